	.target	sm_90a

	.elftype	@"ET_EXEC"


//--------------------- .note.nv.tkinfo           --------------------------
	.section	.note.nv.tkinfo,"",@"SHT_NOTE"
	.sectionflags	@"SHF_NOTE_NV_TKINFO"
	.tkinfo
        /*0018*/ 	.word	0x00000002
        /*0030*/ 	.string	""
        /*0030*/ 	.string	"ptxas"
        /*0030*/ 	.string	"Cuda compilation tools, release 13.0, V13.0.88"
        /*0030*/ 	.string	"Build cuda_13.0.r13.0/compiler.36424714_0"
        /*0030*/ 	.string	"-arch sm_90a -m 64 "



//--------------------- .note.nv.cuinfo           --------------------------
	.section	.note.nv.cuinfo,"",@"SHT_NOTE"
	.sectionflags	@"SHF_NOTE_NV_CUINFO"
        /*0018*/ 	.short	0x0002
        /*001a*/ 	.short	0x005a
        /*001c*/ 	.short	0x0082
	.zero		2


//--------------------- .nv.info                  --------------------------
	.section	.nv.info,"",@"SHT_CUDA_INFO"
	.align	4


	//----- nvinfo : EIATTR_REGCOUNT
	.align		4
        /*0000*/ 	.byte	0x04, 0x2f
        /*0002*/ 	.short	(.L_20 - .L_19)
	.align		4
.L_19:
        /*0004*/ 	.word	index@(_ZN7cutlass13device_kernelIN5flash11enable_sm90INS1_16FlashAttnFwdSm90INS1_25CollectiveMainloopFwdSm90ILi2EN4cute5tupleIJNS5_1CILi1EEES8_S8_EEENS6_IJNS7_ILi64EEESA_SA_EEELi512ENS_6half_tEfNS_4arch4Sm90ELb1ELb0ELb0ELb1ELb0ELb1ELb1ELb0ELb0ELb1ELb1ELb0EEENS1_21CollectiveEpilogueFwdINS6_IJSA_NS7_ILi512EEESA_EEES9_SC_SE_Li256ELb1ELb1ELb1ELb0EEENS1_36VarlenDynamicPersistentTileSchedulerILi64ELi64ELi256ELi128ELb1ELb1ELb1ELb1ELb1ELb1EEEEEEEEEvNT_6ParamsE)
        /*0008*/ 	.word	0x000000a8


	//----- nvinfo : EIATTR_FRAME_SIZE
	.align		4
.L_20:
        /*000c*/ 	.byte	0x04, 0x11
        /*000e*/ 	.short	(.L_22 - .L_21)
	.align		4
.L_21:
        /*0010*/ 	.word	index@(_ZN7cutlass13device_kernelIN5flash11enable_sm90INS1_16FlashAttnFwdSm90INS1_25CollectiveMainloopFwdSm90ILi2EN4cute5tupleIJNS5_1CILi1EEES8_S8_EEENS6_IJNS7_ILi64EEESA_SA_EEELi512ENS_6half_tEfNS_4arch4Sm90ELb1ELb0ELb0ELb1ELb0ELb1ELb1ELb0ELb0ELb1ELb1ELb0EEENS1_21CollectiveEpilogueFwdINS6_IJSA_NS7_ILi512EEESA_EEES9_SC_SE_Li256ELb1ELb1ELb1ELb0EEENS1_36VarlenDynamicPersistentTileSchedulerILi64ELi64ELi256ELi128ELb1ELb1ELb1ELb1ELb1ELb1EEEEEEEEEvNT_6ParamsE)
        /*0014*/ 	.word	0x00000088


	//----- nvinfo : EIATTR_REGCOUNT
	.align		4
.L_22:
        /*0018*/ 	.byte	0x04, 0x2f
        /*001a*/ 	.short	(.L_24 - .L_23)
	.align		4
.L_23:
        /*001c*/ 	.word	index@(_ZN7cutlass13device_kernelIN5flash11enable_sm90INS1_16FlashAttnFwdSm90INS1_25CollectiveMainloopFwdSm90ILi2EN4cute5tupleIJNS5_1CILi1EEES8_S8_EEENS6_IJNS7_ILi64EEESA_SA_EEELi512ENS_6half_tEfNS_4arch4Sm90ELb1ELb0ELb0ELb1ELb0ELb0ELb1ELb0ELb0ELb1ELb1ELb0EEENS1_21CollectiveEpilogueFwdINS6_IJSA_NS7_ILi512EEESA_EEES9_SC_SE_Li256ELb1ELb1ELb1ELb0EEENS1_36VarlenDynamicPersistentTileSchedulerILi64ELi64ELi256ELi128ELb1ELb1ELb1ELb1ELb1ELb1EEEEEEEEEvNT_6ParamsE)
        /*0020*/ 	.word	0x000000a8


	//----- nvinfo : EIATTR_FRAME_SIZE
	.align		4
.L_24:
        /*0024*/ 	.byte	0x04, 0x11
        /*0026*/ 	.short	(.L_26 - .L_25)
	.align		4
.L_25:
        /*0028*/ 	.word	index@(_ZN7cutlass13device_kernelIN5flash11enable_sm90INS1_16FlashAttnFwdSm90INS1_25CollectiveMainloopFwdSm90ILi2EN4cute5tupleIJNS5_1CILi1EEES8_S8_EEENS6_IJNS7_ILi64EEESA_SA_EEELi512ENS_6half_tEfNS_4arch4Sm90ELb1ELb0ELb0ELb1ELb0ELb0ELb1ELb0ELb0ELb1ELb1ELb0EEENS1_21CollectiveEpilogueFwdINS6_IJSA_NS7_ILi512EEESA_EEES9_SC_SE_Li256ELb1ELb1ELb1ELb0EEENS1_36VarlenDynamicPersistentTileSchedulerILi64ELi64ELi256ELi128ELb1ELb1ELb1ELb1ELb1ELb1EEEEEEEEEvNT_6ParamsE)
        /*002c*/ 	.word	0x00000078


	//----- nvinfo : EIATTR_REGCOUNT
	.align		4
.L_26:
        /*0030*/ 	.byte	0x04, 0x2f
        /*0032*/ 	.short	(.L_28 - .L_27)
	.align		4
.L_27:
        /*0034*/ 	.word	index@(_ZN7cutlass13device_kernelIN5flash11enable_sm90INS1_16FlashAttnFwdSm90INS1_25CollectiveMainloopFwdSm90ILi2EN4cute5tupleIJNS5_1CILi1EEES8_S8_EEENS6_IJNS7_ILi64EEESA_SA_EEELi512ENS_6half_tEfNS_4arch4Sm90ELb1ELb0ELb0ELb1ELb0ELb1ELb0ELb0ELb0ELb1ELb1ELb0EEENS1_21CollectiveEpilogueFwdINS6_IJSA_NS7_ILi512EEESA_EEES9_SC_SE_Li256ELb1ELb1ELb1ELb0EEENS1_36VarlenDynamicPersistentTileSchedulerILi64ELi64ELi256ELi128ELb1ELb1ELb1ELb1ELb1ELb1EEEEEEEEEvNT_6ParamsE)
        /*0038*/ 	.word	0x000000a8


	//----- nvinfo : EIATTR_FRAME_SIZE
	.align		4
.L_28:
        /*003c*/ 	.byte	0x04, 0x11
        /*003e*/ 	.short	(.L_30 - .L_29)
	.align		4
.L_29:
        /*0040*/ 	.word	index@(_ZN7cutlass13device_kernelIN5flash11enable_sm90INS1_16FlashAttnFwdSm90INS1_25CollectiveMainloopFwdSm90ILi2EN4cute5tupleIJNS5_1CILi1EEES8_S8_EEENS6_IJNS7_ILi64EEESA_SA_EEELi512ENS_6half_tEfNS_4arch4Sm90ELb1ELb0ELb0ELb1ELb0ELb1ELb0ELb0ELb0ELb1ELb1ELb0EEENS1_21CollectiveEpilogueFwdINS6_IJSA_NS7_ILi512EEESA_EEES9_SC_SE_Li256ELb1ELb1ELb1ELb0EEENS1_36VarlenDynamicPersistentTileSchedulerILi64ELi64ELi256ELi128ELb1ELb1ELb1ELb1ELb1ELb1EEEEEEEEEvNT_6ParamsE)
        /*0044*/ 	.word	0x00000070


	//----- nvinfo : EIATTR_REGCOUNT
	.align		4
.L_30:
        /*0048*/ 	.byte	0x04, 0x2f
        /*004a*/ 	.short	(.L_32 - .L_31)
	.align		4
.L_31:
        /*004c*/ 	.word	index@(_ZN7cutlass13device_kernelIN5flash11enable_sm90INS1_16FlashAttnFwdSm90INS1_25CollectiveMainloopFwdSm90ILi2EN4cute5tupleIJNS5_1CILi1EEES8_S8_EEENS6_IJNS7_ILi64EEESA_SA_EEELi512ENS_6half_tEfNS_4arch4Sm90ELb1ELb0ELb0ELb1ELb0ELb0ELb0ELb0ELb0ELb1ELb1ELb0EEENS1_21CollectiveEpilogueFwdINS6_IJSA_NS7_ILi512EEESA_EEES9_SC_SE_Li256ELb1ELb1ELb1ELb0EEENS1_36VarlenDynamicPersistentTileSchedulerILi64ELi64ELi256ELi128ELb1ELb1ELb1ELb1ELb1ELb1EEEEEEEEEvNT_6ParamsE)
        /*0050*/ 	.word	0x000000a8


	//----- nvinfo : EIATTR_FRAME_SIZE
	.align		4
.L_32:
        /*0054*/ 	.byte	0x04, 0x11
        /*0056*/ 	.short	(.L_34 - .L_33)
	.align		4
.L_33:
        /*0058*/ 	.word	index@(_ZN7cutlass13device_kernelIN5flash11enable_sm90INS1_16FlashAttnFwdSm90INS1_25CollectiveMainloopFwdSm90ILi2EN4cute5tupleIJNS5_1CILi1EEES8_S8_EEENS6_IJNS7_ILi64EEESA_SA_EEELi512ENS_6half_tEfNS_4arch4Sm90ELb1ELb0ELb0ELb1ELb0ELb0ELb0ELb0ELb0ELb1ELb1ELb0EEENS1_21CollectiveEpilogueFwdINS6_IJSA_NS7_ILi512EEESA_EEES9_SC_SE_Li256ELb1ELb1ELb1ELb0EEENS1_36VarlenDynamicPersistentTileSchedulerILi64ELi64ELi256ELi128ELb1ELb1ELb1ELb1ELb1ELb1EEEEEEEEEvNT_6ParamsE)
        /*005c*/ 	.word	0x00000068


	//----- nvinfo : EIATTR_REGCOUNT
	.align		4
.L_34:
        /*0060*/ 	.byte	0x04, 0x2f
        /*0062*/ 	.short	(.L_36 - .L_35)
	.align		4
.L_35:
        /*0064*/ 	.word	index@(_ZN7cutlass13device_kernelIN5flash11enable_sm90INS1_16FlashAttnFwdSm90INS1_25CollectiveMainloopFwdSm90ILi2EN4cute5tupleIJNS5_1CILi1EEES8_S8_EEENS6_IJNS7_ILi64EEESA_SA_EEELi512ENS_6half_tEfNS_4arch4Sm90ELb1ELb0ELb0ELb0ELb0ELb0ELb1ELb0ELb0ELb1ELb1ELb0EEENS1_21CollectiveEpilogueFwdINS6_IJSA_NS7_ILi512EEESA_EEES9_SC_SE_Li256ELb0ELb1ELb1ELb0EEENS1_19SingleTileSchedulerILb0ELb1ELb1ELi64EEEEEEEEEvNT_6ParamsE)
        /*0068*/ 	.word	0x000000a8


	//----- nvinfo : EIATTR_FRAME_SIZE
	.align		4
.L_36:
        /*006c*/ 	.byte	0x04, 0x11
        /*006e*/ 	.short	(.L_38 - .L_37)
	.align		4
.L_37:
        /*0070*/ 	.word	index@(_ZN7cutlass13device_kernelIN5flash11enable_sm90INS1_16FlashAttnFwdSm90INS1_25CollectiveMainloopFwdSm90ILi2EN4cute5tupleIJNS5_1CILi1EEES8_S8_EEENS6_IJNS7_ILi64EEESA_SA_EEELi512ENS_6half_tEfNS_4arch4Sm90ELb1ELb0ELb0ELb0ELb0ELb0ELb1ELb0ELb0ELb1ELb1ELb0EEENS1_21CollectiveEpilogueFwdINS6_IJSA_NS7_ILi512EEESA_EEES9_SC_SE_Li256ELb0ELb1ELb1ELb0EEENS1_19SingleTileSchedulerILb0ELb1ELb1ELi64EEEEEEEEEvNT_6ParamsE)
        /*0074*/ 	.word	0x00000038


	//----- nvinfo : EIATTR_REGCOUNT
	.align		4
.L_38:
        /*0078*/ 	.byte	0x04, 0x2f
        /*007a*/ 	.short	(.L_40 - .L_39)
	.align		4
.L_39:
        /*007c*/ 	.word	index@(_ZN7cutlass13device_kernelIN5flash11enable_sm90INS1_16FlashAttnFwdSm90INS1_25CollectiveMainloopFwdSm90ILi2EN4cute5tupleIJNS5_1CILi1EEES8_S8_EEENS6_IJNS7_ILi64EEESA_SA_EEELi512ENS_6half_tEfNS_4arch4Sm90ELb1ELb0ELb0ELb0ELb0ELb0ELb0ELb0ELb0ELb1ELb1ELb0EEENS1_21CollectiveEpilogueFwdINS6_IJSA_NS7_ILi512EEESA_EEES9_SC_SE_Li256ELb0ELb1ELb1ELb0EEENS1_19SingleTileSchedulerILb0ELb1ELb1ELi64EEEEEEEEEvNT_6ParamsE)
        /*0080*/ 	.word	0x000000a8


	//----- nvinfo : EIATTR_FRAME_SIZE
	.align		4
.L_40:
        /*0084*/ 	.byte	0x04, 0x11
        /*0086*/ 	.short	(.L_42 - .L_41)
	.align		4
.L_41:
        /*0088*/ 	.word	index@(_ZN7cutlass13device_kernelIN5flash11enable_sm90INS1_16FlashAttnFwdSm90INS1_25CollectiveMainloopFwdSm90ILi2EN4cute5tupleIJNS5_1CILi1EEES8_S8_EEENS6_IJNS7_ILi64EEESA_SA_EEELi512ENS_6half_tEfNS_4arch4Sm90ELb1ELb0ELb0ELb0ELb0ELb0ELb0ELb0ELb0ELb1ELb1ELb0EEENS1_21CollectiveEpilogueFwdINS6_IJSA_NS7_ILi512EEESA_EEES9_SC_SE_Li256ELb0ELb1ELb1ELb0EEENS1_19SingleTileSchedulerILb0ELb1ELb1ELi64EEEEEEEEEvNT_6ParamsE)
        /*008c*/ 	.word	0x00000010


	//----- nvinfo : EIATTR_REGCOUNT
	.align		4
.L_42:
        /*0090*/ 	.byte	0x04, 0x2f
        /*0092*/ 	.short	(.L_44 - .L_43)
	.align		4
.L_43:
        /*0094*/ 	.word	index@(_ZN7cutlass13device_kernelIN5flash11enable_sm90INS1_16FlashAttnFwdSm90INS1_25CollectiveMainloopFwdSm90ILi2EN4cute5tupleIJNS5_1CILi1EEES8_S8_EEENS6_IJNS7_ILi64EEESA_SA_EEELi512ENS_6half_tEfNS_4arch4Sm90ELb0ELb1ELb0ELb1ELb0ELb1ELb1ELb0ELb0ELb1ELb1ELb0EEENS1_21CollectiveEpilogueFwdINS6_IJSA_NS7_ILi512EEESA_EEES9_SC_SE_Li256ELb1ELb1ELb1ELb0EEENS1_36VarlenDynamicPersistentTileSchedulerILi64ELi64ELi256ELi128ELb1ELb1ELb1ELb1ELb0ELb1EEEEEEEEEvNT_6ParamsE)
        /*0098*/ 	.word	0x000000a8


	//----- nvinfo : EIATTR_FRAME_SIZE
	.align		4
.L_44:
        /*009c*/ 	.byte	0x04, 0x11
        /*009e*/ 	.short	(.L_46 - .L_45)
	.align		4
.L_45:
        /*00a0*/ 	.word	index@(_ZN7cutlass13device_kernelIN5flash11enable_sm90INS1_16FlashAttnFwdSm90INS1_25CollectiveMainloopFwdSm90ILi2EN4cute5tupleIJNS5_1CILi1EEES8_S8_EEENS6_IJNS7_ILi64EEESA_SA_EEELi512ENS_6half_tEfNS_4arch4Sm90ELb0ELb1ELb0ELb1ELb0ELb1ELb1ELb0ELb0ELb1ELb1ELb0EEENS1_21CollectiveEpilogueFwdINS6_IJSA_NS7_ILi512EEESA_EEES9_SC_SE_Li256ELb1ELb1ELb1ELb0EEENS1_36VarlenDynamicPersistentTileSchedulerILi64ELi64ELi256ELi128ELb1ELb1ELb1ELb1ELb0ELb1EEEEEEEEEvNT_6ParamsE)
        /*00a4*/ 	.word	0x00000090


	//----- nvinfo : EIATTR_REGCOUNT
	.align		4
.L_46:
        /*00a8*/ 	.byte	0x04, 0x2f
        /*00aa*/ 	.short	(.L_48 - .L_47)
	.align		4
.L_47:
        /*00ac*/ 	.word	index@(_ZN7cutlass13device_kernelIN5flash11enable_sm90INS1_16FlashAttnFwdSm90INS1_25CollectiveMainloopFwdSm90ILi2EN4cute5tupleIJNS5_1CILi1EEES8_S8_EEENS6_IJNS7_ILi64EEESA_SA_EEELi512ENS_6half_tEfNS_4arch4Sm90ELb0ELb1ELb0ELb1ELb0ELb0ELb1ELb0ELb0ELb1ELb1ELb0EEENS1_21CollectiveEpilogueFwdINS6_IJSA_NS7_ILi512EEESA_EEES9_SC_SE_Li256ELb1ELb1ELb1ELb0EEENS1_36VarlenDynamicPersistentTileSchedulerILi64ELi64ELi256ELi128ELb1ELb1ELb1ELb1ELb0ELb1EEEEEEEEEvNT_6ParamsE)
        /*00b0*/ 	.word	0x000000a8


	//----- nvinfo : EIATTR_FRAME_SIZE
	.align		4
.L_48:
        /*00b4*/ 	.byte	0x04, 0x11
        /*00b6*/ 	.short	(.L_50 - .L_49)
	.align		4
.L_49:
        /*00b8*/ 	.word	index@(_ZN7cutlass13device_kernelIN5flash11enable_sm90INS1_16FlashAttnFwdSm90INS1_25CollectiveMainloopFwdSm90ILi2EN4cute5tupleIJNS5_1CILi1EEES8_S8_EEENS6_IJNS7_ILi64EEESA_SA_EEELi512ENS_6half_tEfNS_4arch4Sm90ELb0ELb1ELb0ELb1ELb0ELb0ELb1ELb0ELb0ELb1ELb1ELb0EEENS1_21CollectiveEpilogueFwdINS6_IJSA_NS7_ILi512EEESA_EEES9_SC_SE_Li256ELb1ELb1ELb1ELb0EEENS1_36VarlenDynamicPersistentTileSchedulerILi64ELi64ELi256ELi128ELb1ELb1ELb1ELb1ELb0ELb1EEEEEEEEEvNT_6ParamsE)
        /*00bc*/ 	.word	0x00000078


	//----- nvinfo : EIATTR_REGCOUNT
	.align		4
.L_50:
        /*00c0*/ 	.byte	0x04, 0x2f
        /*00c2*/ 	.short	(.L_52 - .L_51)
	.align		4
.L_51:
        /*00c4*/ 	.word	index@(_ZN7cutlass13device_kernelIN5flash11enable_sm90INS1_16FlashAttnFwdSm90INS1_25CollectiveMainloopFwdSm90ILi2EN4cute5tupleIJNS5_1CILi1EEES8_S8_EEENS6_IJNS7_ILi64EEESA_SA_EEELi512ENS_6half_tEfNS_4arch4Sm90ELb0ELb1ELb0ELb1ELb0ELb1ELb0ELb0ELb0ELb1ELb1ELb0EEENS1_21CollectiveEpilogueFwdINS6_IJSA_NS7_ILi512EEESA_EEES9_SC_SE_Li256ELb1ELb1ELb1ELb0EEENS1_36VarlenDynamicPersistentTileSchedulerILi64ELi64ELi256ELi128ELb1ELb1ELb1ELb1ELb0ELb1EEEEEEEEEvNT_6ParamsE)
        /*00c8*/ 	.word	0x000000a8


	//----- nvinfo : EIATTR_FRAME_SIZE
	.align		4
.L_52:
        /*00cc*/ 	.byte	0x04, 0x11
        /*00ce*/ 	.short	(.L_54 - .L_53)
	.align		4
.L_53:
        /*00d0*/ 	.word	index@(_ZN7cutlass13device_kernelIN5flash11enable_sm90INS1_16FlashAttnFwdSm90INS1_25CollectiveMainloopFwdSm90ILi2EN4cute5tupleIJNS5_1CILi1EEES8_S8_EEENS6_IJNS7_ILi64EEESA_SA_EEELi512ENS_6half_tEfNS_4arch4Sm90ELb0ELb1ELb0ELb1ELb0ELb1ELb0ELb0ELb0ELb1ELb1ELb0EEENS1_21CollectiveEpilogueFwdINS6_IJSA_NS7_ILi512EEESA_EEES9_SC_SE_Li256ELb1ELb1ELb1ELb0EEENS1_36VarlenDynamicPersistentTileSchedulerILi64ELi64ELi256ELi128ELb1ELb1ELb1ELb1ELb0ELb1EEEEEEEEEvNT_6ParamsE)
        /*00d4*/ 	.word	0x00000070


	//----- nvinfo : EIATTR_REGCOUNT
	.align		4
.L_54:
        /*00d8*/ 	.byte	0x04, 0x2f
        /*00da*/ 	.short	(.L_56 - .L_55)
	.align		4
.L_55:
        /*00dc*/ 	.word	index@(_ZN7cutlass13device_kernelIN5flash11enable_sm90INS1_16FlashAttnFwdSm90INS1_25CollectiveMainloopFwdSm90ILi2EN4cute5tupleIJNS5_1CILi1EEES8_S8_EEENS6_IJNS7_ILi64EEESA_SA_EEELi512ENS_6half_tEfNS_4arch4Sm90ELb0ELb1ELb0ELb1ELb0ELb0ELb0ELb0ELb0ELb1ELb1ELb0EEENS1_21CollectiveEpilogueFwdINS6_IJSA_NS7_ILi512EEESA_EEES9_SC_SE_Li256ELb1ELb1ELb1ELb0EEENS1_36VarlenDynamicPersistentTileSchedulerILi64ELi64ELi256ELi128ELb1ELb1ELb1ELb1ELb0ELb1EEEEEEEEEvNT_6ParamsE)
        /*00e0*/ 	.word	0x000000a8


	//----- nvinfo : EIATTR_FRAME_SIZE
	.align		4
.L_56:
        /*00e4*/ 	.byte	0x04, 0x11
        /*00e6*/ 	.short	(.L_58 - .L_57)
	.align		4
.L_57:
        /*00e8*/ 	.word	index@(_ZN7cutlass13device_kernelIN5flash11enable_sm90INS1_16FlashAttnFwdSm90INS1_25CollectiveMainloopFwdSm90ILi2EN4cute5tupleIJNS5_1CILi1EEES8_S8_EEENS6_IJNS7_ILi64EEESA_SA_EEELi512ENS_6half_tEfNS_4arch4Sm90ELb0ELb1ELb0ELb1ELb0ELb0ELb0ELb0ELb0ELb1ELb1ELb0EEENS1_21CollectiveEpilogueFwdINS6_IJSA_NS7_ILi512EEESA_EEES9_SC_SE_Li256ELb1ELb1ELb1ELb0EEENS1_36VarlenDynamicPersistentTileSchedulerILi64ELi64ELi256ELi128ELb1ELb1ELb1ELb1ELb0ELb1EEEEEEEEEvNT_6ParamsE)
        /*00ec*/ 	.word	0x00000060


	//----- nvinfo : EIATTR_REGCOUNT
	.align		4
.L_58:
        /*00f0*/ 	.byte	0x04, 0x2f
        /*00f2*/ 	.short	(.L_60 - .L_59)
	.align		4
.L_59:
        /*00f4*/ 	.word	index@(_ZN7cutlass13device_kernelIN5flash11enable_sm90INS1_16FlashAttnFwdSm90INS1_25CollectiveMainloopFwdSm90ILi2EN4cute5tupleIJNS5_1CILi1EEES8_S8_EEENS6_IJNS7_ILi64EEESA_SA_EEELi512ENS_6half_tEfNS_4arch4Sm90ELb0ELb1ELb0ELb0ELb0ELb0ELb1ELb0ELb0ELb1ELb1ELb0EEENS1_21CollectiveEpilogueFwdINS6_IJSA_NS7_ILi512EEESA_EEES9_SC_SE_Li256ELb0ELb1ELb1ELb0EEENS1_19SingleTileSchedulerILb0ELb1ELb1ELi64EEEEEEEEEvNT_6ParamsE)
        /*00f8*/ 	.word	0x000000a8


	//----- nvinfo : EIATTR_FRAME_SIZE
	.align		4
.L_60:
        /*00fc*/ 	.byte	0x04, 0x11
        /*00fe*/ 	.short	(.L_62 - .L_61)
	.align		4
.L_61:
        /*0100*/ 	.word	index@(_ZN7cutlass13device_kernelIN5flash11enable_sm90INS1_16FlashAttnFwdSm90INS1_25CollectiveMainloopFwdSm90ILi2EN4cute5tupleIJNS5_1CILi1EEES8_S8_EEENS6_IJNS7_ILi64EEESA_SA_EEELi512ENS_6half_tEfNS_4arch4Sm90ELb0ELb1ELb0ELb0ELb0ELb0ELb1ELb0ELb0ELb1ELb1ELb0EEENS1_21CollectiveEpilogueFwdINS6_IJSA_NS7_ILi512EEESA_EEES9_SC_SE_Li256ELb0ELb1ELb1ELb0EEENS1_19SingleTileSchedulerILb0ELb1ELb1ELi64EEEEEEEEEvNT_6ParamsE)
        /*0104*/ 	.word	0x00000038


	//----- nvinfo : EIATTR_REGCOUNT
	.align		4
.L_62:
        /*0108*/ 	.byte	0x04, 0x2f
        /*010a*/ 	.short	(.L_64 - .L_63)
	.align		4
.L_63:
        /*010c*/ 	.word	index@(_ZN7cutlass13device_kernelIN5flash11enable_sm90INS1_16FlashAttnFwdSm90INS1_25CollectiveMainloopFwdSm90ILi2EN4cute5tupleIJNS5_1CILi1EEES8_S8_EEENS6_IJNS7_ILi64EEESA_SA_EEELi512ENS_6half_tEfNS_4arch4Sm90ELb0ELb1ELb0ELb0ELb0ELb0ELb0ELb0ELb0ELb1ELb1ELb0EEENS1_21CollectiveEpilogueFwdINS6_IJSA_NS7_ILi512EEESA_EEES9_SC_SE_Li256ELb0ELb1ELb1ELb0EEENS1_19SingleTileSchedulerILb0ELb1ELb1ELi64EEEEEEEEEvNT_6ParamsE)
        /*0110*/ 	.word	0x000000a8


	//----- nvinfo : EIATTR_FRAME_SIZE
	.align		4
.L_64:
        /*0114*/ 	.byte	0x04, 0x11
        /*0116*/ 	.short	(.L_66 - .L_65)
	.align		4
.L_65:
        /*0118*/ 	.word	index@(_ZN7cutlass13device_kernelIN5flash11enable_sm90INS1_16FlashAttnFwdSm90INS1_25CollectiveMainloopFwdSm90ILi2EN4cute5tupleIJNS5_1CILi1EEES8_S8_EEENS6_IJNS7_ILi64EEESA_SA_EEELi512ENS_6half_tEfNS_4arch4Sm90ELb0ELb1ELb0ELb0ELb0ELb0ELb0ELb0ELb0ELb1ELb1ELb0EEENS1_21CollectiveEpilogueFwdINS6_IJSA_NS7_ILi512EEESA_EEES9_SC_SE_Li256ELb0ELb1ELb1ELb0EEENS1_19SingleTileSchedulerILb0ELb1ELb1ELi64EEEEEEEEEvNT_6ParamsE)
        /*011c*/ 	.word	0x00000010


	//----- nvinfo : EIATTR_REGCOUNT
	.align		4
.L_66:
        /*0120*/ 	.byte	0x04, 0x2f
        /*0122*/ 	.short	(.L_68 - .L_67)
	.align		4
.L_67:
        /*0124*/ 	.word	index@(_ZN7cutlass13device_kernelIN5flash11enable_sm90INS1_16FlashAttnFwdSm90INS1_25CollectiveMainloopFwdSm90ILi2EN4cute5tupleIJNS5_1CILi1EEES8_S8_EEENS6_IJNS7_ILi64EEESA_SA_EEELi512ENS_6half_tEfNS_4arch4Sm90ELb0ELb0ELb0ELb1ELb0ELb1ELb1ELb0ELb0ELb1ELb1ELb0EEENS1_21CollectiveEpilogueFwdINS6_IJSA_NS7_ILi512EEESA_EEES9_SC_SE_Li256ELb1ELb1ELb1ELb0EEENS1_36VarlenDynamicPersistentTileSchedulerILi64ELi64ELi256ELi128ELb1ELb1ELb1ELb0ELb1ELb1EEEEEEEEEvNT_6ParamsE)
        /*0128*/ 	.word	0x000000a8


	//----- nvinfo : EIATTR_FRAME_SIZE
	.align		4
.L_68:
        /*012c*/ 	.byte	0x04, 0x11
        /*012e*/ 	.short	(.L_70 - .L_69)
	.align		4
.L_69:
        /*0130*/ 	.word	index@(_ZN7cutlass13device_kernelIN5flash11enable_sm90INS1_16FlashAttnFwdSm90INS1_25CollectiveMainloopFwdSm90ILi2EN4cute5tupleIJNS5_1CILi1EEES8_S8_EEENS6_IJNS7_ILi64EEESA_SA_EEELi512ENS_6half_tEfNS_4arch4Sm90ELb0ELb0ELb0ELb1ELb0ELb1ELb1ELb0ELb0ELb1ELb1ELb0EEENS1_21CollectiveEpilogueFwdINS6_IJSA_NS7_ILi512EEESA_EEES9_SC_SE_Li256ELb1ELb1ELb1ELb0EEENS1_36VarlenDynamicPersistentTileSchedulerILi64ELi64ELi256ELi128ELb1ELb1ELb1ELb0ELb1ELb1EEEEEEEEEvNT_6ParamsE)
        /*0134*/ 	.word	0x00000090


	//----- nvinfo : EIATTR_REGCOUNT
	.align		4
.L_70:
        /*0138*/ 	.byte	0x04, 0x2f
        /*013a*/ 	.short	(.L_72 - .L_71)
	.align		4
.L_71:
        /*013c*/ 	.word	index@(_ZN7cutlass13device_kernelIN5flash11enable_sm90INS1_16FlashAttnFwdSm90INS1_25CollectiveMainloopFwdSm90ILi2EN4cute5tupleIJNS5_1CILi1EEES8_S8_EEENS6_IJNS7_ILi64EEESA_SA_EEELi512ENS_6half_tEfNS_4arch4Sm90ELb0ELb0ELb0ELb1ELb0ELb0ELb1ELb0ELb0ELb1ELb1ELb0EEENS1_21CollectiveEpilogueFwdINS6_IJSA_NS7_ILi512EEESA_EEES9_SC_SE_Li256ELb1ELb1ELb1ELb0EEENS1_36VarlenDynamicPersistentTileSchedulerILi64ELi64ELi256ELi128ELb1ELb1ELb1ELb0ELb1ELb1EEEEEEEEEvNT_6ParamsE)
        /*0140*/ 	.word	0x000000a8


	//----- nvinfo : EIATTR_FRAME_SIZE
	.align		4
.L_72:
        /*0144*/ 	.byte	0x04, 0x11
        /*0146*/ 	.short	(.L_74 - .L_73)
	.align		4
.L_73:
        /*0148*/ 	.word	index@(_ZN7cutlass13device_kernelIN5flash11enable_sm90INS1_16FlashAttnFwdSm90INS1_25CollectiveMainloopFwdSm90ILi2EN4cute5tupleIJNS5_1CILi1EEES8_S8_EEENS6_IJNS7_ILi64EEESA_SA_EEELi512ENS_6half_tEfNS_4arch4Sm90ELb0ELb0ELb0ELb1ELb0ELb0ELb1ELb0ELb0ELb1ELb1ELb0EEENS1_21CollectiveEpilogueFwdINS6_IJSA_NS7_ILi512EEESA_EEES9_SC_SE_Li256ELb1ELb1ELb1ELb0EEENS1_36VarlenDynamicPersistentTileSchedulerILi64ELi64ELi256ELi128ELb1ELb1ELb1ELb0ELb1ELb1EEEEEEEEEvNT_6ParamsE)
        /*014c*/ 	.word	0x00000078


	//----- nvinfo : EIATTR_REGCOUNT
	.align		4
.L_74:
        /*0150*/ 	.byte	0x04, 0x2f
        /*0152*/ 	.short	(.L_76 - .L_75)
	.align		4
.L_75:
        /*0154*/ 	.word	index@(_ZN7cutlass13device_kernelIN5flash11enable_sm90INS1_16FlashAttnFwdSm90INS1_25CollectiveMainloopFwdSm90ILi2EN4cute5tupleIJNS5_1CILi1EEES8_S8_EEENS6_IJNS7_ILi64EEESA_SA_EEELi512ENS_6half_tEfNS_4arch4Sm90ELb0ELb0ELb0ELb1ELb0ELb1ELb0ELb0ELb0ELb1ELb1ELb0EEENS1_21CollectiveEpilogueFwdINS6_IJSA_NS7_ILi512EEESA_EEES9_SC_SE_Li256ELb1ELb1ELb1ELb0EEENS1_36VarlenDynamicPersistentTileSchedulerILi64ELi64ELi256ELi128ELb1ELb1ELb1ELb0ELb1ELb1EEEEEEEEEvNT_6ParamsE)
        /*0158*/ 	.word	0x000000a8


	//----- nvinfo : EIATTR_FRAME_SIZE
	.align		4
.L_76:
        /*015c*/ 	.byte	0x04, 0x11
        /*015e*/ 	.short	(.L_78 - .L_77)
	.align		4
.L_77:
        /*0160*/ 	.word	index@(_ZN7cutlass13device_kernelIN5flash11enable_sm90INS1_16FlashAttnFwdSm90INS1_25CollectiveMainloopFwdSm90ILi2EN4cute5tupleIJNS5_1CILi1EEES8_S8_EEENS6_IJNS7_ILi64EEESA_SA_EEELi512ENS_6half_tEfNS_4arch4Sm90ELb0ELb0ELb0ELb1ELb0ELb1ELb0ELb0ELb0ELb1ELb1ELb0EEENS1_21CollectiveEpilogueFwdINS6_IJSA_NS7_ILi512EEESA_EEES9_SC_SE_Li256ELb1ELb1ELb1ELb0EEENS1_36VarlenDynamicPersistentTileSchedulerILi64ELi64ELi256ELi128ELb1ELb1ELb1ELb0ELb1ELb1EEEEEEEEEvNT_6ParamsE)
        /*0164*/ 	.word	0x00000078


	//----- nvinfo : EIATTR_REGCOUNT
	.align		4
.L_78:
        /*0168*/ 	.byte	0x04, 0x2f
        /*016a*/ 	.short	(.L_80 - .L_79)
	.align		4
.L_79:
        /*016c*/ 	.word	index@(_ZN7cutlass13device_kernelIN5flash11enable_sm90INS1_16FlashAttnFwdSm90INS1_25CollectiveMainloopFwdSm90ILi2EN4cute5tupleIJNS5_1CILi1EEES8_S8_EEENS6_IJNS7_ILi64EEESA_SA_EEELi512ENS_6half_tEfNS_4arch4Sm90ELb0ELb0ELb0ELb1ELb0ELb0ELb0ELb0ELb0ELb1ELb1ELb0EEENS1_21CollectiveEpilogueFwdINS6_IJSA_NS7_ILi512EEESA_EEES9_SC_SE_Li256ELb1ELb1ELb1ELb0EEENS1_36VarlenDynamicPersistentTileSchedulerILi64ELi64ELi256ELi128ELb1ELb1ELb1ELb0ELb1ELb1EEEEEEEEEvNT_6ParamsE)
        /*0170*/ 	.word	0x000000a8


	//----- nvinfo : EIATTR_FRAME_SIZE
	.align		4
.L_80:
        /*0174*/ 	.byte	0x04, 0x11
        /*0176*/ 	.short	(.L_82 - .L_81)
	.align		4
.L_81:
        /*0178*/ 	.word	index@(_ZN7cutlass13device_kernelIN5flash11enable_sm90INS1_16FlashAttnFwdSm90INS1_25CollectiveMainloopFwdSm90ILi2EN4cute5tupleIJNS5_1CILi1EEES8_S8_EEENS6_IJNS7_ILi64EEESA_SA_EEELi512ENS_6half_tEfNS_4arch4Sm90ELb0ELb0ELb0ELb1ELb0ELb0ELb0ELb0ELb0ELb1ELb1ELb0EEENS1_21CollectiveEpilogueFwdINS6_IJSA_NS7_ILi512EEESA_EEES9_SC_SE_Li256ELb1ELb1ELb1ELb0EEENS1_36VarlenDynamicPersistentTileSchedulerILi64ELi64ELi256ELi128ELb1ELb1ELb1ELb0ELb1ELb1EEEEEEEEEvNT_6ParamsE)
        /*017c*/ 	.word	0x00000068


	//----- nvinfo : EIATTR_REGCOUNT
	.align		4
.L_82:
        /*0180*/ 	.byte	0x04, 0x2f
        /*0182*/ 	.short	(.L_84 - .L_83)
	.align		4
.L_83:
        /*0184*/ 	.word	index@(_ZN7cutlass13device_kernelIN5flash11enable_sm90INS1_16FlashAttnFwdSm90INS1_25CollectiveMainloopFwdSm90ILi2EN4cute5tupleIJNS5_1CILi1EEES8_S8_EEENS6_IJNS7_ILi64EEESA_SA_EEELi512ENS_6half_tEfNS_4arch4Sm90ELb0ELb0ELb0ELb0ELb0ELb0ELb1ELb0ELb0ELb1ELb1ELb0EEENS1_21CollectiveEpilogueFwdINS6_IJSA_NS7_ILi512EEESA_EEES9_SC_SE_Li256ELb0ELb1ELb1ELb0EEENS1_19SingleTileSchedulerILb0ELb1ELb1ELi64EEEEEEEEEvNT_6ParamsE)
        /*0188*/ 	.word	0x000000a8


	//----- nvinfo : EIATTR_FRAME_SIZE
	.align		4
.L_84:
        /*018c*/ 	.byte	0x04, 0x11
        /*018e*/ 	.short	(.L_86 - .L_85)
	.align		4
.L_85:
        /*0190*/ 	.word	index@(_ZN7cutlass13device_kernelIN5flash11enable_sm90INS1_16FlashAttnFwdSm90INS1_25CollectiveMainloopFwdSm90ILi2EN4cute5tupleIJNS5_1CILi1EEES8_S8_EEENS6_IJNS7_ILi64EEESA_SA_EEELi512ENS_6half_tEfNS_4arch4Sm90ELb0ELb0ELb0ELb0ELb0ELb0ELb1ELb0ELb0ELb1ELb1ELb0EEENS1_21CollectiveEpilogueFwdINS6_IJSA_NS7_ILi512EEESA_EEES9_SC_SE_Li256ELb0ELb1ELb1ELb0EEENS1_19SingleTileSchedulerILb0ELb1ELb1ELi64EEEEEEEEEvNT_6ParamsE)
        /*0194*/ 	.word	0x00000030


	//----- nvinfo : EIATTR_REGCOUNT
	.align		4
.L_86:
        /*0198*/ 	.byte	0x04, 0x2f
        /*019a*/ 	.short	(.L_88 - .L_87)
	.align		4
.L_87:
        /*019c*/ 	.word	index@(_ZN7cutlass13device_kernelIN5flash11enable_sm90INS1_16FlashAttnFwdSm90INS1_25CollectiveMainloopFwdSm90ILi2EN4cute5tupleIJNS5_1CILi1EEES8_S8_EEENS6_IJNS7_ILi64EEESA_SA_EEELi512ENS_6half_tEfNS_4arch4Sm90ELb0ELb0ELb0ELb0ELb0ELb0ELb0ELb0ELb0ELb1ELb1ELb0EEENS1_21CollectiveEpilogueFwdINS6_IJSA_NS7_ILi512EEESA_EEES9_SC_SE_Li256ELb0ELb1ELb1ELb0EEENS1_19SingleTileSchedulerILb0ELb1ELb1ELi64EEEEEEEEEvNT_6ParamsE)
        /*01a0*/ 	.word	0x000000a8


	//----- nvinfo : EIATTR_FRAME_SIZE
	.align		4
.L_88:
        /*01a4*/ 	.byte	0x04, 0x11
        /*01a6*/ 	.short	(.L_90 - .L_89)
	.align		4
.L_89:
        /*01a8*/ 	.word	index@(_ZN7cutlass13device_kernelIN5flash11enable_sm90INS1_16FlashAttnFwdSm90INS1_25CollectiveMainloopFwdSm90ILi2EN4cute5tupleIJNS5_1CILi1EEES8_S8_EEENS6_IJNS7_ILi64EEESA_SA_EEELi512ENS_6half_tEfNS_4arch4Sm90ELb0ELb0ELb0ELb0ELb0ELb0ELb0ELb0ELb0ELb1ELb1ELb0EEENS1_21CollectiveEpilogueFwdINS6_IJSA_NS7_ILi512EEESA_EEES9_SC_SE_Li256ELb0ELb1ELb1ELb0EEENS1_19SingleTileSchedulerILb0ELb1ELb1ELi64EEEEEEEEEvNT_6ParamsE)
        /*01ac*/ 	.word	0x00000018


	//----- nvinfo : EIATTR_MIN_STACK_SIZE
	.align		4
.L_90:
        /*01b0*/ 	.byte	0x04, 0x12
        /*01b2*/ 	.short	(.L_92 - .L_91)
	.align		4
.L_91:
        /*01b4*/ 	.word	index@(_ZN7cutlass13device_kernelIN5flash11enable_sm90INS1_16FlashAttnFwdSm90INS1_25CollectiveMainloopFwdSm90ILi2EN4cute5tupleIJNS5_1CILi1EEES8_S8_EEENS6_IJNS7_ILi64EEESA_SA_EEELi512ENS_6half_tEfNS_4arch4Sm90ELb0ELb0ELb0ELb0ELb0ELb0ELb0ELb0ELb0ELb1ELb1ELb0EEENS1_21CollectiveEpilogueFwdINS6_IJSA_NS7_ILi512EEESA_EEES9_SC_SE_Li256ELb0ELb1ELb1ELb0EEENS1_19SingleTileSchedulerILb0ELb1ELb1ELi64EEEEEEEEEvNT_6ParamsE)
        /*01b8*/ 	.word	0x00000018


	//----- nvinfo : EIATTR_MIN_STACK_SIZE
	.align		4
.L_92:
        /*01bc*/ 	.byte	0x04, 0x12
        /*01be*/ 	.short	(.L_94 - .L_93)
	.align		4
.L_93:
        /*01c0*/ 	.word	index@(_ZN7cutlass13device_kernelIN5flash11enable_sm90INS1_16FlashAttnFwdSm90INS1_25CollectiveMainloopFwdSm90ILi2EN4cute5tupleIJNS5_1CILi1EEES8_S8_EEENS6_IJNS7_ILi64EEESA_SA_EEELi512ENS_6half_tEfNS_4arch4Sm90ELb0ELb0ELb0ELb0ELb0ELb0ELb1ELb0ELb0ELb1ELb1ELb0EEENS1_21CollectiveEpilogueFwdINS6_IJSA_NS7_ILi512EEESA_EEES9_SC_SE_Li256ELb0ELb1ELb1ELb0EEENS1_19SingleTileSchedulerILb0ELb1ELb1ELi64EEEEEEEEEvNT_6ParamsE)
        /*01c4*/ 	.word	0x00000030


	//----- nvinfo : EIATTR_MIN_STACK_SIZE
	.align		4
.L_94:
        /*01c8*/ 	.byte	0x04, 0x12
        /*01ca*/ 	.short	(.L_96 - .L_95)
	.align		4
.L_95:
        /*01cc*/ 	.word	index@(_ZN7cutlass13device_kernelIN5flash11enable_sm90INS1_16FlashAttnFwdSm90INS1_25CollectiveMainloopFwdSm90ILi2EN4cute5tupleIJNS5_1CILi1EEES8_S8_EEENS6_IJNS7_ILi64EEESA_SA_EEELi512ENS_6half_tEfNS_4arch4Sm90ELb0ELb0ELb0ELb1ELb0ELb0ELb0ELb0ELb0ELb1ELb1ELb0EEENS1_21CollectiveEpilogueFwdINS6_IJSA_NS7_ILi512EEESA_EEES9_SC_SE_Li256ELb1ELb1ELb1ELb0EEENS1_36VarlenDynamicPersistentTileSchedulerILi64ELi64ELi256ELi128ELb1ELb1ELb1ELb0ELb1ELb1EEEEEEEEEvNT_6ParamsE)
        /*01d0*/ 	.word	0x00000068


	//----- nvinfo : EIATTR_MIN_STACK_SIZE
	.align		4
.L_96:
        /*01d4*/ 	.byte	0x04, 0x12
        /*01d6*/ 	.short	(.L_98 - .L_97)
	.align		4
.L_97:
        /*01d8*/ 	.word	index@(_ZN7cutlass13device_kernelIN5flash11enable_sm90INS1_16FlashAttnFwdSm90INS1_25CollectiveMainloopFwdSm90ILi2EN4cute5tupleIJNS5_1CILi1EEES8_S8_EEENS6_IJNS7_ILi64EEESA_SA_EEELi512ENS_6half_tEfNS_4arch4Sm90ELb0ELb0ELb0ELb1ELb0ELb1ELb0ELb0ELb0ELb1ELb1ELb0EEENS1_21CollectiveEpilogueFwdINS6_IJSA_NS7_ILi512EEESA_EEES9_SC_SE_Li256ELb1ELb1ELb1ELb0EEENS1_36VarlenDynamicPersistentTileSchedulerILi64ELi64ELi256ELi128ELb1ELb1ELb1ELb0ELb1ELb1EEEEEEEEEvNT_6ParamsE)
        /*01dc*/ 	.word	0x00000078


	//----- nvinfo : EIATTR_MIN_STACK_SIZE
	.align		4
.L_98:
        /*01e0*/ 	.byte	0x04, 0x12
        /*01e2*/ 	.short	(.L_100 - .L_99)
	.align		4
.L_99:
        /*01e4*/ 	.word	index@(_ZN7cutlass13device_kernelIN5flash11enable_sm90INS1_16FlashAttnFwdSm90INS1_25CollectiveMainloopFwdSm90ILi2EN4cute5tupleIJNS5_1CILi1EEES8_S8_EEENS6_IJNS7_ILi64EEESA_SA_EEELi512ENS_6half_tEfNS_4arch4Sm90ELb0ELb0ELb0ELb1ELb0ELb0ELb1ELb0ELb0ELb1ELb1ELb0EEENS1_21CollectiveEpilogueFwdINS6_IJSA_NS7_ILi512EEESA_EEES9_SC_SE_Li256ELb1ELb1ELb1ELb0EEENS1_36VarlenDynamicPersistentTileSchedulerILi64ELi64ELi256ELi128ELb1ELb1ELb1ELb0ELb1ELb1EEEEEEEEEvNT_6ParamsE)
        /*01e8*/ 	.word	0x00000078


	//----- nvinfo : EIATTR_MIN_STACK_SIZE
	.align		4
.L_100:
        /*01ec*/ 	.byte	0x04, 0x12
        /*01ee*/ 	.short	(.L_102 - .L_101)
	.align		4
.L_101:
        /*01f0*/ 	.word	index@(_ZN7cutlass13device_kernelIN5flash11enable_sm90INS1_16FlashAttnFwdSm90INS1_25CollectiveMainloopFwdSm90ILi2EN4cute5tupleIJNS5_1CILi1EEES8_S8_EEENS6_IJNS7_ILi64EEESA_SA_EEELi512ENS_6half_tEfNS_4arch4Sm90ELb0ELb0ELb0ELb1ELb0ELb1ELb1ELb0ELb0ELb1ELb1ELb0EEENS1_21CollectiveEpilogueFwdINS6_IJSA_NS7_ILi512EEESA_EEES9_SC_SE_Li256ELb1ELb1ELb1ELb0EEENS1_36VarlenDynamicPersistentTileSchedulerILi64ELi64ELi256ELi128ELb1ELb1ELb1ELb0ELb1ELb1EEEEEEEEEvNT_6ParamsE)
        /*01f4*/ 	.word	0x00000090


	//----- nvinfo : EIATTR_MIN_STACK_SIZE
	.align		4
.L_102:
        /*01f8*/ 	.byte	0x04, 0x12
        /*01fa*/ 	.short	(.L_104 - .L_103)
	.align		4
.L_103:
        /*01fc*/ 	.word	index@(_ZN7cutlass13device_kernelIN5flash11enable_sm90INS1_16FlashAttnFwdSm90INS1_25CollectiveMainloopFwdSm90ILi2EN4cute5tupleIJNS5_1CILi1EEES8_S8_EEENS6_IJNS7_ILi64EEESA_SA_EEELi512ENS_6half_tEfNS_4arch4Sm90ELb0ELb1ELb0ELb0ELb0ELb0ELb0ELb0ELb0ELb1ELb1ELb0EEENS1_21CollectiveEpilogueFwdINS6_IJSA_NS7_ILi512EEESA_EEES9_SC_SE_Li256ELb0ELb1ELb1ELb0EEENS1_19SingleTileSchedulerILb0ELb1ELb1ELi64EEEEEEEEEvNT_6ParamsE)
        /*0200*/ 	.word	0x00000010


	//----- nvinfo : EIATTR_MIN_STACK_SIZE
	.align		4
.L_104:
        /*0204*/ 	.byte	0x04, 0x12
        /*0206*/ 	.short	(.L_106 - .L_105)
	.align		4
.L_105:
        /*0208*/ 	.word	index@(_ZN7cutlass13device_kernelIN5flash11enable_sm90INS1_16FlashAttnFwdSm90INS1_25CollectiveMainloopFwdSm90ILi2EN4cute5tupleIJNS5_1CILi1EEES8_S8_EEENS6_IJNS7_ILi64EEESA_SA_EEELi512ENS_6half_tEfNS_4arch4Sm90ELb0ELb1ELb0ELb0ELb0ELb0ELb1ELb0ELb0ELb1ELb1ELb0EEENS1_21CollectiveEpilogueFwdINS6_IJSA_NS7_ILi512EEESA_EEES9_SC_SE_Li256ELb0ELb1ELb1ELb0EEENS1_19SingleTileSchedulerILb0ELb1ELb1ELi64EEEEEEEEEvNT_6ParamsE)
        /*020c*/ 	.word	0x00000038


	//----- nvinfo : EIATTR_MIN_STACK_SIZE
	.align		4
.L_106:
        /*0210*/ 	.byte	0x04, 0x12
        /*0212*/ 	.short	(.L_108 - .L_107)
	.align		4
.L_107:
        /*0214*/ 	.word	index@(_ZN7cutlass13device_kernelIN5flash11enable_sm90INS1_16FlashAttnFwdSm90INS1_25CollectiveMainloopFwdSm90ILi2EN4cute5tupleIJNS5_1CILi1EEES8_S8_EEENS6_IJNS7_ILi64EEESA_SA_EEELi512ENS_6half_tEfNS_4arch4Sm90ELb0ELb1ELb0ELb1ELb0ELb0ELb0ELb0ELb0ELb1ELb1ELb0EEENS1_21CollectiveEpilogueFwdINS6_IJSA_NS7_ILi512EEESA_EEES9_SC_SE_Li256ELb1ELb1ELb1ELb0EEENS1_36VarlenDynamicPersistentTileSchedulerILi64ELi64ELi256ELi128ELb1ELb1ELb1ELb1ELb0ELb1EEEEEEEEEvNT_6ParamsE)
        /*0218*/ 	.word	0x00000060


	//----- nvinfo : EIATTR_MIN_STACK_SIZE
	.align		4
.L_108:
        /*021c*/ 	.byte	0x04, 0x12
        /*021e*/ 	.short	(.L_110 - .L_109)
	.align		4
.L_109:
        /*0220*/ 	.word	index@(_ZN7cutlass13device_kernelIN5flash11enable_sm90INS1_16FlashAttnFwdSm90INS1_25CollectiveMainloopFwdSm90ILi2EN4cute5tupleIJNS5_1CILi1EEES8_S8_EEENS6_IJNS7_ILi64EEESA_SA_EEELi512ENS_6half_tEfNS_4arch4Sm90ELb0ELb1ELb0ELb1ELb0ELb1ELb0ELb0ELb0ELb1ELb1ELb0EEENS1_21CollectiveEpilogueFwdINS6_IJSA_NS7_ILi512EEESA_EEES9_SC_SE_Li256ELb1ELb1ELb1ELb0EEENS1_36VarlenDynamicPersistentTileSchedulerILi64ELi64ELi256ELi128ELb1ELb1ELb1ELb1ELb0ELb1EEEEEEEEEvNT_6ParamsE)
        /*0224*/ 	.word	0x00000070


	//----- nvinfo : EIATTR_MIN_STACK_SIZE
	.align		4
.L_110:
        /*0228*/ 	.byte	0x04, 0x12
        /*022a*/ 	.short	(.L_112 - .L_111)
	.align		4
.L_111:
        /*022c*/ 	.word	index@(_ZN7cutlass13device_kernelIN5flash11enable_sm90INS1_16FlashAttnFwdSm90INS1_25CollectiveMainloopFwdSm90ILi2EN4cute5tupleIJNS5_1CILi1EEES8_S8_EEENS6_IJNS7_ILi64EEESA_SA_EEELi512ENS_6half_tEfNS_4arch4Sm90ELb0ELb1ELb0ELb1ELb0ELb0ELb1ELb0ELb0ELb1ELb1ELb0EEENS1_21CollectiveEpilogueFwdINS6_IJSA_NS7_ILi512EEESA_EEES9_SC_SE_Li256ELb1ELb1ELb1ELb0EEENS1_36VarlenDynamicPersistentTileSchedulerILi64ELi64ELi256ELi128ELb1ELb1ELb1ELb1ELb0ELb1EEEEEEEEEvNT_6ParamsE)
        /*0230*/ 	.word	0x00000078


	//----- nvinfo : EIATTR_MIN_STACK_SIZE
	.align		4
.L_112:
        /*0234*/ 	.byte	0x04, 0x12
        /*0236*/ 	.short	(.L_114 - .L_113)
	.align		4
.L_113:
        /*0238*/ 	.word	index@(_ZN7cutlass13device_kernelIN5flash11enable_sm90INS1_16FlashAttnFwdSm90INS1_25CollectiveMainloopFwdSm90ILi2EN4cute5tupleIJNS5_1CILi1EEES8_S8_EEENS6_IJNS7_ILi64EEESA_SA_EEELi512ENS_6half_tEfNS_4arch4Sm90ELb0ELb1ELb0ELb1ELb0ELb1ELb1ELb0ELb0ELb1ELb1ELb0EEENS1_21CollectiveEpilogueFwdINS6_IJSA_NS7_ILi512EEESA_EEES9_SC_SE_Li256ELb1ELb1ELb1ELb0EEENS1_36VarlenDynamicPersistentTileSchedulerILi64ELi64ELi256ELi128ELb1ELb1ELb1ELb1ELb0ELb1EEEEEEEEEvNT_6ParamsE)
        /*023c*/ 	.word	0x00000090


	//----- nvinfo : EIATTR_MIN_STACK_SIZE
	.align		4
.L_114:
        /*0240*/ 	.byte	0x04, 0x12
        /*0242*/ 	.short	(.L_116 - .L_115)
	.align		4
.L_115:
        /*0244*/ 	.word	index@(_ZN7cutlass13device_kernelIN5flash11enable_sm90INS1_16FlashAttnFwdSm90INS1_25CollectiveMainloopFwdSm90ILi2EN4cute5tupleIJNS5_1CILi1EEES8_S8_EEENS6_IJNS7_ILi64EEESA_SA_EEELi512ENS_6half_tEfNS_4arch4Sm90ELb1ELb0ELb0ELb0ELb0ELb0ELb0ELb0ELb0ELb1ELb1ELb0EEENS1_21CollectiveEpilogueFwdINS6_IJSA_NS7_ILi512EEESA_EEES9_SC_SE_Li256ELb0ELb1ELb1ELb0EEENS1_19SingleTileSchedulerILb0ELb1ELb1ELi64EEEEEEEEEvNT_6ParamsE)
        /*0248*/ 	.word	0x00000010


	//----- nvinfo : EIATTR_MIN_STACK_SIZE
	.align		4
.L_116:
        /*024c*/ 	.byte	0x04, 0x12
        /*024e*/ 	.short	(.L_118 - .L_117)
	.align		4
.L_117:
        /*0250*/ 	.word	index@(_ZN7cutlass13device_kernelIN5flash11enable_sm90INS1_16FlashAttnFwdSm90INS1_25CollectiveMainloopFwdSm90ILi2EN4cute5tupleIJNS5_1CILi1EEES8_S8_EEENS6_IJNS7_ILi64EEESA_SA_EEELi512ENS_6half_tEfNS_4arch4Sm90ELb1ELb0ELb0ELb0ELb0ELb0ELb1ELb0ELb0ELb1ELb1ELb0EEENS1_21CollectiveEpilogueFwdINS6_IJSA_NS7_ILi512EEESA_EEES9_SC_SE_Li256ELb0ELb1ELb1ELb0EEENS1_19SingleTileSchedulerILb0ELb1ELb1ELi64EEEEEEEEEvNT_6ParamsE)
        /*0254*/ 	.word	0x00000038


	//----- nvinfo : EIATTR_MIN_STACK_SIZE
	.align		4
.L_118:
        /*0258*/ 	.byte	0x04, 0x12
        /*025a*/ 	.short	(.L_120 - .L_119)
	.align		4
.L_119:
        /*025c*/ 	.word	index@(_ZN7cutlass13device_kernelIN5flash11enable_sm90INS1_16FlashAttnFwdSm90INS1_25CollectiveMainloopFwdSm90ILi2EN4cute5tupleIJNS5_1CILi1EEES8_S8_EEENS6_IJNS7_ILi64EEESA_SA_EEELi512ENS_6half_tEfNS_4arch4Sm90ELb1ELb0ELb0ELb1ELb0ELb0ELb0ELb0ELb0ELb1ELb1ELb0EEENS1_21CollectiveEpilogueFwdINS6_IJSA_NS7_ILi512EEESA_EEES9_SC_SE_Li256ELb1ELb1ELb1ELb0EEENS1_36VarlenDynamicPersistentTileSchedulerILi64ELi64ELi256ELi128ELb1ELb1ELb1ELb1ELb1ELb1EEEEEEEEEvNT_6ParamsE)
        /*0260*/ 	.word	0x00000068


	//----- nvinfo : EIATTR_MIN_STACK_SIZE
	.align		4
.L_120:
        /*0264*/ 	.byte	0x04, 0x12
        /*0266*/ 	.short	(.L_122 - .L_121)
	.align		4
.L_121:
        /*0268*/ 	.word	index@(_ZN7cutlass13device_kernelIN5flash11enable_sm90INS1_16FlashAttnFwdSm90INS1_25CollectiveMainloopFwdSm90ILi2EN4cute5tupleIJNS5_1CILi1EEES8_S8_EEENS6_IJNS7_ILi64EEESA_SA_EEELi512ENS_6half_tEfNS_4arch4Sm90ELb1ELb0ELb0ELb1ELb0ELb1ELb0ELb0ELb0ELb1ELb1ELb0EEENS1_21CollectiveEpilogueFwdINS6_IJSA_NS7_ILi512EEESA_EEES9_SC_SE_Li256ELb1ELb1ELb1ELb0EEENS1_36VarlenDynamicPersistentTileSchedulerILi64ELi64ELi256ELi128ELb1ELb1ELb1ELb1ELb1ELb1EEEEEEEEEvNT_6ParamsE)
        /*026c*/ 	.word	0x00000070


	//----- nvinfo : EIATTR_MIN_STACK_SIZE
	.align		4
.L_122:
        /*0270*/ 	.byte	0x04, 0x12
        /*0272*/ 	.short	(.L_124 - .L_123)
	.align		4
.L_123:
        /*0274*/ 	.word	index@(_ZN7cutlass13device_kernelIN5flash11enable_sm90INS1_16FlashAttnFwdSm90INS1_25CollectiveMainloopFwdSm90ILi2EN4cute5tupleIJNS5_1CILi1EEES8_S8_EEENS6_IJNS7_ILi64EEESA_SA_EEELi512ENS_6half_tEfNS_4arch4Sm90ELb1ELb0ELb0ELb1ELb0ELb0ELb1ELb0ELb0ELb1ELb1ELb0EEENS1_21CollectiveEpilogueFwdINS6_IJSA_NS7_ILi512EEESA_EEES9_SC_SE_Li256ELb1ELb1ELb1ELb0EEENS1_36VarlenDynamicPersistentTileSchedulerILi64ELi64ELi256ELi128ELb1ELb1ELb1ELb1ELb1ELb1EEEEEEEEEvNT_6ParamsE)
        /*0278*/ 	.word	0x00000078


	//----- nvinfo : EIATTR_MIN_STACK_SIZE
	.align		4
.L_124:
        /*027c*/ 	.byte	0x04, 0x12
        /*027e*/ 	.short	(.L_126 - .L_125)
	.align		4
.L_125:
        /*0280*/ 	.word	index@(_ZN7cutlass13device_kernelIN5flash11enable_sm90INS1_16FlashAttnFwdSm90INS1_25CollectiveMainloopFwdSm90ILi2EN4cute5tupleIJNS5_1CILi1EEES8_S8_EEENS6_IJNS7_ILi64EEESA_SA_EEELi512ENS_6half_tEfNS_4arch4Sm90ELb1ELb0ELb0ELb1ELb0ELb1ELb1ELb0ELb0ELb1ELb1ELb0EEENS1_21CollectiveEpilogueFwdINS6_IJSA_NS7_ILi512EEESA_EEES9_SC_SE_Li256ELb1ELb1ELb1ELb0EEENS1_36VarlenDynamicPersistentTileSchedulerILi64ELi64ELi256ELi128ELb1ELb1ELb1ELb1ELb1ELb1EEEEEEEEEvNT_6ParamsE)
        /*0284*/ 	.word	0x00000088
.L_126:


//--------------------- .nv.compat                --------------------------
	.section	.nv.compat,"",@"SHT_CUDA_COMPAT_INFO"
	.align	4
        /*0000*/ 	.byte	0x02, 0x09, 0x01, 0x00, 0x02, 0x02, 0x04, 0x00, 0x02, 0x05, 0x05, 0x00, 0x03, 0x07, 0x01, 0x01
        /*0010*/ 	.byte	0x02, 0x03, 0x01, 0x00, 0x02, 0x06, 0x01, 0x00, 0x04, 0x0b, 0x08, 0x00, 0x00, 0x00, 0x00, 0x00
        /*0020*/ 	.byte	0x00, 0x00, 0x00, 0x00


//--------------------- .nv.info._ZN7cutlass13device_kernelIN5flash11enable_sm90INS1_16FlashAttnFwdSm90INS1_25CollectiveMainloopFwdSm90ILi2EN4cute5tupleIJNS5_1CILi1EEES8_S8_EEENS6_IJNS7_ILi64EEESA_SA_EEELi512ENS_6half_tEfNS_4arch4Sm90ELb0ELb0ELb0ELb0ELb0ELb0ELb0ELb0ELb0ELb1ELb1ELb0EEENS1_21CollectiveEpilogueFwdINS6_IJSA_NS7_ILi512EEESA_EEES9_SC_SE_Li256ELb0ELb1ELb1ELb0EEENS1_19SingleTileSchedulerILb0ELb1ELb1ELi64EEEEEEEEEvNT_6ParamsE --------------------------
	.section	.nv.info._ZN7cutlass13device_kernelIN5flash11enable_sm90INS1_16FlashAttnFwdSm90INS1_25CollectiveMainloopFwdSm90ILi2EN4cute5tupleIJNS5_1CILi1EEES8_S8_EEENS6_IJNS7_ILi64EEESA_SA_EEELi512ENS_6half_tEfNS_4arch4Sm90ELb0ELb0ELb0ELb0ELb0ELb0ELb0ELb0ELb0ELb1ELb1ELb0EEENS1_21CollectiveEpilogueFwdINS6_IJSA_NS7_ILi512EEESA_EEES9_SC_SE_Li256ELb0ELb1ELb1ELb0EEENS1_19SingleTileSchedulerILb0ELb1ELb1ELi64EEEEEEEEEvNT_6ParamsE,"",@"SHT_CUDA_INFO"
	.sectionflags	@""
	.align	4


	//----- nvinfo : EIATTR_CUDA_API_VERSION
	.align		4
        /*0000*/ 	.byte	0x04, 0x37
        /*0002*/ 	.short	(.L_128 - .L_127)
.L_127:
        /*0004*/ 	.word	0x00000082


	//----- nvinfo : EIATTR_KPARAM_INFO
	.align		4
.L_128:
        /*0008*/ 	.byte	0x04, 0x17
        /*000a*/ 	.short	(.L_130 - .L_129)
.L_129:
        /*000c*/ 	.word	0x00000000
        /*0010*/ 	.short	0x0000
        /*0012*/ 	.short	0x0070
        /*0014*/ 	.byte	0x00, 0xf0, 0x01, 0x28


	//----- nvinfo : EIATTR_SPARSE_MMA_MASK
	.align		4
.L_130:
        /*0018*/ 	.byte	0x03, 0x50
        /*001a*/ 	.short	0x0000


	//----- nvinfo : EIATTR_MAXREG_COUNT
	.align		4
        /*001c*/ 	.byte	0x03, 0x1b
        /*001e*/ 	.short	0x00a8


	//----- nvinfo : EIATTR_NUM_BARRIERS
	.align		4
        /*0020*/ 	.byte	0x02, 0x4c
        /*0022*/ 	.byte	0x10
	.zero		1


	//----- nvinfo : EIATTR_EXTERNS
	.align		4
        /*0024*/ 	.byte	0x04, 0x0f
        /*0026*/ 	.short	(.L_132 - .L_131)


	//   ....[0]....
	.align		4
.L_131:
        /*0028*/ 	.word	index@(__assertfail)


	//----- nvinfo : EIATTR_ANNOTATIONS
	.align		4
.L_132:
        /*002c*/ 	.byte	0x04, 0x55
        /*002e*/ 	.short	(.L_134 - .L_133)


	//   ....[0]....
.L_133:
        /*0030*/ 	.word	0x00000001
        /*0034*/ 	.byte	0x00, 0x09, 0x00, 0x00, 0x01, 0x00, 0x00, 0x00, 0xf0, 0x11, 0x00, 0x00, 0x01, 0x00, 0x00, 0x00
        /* <DEDUP_REMOVED lines=8> */
        /*00c4*/ 	.byte	0xe0, 0xcb, 0x00, 0x00, 0x01, 0x00, 0x00, 0x00, 0x70, 0xd8, 0x00, 0x00


	//----- nvinfo : EIATTR_MERCURY_ISA_VERSION
	.align		4
.L_134:
        /*00d0*/ 	.byte	0x03, 0x5f
        /*00d2*/ 	.short	0x0101


	//----- nvinfo : EIATTR_INT_WARP_WIDE_INSTR_OFFSETS
	.align		4
        /*00d4*/ 	.byte	0x04, 0x31
        /*00d6*/ 	.short	(.L_136 - .L_135)


	//   ....[0]....
.L_135:
        /*00d8*/ 	.word	0x00000120


	//   ....[1]....
        /*00dc*/ 	.word	0x00000160


	//   ....[2]....
        /*00e0*/ 	.word	0x00000230


	//----- nvinfo : EIATTR_COOP_GROUP_MASK_REGIDS
	.align		4
.L_136:
        /*00e4*/ 	.byte	0x04, 0x29
        /*00e6*/ 	.short	(.L_138 - .L_137)


	//   ....[0]....
.L_137:
        /*00e8*/ 	.word	0xffffffff


	//   ....[1]....
        /*00ec*/ 	.word	0xffffffff


	//   ....[2]....
        /*00f0*/ 	.word	0xffffffff


	//   ....[3]....
        /*00f4*/ 	.word	0xffffffff


	//   ....[4]....
        /*00f8*/ 	.word	0xffffffff


	//   ....[5]....
        /*00fc*/ 	.word	0xffffffff


	//   ....[6]....
        /*0100*/ 	.word	0xffffffff


	//   ....[7]....
        /*0104*/ 	.word	0xffffffff


	//   ....[8]....
        /*0108*/ 	.word	0xffffffff


	//   ....[9]....
        /*010c*/ 	.word	0xffffffff


	//   ....[10]....
        /*0110*/ 	.word	0xffffffff


	//   ....[11]....
        /*0114*/ 	.word	0xffffffff


	//   ....[12]....
        /*0118*/ 	.word	0xffffffff


	//   ....[13]....
        /*011c*/ 	.word	0xffffffff


	//   ....[14]....
        /*0120*/ 	.word	0xffffffff


	//   ....[15]....
        /*0124*/ 	.word	0xffffffff


	//   ....[16]....
        /*0128*/ 	.word	0xffffffff


	//   ....[17]....
        /*012c*/ 	.word	0xffffffff


	//   ....[18]....
        /*0130*/ 	.word	0xffffffff


	//   ....[19]....
        /*0134*/ 	.word	0xffffffff


	//   ....[20]....
        /*0138*/ 	.word	0xffffffff


	//   ....[21]....
        /*013c*/ 	.word	0xffffffff


	//   ....[22]....
        /*0140*/ 	.word	0xffffffff


	//   ....[23]....
        /*0144*/ 	.word	0xffffffff


	//   ....[24]....
        /*0148*/ 	.word	0xffffffff


	//   ....[25]....
        /*014c*/ 	.word	0xffffffff


	//   ....[26]....
        /*0150*/ 	.word	0xffffffff


	//   ....[27]....
        /*0154*/ 	.word	0xffffffff


	//   ....[28]....
        /*0158*/ 	.word	0xffffffff


	//   ....[29]....
        /*015c*/ 	.word	0xffffffff


	//   ....[30]....
        /*0160*/ 	.word	0xffffffff


	//   ....[31]....
        /*0164*/ 	.word	0xffffffff


	//   ....[32]....
        /*0168*/ 	.word	0xffffffff


	//   ....[33]....
        /*016c*/ 	.word	0xffffffff


	//   ....[34]....
        /*0170*/ 	.word	0xffffffff


	//   ....[35]....
        /*0174*/ 	.word	0xffffffff


	//   ....[36]....
        /*0178*/ 	.word	0xffffffff


	//   ....[37]....
        /*017c*/ 	.word	0xffffffff


	//   ....[38]....
        /*0180*/ 	.word	0xffffffff


	//   ....[39]....
        /*0184*/ 	.word	0xffffffff


	//   ....[40]....
        /*0188*/ 	.word	0xffffffff


	//   ....[41]....
        /*018c*/ 	.word	0xffffffff


	//   ....[42]....
        /*0190*/ 	.word	0xffffffff


	//   ....[43]....
        /*0194*/ 	.word	0x0500000f


	//   ....[44]....
        /*0198*/ 	.word	0x0500000f


	//   ....[45]....
        /*019c*/ 	.word	0x0500000f


	//   ....[46]....
        /*01a0*/ 	.word	0x0500000f


	//   ....[47]....
        /*01a4*/ 	.word	0x0500000f


	//   ....[48]....
        /*01a8*/ 	.word	0x0500000f


	//   ....[49]....
        /*01ac*/ 	.word	0x0500000f


	//   ....[50]....
        /*01b0*/ 	.word	0x0500000f


	//   ....[51]....
        /*01b4*/ 	.word	0x0500000f


	//   ....[52]....
        /*01b8*/ 	.word	0x0500000f


	//----- nvinfo : EIATTR_COOP_GROUP_INSTR_OFFSETS
	.align		4
.L_138:
        /*01bc*/ 	.byte	0x04, 0x28
        /*01be*/ 	.short	(.L_140 - .L_139)


	//   ....[0]....
.L_139:
        /*01c0*/ 	.word	0x00000060


	//   ....[1]....
        /*01c4*/ 	.word	0x00000130


	//   ....[2]....
        /*01c8*/ 	.word	0x00000220


	//   ....[3]....
        /*01cc*/ 	.word	0x00000360


	//   ....[4]....
        /*01d0*/ 	.word	0x000004c0


	//   ....[5]....
        /*01d4*/ 	.word	0x000005e0


	//   ....[6]....
        /*01d8*/ 	.word	0x00000740


	//   ....[7]....
        /*01dc*/ 	.word	0x00001260


	//   ....[8]....
        /*01e0*/ 	.word	0x000031a0


	//   ....[9]....
        /*01e4*/ 	.word	0x00003c10


	//   ....[10]....
        /*01e8*/ 	.word	0x00003ce0


	//   ....[11]....
        /*01ec*/ 	.word	0x00003e70


	//   ....[12]....
        /*01f0*/ 	.word	0x00003f10


	//   ....[13]....
        /*01f4*/ 	.word	0x00004a40


	//   ....[14]....
        /*01f8*/ 	.word	0x00004e30


	//   ....[15]....
        /*01fc*/ 	.word	0x00004e80


	//   ....[16]....
        /*0200*/ 	.word	0x00005100


	//   ....[17]....
        /*0204*/ 	.word	0x000052d0


	//   ....[18]....
        /*0208*/ 	.word	0x000062b0


	//   ....[19]....
        /*020c*/ 	.word	0x00006320


	//   ....[20]....
        /*0210*/ 	.word	0x00006380


	//   ....[21]....
        /*0214*/ 	.word	0x000063c0


	//   ....[22]....
        /*0218*/ 	.word	0x000063e0


	//   ....[23]....
        /*021c*/ 	.word	0x00006e80


	//   ....[24]....
        /*0220*/ 	.word	0x000072e0


	//   ....[25]....
        /*0224*/ 	.word	0x00007310


	//   ....[26]....
        /*0228*/ 	.word	0x00007340


	//   ....[27]....
        /*022c*/ 	.word	0x00007370


	//   ....[28]....
        /*0230*/ 	.word	0x000077f0


	//   ....[29]....
        /*0234*/ 	.word	0x00007810


	//   ....[30]....
        /*0238*/ 	.word	0x00008460


	//   ....[31]....
        /*023c*/ 	.word	0x00008480


	//   ....[32]....
        /*0240*/ 	.word	0x000094b0


	//   ....[33]....
        /*0244*/ 	.word	0x00009e80


	//   ....[34]....
        /*0248*/ 	.word	0x0000a720


	//   ....[35]....
        /*024c*/ 	.word	0x0000a750


	//   ....[36]....
        /*0250*/ 	.word	0x0000a780


	//   ....[37]....
        /*0254*/ 	.word	0x0000a830


	//   ....[38]....
        /*0258*/ 	.word	0x0000a860


	//   ....[39]....
        /*025c*/ 	.word	0x0000a8d0


	//   ....[40]....
        /*0260*/ 	.word	0x0000a900


	//   ....[41]....
        /*0264*/ 	.word	0x0000a910


	//   ....[42]....
        /*0268*/ 	.word	0x0000d800


	//   ....[43]....
        /*026c*/ 	.word	0x0000dd40


	//   ....[44]....
        /*0270*/ 	.word	0x0000deb0


	//   ....[45]....
        /*0274*/ 	.word	0x0000df10


	//   ....[46]....
        /*0278*/ 	.word	0x0000dfb0


	//   ....[47]....
        /*027c*/ 	.word	0x0000e0b0


	//   ....[48]....
        /*0280*/ 	.word	0x0000e120


	//   ....[49]....
        /*0284*/ 	.word	0x0000e200


	//   ....[50]....
        /*0288*/ 	.word	0x0000e270


	//   ....[51]....
        /*028c*/ 	.word	0x0000e340


	//   ....[52]....
        /*0290*/ 	.word	0x0000e750


	//----- nvinfo : EIATTR_REG_RECONFIG
	.align		4
.L_140:
        /*0294*/ 	.byte	0x01, 0x54
	.zero		2


	//----- nvinfo : EIATTR_SYSCALL_OFFSETS
	.align		4
        /*0298*/ 	.byte	0x04, 0x46
        /*029a*/ 	.short	(.L_142 - .L_141)


	//   ....[0]....
.L_141:
        /*029c*/ 	.word	0x00003370


	//   ....[1]....
        /*02a0*/ 	.word	0x00009b40


	//   ....[2]....
        /*02a4*/ 	.word	0x00009c80


	//   ....[3]....
        /*02a8*/ 	.word	0x00009d70


	//   ....[4]....
        /*02ac*/ 	.word	0x0000a3b0


	//----- nvinfo : EIATTR_MBARRIER_INSTR_OFFSETS
	.align		4
.L_142:
        /*02b0*/ 	.byte	0x04, 0x39
        /*02b2*/ 	.short	(.L_144 - .L_143)


	//   ....[0]....
.L_143:
        /*02b4*/ 	.word	0x00000250
        /*02b8*/ 	.word	0x000000ff
        /*02bc*/ 	.word	0x00028c00
        /*02c0*/ 	.short	0x0100
        /*02c2*/ 	.byte	0x08
	.zero		1


	//   ....[1]....
        /*02c4*/ 	.word	0x00000260
        /*02c8*/ 	.word	0x000000ff
        /*02cc*/ 	.word	0x00028c20
        /*02d0*/ 	.short	0x0100
        /*02d2*/ 	.byte	0x08
	.zero		1


	//   ....[2]....
        /*02d4*/ 	.word	0x00000310
        /*02d8*/ 	.word	0x000000ff
        /*02dc*/ 	.word	0x00028c30
        /*02e0*/ 	.short	0x0100
        /*02e2*/ 	.byte	0x06
	.zero		1


	//   ....[3]....
        /*02e4*/ 	.word	0x00000320
        /*02e8*/ 	.word	0x000000ff
        /*02ec*/ 	.word	0x00028c40
        /*02f0*/ 	.short	0x0100
        /*02f2*/ 	.byte	0x06
	.zero		1


	//   ....[4]....
        /*02f4*/ 	.word	0x00000330
        /*02f8*/ 	.word	0x000000ff
        /*02fc*/ 	.word	0x00028c38
        /*0300*/ 	.short	0x0100
        /*0302*/ 	.byte	0x06
	.zero		1


	//   ....[5]....
        /*0304*/ 	.word	0x00000340
        /*0308*/ 	.word	0x000000ff
        /*030c*/ 	.word	0x00028c48
        /*0310*/ 	.short	0x0100
        /*0312*/ 	.byte	0x06
	.zero		1


	//   ....[6]....
        /*0314*/ 	.word	0x00000470
        /*0318*/ 	.word	0x000000ff
        /*031c*/ 	.word	0x00028c50
        /*0320*/ 	.short	0x0100
        /*0322*/ 	.byte	0x08
	.zero		1


	//   ....[7]....
        /*0324*/ 	.word	0x00000480
        /*0328*/ 	.word	0x000000ff
        /*032c*/ 	.word	0x00028c60
        /*0330*/ 	.short	0x0100
        /*0332*/ 	.byte	0x08
	.zero		1


	//   ....[8]....
        /*0334*/ 	.word	0x00000490
        /*0338*/ 	.word	0x000000ff
        /*033c*/ 	.word	0x00028c58
        /*0340*/ 	.short	0x0100
        /*0342*/ 	.byte	0x08
	.zero		1


	//   ....[9]....
        /*0344*/ 	.word	0x000004a0
        /*0348*/ 	.word	0x000000ff
        /*034c*/ 	.word	0x00028c68
        /*0350*/ 	.short	0x0100
        /*0352*/ 	.byte	0x08
	.zero		1


	//   ....[10]....
        /*0354*/ 	.word	0x00000590
        /*0358*/ 	.word	0x000000ff
        /*035c*/ 	.word	0x00028c70
        /*0360*/ 	.short	0x0100
        /*0362*/ 	.byte	0x06
	.zero		1


	//   ....[11]....
        /*0364*/ 	.word	0x000005a0
        /*0368*/ 	.word	0x000000ff
        /*036c*/ 	.word	0x00028c80
        /*0370*/ 	.short	0x0100
        /*0372*/ 	.byte	0x06
	.zero		1


	//   ....[12]....
        /*0374*/ 	.word	0x000005b0
        /*0378*/ 	.word	0x000000ff
        /*037c*/ 	.word	0x00028c78
        /*0380*/ 	.short	0x0100
        /*0382*/ 	.byte	0x06
	.zero		1


	//   ....[13]....
        /*0384*/ 	.word	0x000005c0
        /*0388*/ 	.word	0x000000ff
        /*038c*/ 	.word	0x00028c88
        /*0390*/ 	.short	0x0100
        /*0392*/ 	.byte	0x06
	.zero		1


	//   ....[14]....
        /*0394*/ 	.word	0x000006f0
        /*0398*/ 	.word	0x000000ff
        /*039c*/ 	.word	0x00028c90
        /*03a0*/ 	.short	0x0100
        /*03a2*/ 	.byte	0x08
	.zero		1


	//   ....[15]....
        /*03a4*/ 	.word	0x00000700
        /*03a8*/ 	.word	0x000000ff
        /*03ac*/ 	.word	0x00028ca0
        /*03b0*/ 	.short	0x0100
        /*03b2*/ 	.byte	0x08
	.zero		1


	//   ....[16]....
        /*03b4*/ 	.word	0x00000710
        /*03b8*/ 	.word	0x000000ff
        /*03bc*/ 	.word	0x00028c98
        /*03c0*/ 	.short	0x0100
        /*03c2*/ 	.byte	0x08
	.zero		1


	//   ....[17]....
        /*03c4*/ 	.word	0x00000720
        /*03c8*/ 	.word	0x000000ff
        /*03cc*/ 	.word	0x00028ca8
        /*03d0*/ 	.short	0x0100
        /*03d2*/ 	.byte	0x08
	.zero		1


	//   ....[18]....
        /*03d4*/ 	.word	0x00000850
        /*03d8*/ 	.word	0x000000ff
        /*03dc*/ 	.word	0x00028cb0
        /*03e0*/ 	.short	0x0100
        /*03e2*/ 	.byte	0x08
	.zero		1


	//   ....[19]....
        /*03e4*/ 	.word	0x00000860
        /*03e8*/ 	.word	0x000000ff
        /*03ec*/ 	.word	0x00028cc0
        /*03f0*/ 	.short	0x0100
        /*03f2*/ 	.byte	0x08
	.zero		1


	//   ....[20]....
        /*03f4*/ 	.word	0x00000870
        /*03f8*/ 	.word	0x000000ff
        /*03fc*/ 	.word	0x00028cb8
        /*0400*/ 	.short	0x0100
        /*0402*/ 	.byte	0x08
	.zero		1


	//   ....[21]....
        /*0404*/ 	.word	0x00000880
        /*0408*/ 	.word	0x000000ff
        /*040c*/ 	.word	0x00028cc8
        /*0410*/ 	.short	0x0100
        /*0412*/ 	.byte	0x08
	.zero		1


	//   ....[22]....
        /*0414*/ 	.word	0x00001410
        /*0418*/ 	.word	0x000000ff
        /*041c*/ 	.word	0x00028c50
        /*0420*/ 	.short	0x010a
        /*0422*/ 	.byte	0x05
	.zero		1


	//   ....[23]....
        /*0424*/ 	.word	0x00001700
        /*0428*/ 	.word	0x00000005
        /*042c*/ 	.word	0x00000000
        /*0430*/ 	.short	0x0101
        /*0432*/ 	.byte	0x3f
	.zero		1


	//   ....[24]....
        /*0434*/ 	.word	0x00002050
        /*0438*/ 	.word	0x000000ff
        /*043c*/ 	.word	0x00028c50
        /*0440*/ 	.short	0x010a
        /*0442*/ 	.byte	0x07
	.zero		1


	//   ....[25]....
        /*0444*/ 	.word	0x00002090
        /*0448*/ 	.word	0x000000ff
        /*044c*/ 	.word	0x00028c50
        /*0450*/ 	.short	0x010a
        /*0452*/ 	.byte	0x07
	.zero		1


	//   ....[26]....
        /*0454*/ 	.word	0x00002260
        /*0458*/ 	.word	0x00000005
        /*045c*/ 	.word	0x00000000
        /*0460*/ 	.short	0x0101
        /*0462*/ 	.byte	0x3f
	.zero		1


	//   ....[27]....
        /*0464*/ 	.word	0x000033b0
        /*0468*/ 	.word	0x000000ff
        /*046c*/ 	.word	0x00028c00
        /*0470*/ 	.short	0x010a
        /*0472*/ 	.byte	0x24
	.zero		1


	//   ....[28]....
        /*0474*/ 	.word	0x00003530
        /*0478*/ 	.word	0x000000ff
        /*047c*/ 	.word	0x00028c30
        /*0480*/ 	.short	0x010a
        /*0482*/ 	.byte	0x24
	.zero		1


	//   ....[29]....
        /*0484*/ 	.word	0x000035a0
        /*0488*/ 	.word	0x000000ff
        /*048c*/ 	.word	0x00028c30
        /*0490*/ 	.short	0x010a
        /*0492*/ 	.byte	0x24
	.zero		1


	//   ....[30]....
        /*0494*/ 	.word	0x00004300
        /*0498*/ 	.word	0x00000007
        /*049c*/ 	.word	0x00000000
        /*04a0*/ 	.short	0x0101
        /*04a2*/ 	.byte	0x3f
	.zero		1


	//   ....[31]....
        /*04a4*/ 	.word	0x00004780
        /*04a8*/ 	.word	0x000000ff
        /*04ac*/ 	.word	0x00028c50
        /*04b0*/ 	.short	0x010a
        /*04b2*/ 	.byte	0x24
	.zero		1


	//   ....[32]....
        /*04b4*/ 	.word	0x000047d0
        /*04b8*/ 	.word	0x000000ff
        /*04bc*/ 	.word	0x00028c50
        /*04c0*/ 	.short	0x010a
        /*04c2*/ 	.byte	0x24
	.zero		1


	//   ....[33]....
        /*04c4*/ 	.word	0x00004a60
        /*04c8*/ 	.word	0x0000000e
        /*04cc*/ 	.word	0x00000000
        /*04d0*/ 	.short	0x0101
        /*04d2*/ 	.byte	0x3f
	.zero		1


	//   ....[34]....
        /*04d4*/ 	.word	0x00004b50
        /*04d8*/ 	.word	0x000000ff
        /*04dc*/ 	.word	0x00028c30
        /*04e0*/ 	.short	0x010a
        /*04e2*/ 	.byte	0x07
	.zero		1


	//   ....[35]....
        /*04e4*/ 	.word	0x00004b90
        /*04e8*/ 	.word	0x000000ff
        /*04ec*/ 	.word	0x00028c30
        /*04f0*/ 	.short	0x010a
        /*04f2*/ 	.byte	0x07
	.zero		1


	//   ....[36]....
        /*04f4*/ 	.word	0x00005620
        /*04f8*/ 	.word	0x0000009a
        /*04fc*/ 	.word	0x00000000
        /*0500*/ 	.short	0x0101
        /*0502*/ 	.byte	0x3f
	.zero		1


	//   ....[37]....
        /*0504*/ 	.word	0x00006010
        /*0508*/ 	.word	0x000000ff
        /*050c*/ 	.word	0x00028c50
        /*0510*/ 	.short	0x010a
        /*0512*/ 	.byte	0x07
	.zero		1


	//   ....[38]....
        /*0514*/ 	.word	0x00006050
        /*0518*/ 	.word	0x000000ff
        /*051c*/ 	.word	0x00028c50
        /*0520*/ 	.short	0x010a
        /*0522*/ 	.byte	0x07
	.zero		1


	//   ....[39]....
        /*0524*/ 	.word	0x000062d0
        /*0528*/ 	.word	0x000000ab
        /*052c*/ 	.word	0x00000000
        /*0530*/ 	.short	0x0101
        /*0532*/ 	.byte	0x3f
	.zero		1


	//   ....[40]....
        /*0534*/ 	.word	0x00006e40
        /*0538*/ 	.word	0x000000ff
        /*053c*/ 	.word	0x00000000
        /*0540*/ 	.short	0x0101
        /*0542*/ 	.byte	0x04
	.zero		1


	//   ....[41]....
        /*0544*/ 	.word	0x0000a0a0
        /*0548*/ 	.word	0x000000ff
        /*054c*/ 	.word	0x00028c40
        /*0550*/ 	.short	0x010a
        /*0552*/ 	.byte	0x26
	.zero		1


	//   ....[42]....
        /*0554*/ 	.word	0x0000aa20
        /*0558*/ 	.word	0x000000ff
        /*055c*/ 	.word	0x00028c00
        /*0560*/ 	.short	0x0107
        /*0562*/ 	.byte	0x26
	.zero		1


	//   ....[43]....
        /*0564*/ 	.word	0x0000aa60
        /*0568*/ 	.word	0x000000ff
        /*056c*/ 	.word	0x00028c00
        /*0570*/ 	.short	0x0101
        /*0572*/ 	.byte	0x26
	.zero		1


	//   ....[44]....
        /*0574*/ 	.word	0x0000aa70
        /*0578*/ 	.word	0x000000ff
        /*057c*/ 	.word	0x00028c20
        /*0580*/ 	.short	0x010a
        /*0582*/ 	.byte	0x26
	.zero		1


	//   ....[45]....
        /*0584*/ 	.word	0x0000aad0
        /*0588*/ 	.word	0x000000ff
        /*058c*/ 	.word	0x00028c60
        /*0590*/ 	.short	0x010a
        /*0592*/ 	.byte	0x26
	.zero		1


	//   ....[46]....
        /*0594*/ 	.word	0x0000b660
        /*0598*/ 	.word	0x000000ff
        /*059c*/ 	.word	0x00028c48
        /*05a0*/ 	.short	0x010a
        /*05a2*/ 	.byte	0x26
	.zero		1


	//   ....[47]....
        /*05a4*/ 	.word	0x0000b830
        /*05a8*/ 	.word	0x000000ff
        /*05ac*/ 	.word	0x00028c68
        /*05b0*/ 	.short	0x010a
        /*05b2*/ 	.byte	0x26
	.zero		1


	//   ....[48]....
        /*05b4*/ 	.word	0x0000c1d0
        /*05b8*/ 	.word	0x000000ff
        /*05bc*/ 	.word	0x00028c40
        /*05c0*/ 	.short	0x010a
        /*05c2*/ 	.byte	0x26
	.zero		1


	//   ....[49]....
        /*05c4*/ 	.word	0x0000c3b0
        /*05c8*/ 	.word	0x000000ff
        /*05cc*/ 	.word	0x00028c60
        /*05d0*/ 	.short	0x010a
        /*05d2*/ 	.byte	0x26
	.zero		1


	//   ....[50]....
        /*05d4*/ 	.word	0x0000cd90
        /*05d8*/ 	.word	0x000000ff
        /*05dc*/ 	.word	0x00028c48
        /*05e0*/ 	.short	0x010a
        /*05e2*/ 	.byte	0x26
	.zero		1


	//   ....[51]....
        /*05e4*/ 	.word	0x0000cf70
        /*05e8*/ 	.word	0x000000ff
        /*05ec*/ 	.word	0x00028c68
        /*05f0*/ 	.short	0x010a
        /*05f2*/ 	.byte	0x26
	.zero		1


	//   ....[52]....
        /*05f4*/ 	.word	0x0000d790
        /*05f8*/ 	.word	0x00000002
        /*05fc*/ 	.word	0x00028c20
        /*0600*/ 	.short	0x010a
        /*0602*/ 	.byte	0x3f
	.zero		1


	//   ....[53]....
        /*0604*/ 	.word	0x0000d910
        /*0608*/ 	.word	0x00000007
        /*060c*/ 	.word	0x00000000
        /*0610*/ 	.short	0x010a
        /*0612*/ 	.byte	0x3f
	.zero		1


	//   ....[54]....
        /*0614*/ 	.word	0x0000d980
        /*0618*/ 	.word	0x00000005
        /*061c*/ 	.word	0x00000000
        /*0620*/ 	.short	0x010a
        /*0622*/ 	.byte	0x3f
	.zero		1


	//   ....[55]....
        /*0624*/ 	.word	0x0000d9e0
        /*0628*/ 	.word	0x00000005
        /*062c*/ 	.word	0x00000000
        /*0630*/ 	.short	0x010a
        /*0632*/ 	.byte	0x3f
	.zero		1


	//   ....[56]....
        /*0634*/ 	.word	0x0000da10
        /*0638*/ 	.word	0x00000003
        /*063c*/ 	.word	0x00000000
        /*0640*/ 	.short	0x010a
        /*0642*/ 	.byte	0x3f
	.zero		1


	//   ....[57]....
        /*0644*/ 	.word	0x0000da80
        /*0648*/ 	.word	0x00000006
        /*064c*/ 	.word	0x00028c50
        /*0650*/ 	.short	0x010a
        /*0652*/ 	.byte	0x3f
	.zero		1


	//   ....[58]....
        /*0654*/ 	.word	0x0000dae0
        /*0658*/ 	.word	0x00000006
        /*065c*/ 	.word	0x00028c50
        /*0660*/ 	.short	0x010a
        /*0662*/ 	.byte	0x3f
	.zero		1


	//   ....[59]....
        /*0664*/ 	.word	0x0000db40
        /*0668*/ 	.word	0x00000006
        /*066c*/ 	.word	0x00028c00
        /*0670*/ 	.short	0x010a
        /*0672*/ 	.byte	0x3f
	.zero		1


	//   ....[60]....
        /*0674*/ 	.word	0x0000dba0
        /*0678*/ 	.word	0x00000008
        /*067c*/ 	.word	0x00028c30
        /*0680*/ 	.short	0x010a
        /*0682*/ 	.byte	0x3f
	.zero		1


	//   ....[61]....
        /*0684*/ 	.word	0x0000dbf0
        /*0688*/ 	.word	0x0000000e
        /*068c*/ 	.word	0x00028c50
        /*0690*/ 	.short	0x010a
        /*0692*/ 	.byte	0x3f
	.zero		1


	//   ....[62]....
        /*0694*/ 	.word	0x0000dc50
        /*0698*/ 	.word	0x0000000f
        /*069c*/ 	.word	0x00028c30
        /*06a0*/ 	.short	0x010a
        /*06a2*/ 	.byte	0x3f
	.zero		1


	//   ....[63]....
        /*06a4*/ 	.word	0x0000dca0
        /*06a8*/ 	.word	0x000000ab
        /*06ac*/ 	.word	0x00028c50
        /*06b0*/ 	.short	0x010a
        /*06b2*/ 	.byte	0x3f
	.zero		1


	//   ....[64]....
        /*06b4*/ 	.word	0x0000de00
        /*06b8*/ 	.word	0x00000003
        /*06bc*/ 	.word	0x00028c40
        /*06c0*/ 	.short	0x010a
        /*06c2*/ 	.byte	0x3f
	.zero		1


	//   ....[65]....
        /*06c4*/ 	.word	0x0000e380
        /*06c8*/ 	.word	0x00000003
        /*06cc*/ 	.word	0x00028c20
        /*06d0*/ 	.short	0x010a
        /*06d2*/ 	.byte	0x3f
	.zero		1


	//   ....[66]....
        /*06d4*/ 	.word	0x0000e3e0
        /*06d8*/ 	.word	0x00000003
        /*06dc*/ 	.word	0x00028c60
        /*06e0*/ 	.short	0x010a
        /*06e2*/ 	.byte	0x3f
	.zero		1


	//   ....[67]....
        /*06e4*/ 	.word	0x0000e440
        /*06e8*/ 	.word	0x00000003
        /*06ec*/ 	.word	0x00028c48
        /*06f0*/ 	.short	0x010a
        /*06f2*/ 	.byte	0x3f
	.zero		1


	//   ....[68]....
        /*06f4*/ 	.word	0x0000e4a0
        /*06f8*/ 	.word	0x00000003
        /*06fc*/ 	.word	0x00028c68
        /*0700*/ 	.short	0x010a
        /*0702*/ 	.byte	0x3f
	.zero		1


	//   ....[69]....
        /*0704*/ 	.word	0x0000e500
        /*0708*/ 	.word	0x00000003
        /*070c*/ 	.word	0x00028c40
        /*0710*/ 	.short	0x010a
        /*0712*/ 	.byte	0x3f
	.zero		1


	//   ....[70]....
        /*0714*/ 	.word	0x0000e560
        /*0718*/ 	.word	0x00000003
        /*071c*/ 	.word	0x00028c60
        /*0720*/ 	.short	0x010a
        /*0722*/ 	.byte	0x3f
	.zero		1


	//   ....[71]....
        /*0724*/ 	.word	0x0000e5c0
        /*0728*/ 	.word	0x00000003
        /*072c*/ 	.word	0x00028c48
        /*0730*/ 	.short	0x010a
        /*0732*/ 	.byte	0x3f
	.zero		1


	//   ....[72]....
        /*0734*/ 	.word	0x0000e620
        /*0738*/ 	.word	0x00000003
        /*073c*/ 	.word	0x00028c68
        /*0740*/ 	.short	0x010a
        /*0742*/ 	.byte	0x3f
	.zero		1


	//   ....[73]....
        /*0744*/ 	.word	0x0000e670
        /*0748*/ 	.word	0x00000002
        /*074c*/ 	.word	0x00028c20
        /*0750*/ 	.short	0x010a
        /*0752*/ 	.byte	0x3f
	.zero		1


	//   ....[74]....
        /*0754*/ 	.word	0x0000e810
        /*0758*/ 	.word	0x00000007
        /*075c*/ 	.word	0x00000000
        /*0760*/ 	.short	0x010a
        /*0762*/ 	.byte	0x3f
	.zero		1


	//   ....[75]....
        /*0764*/ 	.word	0x0000e860
        /*0768*/ 	.word	0x00000005
        /*076c*/ 	.word	0x00000000
        /*0770*/ 	.short	0x010a
        /*0772*/ 	.byte	0x3f
	.zero		1


	//   ....[76]....
        /*0774*/ 	.word	0x0000e8b0
        /*0778*/ 	.word	0x00000005
        /*077c*/ 	.word	0x00000000
        /*0780*/ 	.short	0x010a
        /*0782*/ 	.byte	0x3f
	.zero		1


	//----- nvinfo : EIATTR_NUM_MBARRIERS
	.align		4
.L_144:
        /*0784*/ 	.byte	0x03, 0x38
        /*0786*/ 	.short	0x0016


	//----- nvinfo : EIATTR_EXIT_INSTR_OFFSETS
	.align		4
        /*0788*/ 	.byte	0x04, 0x1c
        /*078a*/ 	.short	(.L_146 - .L_145)


	//   ....[0]....
.L_145:
        /*078c*/ 	.word	0x0000da60


	//----- nvinfo : EIATTR_MAX_THREADS
	.align		4
.L_146:
        /*0790*/ 	.byte	0x04, 0x05
        /*0792*/ 	.short	(.L_148 - .L_147)
.L_147:
        /*0794*/ 	.word	0x00000180
        /*0798*/ 	.word	0x00000001
        /*079c*/ 	.word	0x00000001


	//----- nvinfo : EIATTR_CRS_STACK_SIZE
	.align		4
.L_148:
        /*07a0*/ 	.byte	0x04, 0x1e
        /*07a2*/ 	.short	(.L_150 - .L_149)
.L_149:
        /*07a4*/ 	.word	0x00000000


	//----- nvinfo : EIATTR_CBANK_PARAM_SIZE
	.align		4
.L_150:
        /*07a8*/ 	.byte	0x03, 0x19
        /*07aa*/ 	.short	0x0a70


	//----- nvinfo : EIATTR_PARAM_CBANK
	.align		4
        /*07ac*/ 	.byte	0x04, 0x0a
        /*07ae*/ 	.short	(.L_152 - .L_151)
	.align		4
.L_151:
        /*07b0*/ 	.word	index@(.nv.constant0._ZN7cutlass13device_kernelIN5flash11enable_sm90INS1_16FlashAttnFwdSm90INS1_25CollectiveMainloopFwdSm90ILi2EN4cute5tupleIJNS5_1CILi1EEES8_S8_EEENS6_IJNS7_ILi64EEESA_SA_EEELi512ENS_6half_tEfNS_4arch4Sm90ELb0ELb0ELb0ELb0ELb0ELb0ELb0ELb0ELb0ELb1ELb1ELb0EEENS1_21CollectiveEpilogueFwdINS6_IJSA_NS7_ILi512EEESA_EEES9_SC_SE_Li256ELb0ELb1ELb1ELb0EEENS1_19SingleTileSchedulerILb0ELb1ELb1ELi64EEEEEEEEEvNT_6ParamsE)
        /*07b4*/ 	.short	0x0210
        /*07b6*/ 	.short	0x0a70


	//----- nvinfo : EIATTR_SW_WAR
	.align		4
.L_152:
        /*07b8*/ 	.byte	0x04, 0x36
        /*07ba*/ 	.short	(.L_154 - .L_153)
.L_153:
        /*07bc*/ 	.word	0x00000008
.L_154:


//--------------------- .nv.info._ZN7cutlass13device_kernelIN5flash11enable_sm90INS1_16FlashAttnFwdSm90INS1_25CollectiveMainloopFwdSm90ILi2EN4cute5tupleIJNS5_1CILi1EEES8_S8_EEENS6_IJNS7_ILi64EEESA_SA_EEELi512ENS_6half_tEfNS_4arch4Sm90ELb0ELb0ELb0ELb0ELb0ELb0ELb1ELb0ELb0ELb1ELb1ELb0EEENS1_21CollectiveEpilogueFwdINS6_IJSA_NS7_ILi512EEESA_EEES9_SC_SE_Li256ELb0ELb1ELb1ELb0EEENS1_19SingleTileSchedulerILb0ELb1ELb1ELi64EEEEEEEEEvNT_6ParamsE --------------------------
	.section	.nv.info._ZN7cutlass13device_kernelIN5flash11enable_sm90INS1_16FlashAttnFwdSm90INS1_25CollectiveMainloopFwdSm90ILi2EN4cute5tupleIJNS5_1CILi1EEES8_S8_EEENS6_IJNS7_ILi64EEESA_SA_EEELi512ENS_6half_tEfNS_4arch4Sm90ELb0ELb0ELb0ELb0ELb0ELb0ELb1ELb0ELb0ELb1ELb1ELb0EEENS1_21CollectiveEpilogueFwdINS6_IJSA_NS7_ILi512EEESA_EEES9_SC_SE_Li256ELb0ELb1ELb1ELb0EEENS1_19SingleTileSchedulerILb0ELb1ELb1ELi64EEEEEEEEEvNT_6ParamsE,"",@"SHT_CUDA_INFO"
	.sectionflags	@""
	.align	4


	//----- nvinfo : EIATTR_CUDA_API_VERSION
	.align		4
        /*0000*/ 	.byte	0x04, 0x37
        /*0002*/ 	.short	(.L_156 - .L_155)
.L_155:
        /*0004*/ 	.word	0x00000082


	//----- nvinfo : EIATTR_KPARAM_INFO
	.align		4
.L_156:
        /*0008*/ 	.byte	0x04, 0x17
        /*000a*/ 	.short	(.L_158 - .L_157)
.L_157:
        /*000c*/ 	.word	0x00000000
        /*0010*/ 	.short	0x0000
        /*0012*/ 	.short	0x0070
        /*0014*/ 	.byte	0x00, 0xf0, 0x01, 0x2c


	//----- nvinfo : EIATTR_SPARSE_MMA_MASK
	.align		4
.L_158:
        /*0018*/ 	.byte	0x03, 0x50
        /*001a*/ 	.short	0x0000


	//----- nvinfo : EIATTR_MAXREG_COUNT
	.align		4
        /*001c*/ 	.byte	0x03, 0x1b
        /*001e*/ 	.short	0x00a8


	//----- nvinfo : EIATTR_NUM_BARRIERS
	.align		4
        /*0020*/ 	.byte	0x02, 0x4c
        /*0022*/ 	.byte	0x10
	.zero		1


	//----- nvinfo : EIATTR_EXTERNS
	.align		4
        /*0024*/ 	.byte	0x04, 0x0f
        /*0026*/ 	.short	(.L_160 - .L_159)


	//   ....[0]....
	.align		4
.L_159:
        /*0028*/ 	.word	index@(__assertfail)


	//----- nvinfo : EIATTR_ANNOTATIONS
	.align		4
.L_160:
        /*002c*/ 	.byte	0x04, 0x55
        /*002e*/ 	.short	(.L_162 - .L_161)


	//   ....[0]....
.L_161:
        /* <DEDUP_REMOVED lines=16> */
        /*0124*/ 	.byte	0x90, 0x23, 0x01, 0x00


	//----- nvinfo : EIATTR_MERCURY_ISA_VERSION
	.align		4
.L_162:
        /*0128*/ 	.byte	0x03, 0x5f
        /*012a*/ 	.short	0x0101


	//----- nvinfo : EIATTR_INT_WARP_WIDE_INSTR_OFFSETS
	.align		4
        /*012c*/ 	.byte	0x04, 0x31
        /*012e*/ 	.short	(.L_164 - .L_163)


	//   ....[0]....
.L_163:
        /*0130*/ 	.word	0x00000130


	//   ....[1]....
        /*0134*/ 	.word	0x00000170


	//   ....[2]....
        /*0138*/ 	.word	0x000001e0


	//   ....[3]....
        /*013c*/ 	.word	0x000001f0


	//----- nvinfo : EIATTR_COOP_GROUP_MASK_REGIDS
	.align		4
.L_164:
        /*0140*/ 	.byte	0x04, 0x29
        /*0142*/ 	.short	(.L_166 - .L_165)


	//   ....[0]....
.L_165:
        /*0144*/ 	.word	0xffffffff


	//   ....[1]....
        /*0148*/ 	.word	0xffffffff


	//   ....[2]....
        /*014c*/ 	.word	0xffffffff


	//   ....[3]....
        /*0150*/ 	.word	0xffffffff


	//   ....[4]....
        /*0154*/ 	.word	0xffffffff


	//   ....[5]....
        /*0158*/ 	.word	0xffffffff


	//   ....[6]....
        /*015c*/ 	.word	0xffffffff


	//   ....[7]....
        /*0160*/ 	.word	0xffffffff


	//   ....[8]....
        /*0164*/ 	.word	0xffffffff


	//   ....[9]....
        /*0168*/ 	.word	0xffffffff


	//   ....[10]....
        /*016c*/ 	.word	0xffffffff


	//   ....[11]....
        /*0170*/ 	.word	0xffffffff


	//   ....[12]....
        /*0174*/ 	.word	0xffffffff


	//   ....[13]....
        /*0178*/ 	.word	0xffffffff


	//   ....[14]....
        /*017c*/ 	.word	0xffffffff


	//   ....[15]....
        /*0180*/ 	.word	0xffffffff


	//   ....[16]....
        /*0184*/ 	.word	0xffffffff


	//   ....[17]....
        /*0188*/ 	.word	0xffffffff


	//   ....[18]....
        /*018c*/ 	.word	0xffffffff


	//   ....[19]....
        /*0190*/ 	.word	0xffffffff


	//   ....[20]....
        /*0194*/ 	.word	0xffffffff


	//   ....[21]....
        /*0198*/ 	.word	0xffffffff


	//   ....[22]....
        /*019c*/ 	.word	0xffffffff


	//   ....[23]....
        /*01a0*/ 	.word	0xffffffff


	//   ....[24]....
        /*01a4*/ 	.word	0xffffffff


	//   ....[25]....
        /*01a8*/ 	.word	0xffffffff


	//   ....[26]....
        /*01ac*/ 	.word	0xffffffff


	//   ....[27]....
        /*01b0*/ 	.word	0xffffffff


	//   ....[28]....
        /*01b4*/ 	.word	0xffffffff


	//   ....[29]....
        /*01b8*/ 	.word	0xffffffff


	//   ....[30]....
        /*01bc*/ 	.word	0xffffffff


	//   ....[31]....
        /*01c0*/ 	.word	0xffffffff


	//   ....[32]....
        /*01c4*/ 	.word	0xffffffff


	//   ....[33]....
        /*01c8*/ 	.word	0xffffffff


	//   ....[34]....
        /*01cc*/ 	.word	0xffffffff


	//   ....[35]....
        /*01d0*/ 	.word	0xffffffff


	//   ....[36]....
        /*01d4*/ 	.word	0xffffffff


	//   ....[37]....
        /*01d8*/ 	.word	0xffffffff


	//   ....[38]....
        /*01dc*/ 	.word	0xffffffff


	//   ....[39]....
        /*01e0*/ 	.word	0xffffffff


	//   ....[40]....
        /*01e4*/ 	.word	0xffffffff


	//   ....[41]....
        /*01e8*/ 	.word	0xffffffff


	//   ....[42]....
        /*01ec*/ 	.word	0xffffffff


	//   ....[43]....
        /*01f0*/ 	.word	0xffffffff


	//   ....[44]....
        /*01f4*/ 	.word	0xffffffff


	//   ....[45]....
        /*01f8*/ 	.word	0xffffffff


	//   ....[46]....
        /*01fc*/ 	.word	0xffffffff


	//   ....[47]....
        /*0200*/ 	.word	0xffffffff


	//   ....[48]....
        /*0204*/ 	.word	0xffffffff


	//   ....[49]....
        /*0208*/ 	.word	0xffffffff


	//   ....[50]....
        /*020c*/ 	.word	0xffffffff


	//   ....[51]....
        /*0210*/ 	.word	0xffffffff


	//   ....[52]....
        /*0214*/ 	.word	0xffffffff


	//   ....[53]....
        /*0218*/ 	.word	0x0500000f


	//   ....[54]....
        /*021c*/ 	.word	0x0500000f


	//   ....[55]....
        /*0220*/ 	.word	0x0500000f


	//   ....[56]....
        /*0224*/ 	.word	0x0500000f


	//   ....[57]....
        /*0228*/ 	.word	0x0500000f


	//   ....[58]....
        /*022c*/ 	.word	0x0500000f


	//   ....[59]....
        /*0230*/ 	.word	0x0500000f


	//   ....[60]....
        /*0234*/ 	.word	0x0500000f


	//   ....[61]....
        /*0238*/ 	.word	0x0500000f


	//   ....[62]....
        /*023c*/ 	.word	0x0500000f


	//   ....[63]....
        /*0240*/ 	.word	0x0500000f


	//   ....[64]....
        /*0244*/ 	.word	0x0500000f


	//   ....[65]....
        /*0248*/ 	.word	0x0500000f


	//   ....[66]....
        /*024c*/ 	.word	0x0500000f


	//   ....[67]....
        /*0250*/ 	.word	0x0500000f


	//   ....[68]....
        /*0254*/ 	.word	0x0500000f


	//   ....[69]....
        /*0258*/ 	.word	0x0500000f


	//   ....[70]....
        /*025c*/ 	.word	0x0500000f


	//----- nvinfo : EIATTR_COOP_GROUP_INSTR_OFFSETS
	.align		4
.L_166:
        /*0260*/ 	.byte	0x04, 0x28
        /*0262*/ 	.short	(.L_168 - .L_167)


	//   ....[0]....
.L_167:
        /*0264*/ 	.word	0x00000070


	//   ....[1]....
        /*0268*/ 	.word	0x00000140


	//   ....[2]....
        /*026c*/ 	.word	0x00000190


	//   ....[3]....
        /*0270*/ 	.word	0x000003a0


	//   ....[4]....
        /*0274*/ 	.word	0x00000500


	//   ....[5]....
        /*0278*/ 	.word	0x00000620


	//   ....[6]....
        /*027c*/ 	.word	0x00000780


	//   ....[7]....
        /*0280*/ 	.word	0x00001380


	//   ....[8]....
        /*0284*/ 	.word	0x000031d0


	//   ....[9]....
        /*0288*/ 	.word	0x00004310


	//   ....[10]....
        /*028c*/ 	.word	0x000054b0


	//   ....[11]....
        /*0290*/ 	.word	0x00005510


	//   ....[12]....
        /*0294*/ 	.word	0x00005720


	//   ....[13]....
        /*0298*/ 	.word	0x000057a0


	//   ....[14]....
        /*029c*/ 	.word	0x000061e0


	//   ....[15]....
        /*02a0*/ 	.word	0x00006bc0


	//   ....[16]....
        /*02a4*/ 	.word	0x00007ae0


	//   ....[17]....
        /*02a8*/ 	.word	0x00007b10


	//   ....[18]....
        /*02ac*/ 	.word	0x00007e00


	//   ....[19]....
        /*02b0*/ 	.word	0x00007fd0


	//   ....[20]....
        /*02b4*/ 	.word	0x00008ec0


	//   ....[21]....
        /*02b8*/ 	.word	0x00008f30


	//   ....[22]....
        /*02bc*/ 	.word	0x00008f90


	//   ....[23]....
        /*02c0*/ 	.word	0x00008fc0


	//   ....[24]....
        /*02c4*/ 	.word	0x00008fe0


	//   ....[25]....
        /*02c8*/ 	.word	0x00009a80


	//   ....[26]....
        /*02cc*/ 	.word	0x00009fa0


	//   ....[27]....
        /*02d0*/ 	.word	0x00009fd0


	//   ....[28]....
        /*02d4*/ 	.word	0x0000a000


	//   ....[29]....
        /*02d8*/ 	.word	0x0000a010


	//   ....[30]....
        /*02dc*/ 	.word	0x0000a4b0


	//   ....[31]....
        /*02e0*/ 	.word	0x0000a4e0


	//   ....[32]....
        /*02e4*/ 	.word	0x0000b150


	//   ....[33]....
        /*02e8*/ 	.word	0x0000b170


	//   ....[34]....
        /*02ec*/ 	.word	0x0000c200


	//   ....[35]....
        /*02f0*/ 	.word	0x0000ccb0


	//   ....[36]....
        /*02f4*/ 	.word	0x0000d600


	//   ....[37]....
        /*02f8*/ 	.word	0x0000d620


	//   ....[38]....
        /*02fc*/ 	.word	0x0000d6b0


	//   ....[39]....
        /*0300*/ 	.word	0x0000d6e0


	//   ....[40]....
        /*0304*/ 	.word	0x0000d730


	//   ....[41]....
        /*0308*/ 	.word	0x0000d780


	//   ....[42]....
        /*030c*/ 	.word	0x0000d7b0


	//   ....[43]....
        /*0310*/ 	.word	0x0000d7c0


	//   ....[44]....
        /*0314*/ 	.word	0x0000e160


	//   ....[45]....
        /*0318*/ 	.word	0x0000e180


	//   ....[46]....
        /*031c*/ 	.word	0x0000e1a0


	//   ....[47]....
        /*0320*/ 	.word	0x0000e2c0


	//   ....[48]....
        /*0324*/ 	.word	0x0000e470


	//   ....[49]....
        /*0328*/ 	.word	0x0000e4a0


	//   ....[50]....
        /*032c*/ 	.word	0x0000e5f0


	//   ....[51]....
        /*0330*/ 	.word	0x0000e600


	//   ....[52]....
        /*0334*/ 	.word	0x000116c0


	//   ....[53]....
        /*0338*/ 	.word	0x00011b80


	//   ....[54]....
        /*033c*/ 	.word	0x00011d00


	//   ....[55]....
        /*0340*/ 	.word	0x00011d50


	//   ....[56]....
        /*0344*/ 	.word	0x00011e60


	//   ....[57]....
        /*0348*/ 	.word	0x00011f10


	//   ....[58]....
        /*034c*/ 	.word	0x00012000


	//   ....[59]....
        /*0350*/ 	.word	0x00012060


	//   ....[60]....
        /*0354*/ 	.word	0x00012150


	//   ....[61]....
        /*0358*/ 	.word	0x000121a0


	//   ....[62]....
        /*035c*/ 	.word	0x00012230


	//   ....[63]....
        /*0360*/ 	.word	0x00012350


	//   ....[64]....
        /*0364*/ 	.word	0x00012660


	//   ....[65]....
        /*0368*/ 	.word	0x000126b0


	//   ....[66]....
        /*036c*/ 	.word	0x000128a0


	//   ....[67]....
        /*0370*/ 	.word	0x000128f0


	//   ....[68]....
        /*0374*/ 	.word	0x00012b20


	//   ....[69]....
        /*0378*/ 	.word	0x00012b70


	//   ....[70]....
        /*037c*/ 	.word	0x00012f80


	//----- nvinfo : EIATTR_REG_RECONFIG
	.align		4
.L_168:
        /*0380*/ 	.byte	0x01, 0x54
	.zero		2


	//----- nvinfo : EIATTR_SYSCALL_OFFSETS
	.align		4
        /*0384*/ 	.byte	0x04, 0x46
        /*0386*/ 	.short	(.L_170 - .L_169)


	//   ....[0]....
.L_169:
        /*0388*/ 	.word	0x00003380


	//   ....[1]....
        /*038c*/ 	.word	0x0000c8f0


	//   ....[2]....
        /*0390*/ 	.word	0x0000ca30


	//   ....[3]....
        /*0394*/ 	.word	0x0000cb20


	//   ....[4]....
        /*0398*/ 	.word	0x0000d240


	//   ....[5]....
        /*039c*/ 	.word	0x0000dad0


	//----- nvinfo : EIATTR_MBARRIER_INSTR_OFFSETS
	.align		4
.L_170:
        /*03a0*/ 	.byte	0x04, 0x39
        /*03a2*/ 	.short	(.L_172 - .L_171)


	//   ....[0]....
.L_171:
        /*03a4*/ 	.word	0x00000280
        /*03a8*/ 	.word	0x000000ff
        /*03ac*/ 	.word	0x00038800
        /*03b0*/ 	.short	0x0100
        /*03b2*/ 	.byte	0x08
	.zero		1


	//   ....[1]....
        /*03b4*/ 	.word	0x00000290
        /*03b8*/ 	.word	0x000000ff
        /*03bc*/ 	.word	0x00038810
        /*03c0*/ 	.short	0x0100
        /*03c2*/ 	.byte	0x08
	.zero		1


	//   ....[2]....
        /*03c4*/ 	.word	0x000002a0
        /*03c8*/ 	.word	0x000000ff
        /*03cc*/ 	.word	0x00038820
        /*03d0*/ 	.short	0x0100
        /*03d2*/ 	.byte	0x08
	.zero		1


	//   ....[3]....
        /*03d4*/ 	.word	0x00000350
        /*03d8*/ 	.word	0x000000ff
        /*03dc*/ 	.word	0x00038830
        /*03e0*/ 	.short	0x0100
        /*03e2*/ 	.byte	0x06
	.zero		1


	//   ....[4]....
        /*03e4*/ 	.word	0x00000360
        /*03e8*/ 	.word	0x000000ff
        /*03ec*/ 	.word	0x00038840
        /*03f0*/ 	.short	0x0100
        /*03f2*/ 	.byte	0x06
	.zero		1


	//   ....[5]....
        /*03f4*/ 	.word	0x00000370
        /*03f8*/ 	.word	0x000000ff
        /*03fc*/ 	.word	0x00038838
        /*0400*/ 	.short	0x0100
        /*0402*/ 	.byte	0x06
	.zero		1


	//   ....[6]....
        /*0404*/ 	.word	0x00000380
        /*0408*/ 	.word	0x000000ff
        /*040c*/ 	.word	0x00038848
        /*0410*/ 	.short	0x0100
        /*0412*/ 	.byte	0x06
	.zero		1


	//   ....[7]....
        /*0414*/ 	.word	0x000004b0
        /*0418*/ 	.word	0x000000ff
        /*041c*/ 	.word	0x00038850
        /*0420*/ 	.short	0x0100
        /*0422*/ 	.byte	0x08
	.zero		1


	//   ....[8]....
        /*0424*/ 	.word	0x000004c0
        /*0428*/ 	.word	0x000000ff
        /*042c*/ 	.word	0x00038860
        /*0430*/ 	.short	0x0100
        /*0432*/ 	.byte	0x08
	.zero		1


	//   ....[9]....
        /*0434*/ 	.word	0x000004d0
        /*0438*/ 	.word	0x000000ff
        /*043c*/ 	.word	0x00038858
        /*0440*/ 	.short	0x0100
        /*0442*/ 	.byte	0x08
	.zero		1


	//   ....[10]....
        /*0444*/ 	.word	0x000004e0
        /*0448*/ 	.word	0x000000ff
        /*044c*/ 	.word	0x00038868
        /*0450*/ 	.short	0x0100
        /*0452*/ 	.byte	0x08
	.zero		1


	//   ....[11]....
        /*0454*/ 	.word	0x000005d0
        /*0458*/ 	.word	0x000000ff
        /*045c*/ 	.word	0x00038870
        /*0460*/ 	.short	0x0100
        /*0462*/ 	.byte	0x06
	.zero		1


	//   ....[12]....
        /*0464*/ 	.word	0x000005e0
        /*0468*/ 	.word	0x000000ff
        /*046c*/ 	.word	0x00038880
        /*0470*/ 	.short	0x0100
        /*0472*/ 	.byte	0x06
	.zero		1


	//   ....[13]....
        /*0474*/ 	.word	0x000005f0
        /*0478*/ 	.word	0x000000ff
        /*047c*/ 	.word	0x00038878
        /*0480*/ 	.short	0x0100
        /*0482*/ 	.byte	0x06
	.zero		1


	//   ....[14]....
        /*0484*/ 	.word	0x00000600
        /*0488*/ 	.word	0x000000ff
        /*048c*/ 	.word	0x00038888
        /*0490*/ 	.short	0x0100
        /*0492*/ 	.byte	0x06
	.zero		1


	//   ....[15]....
        /*0494*/ 	.word	0x00000730
        /*0498*/ 	.word	0x000000ff
        /*049c*/ 	.word	0x00038890
        /*04a0*/ 	.short	0x0100
        /*04a2*/ 	.byte	0x08
	.zero		1


	//   ....[16]....
        /*04a4*/ 	.word	0x00000740
        /*04a8*/ 	.word	0x000000ff
        /*04ac*/ 	.word	0x000388a0
        /*04b0*/ 	.short	0x0100
        /*04b2*/ 	.byte	0x08
	.zero		1


	//   ....[17]....
        /*04b4*/ 	.word	0x00000750
        /*04b8*/ 	.word	0x000000ff
        /*04bc*/ 	.word	0x00038898
        /*04c0*/ 	.short	0x0100
        /*04c2*/ 	.byte	0x08
	.zero		1


	//   ....[18]....
        /*04c4*/ 	.word	0x00000760
        /*04c8*/ 	.word	0x000000ff
        /*04cc*/ 	.word	0x000388a8
        /*04d0*/ 	.short	0x0100
        /*04d2*/ 	.byte	0x08
	.zero		1


	//   ....[19]....
        /*04d4*/ 	.word	0x00000890
        /*04d8*/ 	.word	0x000000ff
        /*04dc*/ 	.word	0x000388b0
        /*04e0*/ 	.short	0x0100
        /*04e2*/ 	.byte	0x08
	.zero		1


	//   ....[20]....
        /*04e4*/ 	.word	0x000008a0
        /*04e8*/ 	.word	0x000000ff
        /*04ec*/ 	.word	0x000388c0
        /*04f0*/ 	.short	0x0100
        /*04f2*/ 	.byte	0x08
	.zero		1


	//   ....[21]....
        /*04f4*/ 	.word	0x000008b0
        /*04f8*/ 	.word	0x000000ff
        /*04fc*/ 	.word	0x000388b8
        /*0500*/ 	.short	0x0100
        /*0502*/ 	.byte	0x08
	.zero		1


	//   ....[22]....
        /*0504*/ 	.word	0x000008c0
        /*0508*/ 	.word	0x000000ff
        /*050c*/ 	.word	0x000388c8
        /*0510*/ 	.short	0x0100
        /*0512*/ 	.byte	0x08
	.zero		1


	//   ....[23]....
        /*0514*/ 	.word	0x00001720
        /*0518*/ 	.word	0x00000008
        /*051c*/ 	.word	0x00000000
        /*0520*/ 	.short	0x0101
        /*0522*/ 	.byte	0x3f
	.zero		1


	//   ....[24]....
        /*0524*/ 	.word	0x000021c0
        /*0528*/ 	.word	0x00000004
        /*052c*/ 	.word	0x00000000
        /*0530*/ 	.short	0x0101
        /*0532*/ 	.byte	0x3f
	.zero		1


	//   ....[25]....
        /*0534*/ 	.word	0x000033b0
        /*0538*/ 	.word	0x000000b8
        /*053c*/ 	.word	0x00038800
        /*0540*/ 	.short	0x010a
        /*0542*/ 	.byte	0x3f
	.zero		1


	//   ....[26]....
        /*0544*/ 	.word	0x00003560
        /*0548*/ 	.word	0x000000b8
        /*054c*/ 	.word	0x00038830
        /*0550*/ 	.short	0x010a
        /*0552*/ 	.byte	0x3f
	.zero		1


	//   ....[27]....
        /*0554*/ 	.word	0x000035a0
        /*0558*/ 	.word	0x000000b8
        /*055c*/ 	.word	0x00038830
        /*0560*/ 	.short	0x010a
        /*0562*/ 	.byte	0x3f
	.zero		1


	//   ....[28]....
        /*0564*/ 	.word	0x000039b0
        /*0568*/ 	.word	0x000000b8
        /*056c*/ 	.word	0x00038810
        /*0570*/ 	.short	0x010a
        /*0572*/ 	.byte	0x3f
	.zero		1


	//   ....[29]....
        /*0574*/ 	.word	0x000039f0
        /*0578*/ 	.word	0x000000b8
        /*057c*/ 	.word	0x00038850
        /*0580*/ 	.short	0x010a
        /*0582*/ 	.byte	0x3f
	.zero		1


	//   ....[30]....
        /*0584*/ 	.word	0x00003ab0
        /*0588*/ 	.word	0x000000b8
        /*058c*/ 	.word	0x00038850
        /*0590*/ 	.short	0x010a
        /*0592*/ 	.byte	0x3f
	.zero		1


	//   ....[31]....
        /*0594*/ 	.word	0x00005bb0
        /*0598*/ 	.word	0x00000018
        /*059c*/ 	.word	0x00000000
        /*05a0*/ 	.short	0x0101
        /*05a2*/ 	.byte	0x3f
	.zero		1


	//   ....[32]....
        /*05a4*/ 	.word	0x00006200
        /*05a8*/ 	.word	0x00000098
        /*05ac*/ 	.word	0x00000000
        /*05b0*/ 	.short	0x0101
        /*05b2*/ 	.byte	0x3f
	.zero		1


	//   ....[33]....
        /*05b4*/ 	.word	0x00006340
        /*05b8*/ 	.word	0x000000c4
        /*05bc*/ 	.word	0x00038830
        /*05c0*/ 	.short	0x010a
        /*05c2*/ 	.byte	0x3f
	.zero		1


	//   ....[34]....
        /*05c4*/ 	.word	0x00006390
        /*05c8*/ 	.word	0x000000c4
        /*05cc*/ 	.word	0x00038830
        /*05d0*/ 	.short	0x010a
        /*05d2*/ 	.byte	0x3f
	.zero		1


	//   ....[35]....
        /*05d4*/ 	.word	0x000066c0
        /*05d8*/ 	.word	0x000000c4
        /*05dc*/ 	.word	0x00038850
        /*05e0*/ 	.short	0x010a
        /*05e2*/ 	.byte	0x3f
	.zero		1


	//   ....[36]....
        /*05e4*/ 	.word	0x00006700
        /*05e8*/ 	.word	0x000000c4
        /*05ec*/ 	.word	0x00038850
        /*05f0*/ 	.short	0x010a
        /*05f2*/ 	.byte	0x3f
	.zero		1


	//   ....[37]....
        /*05f4*/ 	.word	0x00008200
        /*05f8*/ 	.word	0x00000099
        /*05fc*/ 	.word	0x00000000
        /*0600*/ 	.short	0x0101
        /*0602*/ 	.byte	0x3f
	.zero		1


	//   ....[38]....
        /*0604*/ 	.word	0x00008ee0
        /*0608*/ 	.word	0x000000c4
        /*060c*/ 	.word	0x00000000
        /*0610*/ 	.short	0x0101
        /*0612*/ 	.byte	0x3f
	.zero		1


	//   ....[39]....
        /*0614*/ 	.word	0x00009aa0
        /*0618*/ 	.word	0x000000ff
        /*061c*/ 	.word	0x00000000
        /*0620*/ 	.short	0x0101
        /*0622*/ 	.byte	0x04
	.zero		1


	//   ....[40]....
        /*0624*/ 	.word	0x0000cf00
        /*0628*/ 	.word	0x000000ff
        /*062c*/ 	.word	0x00038840
        /*0630*/ 	.short	0x010a
        /*0632*/ 	.byte	0x26
	.zero		1


	//   ....[41]....
        /*0634*/ 	.word	0x0000d8e0
        /*0638*/ 	.word	0x000000ff
        /*063c*/ 	.word	0x00038800
        /*0640*/ 	.short	0x0107
        /*0642*/ 	.byte	0x26
	.zero		1


	//   ....[42]....
        /*0644*/ 	.word	0x0000d960
        /*0648*/ 	.word	0x000000ff
        /*064c*/ 	.word	0x00038800
        /*0650*/ 	.short	0x0101
        /*0652*/ 	.byte	0x26
	.zero		1


	//   ....[43]....
        /*0654*/ 	.word	0x0000e890
        /*0658*/ 	.word	0x000000ff
        /*065c*/ 	.word	0x00038810
        /*0660*/ 	.short	0x0107
        /*0662*/ 	.byte	0x26
	.zero		1


	//   ....[44]....
        /*0664*/ 	.word	0x0000e8f0
        /*0668*/ 	.word	0x000000ff
        /*066c*/ 	.word	0x00038810
        /*0670*/ 	.short	0x0101
        /*0672*/ 	.byte	0x26
	.zero		1


	//   ....[45]....
        /*0674*/ 	.word	0x0000e900
        /*0678*/ 	.word	0x000000ff
        /*067c*/ 	.word	0x00038820
        /*0680*/ 	.short	0x010a
        /*0682*/ 	.byte	0x26
	.zero		1


	//   ....[46]....
        /*0684*/ 	.word	0x0000e960
        /*0688*/ 	.word	0x000000ff
        /*068c*/ 	.word	0x00038860
        /*0690*/ 	.short	0x010a
        /*0692*/ 	.byte	0x26
	.zero		1


	//   ....[47]....
        /*0694*/ 	.word	0x0000f520
        /*0698*/ 	.word	0x000000ff
        /*069c*/ 	.word	0x00038848
        /*06a0*/ 	.short	0x010a
        /*06a2*/ 	.byte	0x26
	.zero		1


	//   ....[48]....
        /*06a4*/ 	.word	0x0000f6f0
        /*06a8*/ 	.word	0x000000ff
        /*06ac*/ 	.word	0x00038868
        /*06b0*/ 	.short	0x010a
        /*06b2*/ 	.byte	0x26
	.zero		1


	//   ....[49]....
        /*06b4*/ 	.word	0x000100a0
        /*06b8*/ 	.word	0x000000ff
        /*06bc*/ 	.word	0x00038840
        /*06c0*/ 	.short	0x010a
        /*06c2*/ 	.byte	0x26
	.zero		1


	//   ....[50]....
        /*06c4*/ 	.word	0x00010280
        /*06c8*/ 	.word	0x000000ff
        /*06cc*/ 	.word	0x00038860
        /*06d0*/ 	.short	0x010a
        /*06d2*/ 	.byte	0x26
	.zero		1


	//   ....[51]....
        /*06d4*/ 	.word	0x00010c50
        /*06d8*/ 	.word	0x000000ff
        /*06dc*/ 	.word	0x00038848
        /*06e0*/ 	.short	0x010a
        /*06e2*/ 	.byte	0x26
	.zero		1


	//   ....[52]....
        /*06e4*/ 	.word	0x00010e30
        /*06e8*/ 	.word	0x000000ff
        /*06ec*/ 	.word	0x00038868
        /*06f0*/ 	.short	0x010a
        /*06f2*/ 	.byte	0x26
	.zero		1


	//   ....[53]....
        /*06f4*/ 	.word	0x00011650
        /*06f8*/ 	.word	0x00000002
        /*06fc*/ 	.word	0x00038820
        /*0700*/ 	.short	0x010a
        /*0702*/ 	.byte	0x3f
	.zero		1


	//   ....[54]....
        /*0704*/ 	.word	0x000117f0
        /*0708*/ 	.word	0x00000007
        /*070c*/ 	.word	0x00000000
        /*0710*/ 	.short	0x010a
        /*0712*/ 	.byte	0x3f
	.zero		1


	//   ....[55]....
        /*0714*/ 	.word	0x00011860
        /*0718*/ 	.word	0x00000005
        /*071c*/ 	.word	0x00000000
        /*0720*/ 	.short	0x010a
        /*0722*/ 	.byte	0x3f
	.zero		1


	//   ....[56]....
        /*0724*/ 	.word	0x000118c0
        /*0728*/ 	.word	0x00000005
        /*072c*/ 	.word	0x00000000
        /*0730*/ 	.short	0x010a
        /*0732*/ 	.byte	0x3f
	.zero		1


	//   ....[57]....
        /*0734*/ 	.word	0x000118f0
        /*0738*/ 	.word	0x00000003
        /*073c*/ 	.word	0x00000000
        /*0740*/ 	.short	0x010a
        /*0742*/ 	.byte	0x3f
	.zero		1


	//   ....[58]....
        /*0744*/ 	.word	0x00011950
        /*0748*/ 	.word	0x000000b8
        /*074c*/ 	.word	0x00038800
        /*0750*/ 	.short	0x010a
        /*0752*/ 	.byte	0x3f
	.zero		1


	//   ....[59]....
        /*0754*/ 	.word	0x000119a0
        /*0758*/ 	.word	0x000000b8
        /*075c*/ 	.word	0x00038830
        /*0760*/ 	.short	0x010a
        /*0762*/ 	.byte	0x3f
	.zero		1


	//   ....[60]....
        /*0764*/ 	.word	0x000119f0
        /*0768*/ 	.word	0x000000b8
        /*076c*/ 	.word	0x00038810
        /*0770*/ 	.short	0x010a
        /*0772*/ 	.byte	0x3f
	.zero		1


	//   ....[61]....
        /*0774*/ 	.word	0x00011a40
        /*0778*/ 	.word	0x000000b8
        /*077c*/ 	.word	0x00038850
        /*0780*/ 	.short	0x010a
        /*0782*/ 	.byte	0x3f
	.zero		1


	//   ....[62]....
        /*0784*/ 	.word	0x00011a90
        /*0788*/ 	.word	0x000000c4
        /*078c*/ 	.word	0x00038830
        /*0790*/ 	.short	0x010a
        /*0792*/ 	.byte	0x3f
	.zero		1


	//   ....[63]....
        /*0794*/ 	.word	0x00011ae0
        /*0798*/ 	.word	0x000000c4
        /*079c*/ 	.word	0x00038850
        /*07a0*/ 	.short	0x010a
        /*07a2*/ 	.byte	0x3f
	.zero		1


	//   ....[64]....
        /*07a4*/ 	.word	0x00011c40
        /*07a8*/ 	.word	0x00000003
        /*07ac*/ 	.word	0x00038840
        /*07b0*/ 	.short	0x010a
        /*07b2*/ 	.byte	0x3f
	.zero		1


	//   ....[65]....
        /*07b4*/ 	.word	0x00012bb0
        /*07b8*/ 	.word	0x00000003
        /*07bc*/ 	.word	0x00038820
        /*07c0*/ 	.short	0x010a
        /*07c2*/ 	.byte	0x3f
	.zero		1


	//   ....[66]....
        /*07c4*/ 	.word	0x00012c10
        /*07c8*/ 	.word	0x00000003
        /*07cc*/ 	.word	0x00038860
        /*07d0*/ 	.short	0x010a
        /*07d2*/ 	.byte	0x3f
	.zero		1


	//   ....[67]....
        /*07d4*/ 	.word	0x00012c70
        /*07d8*/ 	.word	0x00000003
        /*07dc*/ 	.word	0x00038848
        /*07e0*/ 	.short	0x010a
        /*07e2*/ 	.byte	0x3f
	.zero		1


	//   ....[68]....
        /*07e4*/ 	.word	0x00012cd0
        /*07e8*/ 	.word	0x00000003
        /*07ec*/ 	.word	0x00038868
        /*07f0*/ 	.short	0x010a
        /*07f2*/ 	.byte	0x3f
	.zero		1


	//   ....[69]....
        /*07f4*/ 	.word	0x00012d30
        /*07f8*/ 	.word	0x00000003
        /*07fc*/ 	.word	0x00038840
        /*0800*/ 	.short	0x010a
        /*0802*/ 	.byte	0x3f
	.zero		1


	//   ....[70]....
        /*0804*/ 	.word	0x00012d90
        /*0808*/ 	.word	0x00000003
        /*080c*/ 	.word	0x00038860
        /*0810*/ 	.short	0x010a
        /*0812*/ 	.byte	0x3f
	.zero		1


	//   ....[71]....
        /*0814*/ 	.word	0x00012df0
        /*0818*/ 	.word	0x00000003
        /*081c*/ 	.word	0x00038848
        /*0820*/ 	.short	0x010a
        /*0822*/ 	.byte	0x3f
	.zero		1


	//   ....[72]....
        /*0824*/ 	.word	0x00012e50
        /*0828*/ 	.word	0x00000003
        /*082c*/ 	.word	0x00038868
        /*0830*/ 	.short	0x010a
        /*0832*/ 	.byte	0x3f
	.zero		1


	//   ....[73]....
        /*0834*/ 	.word	0x00012ea0
        /*0838*/ 	.word	0x00000002
        /*083c*/ 	.word	0x00038820
        /*0840*/ 	.short	0x010a
        /*0842*/ 	.byte	0x3f
	.zero		1


	//   ....[74]....
        /*0844*/ 	.word	0x00013040
        /*0848*/ 	.word	0x00000007
        /*084c*/ 	.word	0x00000000
        /*0850*/ 	.short	0x010a
        /*0852*/ 	.byte	0x3f
	.zero		1


	//   ....[75]....
        /*0854*/ 	.word	0x00013090
        /*0858*/ 	.word	0x00000005
        /*085c*/ 	.word	0x00000000
        /*0860*/ 	.short	0x010a
        /*0862*/ 	.byte	0x3f
	.zero		1


	//   ....[76]....
        /*0864*/ 	.word	0x000130e0
        /*0868*/ 	.word	0x00000005
        /*086c*/ 	.word	0x00000000
        /*0870*/ 	.short	0x010a
        /*0872*/ 	.byte	0x3f
	.zero		1


	//----- nvinfo : EIATTR_NUM_MBARRIERS
	.align		4
.L_172:
        /*0874*/ 	.byte	0x03, 0x38
        /*0876*/ 	.short	0x0017


	//----- nvinfo : EIATTR_EXIT_INSTR_OFFSETS
	.align		4
        /*0878*/ 	.byte	0x04, 0x1c
        /*087a*/ 	.short	(.L_174 - .L_173)


	//   ....[0]....
.L_173:
        /*087c*/ 	.word	0x00011940


	//----- nvinfo : EIATTR_MAX_THREADS
	.align		4
.L_174:
        /*0880*/ 	.byte	0x04, 0x05
        /*0882*/ 	.short	(.L_176 - .L_175)
.L_175:
        /*0884*/ 	.word	0x00000180
        /*0888*/ 	.word	0x00000001
        /*088c*/ 	.word	0x00000001


	//----- nvinfo : EIATTR_CRS_STACK_SIZE
	.align		4
.L_176:
        /*0890*/ 	.byte	0x04, 0x1e
        /*0892*/ 	.short	(.L_178 - .L_177)
.L_177:
        /*0894*/ 	.word	0x00000000


	//----- nvinfo : EIATTR_CBANK_PARAM_SIZE
	.align		4
.L_178:
        /*0898*/ 	.byte	0x03, 0x19
        /*089a*/ 	.short	0x0b70


	//----- nvinfo : EIATTR_PARAM_CBANK
	.align		4
        /*089c*/ 	.byte	0x04, 0x0a
        /*089e*/ 	.short	(.L_180 - .L_179)
	.align		4
.L_179:
        /*08a0*/ 	.word	index@(.nv.constant0._ZN7cutlass13device_kernelIN5flash11enable_sm90INS1_16FlashAttnFwdSm90INS1_25CollectiveMainloopFwdSm90ILi2EN4cute5tupleIJNS5_1CILi1EEES8_S8_EEENS6_IJNS7_ILi64EEESA_SA_EEELi512ENS_6half_tEfNS_4arch4Sm90ELb0ELb0ELb0ELb0ELb0ELb0ELb1ELb0ELb0ELb1ELb1ELb0EEENS1_21CollectiveEpilogueFwdINS6_IJSA_NS7_ILi512EEESA_EEES9_SC_SE_Li256ELb0ELb1ELb1ELb0EEENS1_19SingleTileSchedulerILb0ELb1ELb1ELi64EEEEEEEEEvNT_6ParamsE)
        /*08a4*/ 	.short	0x0210
        /*08a6*/ 	.short	0x0b70


	//----- nvinfo : EIATTR_SW_WAR
	.align		4
.L_180:
        /*08a8*/ 	.byte	0x04, 0x36
        /*08aa*/ 	.short	(.L_182 - .L_181)
.L_181:
        /*08ac*/ 	.word	0x00000008
.L_182:


//--------------------- .nv.info._ZN7cutlass13device_kernelIN5flash11enable_sm90INS1_16FlashAttnFwdSm90INS1_25CollectiveMainloopFwdSm90ILi2EN4cute5tupleIJNS5_1CILi1EEES8_S8_EEENS6_IJNS7_ILi64EEESA_SA_EEELi512ENS_6half_tEfNS_4arch4Sm90ELb0ELb0ELb0ELb1ELb0ELb0ELb0ELb0ELb0ELb1ELb1ELb0EEENS1_21CollectiveEpilogueFwdINS6_IJSA_NS7_ILi512EEESA_EEES9_SC_SE_Li256ELb1ELb1ELb1ELb0EEENS1_36VarlenDynamicPersistentTileSchedulerILi64ELi64ELi256ELi128ELb1ELb1ELb1ELb0ELb1ELb1EEEEEEEEEvNT_6ParamsE --------------------------
	.section	.nv.info._ZN7cutlass13device_kernelIN5flash11enable_sm90INS1_16FlashAttnFwdSm90INS1_25CollectiveMainloopFwdSm90ILi2EN4cute5tupleIJNS5_1CILi1EEES8_S8_EEENS6_IJNS7_ILi64EEESA_SA_EEELi512ENS_6half_tEfNS_4arch4Sm90ELb0ELb0ELb0ELb1ELb0ELb0ELb0ELb0ELb0ELb1ELb1ELb0EEENS1_21CollectiveEpilogueFwdINS6_IJSA_NS7_ILi512EEESA_EEES9_SC_SE_Li256ELb1ELb1ELb1ELb0EEENS1_36VarlenDynamicPersistentTileSchedulerILi64ELi64ELi256ELi128ELb1ELb1ELb1ELb0ELb1ELb1EEEEEEEEEvNT_6ParamsE,"",@"SHT_CUDA_INFO"
	.sectionflags	@""
	.align	4


	//----- nvinfo : EIATTR_CUDA_API_VERSION
	.align		4
        /*0000*/ 	.byte	0x04, 0x37
        /*0002*/ 	.short	(.L_184 - .L_183)
.L_183:
        /*0004*/ 	.word	0x00000082


	//----- nvinfo : EIATTR_KPARAM_INFO
	.align		4
.L_184:
        /*0008*/ 	.byte	0x04, 0x17
        /*000a*/ 	.short	(.L_186 - .L_185)
.L_185:
        /*000c*/ 	.word	0x00000000
        /*0010*/ 	.short	0x0000
        /*0012*/ 	.short	0x0070
        /*0014*/ 	.byte	0x00, 0xf0, 0x01, 0x2a


	//----- nvinfo : EIATTR_SPARSE_MMA_MASK
	.align		4
.L_186:
        /*0018*/ 	.byte	0x03, 0x50
        /*001a*/ 	.short	0x0000


	//----- nvinfo : EIATTR_MAXREG_COUNT
	.align		4
        /*001c*/ 	.byte	0x03, 0x1b
        /*001e*/ 	.short	0x00a8


	//----- nvinfo : EIATTR_NUM_BARRIERS
	.align		4
        /*0020*/ 	.byte	0x02, 0x4c
        /*0022*/ 	.byte	0x10
	.zero		1


	//----- nvinfo : EIATTR_EXTERNS
	.align		4
        /*0024*/ 	.byte	0x04, 0x0f
        /*0026*/ 	.short	(.L_188 - .L_187)


	//   ....[0]....
	.align		4
.L_187:
        /*0028*/ 	.word	index@(__assertfail)


	//----- nvinfo : EIATTR_ANNOTATIONS
	.align		4
.L_188:
        /*002c*/ 	.byte	0x04, 0x55
        /*002e*/ 	.short	(.L_190 - .L_189)


	//   ....[0]....
.L_189:
        /* <DEDUP_REMOVED lines=66> */


	//----- nvinfo : EIATTR_MERCURY_ISA_VERSION
	.align		4
.L_190:
        /*0438*/ 	.byte	0x03, 0x5f
        /*043a*/ 	.short	0x0101


	//----- nvinfo : EIATTR_UNUSED_LOAD_BYTE_OFFSET
	.align		4
        /*043c*/ 	.byte	0x04, 0x44
        /*043e*/ 	.short	(.L_192 - .L_191)


	//   ....[0]....
.L_191:
        /*0440*/ 	.word	0x00000a10
        /*0444*/ 	.word	0x0000fff0


	//   ....[1]....
        /*0448*/ 	.word	0x00007980
        /*044c*/ 	.word	0x0000fff0


	//----- nvinfo : EIATTR_INT_WARP_WIDE_INSTR_OFFSETS
	.align		4
.L_192:
        /*0450*/ 	.byte	0x04, 0x31
        /*0452*/ 	.short	(.L_194 - .L_193)


	//   ....[0]....
.L_193:
        /*0454*/ 	.word	0x00000130


	//   ....[1]....
        /*0458*/ 	.word	0x00000170


	//   ....[2]....
        /*045c*/ 	.word	0x000001e0


	//   ....[3]....
        /*0460*/ 	.word	0x0000d9a0


	//   ....[4]....
        /*0464*/ 	.word	0x0000da30


	//   ....[5]....
        /*0468*/ 	.word	0x000122d0


	//   ....[6]....
        /*046c*/ 	.word	0x00012360


	//----- nvinfo : EIATTR_COOP_GROUP_MASK_REGIDS
	.align		4
.L_194:
        /*0470*/ 	.byte	0x04, 0x29
        /*0472*/ 	.short	(.L_196 - .L_195)


	//   ....[0]....
.L_195:
        /*0474*/ 	.word	0xffffffff


	//   ....[1]....
        /*0478*/ 	.word	0xffffffff


	//   ....[2]....
        /*047c*/ 	.word	0xffffffff


	//   ....[3]....
        /*0480*/ 	.word	0xffffffff


	//   ....[4]....
        /*0484*/ 	.word	0xffffffff


	//   ....[5]....
        /*0488*/ 	.word	0xffffffff


	//   ....[6]....
        /*048c*/ 	.word	0xffffffff


	//   ....[7]....
        /*0490*/ 	.word	0xffffffff


	//   ....[8]....
        /*0494*/ 	.word	0xffffffff


	//   ....[9]....
        /*0498*/ 	.word	0xffffffff


	//   ....[10]....
        /*049c*/ 	.word	0xffffffff


	//   ....[11]....
        /*04a0*/ 	.word	0xffffffff


	//   ....[12]....
        /*04a4*/ 	.word	0xffffffff


	//   ....[13]....
        /*04a8*/ 	.word	0xffffffff


	//   ....[14]....
        /*04ac*/ 	.word	0xffffffff


	//   ....[15]....
        /*04b0*/ 	.word	0xffffffff


	//   ....[16]....
        /*04b4*/ 	.word	0xffffffff


	//   ....[17]....
        /*04b8*/ 	.word	0xffffffff


	//   ....[18]....
        /*04bc*/ 	.word	0xffffffff


	//   ....[19]....
        /*04c0*/ 	.word	0xffffffff


	//   ....[20]....
        /*04c4*/ 	.word	0xffffffff


	//   ....[21]....
        /*04c8*/ 	.word	0xffffffff


	//   ....[22]....
        /*04cc*/ 	.word	0xffffffff


	//   ....[23]....
        /*04d0*/ 	.word	0xffffffff


	//   ....[24]....
        /*04d4*/ 	.word	0xffffffff


	//   ....[25]....
        /*04d8*/ 	.word	0xffffffff


	//   ....[26]....
        /*04dc*/ 	.word	0xffffffff


	//   ....[27]....
        /*04e0*/ 	.word	0xffffffff


	//   ....[28]....
        /*04e4*/ 	.word	0xffffffff


	//   ....[29]....
        /*04e8*/ 	.word	0xffffffff


	//   ....[30]....
        /*04ec*/ 	.word	0xffffffff


	//   ....[31]....
        /*04f0*/ 	.word	0xffffffff


	//   ....[32]....
        /*04f4*/ 	.word	0xffffffff


	//   ....[33]....
        /*04f8*/ 	.word	0xffffffff


	//   ....[34]....
        /*04fc*/ 	.word	0xffffffff


	//   ....[35]....
        /*0500*/ 	.word	0xffffffff


	//   ....[36]....
        /*0504*/ 	.word	0xffffffff


	//   ....[37]....
        /*0508*/ 	.word	0xffffffff


	//   ....[38]....
        /*050c*/ 	.word	0xffffffff


	//   ....[39]....
        /*0510*/ 	.word	0xffffffff


	//   ....[40]....
        /*0514*/ 	.word	0xffffffff


	//   ....[41]....
        /*0518*/ 	.word	0xffffffff


	//   ....[42]....
        /*051c*/ 	.word	0xffffffff


	//   ....[43]....
        /*0520*/ 	.word	0xffffffff


	//   ....[44]....
        /*0524*/ 	.word	0xffffffff


	//   ....[45]....
        /*0528*/ 	.word	0xffffffff


	//   ....[46]....
        /*052c*/ 	.word	0xffffffff


	//   ....[47]....
        /*0530*/ 	.word	0xffffffff


	//   ....[48]....
        /*0534*/ 	.word	0xffffffff


	//   ....[49]....
        /*0538*/ 	.word	0xffffffff


	//   ....[50]....
        /*053c*/ 	.word	0xffffffff


	//   ....[51]....
        /*0540*/ 	.word	0xffffffff


	//   ....[52]....
        /*0544*/ 	.word	0xffffffff


	//   ....[53]....
        /*0548*/ 	.word	0xffffffff


	//   ....[54]....
        /*054c*/ 	.word	0xffffffff


	//   ....[55]....
        /*0550*/ 	.word	0xffffffff


	//   ....[56]....
        /*0554*/ 	.word	0xffffffff


	//   ....[57]....
        /*0558*/ 	.word	0xffffffff


	//   ....[58]....
        /*055c*/ 	.word	0xffffffff


	//   ....[59]....
        /*0560*/ 	.word	0xffffffff


	//   ....[60]....
        /*0564*/ 	.word	0xffffffff


	//   ....[61]....
        /*0568*/ 	.word	0xffffffff


	//   ....[62]....
        /*056c*/ 	.word	0xffffffff


	//   ....[63]....
        /*0570*/ 	.word	0xffffffff


	//   ....[64]....
        /*0574*/ 	.word	0xffffffff


	//   ....[65]....
        /*0578*/ 	.word	0xffffffff


	//   ....[66]....
        /*057c*/ 	.word	0xffffffff


	//   ....[67]....
        /*0580*/ 	.word	0xffffffff


	//   ....[68]....
        /*0584*/ 	.word	0xffffffff


	//   ....[69]....
        /*0588*/ 	.word	0xffffffff


	//   ....[70]....
        /*058c*/ 	.word	0xffffffff


	//   ....[71]....
        /*0590*/ 	.word	0xffffffff


	//   ....[72]....
        /*0594*/ 	.word	0xffffffff


	//   ....[73]....
        /*0598*/ 	.word	0xffffffff


	//   ....[74]....
        /*059c*/ 	.word	0xffffffff


	//   ....[75]....
        /*05a0*/ 	.word	0xffffffff


	//   ....[76]....
        /*05a4*/ 	.word	0xffffffff


	//   ....[77]....
        /*05a8*/ 	.word	0xffffffff


	//   ....[78]....
        /*05ac*/ 	.word	0xffffffff


	//   ....[79]....
        /*05b0*/ 	.word	0xffffffff


	//   ....[80]....
        /*05b4*/ 	.word	0xffffffff


	//   ....[81]....
        /*05b8*/ 	.word	0xffffffff


	//   ....[82]....
        /*05bc*/ 	.word	0xffffffff


	//   ....[83]....
        /*05c0*/ 	.word	0xffffffff


	//   ....[84]....
        /*05c4*/ 	.word	0xffffffff


	//   ....[85]....
        /*05c8*/ 	.word	0x0500000f


	//   ....[86]....
        /*05cc*/ 	.word	0x0500000f


	//   ....[87]....
        /*05d0*/ 	.word	0x0500000f


	//   ....[88]....
        /*05d4*/ 	.word	0x0500000f


	//   ....[89]....
        /*05d8*/ 	.word	0x0500000f


	//   ....[90]....
        /*05dc*/ 	.word	0x0500000f


	//   ....[91]....
        /*05e0*/ 	.word	0x0500000f


	//   ....[92]....
        /*05e4*/ 	.word	0x0500000f


	//   ....[93]....
        /*05e8*/ 	.word	0x0500000f


	//   ....[94]....
        /*05ec*/ 	.word	0x0500000f


	//   ....[95]....
        /*05f0*/ 	.word	0x0500000f


	//   ....[96]....
        /*05f4*/ 	.word	0x0500000f


	//   ....[97]....
        /*05f8*/ 	.word	0x0500000f


	//   ....[98]....
        /*05fc*/ 	.word	0x0500000f


	//   ....[99]....
        /*0600*/ 	.word	0x0500000f


	//   ....[100]....
        /*0604*/ 	.word	0x0500000f


	//   ....[101]....
        /*0608*/ 	.word	0x0500000f


	//   ....[102]....
        /*060c*/ 	.word	0x0500000f


	//   ....[103]....
        /*0610*/ 	.word	0x0500000f


	//   ....[104]....
        /*0614*/ 	.word	0x0500000f


	//   ....[105]....
        /*0618*/ 	.word	0x0500000f


	//   ....[106]....
        /*061c*/ 	.word	0x0500000f


	//   ....[107]....
        /*0620*/ 	.word	0x0500000f


	//   ....[108]....
        /*0624*/ 	.word	0x0500000f


	//   ....[109]....
        /*0628*/ 	.word	0x0500000f


	//   ....[110]....
        /*062c*/ 	.word	0x0500000f


	//   ....[111]....
        /*0630*/ 	.word	0x0500000f


	//   ....[112]....
        /*0634*/ 	.word	0x0500000f


	//----- nvinfo : EIATTR_COOP_GROUP_INSTR_OFFSETS
	.align		4
.L_196:
        /*0638*/ 	.byte	0x04, 0x28
        /*063a*/ 	.short	(.L_198 - .L_197)


	//   ....[0]....
.L_197:
        /*063c*/ 	.word	0x00000060


	//   ....[1]....
        /*0640*/ 	.word	0x00000140


	//   ....[2]....
        /*0644*/ 	.word	0x00000190


	//   ....[3]....
        /*0648*/ 	.word	0x00000380


	//   ....[4]....
        /*064c*/ 	.word	0x000004e0


	//   ....[5]....
        /*0650*/ 	.word	0x00000600


	//   ....[6]....
        /*0654*/ 	.word	0x00000760


	//   ....[7]....
        /*0658*/ 	.word	0x00001f30


	//   ....[8]....
        /*065c*/ 	.word	0x00003f60


	//   ....[9]....
        /*0660*/ 	.word	0x00004940


	//   ....[10]....
        /*0664*/ 	.word	0x00004990


	//   ....[11]....
        /*0668*/ 	.word	0x00004ba0


	//   ....[12]....
        /*066c*/ 	.word	0x00004c50


	//   ....[13]....
        /*0670*/ 	.word	0x00005550


	//   ....[14]....
        /*0674*/ 	.word	0x000059b0


	//   ....[15]....
        /*0678*/ 	.word	0x000059d0


	//   ....[16]....
        /*067c*/ 	.word	0x00006200


	//   ....[17]....
        /*0680*/ 	.word	0x000062a0


	//   ....[18]....
        /*0684*/ 	.word	0x00006e50


	//   ....[19]....
        /*0688*/ 	.word	0x00006e90


	//   ....[20]....
        /*068c*/ 	.word	0x00006f00


	//   ....[21]....
        /*0690*/ 	.word	0x00006f30


	//   ....[22]....
        /*0694*/ 	.word	0x00006f60


	//   ....[23]....
        /*0698*/ 	.word	0x00008750


	//   ....[24]....
        /*069c*/ 	.word	0x00008b60


	//   ....[25]....
        /*06a0*/ 	.word	0x00008b90


	//   ....[26]....
        /*06a4*/ 	.word	0x00008bb0


	//   ....[27]....
        /*06a8*/ 	.word	0x00008bc0


	//   ....[28]....
        /*06ac*/ 	.word	0x00009800


	//   ....[29]....
        /*06b0*/ 	.word	0x00009820


	//   ....[30]....
        /*06b4*/ 	.word	0x00009ad0


	//   ....[31]....
        /*06b8*/ 	.word	0x00009af0


	//   ....[32]....
        /*06bc*/ 	.word	0x0000a260


	//   ....[33]....
        /*06c0*/ 	.word	0x0000a270


	//   ....[34]....
        /*06c4*/ 	.word	0x0000aac0


	//   ....[35]....
        /*06c8*/ 	.word	0x0000aae0


	//   ....[36]....
        /*06cc*/ 	.word	0x0000be90


	//   ....[37]....
        /*06d0*/ 	.word	0x0000bec0


	//   ....[38]....
        /*06d4*/ 	.word	0x0000c0f0


	//   ....[39]....
        /*06d8*/ 	.word	0x0000c110


	//   ....[40]....
        /*06dc*/ 	.word	0x0000c3c0


	//   ....[41]....
        /*06e0*/ 	.word	0x0000c5e0


	//   ....[42]....
        /*06e4*/ 	.word	0x0000c610


	//   ....[43]....
        /*06e8*/ 	.word	0x0000c640


	//   ....[44]....
        /*06ec*/ 	.word	0x0000c670


	//   ....[45]....
        /*06f0*/ 	.word	0x0000c6a0


	//   ....[46]....
        /*06f4*/ 	.word	0x0000c6d0


	//   ....[47]....
        /*06f8*/ 	.word	0x0000c870


	//   ....[48]....
        /*06fc*/ 	.word	0x0000c8a0


	//   ....[49]....
        /*0700*/ 	.word	0x0000c8d0


	//   ....[50]....
        /*0704*/ 	.word	0x0000c900


	//   ....[51]....
        /*0708*/ 	.word	0x0000c930


	//   ....[52]....
        /*070c*/ 	.word	0x0000c960


	//   ....[53]....
        /*0710*/ 	.word	0x0000c9f0


	//   ....[54]....
        /*0714*/ 	.word	0x0000ca20


	//   ....[55]....
        /*0718*/ 	.word	0x0000ca30


	//   ....[56]....
        /*071c*/ 	.word	0x0000cae0


	//   ....[57]....
        /*0720*/ 	.word	0x0000df80


	//   ....[58]....
        /*0724*/ 	.word	0x0000ea50


	//   ....[59]....
        /*0728*/ 	.word	0x0000ea60


	//   ....[60]....
        /*072c*/ 	.word	0x0000eb00


	//   ....[61]....
        /*0730*/ 	.word	0x0000eb10


	//   ....[62]....
        /*0734*/ 	.word	0x0000eb90


	//   ....[63]....
        /*0738*/ 	.word	0x0000eba0


	//   ....[64]....
        /*073c*/ 	.word	0x0000ebf0


	//   ....[65]....
        /*0740*/ 	.word	0x0000ec10


	//   ....[66]....
        /*0744*/ 	.word	0x000125e0


	//   ....[67]....
        /*0748*/ 	.word	0x00012610


	//   ....[68]....
        /*074c*/ 	.word	0x00012680


	//   ....[69]....
        /*0750*/ 	.word	0x000126b0


	//   ....[70]....
        /*0754*/ 	.word	0x000126e0


	//   ....[71]....
        /*0758*/ 	.word	0x00012710


	//   ....[72]....
        /*075c*/ 	.word	0x00012740


	//   ....[73]....
        /*0760*/ 	.word	0x00012770


	//   ....[74]....
        /*0764*/ 	.word	0x00012930


	//   ....[75]....
        /*0768*/ 	.word	0x00012960


	//   ....[76]....
        /*076c*/ 	.word	0x00012990


	//   ....[77]....
        /*0770*/ 	.word	0x000129c0


	//   ....[78]....
        /*0774*/ 	.word	0x000129f0


	//   ....[79]....
        /*0778*/ 	.word	0x00012a20


	//   ....[80]....
        /*077c*/ 	.word	0x00012ae0


	//   ....[81]....
        /*0780*/ 	.word	0x00012b00


	//   ....[82]....
        /*0784*/ 	.word	0x00012b10


	//   ....[83]....
        /*0788*/ 	.word	0x00012b70


	//   ....[84]....
        /*078c*/ 	.word	0x00013280


	//   ....[85]....
        /*0790*/ 	.word	0x00013810


	//   ....[86]....
        /*0794*/ 	.word	0x000139f0


	//   ....[87]....
        /*0798*/ 	.word	0x00013a40


	//   ....[88]....
        /*079c*/ 	.word	0x00013aa0


	//   ....[89]....
        /*07a0*/ 	.word	0x00013b90


	//   ....[90]....
        /*07a4*/ 	.word	0x00013bf0


	//   ....[91]....
        /*07a8*/ 	.word	0x00013ce0


	//   ....[92]....
        /*07ac*/ 	.word	0x00013d40


	//   ....[93]....
        /*07b0*/ 	.word	0x00013e10


	//   ....[94]....
        /*07b4*/ 	.word	0x00014140


	//   ....[95]....
        /*07b8*/ 	.word	0x000141e0


	//   ....[96]....
        /*07bc*/ 	.word	0x00014380


	//   ....[97]....
        /*07c0*/ 	.word	0x000143f0


	//   ....[98]....
        /*07c4*/ 	.word	0x00014460


	//   ....[99]....
        /*07c8*/ 	.word	0x000144d0


	//   ....[100]....
        /*07cc*/ 	.word	0x00014540


	//   ....[101]....
        /*07d0*/ 	.word	0x000145c0


	//   ....[102]....
        /*07d4*/ 	.word	0x00014650


	//   ....[103]....
        /*07d8*/ 	.word	0x000146f0


	//   ....[104]....
        /*07dc*/ 	.word	0x00014760


	//   ....[105]....
        /*07e0*/ 	.word	0x000147d0


	//   ....[106]....
        /*07e4*/ 	.word	0x00014840


	//   ....[107]....
        /*07e8*/ 	.word	0x000148c0


	//   ....[108]....
        /*07ec*/ 	.word	0x00014930


	//   ....[109]....
        /*07f0*/ 	.word	0x000149d0


	//   ....[110]....
        /*07f4*/ 	.word	0x00014a20


	//   ....[111]....
        /*07f8*/ 	.word	0x00014ab0


	//   ....[112]....
        /*07fc*/ 	.word	0x00014be0


	//----- nvinfo : EIATTR_REG_RECONFIG
	.align		4
.L_198:
        /*0800*/ 	.byte	0x01, 0x54
	.zero		2


	//----- nvinfo : EIATTR_SYSCALL_OFFSETS
	.align		4
        /*0804*/ 	.byte	0x04, 0x46
        /*0806*/ 	.short	(.L_200 - .L_199)


	//   ....[0]....
.L_199:
        /*0808*/ 	.word	0x00004120


	//   ....[1]....
        /*080c*/ 	.word	0x0000dba0


	//   ....[2]....
        /*0810*/ 	.word	0x0000dcf0


	//   ....[3]....
        /*0814*/ 	.word	0x0000ddf0


	//   ....[4]....
        /*0818*/ 	.word	0x0000e670


	//----- nvinfo : EIATTR_MBARRIER_INSTR_OFFSETS
	.align		4
.L_200:
        /*081c*/ 	.byte	0x04, 0x39
        /*081e*/ 	.short	(.L_202 - .L_201)


	//   ....[0]....
.L_201:
        /*0820*/ 	.word	0x00000270
        /*0824*/ 	.word	0x000000ff
        /*0828*/ 	.word	0x00028c00
        /*082c*/ 	.short	0x0100
        /*082e*/ 	.byte	0x08
	.zero		1


	//   ....[1]....
        /*0830*/ 	.word	0x00000280
        /*0834*/ 	.word	0x000000ff
        /*0838*/ 	.word	0x00028c20
        /*083c*/ 	.short	0x0100
        /*083e*/ 	.byte	0x08
	.zero		1


	//   ....[2]....
        /*0840*/ 	.word	0x00000330
        /*0844*/ 	.word	0x000000ff
        /*0848*/ 	.word	0x00028c30
        /*084c*/ 	.short	0x0100
        /*084e*/ 	.byte	0x06
	.zero		1


	//   ....[3]....
        /*0850*/ 	.word	0x00000340
        /*0854*/ 	.word	0x000000ff
        /*0858*/ 	.word	0x00028c40
        /*085c*/ 	.short	0x0100
        /*085e*/ 	.byte	0x06
	.zero		1


	//   ....[4]....
        /*0860*/ 	.word	0x00000350
        /*0864*/ 	.word	0x000000ff
        /*0868*/ 	.word	0x00028c38
        /*086c*/ 	.short	0x0100
        /*086e*/ 	.byte	0x06
	.zero		1


	//   ....[5]....
        /*0870*/ 	.word	0x00000360
        /*0874*/ 	.word	0x000000ff
        /*0878*/ 	.word	0x00028c48
        /*087c*/ 	.short	0x0100
        /*087e*/ 	.byte	0x06
	.zero		1


	//   ....[6]....
        /*0880*/ 	.word	0x00000490
        /*0884*/ 	.word	0x000000ff
        /*0888*/ 	.word	0x00028c50
        /*088c*/ 	.short	0x0100
        /*088e*/ 	.byte	0x08
	.zero		1


	//   ....[7]....
        /*0890*/ 	.word	0x000004a0
        /*0894*/ 	.word	0x000000ff
        /*0898*/ 	.word	0x00028c60
        /*089c*/ 	.short	0x0100
        /*089e*/ 	.byte	0x08
	.zero		1


	//   ....[8]....
        /*08a0*/ 	.word	0x000004b0
        /*08a4*/ 	.word	0x000000ff
        /*08a8*/ 	.word	0x00028c58
        /*08ac*/ 	.short	0x0100
        /*08ae*/ 	.byte	0x08
	.zero		1


	//   ....[9]....
        /*08b0*/ 	.word	0x000004c0
        /*08b4*/ 	.word	0x000000ff
        /*08b8*/ 	.word	0x00028c68
        /*08bc*/ 	.short	0x0100
        /*08be*/ 	.byte	0x08
	.zero		1


	//   ....[10]....
        /*08c0*/ 	.word	0x000005b0
        /*08c4*/ 	.word	0x000000ff
        /*08c8*/ 	.word	0x00028c70
        /*08cc*/ 	.short	0x0100
        /*08ce*/ 	.byte	0x06
	.zero		1


	//   ....[11]....
        /*08d0*/ 	.word	0x000005c0
        /*08d4*/ 	.word	0x000000ff
        /*08d8*/ 	.word	0x00028c80
        /*08dc*/ 	.short	0x0100
        /*08de*/ 	.byte	0x06
	.zero		1


	//   ....[12]....
        /*08e0*/ 	.word	0x000005d0
        /*08e4*/ 	.word	0x000000ff
        /*08e8*/ 	.word	0x00028c78
        /*08ec*/ 	.short	0x0100
        /*08ee*/ 	.byte	0x06
	.zero		1


	//   ....[13]....
        /*08f0*/ 	.word	0x000005e0
        /*08f4*/ 	.word	0x000000ff
        /*08f8*/ 	.word	0x00028c88
        /*08fc*/ 	.short	0x0100
        /*08fe*/ 	.byte	0x06
	.zero		1


	//   ....[14]....
        /*0900*/ 	.word	0x00000710
        /*0904*/ 	.word	0x000000ff
        /*0908*/ 	.word	0x00028c90
        /*090c*/ 	.short	0x0100
        /*090e*/ 	.byte	0x08
	.zero		1


	//   ....[15]....
        /*0910*/ 	.word	0x00000720
        /*0914*/ 	.word	0x000000ff
        /*0918*/ 	.word	0x00028ca0
        /*091c*/ 	.short	0x0100
        /*091e*/ 	.byte	0x08
	.zero		1


	//   ....[16]....
        /*0920*/ 	.word	0x00000730
        /*0924*/ 	.word	0x000000ff
        /*0928*/ 	.word	0x00028c98
        /*092c*/ 	.short	0x0100
        /*092e*/ 	.byte	0x08
	.zero		1


	//   ....[17]....
        /*0930*/ 	.word	0x00000740
        /*0934*/ 	.word	0x000000ff
        /*0938*/ 	.word	0x00028ca8
        /*093c*/ 	.short	0x0100
        /*093e*/ 	.byte	0x08
	.zero		1


	//   ....[18]....
        /*0940*/ 	.word	0x00000870
        /*0944*/ 	.word	0x000000ff
        /*0948*/ 	.word	0x00028cb0
        /*094c*/ 	.short	0x0100
        /*094e*/ 	.byte	0x08
	.zero		1


	//   ....[19]....
        /*0950*/ 	.word	0x00000880
        /*0954*/ 	.word	0x000000ff
        /*0958*/ 	.word	0x00028cc0
        /*095c*/ 	.short	0x0100
        /*095e*/ 	.byte	0x08
	.zero		1


	//   ....[20]....
        /*0960*/ 	.word	0x00000890
        /*0964*/ 	.word	0x000000ff
        /*0968*/ 	.word	0x00028cb8
        /*096c*/ 	.short	0x0100
        /*096e*/ 	.byte	0x08
	.zero		1


	//   ....[21]....
        /*0970*/ 	.word	0x000008a0
        /*0974*/ 	.word	0x000000ff
        /*0978*/ 	.word	0x00028cc8
        /*097c*/ 	.short	0x0100
        /*097e*/ 	.byte	0x08
	.zero		1


	//   ....[22]....
        /*0980*/ 	.word	0x00002040
        /*0984*/ 	.word	0x000000ff
        /*0988*/ 	.word	0x00028c50
        /*098c*/ 	.short	0x010a
        /*098e*/ 	.byte	0x11
	.zero		1


	//   ....[23]....
        /*0990*/ 	.word	0x00002330
        /*0994*/ 	.word	0x00000000
        /*0998*/ 	.word	0x00000000
        /*099c*/ 	.short	0x0101
        /*099e*/ 	.byte	0x3f
	.zero		1


	//   ....[24]....
        /*09a0*/ 	.word	0x00002cc0
        /*09a4*/ 	.word	0x000000ff
        /*09a8*/ 	.word	0x00028c50
        /*09ac*/ 	.short	0x010a
        /*09ae*/ 	.byte	0x06
	.zero		1


	//   ....[25]....
        /*09b0*/ 	.word	0x00002d00
        /*09b4*/ 	.word	0x000000ff
        /*09b8*/ 	.word	0x00028c50
        /*09bc*/ 	.short	0x010a
        /*09be*/ 	.byte	0x06
	.zero		1


	//   ....[26]....
        /*09c0*/ 	.word	0x00002f50
        /*09c4*/ 	.word	0x00000000
        /*09c8*/ 	.word	0x00000000
        /*09cc*/ 	.short	0x0101
        /*09ce*/ 	.byte	0x3f
	.zero		1


	//   ....[27]....
        /*09d0*/ 	.word	0x000041a0
        /*09d4*/ 	.word	0x000000ff
        /*09d8*/ 	.word	0x00028c00
        /*09dc*/ 	.short	0x010a
        /*09de*/ 	.byte	0x26
	.zero		1


	//   ....[28]....
        /*09e0*/ 	.word	0x00004220
        /*09e4*/ 	.word	0x00000007
        /*09e8*/ 	.word	0x00028c30
        /*09ec*/ 	.short	0x010a
        /*09ee*/ 	.byte	0x3f
	.zero		1


	//   ....[29]....
        /*09f0*/ 	.word	0x00004260
        /*09f4*/ 	.word	0x00000007
        /*09f8*/ 	.word	0x00028c30
        /*09fc*/ 	.short	0x010a
        /*09fe*/ 	.byte	0x3f
	.zero		1


	//   ....[30]....
        /*0a00*/ 	.word	0x00004e40
        /*0a04*/ 	.word	0x00000005
        /*0a08*/ 	.word	0x00000000
        /*0a0c*/ 	.short	0x0101
        /*0a0e*/ 	.byte	0x3f
	.zero		1


	//   ....[31]....
        /*0a10*/ 	.word	0x000052b0
        /*0a14*/ 	.word	0x00000007
        /*0a18*/ 	.word	0x00028c50
        /*0a1c*/ 	.short	0x010a
        /*0a1e*/ 	.byte	0x3f
	.zero		1


	//   ....[32]....
        /*0a20*/ 	.word	0x00005300
        /*0a24*/ 	.word	0x00000007
        /*0a28*/ 	.word	0x00028c50
        /*0a2c*/ 	.short	0x010a
        /*0a2e*/ 	.byte	0x3f
	.zero		1


	//   ....[33]....
        /*0a30*/ 	.word	0x00005570
        /*0a34*/ 	.word	0x00000007
        /*0a38*/ 	.word	0x00000000
        /*0a3c*/ 	.short	0x0101
        /*0a3e*/ 	.byte	0x3f
	.zero		1


	//   ....[34]....
        /*0a40*/ 	.word	0x000056a0
        /*0a44*/ 	.word	0x000000ff
        /*0a48*/ 	.word	0x00028c30
        /*0a4c*/ 	.short	0x010a
        /*0a4e*/ 	.byte	0x17
	.zero		1


	//   ....[35]....
        /*0a50*/ 	.word	0x000056e0
        /*0a54*/ 	.word	0x000000ff
        /*0a58*/ 	.word	0x00028c30
        /*0a5c*/ 	.short	0x010a
        /*0a5e*/ 	.byte	0x17
	.zero		1


	//   ....[36]....
        /*0a60*/ 	.word	0x00006490
        /*0a64*/ 	.word	0x0000000b
        /*0a68*/ 	.word	0x00000000
        /*0a6c*/ 	.short	0x0101
        /*0a6e*/ 	.byte	0x3f
	.zero		1


	//   ....[37]....
        /*0a70*/ 	.word	0x00006bb0
        /*0a74*/ 	.word	0x000000ff
        /*0a78*/ 	.word	0x00028c50
        /*0a7c*/ 	.short	0x010a
        /*0a7e*/ 	.byte	0x17
	.zero		1


	//   ....[38]....
        /*0a80*/ 	.word	0x00006bf0
        /*0a84*/ 	.word	0x000000ff
        /*0a88*/ 	.word	0x00028c50
        /*0a8c*/ 	.short	0x010a
        /*0a8e*/ 	.byte	0x17
	.zero		1


	//   ....[39]....
        /*0a90*/ 	.word	0x00006e70
        /*0a94*/ 	.word	0x0000000a
        /*0a98*/ 	.word	0x00000000
        /*0a9c*/ 	.short	0x0101
        /*0a9e*/ 	.byte	0x3f
	.zero		1


	//   ....[40]....
        /*0aa0*/ 	.word	0x00009810
        /*0aa4*/ 	.word	0x000000ff
        /*0aa8*/ 	.word	0x00000000
        /*0aac*/ 	.short	0x0101
        /*0aae*/ 	.byte	0x04
	.zero		1


	//   ....[41]....
        /*0ab0*/ 	.word	0x0000a190
        /*0ab4*/ 	.word	0x000000ff
        /*0ab8*/ 	.word	0x00000000
        /*0abc*/ 	.short	0x0101
        /*0abe*/ 	.byte	0x04
	.zero		1


	//   ....[42]....
        /*0ac0*/ 	.word	0x0000e1d0
        /*0ac4*/ 	.word	0x00000000
        /*0ac8*/ 	.word	0x00028c40
        /*0acc*/ 	.short	0x010a
        /*0ace*/ 	.byte	0x3f
	.zero		1


	//   ....[43]....
        /*0ad0*/ 	.word	0x0000ecb0
        /*0ad4*/ 	.word	0x00000012
        /*0ad8*/ 	.word	0x00028c00
        /*0adc*/ 	.short	0x0107
        /*0ade*/ 	.byte	0x3f
	.zero		1


	//   ....[44]....
        /*0ae0*/ 	.word	0x0000eda0
        /*0ae4*/ 	.word	0x00000012
        /*0ae8*/ 	.word	0x00028c00
        /*0aec*/ 	.short	0x0101
        /*0aee*/ 	.byte	0x3f
	.zero		1


	//   ....[45]....
        /*0af0*/ 	.word	0x0000edc0
        /*0af4*/ 	.word	0x00000012
        /*0af8*/ 	.word	0x00028c20
        /*0afc*/ 	.short	0x010a
        /*0afe*/ 	.byte	0x3f
	.zero		1


	//   ....[46]....
        /*0b00*/ 	.word	0x0000eea0
        /*0b04*/ 	.word	0x00000000
        /*0b08*/ 	.word	0x00028c60
        /*0b0c*/ 	.short	0x010a
        /*0b0e*/ 	.byte	0x3f
	.zero		1


	//   ....[47]....
        /*0b10*/ 	.word	0x0000fb10
        /*0b14*/ 	.word	0x00000003
        /*0b18*/ 	.word	0x00028c40
        /*0b1c*/ 	.short	0x010a
        /*0b1e*/ 	.byte	0x3f
	.zero		1


	//   ....[48]....
        /*0b20*/ 	.word	0x0000fd60
        /*0b24*/ 	.word	0x00000003
        /*0b28*/ 	.word	0x00028c60
        /*0b2c*/ 	.short	0x010a
        /*0b2e*/ 	.byte	0x3f
	.zero		1


	//   ....[49]....
        /*0b30*/ 	.word	0x00010910
        /*0b34*/ 	.word	0x00000004
        /*0b38*/ 	.word	0x00028c40
        /*0b3c*/ 	.short	0x010a
        /*0b3e*/ 	.byte	0x3f
	.zero		1


	//   ....[50]....
        /*0b40*/ 	.word	0x00010b60
        /*0b44*/ 	.word	0x00000004
        /*0b48*/ 	.word	0x00028c60
        /*0b4c*/ 	.short	0x010a
        /*0b4e*/ 	.byte	0x3f
	.zero		1


	//   ....[51]....
        /*0b50*/ 	.word	0x000116a0
        /*0b54*/ 	.word	0x00000004
        /*0b58*/ 	.word	0x00028c40
        /*0b5c*/ 	.short	0x010a
        /*0b5e*/ 	.byte	0x3f
	.zero		1


	//   ....[52]....
        /*0b60*/ 	.word	0x000118f0
        /*0b64*/ 	.word	0x00000004
        /*0b68*/ 	.word	0x00028c60
        /*0b6c*/ 	.short	0x010a
        /*0b6e*/ 	.byte	0x3f
	.zero		1


	//   ....[53]....
        /*0b70*/ 	.word	0x00013200
        /*0b74*/ 	.word	0x00000000
        /*0b78*/ 	.word	0x00028c20
        /*0b7c*/ 	.short	0x010a
        /*0b7e*/ 	.byte	0x3f
	.zero		1


	//   ....[54]....
        /*0b80*/ 	.word	0x000133f0
        /*0b84*/ 	.word	0x00000006
        /*0b88*/ 	.word	0x00000000
        /*0b8c*/ 	.short	0x010a
        /*0b8e*/ 	.byte	0x3f
	.zero		1


	//   ....[55]....
        /*0b90*/ 	.word	0x00013420
        /*0b94*/ 	.word	0x00000007
        /*0b98*/ 	.word	0x00000000
        /*0b9c*/ 	.short	0x010a
        /*0b9e*/ 	.byte	0x3f
	.zero		1


	//   ....[56]....
        /*0ba0*/ 	.word	0x00013480
        /*0ba4*/ 	.word	0x00000004
        /*0ba8*/ 	.word	0x00000000
        /*0bac*/ 	.short	0x010a
        /*0bae*/ 	.byte	0x3f
	.zero		1


	//   ....[57]....
        /*0bb0*/ 	.word	0x000134b0
        /*0bb4*/ 	.word	0x00000003
        /*0bb8*/ 	.word	0x00000000
        /*0bbc*/ 	.short	0x010a
        /*0bbe*/ 	.byte	0x3f
	.zero		1


	//   ....[58]....
        /*0bc0*/ 	.word	0x00013520
        /*0bc4*/ 	.word	0x00000003
        /*0bc8*/ 	.word	0x00028c50
        /*0bcc*/ 	.short	0x010a
        /*0bce*/ 	.byte	0x3f
	.zero		1


	//   ....[59]....
        /*0bd0*/ 	.word	0x00013580
        /*0bd4*/ 	.word	0x00000003
        /*0bd8*/ 	.word	0x00028c50
        /*0bdc*/ 	.short	0x010a
        /*0bde*/ 	.byte	0x3f
	.zero		1


	//   ....[60]....
        /*0be0*/ 	.word	0x000135e0
        /*0be4*/ 	.word	0x00000003
        /*0be8*/ 	.word	0x00028c00
        /*0bec*/ 	.short	0x010a
        /*0bee*/ 	.byte	0x3f
	.zero		1


	//   ....[61]....
        /*0bf0*/ 	.word	0x00013630
        /*0bf4*/ 	.word	0x00000007
        /*0bf8*/ 	.word	0x00028c30
        /*0bfc*/ 	.short	0x010a
        /*0bfe*/ 	.byte	0x3f
	.zero		1


	//   ....[62]....
        /*0c00*/ 	.word	0x00013680
        /*0c04*/ 	.word	0x00000007
        /*0c08*/ 	.word	0x00028c50
        /*0c0c*/ 	.short	0x010a
        /*0c0e*/ 	.byte	0x3f
	.zero		1


	//   ....[63]....
        /*0c10*/ 	.word	0x000136e0
        /*0c14*/ 	.word	0x00000000
        /*0c18*/ 	.word	0x00028c30
        /*0c1c*/ 	.short	0x010a
        /*0c1e*/ 	.byte	0x3f
	.zero		1


	//   ....[64]....
        /*0c20*/ 	.word	0x00013730
        /*0c24*/ 	.word	0x0000000a
        /*0c28*/ 	.word	0x00028c50
        /*0c2c*/ 	.short	0x010a
        /*0c2e*/ 	.byte	0x3f
	.zero		1


	//   ....[65]....
        /*0c30*/ 	.word	0x000138d0
        /*0c34*/ 	.word	0x00000000
        /*0c38*/ 	.word	0x00028c40
        /*0c3c*/ 	.short	0x010a
        /*0c3e*/ 	.byte	0x3f
	.zero		1


	//   ....[66]....
        /*0c40*/ 	.word	0x00013e50
        /*0c44*/ 	.word	0x00000012
        /*0c48*/ 	.word	0x00028c20
        /*0c4c*/ 	.short	0x010a
        /*0c4e*/ 	.byte	0x3f
	.zero		1


	//   ....[67]....
        /*0c50*/ 	.word	0x00013ea0
        /*0c54*/ 	.word	0x00000000
        /*0c58*/ 	.word	0x00028c60
        /*0c5c*/ 	.short	0x010a
        /*0c5e*/ 	.byte	0x3f
	.zero		1


	//   ....[68]....
        /*0c60*/ 	.word	0x00013ef0
        /*0c64*/ 	.word	0x00000003
        /*0c68*/ 	.word	0x00028c40
        /*0c6c*/ 	.short	0x010a
        /*0c6e*/ 	.byte	0x3f
	.zero		1


	//   ....[69]....
        /*0c70*/ 	.word	0x00013f40
        /*0c74*/ 	.word	0x00000003
        /*0c78*/ 	.word	0x00028c60
        /*0c7c*/ 	.short	0x010a
        /*0c7e*/ 	.byte	0x3f
	.zero		1


	//   ....[70]....
        /*0c80*/ 	.word	0x00013f90
        /*0c84*/ 	.word	0x00000004
        /*0c88*/ 	.word	0x00028c40
        /*0c8c*/ 	.short	0x010a
        /*0c8e*/ 	.byte	0x3f
	.zero		1


	//   ....[71]....
        /*0c90*/ 	.word	0x00013fe0
        /*0c94*/ 	.word	0x00000004
        /*0c98*/ 	.word	0x00028c60
        /*0c9c*/ 	.short	0x010a
        /*0c9e*/ 	.byte	0x3f
	.zero		1


	//   ....[72]....
        /*0ca0*/ 	.word	0x00014030
        /*0ca4*/ 	.word	0x00000004
        /*0ca8*/ 	.word	0x00028c40
        /*0cac*/ 	.short	0x010a
        /*0cae*/ 	.byte	0x3f
	.zero		1


	//   ....[73]....
        /*0cb0*/ 	.word	0x00014080
        /*0cb4*/ 	.word	0x00000004
        /*0cb8*/ 	.word	0x00028c60
        /*0cbc*/ 	.short	0x010a
        /*0cbe*/ 	.byte	0x3f
	.zero		1


	//   ....[74]....
        /*0cc0*/ 	.word	0x00014b00
        /*0cc4*/ 	.word	0x00000000
        /*0cc8*/ 	.word	0x00028c20
        /*0ccc*/ 	.short	0x010a
        /*0cce*/ 	.byte	0x3f
	.zero		1


	//   ....[75]....
        /*0cd0*/ 	.word	0x00014ca0
        /*0cd4*/ 	.word	0x00000006
        /*0cd8*/ 	.word	0x00000000
        /*0cdc*/ 	.short	0x010a
        /*0cde*/ 	.byte	0x3f
	.zero		1


	//   ....[76]....
        /*0ce0*/ 	.word	0x00014cf0
        /*0ce4*/ 	.word	0x00000007
        /*0ce8*/ 	.word	0x00000000
        /*0cec*/ 	.short	0x010a
        /*0cee*/ 	.byte	0x3f
	.zero		1


	//   ....[77]....
        /*0cf0*/ 	.word	0x00014d40
        /*0cf4*/ 	.word	0x00000004
        /*0cf8*/ 	.word	0x00000000
        /*0cfc*/ 	.short	0x010a
        /*0cfe*/ 	.byte	0x3f
	.zero		1


	//----- nvinfo : EIATTR_NUM_MBARRIERS
	.align		4
.L_202:
        /*0d00*/ 	.byte	0x03, 0x38
        /*0d02*/ 	.short	0x0016


	//----- nvinfo : EIATTR_EXIT_INSTR_OFFSETS
	.align		4
        /*0d04*/ 	.byte	0x04, 0x1c
        /*0d06*/ 	.short	(.L_204 - .L_203)


	//   ....[0]....
.L_203:
        /*0d08*/ 	.word	0x00000a40


	//   ....[1]....
        /*0d0c*/ 	.word	0x0000c370


	//   ....[2]....
        /*0d10*/ 	.word	0x00013500


	//----- nvinfo : EIATTR_MAX_THREADS
	.align		4
.L_204:
        /*0d14*/ 	.byte	0x04, 0x05
        /*0d16*/ 	.short	(.L_206 - .L_205)
.L_205:
        /*0d18*/ 	.word	0x00000180
        /*0d1c*/ 	.word	0x00000001
        /*0d20*/ 	.word	0x00000001


	//----- nvinfo : EIATTR_CRS_STACK_SIZE
	.align		4
.L_206:
        /*0d24*/ 	.byte	0x04, 0x1e
        /*0d26*/ 	.short	(.L_208 - .L_207)
.L_207:
        /*0d28*/ 	.word	0x00000000


	//----- nvinfo : EIATTR_CBANK_PARAM_SIZE
	.align		4
.L_208:
        /*0d2c*/ 	.byte	0x03, 0x19
        /*0d2e*/ 	.short	0x0af0


	//----- nvinfo : EIATTR_PARAM_CBANK
	.align		4
        /*0d30*/ 	.byte	0x04, 0x0a
        /*0d32*/ 	.short	(.L_210 - .L_209)
	.align		4
.L_209:
        /*0d34*/ 	.word	index@(.nv.constant0._ZN7cutlass13device_kernelIN5flash11enable_sm90INS1_16FlashAttnFwdSm90INS1_25CollectiveMainloopFwdSm90ILi2EN4cute5tupleIJNS5_1CILi1EEES8_S8_EEENS6_IJNS7_ILi64EEESA_SA_EEELi512ENS_6half_tEfNS_4arch4Sm90ELb0ELb0ELb0ELb1ELb0ELb0ELb0ELb0ELb0ELb1ELb1ELb0EEENS1_21CollectiveEpilogueFwdINS6_IJSA_NS7_ILi512EEESA_EEES9_SC_SE_Li256ELb1ELb1ELb1ELb0EEENS1_36VarlenDynamicPersistentTileSchedulerILi64ELi64ELi256ELi128ELb1ELb1ELb1ELb0ELb1ELb1EEEEEEEEEvNT_6ParamsE)
        /*0d38*/ 	.short	0x0210
        /*0d3a*/ 	.short	0x0af0


	//----- nvinfo : EIATTR_SW_WAR
	.align		4
.L_210:
        /*0d3c*/ 	.byte	0x04, 0x36
        /*0d3e*/ 	.short	(.L_212 - .L_211)
.L_211:
        /*0d40*/ 	.word	0x00000008
.L_212:


//--------------------- .nv.info._ZN7cutlass13device_kernelIN5flash11enable_sm90INS1_16FlashAttnFwdSm90INS1_25CollectiveMainloopFwdSm90ILi2EN4cute5tupleIJNS5_1CILi1EEES8_S8_EEENS6_IJNS7_ILi64EEESA_SA_EEELi512ENS_6half_tEfNS_4arch4Sm90ELb0ELb0ELb0ELb1ELb0ELb1ELb0ELb0ELb0ELb1ELb1ELb0EEENS1_21CollectiveEpilogueFwdINS6_IJSA_NS7_ILi512EEESA_EEES9_SC_SE_Li256ELb1ELb1ELb1ELb0EEENS1_36VarlenDynamicPersistentTileSchedulerILi64ELi64ELi256ELi128ELb1ELb1ELb1ELb0ELb1ELb1EEEEEEEEEvNT_6ParamsE --------------------------
	.section	.nv.info._ZN7cutlass13device_kernelIN5flash11enable_sm90INS1_16FlashAttnFwdSm90INS1_25CollectiveMainloopFwdSm90ILi2EN4cute5tupleIJNS5_1CILi1EEES8_S8_EEENS6_IJNS7_ILi64EEESA_SA_EEELi512ENS_6half_tEfNS_4arch4Sm90ELb0ELb0ELb0ELb1ELb0ELb1ELb0ELb0ELb0ELb1ELb1ELb0EEENS1_21CollectiveEpilogueFwdINS6_IJSA_NS7_ILi512EEESA_EEES9_SC_SE_Li256ELb1ELb1ELb1ELb0EEENS1_36VarlenDynamicPersistentTileSchedulerILi64ELi64ELi256ELi128ELb1ELb1ELb1ELb0ELb1ELb1EEEEEEEEEvNT_6ParamsE,"",@"SHT_CUDA_INFO"
	.sectionflags	@""
	.align	4


	//----- nvinfo : EIATTR_CUDA_API_VERSION
	.align		4
        /*0000*/ 	.byte	0x04, 0x37
        /*0002*/ 	.short	(.L_214 - .L_213)
.L_213:
        /*0004*/ 	.word	0x00000082


	//----- nvinfo : EIATTR_KPARAM_INFO
	.align		4
.L_214:
        /*0008*/ 	.byte	0x04, 0x17
        /*000a*/ 	.short	(.L_216 - .L_215)
.L_215:
        /*000c*/ 	.word	0x00000000
        /*0010*/ 	.short	0x0000
        /*0012*/ 	.short	0x0070
        /*0014*/ 	.byte	0x00, 0xf0, 0x01, 0x2a


	//----- nvinfo : EIATTR_SPARSE_MMA_MASK
	.align		4
.L_216:
        /*0018*/ 	.byte	0x03, 0x50
        /*001a*/ 	.short	0x0000


	//----- nvinfo : EIATTR_MAXREG_COUNT
	.align		4
        /*001c*/ 	.byte	0x03, 0x1b
        /*001e*/ 	.short	0x00a8


	//----- nvinfo : EIATTR_NUM_BARRIERS
	.align		4
        /*0020*/ 	.byte	0x02, 0x4c
        /*0022*/ 	.byte	0x10
	.zero		1


	//----- nvinfo : EIATTR_EXTERNS
	.align		4
        /*0024*/ 	.byte	0x04, 0x0f
        /*0026*/ 	.short	(.L_218 - .L_217)


	//   ....[0]....
	.align		4
.L_217:
        /*0028*/ 	.word	index@(__assertfail)


	//----- nvinfo : EIATTR_ANNOTATIONS
	.align		4
.L_218:
        /*002c*/ 	.byte	0x04, 0x55
        /*002e*/ 	.short	(.L_220 - .L_219)


	//   ....[0]....
.L_219:
        /* <DEDUP_REMOVED lines=86> */


	//----- nvinfo : EIATTR_MERCURY_ISA_VERSION
	.align		4
.L_220:
        /*0580*/ 	.byte	0x03, 0x5f
        /*0582*/ 	.short	0x0101


	//----- nvinfo : EIATTR_UNUSED_LOAD_BYTE_OFFSET
	.align		4
        /*0584*/ 	.byte	0x04, 0x44
        /*0586*/ 	.short	(.L_222 - .L_221)


	//   ....[0]....
.L_221:
        /*0588*/ 	.word	0x00000a80
        /*058c*/ 	.word	0x0000fff0


	//   ....[1]....
        /*0590*/ 	.word	0x0000d0d0
        /*0594*/ 	.word	0x0000fff0


	//----- nvinfo : EIATTR_INT_WARP_WIDE_INSTR_OFFSETS
	.align		4
.L_222:
        /*0598*/ 	.byte	0x04, 0x31
        /*059a*/ 	.short	(.L_224 - .L_223)


	//   ....[0]....
.L_223:
        /*059c*/ 	.word	0x00000190


	//   ....[1]....
        /*05a0*/ 	.word	0x000001d0


	//   ....[2]....
        /*05a4*/ 	.word	0x00000240


	//   ....[3]....
        /*05a8*/ 	.word	0x00014e70


	//   ....[4]....
        /*05ac*/ 	.word	0x00014f00


	//   ....[5]....
        /*05b0*/ 	.word	0x000197e0


	//   ....[6]....
        /*05b4*/ 	.word	0x00019870


	//----- nvinfo : EIATTR_COOP_GROUP_MASK_REGIDS
	.align		4
.L_224:
        /*05b8*/ 	.byte	0x04, 0x29
        /*05ba*/ 	.short	(.L_226 - .L_225)


	//   ....[0]....
.L_225:
        /*05bc*/ 	.word	0xffffffff


	//   ....[1]....
        /*05c0*/ 	.word	0xffffffff


	//   ....[2]....
        /*05c4*/ 	.word	0xffffffff


	//   ....[3]....
        /*05c8*/ 	.word	0xffffffff


	//   ....[4]....
        /*05cc*/ 	.word	0xffffffff


	//   ....[5]....
        /*05d0*/ 	.word	0xffffffff


	//   ....[6]....
        /*05d4*/ 	.word	0xffffffff


	//   ....[7]....
        /*05d8*/ 	.word	0xffffffff


	//   ....[8]....
        /*05dc*/ 	.word	0xffffffff


	//   ....[9]....
        /*05e0*/ 	.word	0xffffffff


	//   ....[10]....
        /*05e4*/ 	.word	0xffffffff


	//   ....[11]....
        /*05e8*/ 	.word	0xffffffff


	//   ....[12]....
        /*05ec*/ 	.word	0xffffffff


	//   ....[13]....
        /*05f0*/ 	.word	0xffffffff


	//   ....[14]....
        /*05f4*/ 	.word	0xffffffff


	//   ....[15]....
        /*05f8*/ 	.word	0xffffffff


	//   ....[16]....
        /*05fc*/ 	.word	0xffffffff


	//   ....[17]....
        /*0600*/ 	.word	0xffffffff


	//   ....[18]....
        /*0604*/ 	.word	0xffffffff


	//   ....[19]....
        /*0608*/ 	.word	0xffffffff


	//   ....[20]....
        /*060c*/ 	.word	0xffffffff


	//   ....[21]....
        /*0610*/ 	.word	0xffffffff


	//   ....[22]....
        /*0614*/ 	.word	0xffffffff


	//   ....[23]....
        /*0618*/ 	.word	0xffffffff


	//   ....[24]....
        /*061c*/ 	.word	0xffffffff


	//   ....[25]....
        /*0620*/ 	.word	0xffffffff


	//   ....[26]....
        /*0624*/ 	.word	0xffffffff


	//   ....[27]....
        /*0628*/ 	.word	0xffffffff


	//   ....[28]....
        /*062c*/ 	.word	0xffffffff


	//   ....[29]....
        /*0630*/ 	.word	0xffffffff


	//   ....[30]....
        /*0634*/ 	.word	0xffffffff


	//   ....[31]....
        /*0638*/ 	.word	0xffffffff


	//   ....[32]....
        /*063c*/ 	.word	0xffffffff


	//   ....[33]....
        /*0640*/ 	.word	0xffffffff


	//   ....[34]....
        /*0644*/ 	.word	0xffffffff


	//   ....[35]....
        /*0648*/ 	.word	0xffffffff


	//   ....[36]....
        /*064c*/ 	.word	0xffffffff


	//   ....[37]....
        /*0650*/ 	.word	0xffffffff


	//   ....[38]....
        /*0654*/ 	.word	0xffffffff


	//   ....[39]....
        /*0658*/ 	.word	0xffffffff


	//   ....[40]....
        /*065c*/ 	.word	0xffffffff


	//   ....[41]....
        /*0660*/ 	.word	0xffffffff


	//   ....[42]....
        /*0664*/ 	.word	0xffffffff


	//   ....[43]....
        /*0668*/ 	.word	0xffffffff


	//   ....[44]....
        /*066c*/ 	.word	0xffffffff


	//   ....[45]....
        /*0670*/ 	.word	0xffffffff


	//   ....[46]....
        /*0674*/ 	.word	0xffffffff


	//   ....[47]....
        /*0678*/ 	.word	0xffffffff


	//   ....[48]....
        /*067c*/ 	.word	0xffffffff


	//   ....[49]....
        /*0680*/ 	.word	0xffffffff


	//   ....[50]....
        /*0684*/ 	.word	0xffffffff


	//   ....[51]....
        /*0688*/ 	.word	0xffffffff


	//   ....[52]....
        /*068c*/ 	.word	0xffffffff


	//   ....[53]....
        /*0690*/ 	.word	0xffffffff


	//   ....[54]....
        /*0694*/ 	.word	0xffffffff


	//   ....[55]....
        /*0698*/ 	.word	0xffffffff


	//   ....[56]....
        /*069c*/ 	.word	0xffffffff


	//   ....[57]....
        /*06a0*/ 	.word	0xffffffff


	//   ....[58]....
        /*06a4*/ 	.word	0xffffffff


	//   ....[59]....
        /*06a8*/ 	.word	0xffffffff


	//   ....[60]....
        /*06ac*/ 	.word	0xffffffff


	//   ....[61]....
        /*06b0*/ 	.word	0xffffffff


	//   ....[62]....
        /*06b4*/ 	.word	0xffffffff


	//   ....[63]....
        /*06b8*/ 	.word	0xffffffff


	//   ....[64]....
        /*06bc*/ 	.word	0xffffffff


	//   ....[65]....
        /*06c0*/ 	.word	0xffffffff


	//   ....[66]....
        /*06c4*/ 	.word	0xffffffff


	//   ....[67]....
        /*06c8*/ 	.word	0xffffffff


	//   ....[68]....
        /*06cc*/ 	.word	0xffffffff


	//   ....[69]....
        /*06d0*/ 	.word	0xffffffff


	//   ....[70]....
        /*06d4*/ 	.word	0xffffffff


	//   ....[71]....
        /*06d8*/ 	.word	0xffffffff


	//   ....[72]....
        /*06dc*/ 	.word	0xffffffff


	//   ....[73]....
        /*06e0*/ 	.word	0xffffffff


	//   ....[74]....
        /*06e4*/ 	.word	0xffffffff


	//   ....[75]....
        /*06e8*/ 	.word	0xffffffff


	//   ....[76]....
        /*06ec*/ 	.word	0xffffffff


	//   ....[77]....
        /*06f0*/ 	.word	0xffffffff


	//   ....[78]....
        /*06f4*/ 	.word	0xffffffff


	//   ....[79]....
        /*06f8*/ 	.word	0xffffffff


	//   ....[80]....
        /*06fc*/ 	.word	0xffffffff


	//   ....[81]....
        /*0700*/ 	.word	0xffffffff


	//   ....[82]....
        /*0704*/ 	.word	0xffffffff


	//   ....[83]....
        /*0708*/ 	.word	0xffffffff


	//   ....[84]....
        /*070c*/ 	.word	0xffffffff


	//   ....[85]....
        /*0710*/ 	.word	0xffffffff


	//   ....[86]....
        /*0714*/ 	.word	0xffffffff


	//   ....[87]....
        /*0718*/ 	.word	0xffffffff


	//   ....[88]....
        /*071c*/ 	.word	0xffffffff


	//   ....[89]....
        /*0720*/ 	.word	0xffffffff


	//   ....[90]....
        /*0724*/ 	.word	0xffffffff


	//   ....[91]....
        /*0728*/ 	.word	0xffffffff


	//   ....[92]....
        /*072c*/ 	.word	0xffffffff


	//   ....[93]....
        /*0730*/ 	.word	0xffffffff


	//   ....[94]....
        /*0734*/ 	.word	0x0500000f


	//   ....[95]....
        /*0738*/ 	.word	0x0500000f


	//   ....[96]....
        /*073c*/ 	.word	0x0500000f


	//   ....[97]....
        /*0740*/ 	.word	0x0500000f


	//   ....[98]....
        /*0744*/ 	.word	0x0500000f


	//   ....[99]....
        /*0748*/ 	.word	0x0500000f


	//   ....[100]....
        /*074c*/ 	.word	0x0500000f


	//   ....[101]....
        /*0750*/ 	.word	0x0500000f


	//   ....[102]....
        /*0754*/ 	.word	0x0500000f


	//   ....[103]....
        /*0758*/ 	.word	0x0500000f


	//   ....[104]....
        /*075c*/ 	.word	0x0500000f


	//   ....[105]....
        /*0760*/ 	.word	0x0500000f


	//   ....[106]....
        /*0764*/ 	.word	0x0500000f


	//   ....[107]....
        /*0768*/ 	.word	0x0500000f


	//   ....[108]....
        /*076c*/ 	.word	0x0500000f


	//   ....[109]....
        /*0770*/ 	.word	0x0500000f


	//   ....[110]....
        /*0774*/ 	.word	0x0500000f


	//   ....[111]....
        /*0778*/ 	.word	0x0500000f


	//   ....[112]....
        /*077c*/ 	.word	0x0500000f


	//   ....[113]....
        /*0780*/ 	.word	0x0500000f


	//   ....[114]....
        /*0784*/ 	.word	0x0500000f


	//   ....[115]....
        /*0788*/ 	.word	0x0500000f


	//   ....[116]....
        /*078c*/ 	.word	0x0500000f


	//   ....[117]....
        /*0790*/ 	.word	0x0500000f


	//   ....[118]....
        /*0794*/ 	.word	0x0500000f


	//   ....[119]....
        /*0798*/ 	.word	0x0500000f


	//   ....[120]....
        /*079c*/ 	.word	0x0500000f


	//   ....[121]....
        /*07a0*/ 	.word	0x0500000f


	//   ....[122]....
        /*07a4*/ 	.word	0x0500000f


	//   ....[123]....
        /*07a8*/ 	.word	0x0500000f


	//   ....[124]....
        /*07ac*/ 	.word	0x0500000f


	//   ....[125]....
        /*07b0*/ 	.word	0x0500000f


	//   ....[126]....
        /*07b4*/ 	.word	0x0500000f


	//   ....[127]....
        /*07b8*/ 	.word	0x0500000f


	//   ....[128]....
        /*07bc*/ 	.word	0x0500000f


	//   ....[129]....
        /*07c0*/ 	.word	0x0500000f


	//   ....[130]....
        /*07c4*/ 	.word	0x0500000f


	//----- nvinfo : EIATTR_COOP_GROUP_INSTR_OFFSETS
	.align		4
.L_226:
        /*07c8*/ 	.byte	0x04, 0x28
        /*07ca*/ 	.short	(.L_228 - .L_227)


	//   ....[0]....
.L_227:
        /*07cc*/ 	.word	0x00000060


	//   ....[1]....
        /*07d0*/ 	.word	0x000001a0


	//   ....[2]....
        /*07d4*/ 	.word	0x000001f0


	//   ....[3]....
        /*07d8*/ 	.word	0x000003e0


	//   ....[4]....
        /*07dc*/ 	.word	0x00000540


	//   ....[5]....
        /*07e0*/ 	.word	0x00000660


	//   ....[6]....
        /*07e4*/ 	.word	0x000007c0


	//   ....[7]....
        /*07e8*/ 	.word	0x00004f10


	//   ....[8]....
        /*07ec*/ 	.word	0x000070a0


	//   ....[9]....
        /*07f0*/ 	.word	0x00007650


	//   ....[10]....
        /*07f4*/ 	.word	0x00007660


	//   ....[11]....
        /*07f8*/ 	.word	0x00007670


	//   ....[12]....
        /*07fc*/ 	.word	0x00007680


	//   ....[13]....
        /*0800*/ 	.word	0x00008680


	//   ....[14]....
        /*0804*/ 	.word	0x00008690


	//   ....[15]....
        /*0808*/ 	.word	0x000086a0


	//   ....[16]....
        /*080c*/ 	.word	0x000086b0


	//   ....[17]....
        /*0810*/ 	.word	0x00009e60


	//   ....[18]....
        /*0814*/ 	.word	0x00009f40


	//   ....[19]....
        /*0818*/ 	.word	0x0000a020


	//   ....[20]....
        /*081c*/ 	.word	0x0000a140


	//   ....[21]....
        /*0820*/ 	.word	0x0000ab40


	//   ....[22]....
        /*0824*/ 	.word	0x0000b090


	//   ....[23]....
        /*0828*/ 	.word	0x0000b0b0


	//   ....[24]....
        /*082c*/ 	.word	0x0000b860


	//   ....[25]....
        /*0830*/ 	.word	0x0000b8f0


	//   ....[26]....
        /*0834*/ 	.word	0x0000c5a0


	//   ....[27]....
        /*0838*/ 	.word	0x0000c5f0


	//   ....[28]....
        /*083c*/ 	.word	0x0000c660


	//   ....[29]....
        /*0840*/ 	.word	0x0000c6f0


	//   ....[30]....
        /*0844*/ 	.word	0x0000c8b0


	//   ....[31]....
        /*0848*/ 	.word	0x0000dde0


	//   ....[32]....
        /*084c*/ 	.word	0x0000e180


	//   ....[33]....
        /*0850*/ 	.word	0x0000e190


	//   ....[34]....
        /*0854*/ 	.word	0x0000e1a0


	//   ....[35]....
        /*0858*/ 	.word	0x0000e1b0


	//   ....[36]....
        /*085c*/ 	.word	0x0000ee30


	//   ....[37]....
        /*0860*/ 	.word	0x0000ee50


	//   ....[38]....
        /*0864*/ 	.word	0x0000f0e0


	//   ....[39]....
        /*0868*/ 	.word	0x0000f100


	//   ....[40]....
        /*086c*/ 	.word	0x0000f920


	//   ....[41]....
        /*0870*/ 	.word	0x0000f960


	//   ....[42]....
        /*0874*/ 	.word	0x000101d0


	//   ....[43]....
        /*0878*/ 	.word	0x000101f0


	//   ....[44]....
        /*087c*/ 	.word	0x000114e0


	//   ....[45]....
        /*0880*/ 	.word	0x000114f0


	//   ....[46]....
        /*0884*/ 	.word	0x00011720


	//   ....[47]....
        /*0888*/ 	.word	0x00011740


	//   ....[48]....
        /*088c*/ 	.word	0x000119f0


	//   ....[49]....
        /*0890*/ 	.word	0x00011c20


	//   ....[50]....
        /*0894*/ 	.word	0x00011c50


	//   ....[51]....
        /*0898*/ 	.word	0x00011c80


	//   ....[52]....
        /*089c*/ 	.word	0x00011cb0


	//   ....[53]....
        /*08a0*/ 	.word	0x00011ce0


	//   ....[54]....
        /*08a4*/ 	.word	0x00011d10


	//   ....[55]....
        /*08a8*/ 	.word	0x00011eb0


	//   ....[56]....
        /*08ac*/ 	.word	0x00011ee0


	//   ....[57]....
        /*08b0*/ 	.word	0x00011f10


	//   ....[58]....
        /*08b4*/ 	.word	0x00011f40


	//   ....[59]....
        /*08b8*/ 	.word	0x00011f70


	//   ....[60]....
        /*08bc*/ 	.word	0x00011fa0


	//   ....[61]....
        /*08c0*/ 	.word	0x00012030


	//   ....[62]....
        /*08c4*/ 	.word	0x00012060


	//   ....[63]....
        /*08c8*/ 	.word	0x00012070


	//   ....[64]....
        /*08cc*/ 	.word	0x00012120


	//   ....[65]....
        /*08d0*/ 	.word	0x00013120


	//   ....[66]....
        /*08d4*/ 	.word	0x00015450


	//   ....[67]....
        /*08d8*/ 	.word	0x00015f60


	//   ....[68]....
        /*08dc*/ 	.word	0x00015f70


	//   ....[69]....
        /*08e0*/ 	.word	0x00016010


	//   ....[70]....
        /*08e4*/ 	.word	0x00016020


	//   ....[71]....
        /*08e8*/ 	.word	0x000160a0


	//   ....[72]....
        /*08ec*/ 	.word	0x000160b0


	//   ....[73]....
        /*08f0*/ 	.word	0x00016100


	//   ....[74]....
        /*08f4*/ 	.word	0x00016120


	//   ....[75]....
        /*08f8*/ 	.word	0x00019b00


	//   ....[76]....
        /*08fc*/ 	.word	0x00019b80


	//   ....[77]....
        /*0900*/ 	.word	0x00019bb0


	//   ....[78]....
        /*0904*/ 	.word	0x00019bc0


	//   ....[79]....
        /*0908*/ 	.word	0x00019bf0


	//   ....[80]....
        /*090c*/ 	.word	0x00019c20


	//   ....[81]....
        /*0910*/ 	.word	0x00019c50


	//   ....[82]....
        /*0914*/ 	.word	0x00019c80


	//   ....[83]....
        /*0918*/ 	.word	0x00019e50


	//   ....[84]....
        /*091c*/ 	.word	0x00019e80


	//   ....[85]....
        /*0920*/ 	.word	0x00019eb0


	//   ....[86]....
        /*0924*/ 	.word	0x00019ee0


	//   ....[87]....
        /*0928*/ 	.word	0x00019f10


	//   ....[88]....
        /*092c*/ 	.word	0x00019f40


	//   ....[89]....
        /*0930*/ 	.word	0x0001a000


	//   ....[90]....
        /*0934*/ 	.word	0x0001a020


	//   ....[91]....
        /*0938*/ 	.word	0x0001a030


	//   ....[92]....
        /*093c*/ 	.word	0x0001a090


	//   ....[93]....
        /*0940*/ 	.word	0x0001a7b0


	//   ....[94]....
        /*0944*/ 	.word	0x0001ac70


	//   ....[95]....
        /*0948*/ 	.word	0x0001ad00


	//   ....[96]....
        /*094c*/ 	.word	0x0001ad50


	//   ....[97]....
        /*0950*/ 	.word	0x0001ada0


	//   ....[98]....
        /*0954*/ 	.word	0x0001ae90


	//   ....[99]....
        /*0958*/ 	.word	0x0001af20


	//   ....[100]....
        /*095c*/ 	.word	0x0001af70


	//   ....[101]....
        /*0960*/ 	.word	0x0001afc0


	//   ....[102]....
        /*0964*/ 	.word	0x0001b230


	//   ....[103]....
        /*0968*/ 	.word	0x0001b510


	//   ....[104]....
        /*096c*/ 	.word	0x0001b6f0


	//   ....[105]....
        /*0970*/ 	.word	0x0001b740


	//   ....[106]....
        /*0974*/ 	.word	0x0001b7a0


	//   ....[107]....
        /*0978*/ 	.word	0x0001b890


	//   ....[108]....
        /*097c*/ 	.word	0x0001b8f0


	//   ....[109]....
        /*0980*/ 	.word	0x0001b9e0


	//   ....[110]....
        /*0984*/ 	.word	0x0001ba40


	//   ....[111]....
        /*0988*/ 	.word	0x0001bb10


	//   ....[112]....
        /*098c*/ 	.word	0x0001be40


	//   ....[113]....
        /*0990*/ 	.word	0x0001bee0


	//   ....[114]....
        /*0994*/ 	.word	0x0001c080


	//   ....[115]....
        /*0998*/ 	.word	0x0001c100


	//   ....[116]....
        /*099c*/ 	.word	0x0001c180


	//   ....[117]....
        /*09a0*/ 	.word	0x0001c200


	//   ....[118]....
        /*09a4*/ 	.word	0x0001c280


	//   ....[119]....
        /*09a8*/ 	.word	0x0001c310


	//   ....[120]....
        /*09ac*/ 	.word	0x0001c3b0


	//   ....[121]....
        /*09b0*/ 	.word	0x0001c460


	//   ....[122]....
        /*09b4*/ 	.word	0x0001c4e0


	//   ....[123]....
        /*09b8*/ 	.word	0x0001c560


	//   ....[124]....
        /*09bc*/ 	.word	0x0001c5e0


	//   ....[125]....
        /*09c0*/ 	.word	0x0001c670


	//   ....[126]....
        /*09c4*/ 	.word	0x0001c6f0


	//   ....[127]....
        /*09c8*/ 	.word	0x0001c790


	//   ....[128]....
        /*09cc*/ 	.word	0x0001c7e0


	//   ....[129]....
        /*09d0*/ 	.word	0x0001c870


	//   ....[130]....
        /*09d4*/ 	.word	0x0001c9a0


	//----- nvinfo : EIATTR_REG_RECONFIG
	.align		4
.L_228:
        /*09d8*/ 	.byte	0x01, 0x54
	.zero		2


	//----- nvinfo : EIATTR_SYSCALL_OFFSETS
	.align		4
        /*09dc*/ 	.byte	0x04, 0x46
        /*09de*/ 	.short	(.L_230 - .L_229)


	//   ....[0]....
.L_229:
        /*09e0*/ 	.word	0x00001ff0


	//   ....[1]....
        /*09e4*/ 	.word	0x00002140


	//   ....[2]....
        /*09e8*/ 	.word	0x00007240


	//   ....[3]....
        /*09ec*/ 	.word	0x000075c0


	//   ....[4]....
        /*09f0*/ 	.word	0x00015070


	//   ....[5]....
        /*09f4*/ 	.word	0x000151c0


	//   ....[6]....
        /*09f8*/ 	.word	0x000152c0


	//   ....[7]....
        /*09fc*/ 	.word	0x00015b80


	//----- nvinfo : EIATTR_MBARRIER_INSTR_OFFSETS
	.align		4
.L_230:
        /*0a00*/ 	.byte	0x04, 0x39
        /*0a02*/ 	.short	(.L_232 - .L_231)


	//   ....[0]....
.L_231:
        /*0a04*/ 	.word	0x000002d0
        /*0a08*/ 	.word	0x000000ff
        /*0a0c*/ 	.word	0x00028c00
        /*0a10*/ 	.short	0x0100
        /*0a12*/ 	.byte	0x08
	.zero		1


	//   ....[1]....
        /*0a14*/ 	.word	0x000002e0
        /*0a18*/ 	.word	0x000000ff
        /*0a1c*/ 	.word	0x00028c20
        /*0a20*/ 	.short	0x0100
        /*0a22*/ 	.byte	0x08
	.zero		1


	//   ....[2]....
        /*0a24*/ 	.word	0x00000390
        /*0a28*/ 	.word	0x000000ff
        /*0a2c*/ 	.word	0x00028c30
        /*0a30*/ 	.short	0x0100
        /*0a32*/ 	.byte	0x06
	.zero		1


	//   ....[3]....
        /*0a34*/ 	.word	0x000003a0
        /*0a38*/ 	.word	0x000000ff
        /*0a3c*/ 	.word	0x00028c40
        /*0a40*/ 	.short	0x0100
        /*0a42*/ 	.byte	0x06
	.zero		1


	//   ....[4]....
        /*0a44*/ 	.word	0x000003b0
        /*0a48*/ 	.word	0x000000ff
        /*0a4c*/ 	.word	0x00028c38
        /*0a50*/ 	.short	0x0100
        /*0a52*/ 	.byte	0x06
	.zero		1


	//   ....[5]....
        /*0a54*/ 	.word	0x000003c0
        /*0a58*/ 	.word	0x000000ff
        /*0a5c*/ 	.word	0x00028c48
        /*0a60*/ 	.short	0x0100
        /*0a62*/ 	.byte	0x06
	.zero		1


	//   ....[6]....
        /*0a64*/ 	.word	0x000004f0
        /*0a68*/ 	.word	0x000000ff
        /*0a6c*/ 	.word	0x00028c50
        /*0a70*/ 	.short	0x0100
        /*0a72*/ 	.byte	0x08
	.zero		1


	//   ....[7]....
        /*0a74*/ 	.word	0x00000500
        /*0a78*/ 	.word	0x000000ff
        /*0a7c*/ 	.word	0x00028c60
        /*0a80*/ 	.short	0x0100
        /*0a82*/ 	.byte	0x08
	.zero		1


	//   ....[8]....
        /*0a84*/ 	.word	0x00000510
        /*0a88*/ 	.word	0x000000ff
        /*0a8c*/ 	.word	0x00028c58
        /*0a90*/ 	.short	0x0100
        /*0a92*/ 	.byte	0x08
	.zero		1


	//   ....[9]....
        /*0a94*/ 	.word	0x00000520
        /*0a98*/ 	.word	0x000000ff
        /*0a9c*/ 	.word	0x00028c68
        /*0aa0*/ 	.short	0x0100
        /*0aa2*/ 	.byte	0x08
	.zero		1


	//   ....[10]....
        /*0aa4*/ 	.word	0x00000610
        /*0aa8*/ 	.word	0x000000ff
        /*0aac*/ 	.word	0x00028c70
        /*0ab0*/ 	.short	0x0100
        /*0ab2*/ 	.byte	0x06
	.zero		1


	//   ....[11]....
        /*0ab4*/ 	.word	0x00000620
        /*0ab8*/ 	.word	0x000000ff
        /*0abc*/ 	.word	0x00028c80
        /*0ac0*/ 	.short	0x0100
        /*0ac2*/ 	.byte	0x06
	.zero		1


	//   ....[12]....
        /*0ac4*/ 	.word	0x00000630
        /*0ac8*/ 	.word	0x000000ff
        /*0acc*/ 	.word	0x00028c78
        /*0ad0*/ 	.short	0x0100
        /*0ad2*/ 	.byte	0x06
	.zero		1


	//   ....[13]....
        /*0ad4*/ 	.word	0x00000640
        /*0ad8*/ 	.word	0x000000ff
        /*0adc*/ 	.word	0x00028c88
        /*0ae0*/ 	.short	0x0100
        /*0ae2*/ 	.byte	0x06
	.zero		1


	//   ....[14]....
        /*0ae4*/ 	.word	0x00000770
        /*0ae8*/ 	.word	0x000000ff
        /*0aec*/ 	.word	0x00028c90
        /*0af0*/ 	.short	0x0100
        /*0af2*/ 	.byte	0x08
	.zero		1


	//   ....[15]....
        /*0af4*/ 	.word	0x00000780
        /*0af8*/ 	.word	0x000000ff
        /*0afc*/ 	.word	0x00028ca0
        /*0b00*/ 	.short	0x0100
        /*0b02*/ 	.byte	0x08
	.zero		1


	//   ....[16]....
        /*0b04*/ 	.word	0x00000790
        /*0b08*/ 	.word	0x000000ff
        /*0b0c*/ 	.word	0x00028c98
        /*0b10*/ 	.short	0x0100
        /*0b12*/ 	.byte	0x08
	.zero		1


	//   ....[17]....
        /*0b14*/ 	.word	0x000007a0
        /*0b18*/ 	.word	0x000000ff
        /*0b1c*/ 	.word	0x00028ca8
        /*0b20*/ 	.short	0x0100
        /*0b22*/ 	.byte	0x08
	.zero		1


	//   ....[18]....
        /*0b24*/ 	.word	0x000008d0
        /*0b28*/ 	.word	0x000000ff
        /*0b2c*/ 	.word	0x00028cb0
        /*0b30*/ 	.short	0x0100
        /*0b32*/ 	.byte	0x08
	.zero		1


	//   ....[19]....
        /*0b34*/ 	.word	0x000008e0
        /*0b38*/ 	.word	0x000000ff
        /*0b3c*/ 	.word	0x00028cc0
        /*0b40*/ 	.short	0x0100
        /*0b42*/ 	.byte	0x08
	.zero		1


	//   ....[20]....
        /*0b44*/ 	.word	0x000008f0
        /*0b48*/ 	.word	0x000000ff
        /*0b4c*/ 	.word	0x00028cb8
        /*0b50*/ 	.short	0x0100
        /*0b52*/ 	.byte	0x08
	.zero		1


	//   ....[21]....
        /*0b54*/ 	.word	0x00000900
        /*0b58*/ 	.word	0x000000ff
        /*0b5c*/ 	.word	0x00028cc8
        /*0b60*/ 	.short	0x0100
        /*0b62*/ 	.byte	0x08
	.zero		1


	//   ....[22]....
        /*0b64*/ 	.word	0x00002cc0
        /*0b68*/ 	.word	0x00000049
        /*0b6c*/ 	.word	0x00028c90
        /*0b70*/ 	.short	0x010a
        /*0b72*/ 	.byte	0x3f
	.zero		1


	//   ....[23]....
        /*0b74*/ 	.word	0x00003650
        /*0b78*/ 	.word	0x00000049
        /*0b7c*/ 	.word	0x00028c90
        /*0b80*/ 	.short	0x010a
        /*0b82*/ 	.byte	0x3f
	.zero		1


	//   ....[24]....
        /*0b84*/ 	.word	0x00003ee0
        /*0b88*/ 	.word	0x00000049
        /*0b8c*/ 	.word	0x00028c90
        /*0b90*/ 	.short	0x010a
        /*0b92*/ 	.byte	0x3f
	.zero		1


	//   ....[25]....
        /*0b94*/ 	.word	0x000040e0
        /*0b98*/ 	.word	0x00000004
        /*0b9c*/ 	.word	0x00000000
        /*0ba0*/ 	.short	0x0101
        /*0ba2*/ 	.byte	0x3f
	.zero		1


	//   ....[26]....
        /*0ba4*/ 	.word	0x00004120
        /*0ba8*/ 	.word	0x00000049
        /*0bac*/ 	.word	0x00028cb0
        /*0bb0*/ 	.short	0x010a
        /*0bb2*/ 	.byte	0x3f
	.zero		1


	//   ....[27]....
        /*0bb4*/ 	.word	0x00004750
        /*0bb8*/ 	.word	0x00000049
        /*0bbc*/ 	.word	0x00000000
        /*0bc0*/ 	.short	0x0101
        /*0bc2*/ 	.byte	0x3f
	.zero		1


	//   ....[28]....
        /*0bc4*/ 	.word	0x00005000
        /*0bc8*/ 	.word	0x00000005
        /*0bcc*/ 	.word	0x00028c50
        /*0bd0*/ 	.short	0x010a
        /*0bd2*/ 	.byte	0x3f
	.zero		1


	//   ....[29]....
        /*0bd4*/ 	.word	0x000053c0
        /*0bd8*/ 	.word	0x00000005
        /*0bdc*/ 	.word	0x00000000
        /*0be0*/ 	.short	0x0101
        /*0be2*/ 	.byte	0x3f
	.zero		1


	//   ....[30]....
        /*0be4*/ 	.word	0x00005d40
        /*0be8*/ 	.word	0x00000004
        /*0bec*/ 	.word	0x00028c50
        /*0bf0*/ 	.short	0x010a
        /*0bf2*/ 	.byte	0x3f
	.zero		1


	//   ....[31]....
        /*0bf4*/ 	.word	0x00005d90
        /*0bf8*/ 	.word	0x00000004
        /*0bfc*/ 	.word	0x00028c50
        /*0c00*/ 	.short	0x010a
        /*0c02*/ 	.byte	0x3f
	.zero		1


	//   ....[32]....
        /*0c04*/ 	.word	0x000060e0
        /*0c08*/ 	.word	0x00000004
        /*0c0c*/ 	.word	0x00000000
        /*0c10*/ 	.short	0x0101
        /*0c12*/ 	.byte	0x3f
	.zero		1


	//   ....[33]....
        /*0c14*/ 	.word	0x000072d0
        /*0c18*/ 	.word	0x00000002
        /*0c1c*/ 	.word	0x00028c00
        /*0c20*/ 	.short	0x010a
        /*0c22*/ 	.byte	0x3f
	.zero		1


	//   ....[34]....
        /*0c24*/ 	.word	0x00007320
        /*0c28*/ 	.word	0x00000002
        /*0c2c*/ 	.word	0x00028c00
        /*0c30*/ 	.short	0x010a
        /*0c32*/ 	.byte	0x3f
	.zero		1


	//   ....[35]....
        /*0c34*/ 	.word	0x00007980
        /*0c38*/ 	.word	0x00000002
        /*0c3c*/ 	.word	0x00028c00
        /*0c40*/ 	.short	0x010a
        /*0c42*/ 	.byte	0x3f
	.zero		1


	//   ....[36]....
        /*0c44*/ 	.word	0x000088e0
        /*0c48*/ 	.word	0x00000002
        /*0c4c*/ 	.word	0x00028c00
        /*0c50*/ 	.short	0x010a
        /*0c52*/ 	.byte	0x3f
	.zero		1


	//   ....[37]....
        /*0c54*/ 	.word	0x000096a0
        /*0c58*/ 	.word	0x0000000e
        /*0c5c*/ 	.word	0x00028c30
        /*0c60*/ 	.short	0x010a
        /*0c62*/ 	.byte	0x3f
	.zero		1


	//   ....[38]....
        /*0c64*/ 	.word	0x00009750
        /*0c68*/ 	.word	0x0000000e
        /*0c6c*/ 	.word	0x00028c30
        /*0c70*/ 	.short	0x010a
        /*0c72*/ 	.byte	0x3f
	.zero		1


	//   ....[39]....
        /*0c74*/ 	.word	0x0000a390
        /*0c78*/ 	.word	0x00000003
        /*0c7c*/ 	.word	0x00000000
        /*0c80*/ 	.short	0x0101
        /*0c82*/ 	.byte	0x3f
	.zero		1


	//   ....[40]....
        /*0c84*/ 	.word	0x0000a800
        /*0c88*/ 	.word	0x0000000e
        /*0c8c*/ 	.word	0x00028c50
        /*0c90*/ 	.short	0x010a
        /*0c92*/ 	.byte	0x3f
	.zero		1


	//   ....[41]....
        /*0c94*/ 	.word	0x0000a890
        /*0c98*/ 	.word	0x0000000e
        /*0c9c*/ 	.word	0x00028c50
        /*0ca0*/ 	.short	0x010a
        /*0ca2*/ 	.byte	0x3f
	.zero		1


	//   ....[42]....
        /*0ca4*/ 	.word	0x0000ab60
        /*0ca8*/ 	.word	0x0000000e
        /*0cac*/ 	.word	0x00000000
        /*0cb0*/ 	.short	0x0101
        /*0cb2*/ 	.byte	0x3f
	.zero		1


	//   ....[43]....
        /*0cb4*/ 	.word	0x0000ac80
        /*0cb8*/ 	.word	0x000000d9
        /*0cbc*/ 	.word	0x00028c30
        /*0cc0*/ 	.short	0x010a
        /*0cc2*/ 	.byte	0x3f
	.zero		1


	//   ....[44]....
        /*0cc4*/ 	.word	0x0000ad30
        /*0cc8*/ 	.word	0x000000d9
        /*0ccc*/ 	.word	0x00028c30
        /*0cd0*/ 	.short	0x010a
        /*0cd2*/ 	.byte	0x3f
	.zero		1


	//   ....[45]....
        /*0cd4*/ 	.word	0x0000b400
        /*0cd8*/ 	.word	0x00000099
        /*0cdc*/ 	.word	0x00000000
        /*0ce0*/ 	.short	0x0101
        /*0ce2*/ 	.byte	0x3f
	.zero		1


	//   ....[46]....
        /*0ce4*/ 	.word	0x0000c280
        /*0ce8*/ 	.word	0x000000d9
        /*0cec*/ 	.word	0x00028c50
        /*0cf0*/ 	.short	0x010a
        /*0cf2*/ 	.byte	0x3f
	.zero		1


	//   ....[47]....
        /*0cf4*/ 	.word	0x0000c2d0
        /*0cf8*/ 	.word	0x000000d9
        /*0cfc*/ 	.word	0x00028c50
        /*0d00*/ 	.short	0x010a
        /*0d02*/ 	.byte	0x3f
	.zero		1


	//   ....[48]....
        /*0d04*/ 	.word	0x0000c5c0
        /*0d08*/ 	.word	0x000000d9
        /*0d0c*/ 	.word	0x00000000
        /*0d10*/ 	.short	0x0101
        /*0d12*/ 	.byte	0x3f
	.zero		1


	//   ....[49]....
        /*0d14*/ 	.word	0x0000ee00
        /*0d18*/ 	.word	0x00000004
        /*0d1c*/ 	.word	0x00000000
        /*0d20*/ 	.short	0x0101
        /*0d22*/ 	.byte	0x3f
	.zero		1


	//   ....[50]....
        /*0d24*/ 	.word	0x0000f980
        /*0d28*/ 	.word	0x00000004
        /*0d2c*/ 	.word	0x00000000
        /*0d30*/ 	.short	0x0101
        /*0d32*/ 	.byte	0x3f
	.zero		1


	//   ....[51]....
        /*0d34*/ 	.word	0x00013200
        /*0d38*/ 	.word	0x00000012
        /*0d3c*/ 	.word	0x00028c20
        /*0d40*/ 	.short	0x010a
        /*0d42*/ 	.byte	0x3f
	.zero		1


	//   ....[52]....
        /*0d44*/ 	.word	0x000132d0
        /*0d48*/ 	.word	0x00000005
        /*0d4c*/ 	.word	0x00028ca0
        /*0d50*/ 	.short	0x010a
        /*0d52*/ 	.byte	0x3f
	.zero		1


	//   ....[53]....
        /*0d54*/ 	.word	0x00013510
        /*0d58*/ 	.word	0x00000005
        /*0d5c*/ 	.word	0x00028cc0
        /*0d60*/ 	.short	0x010a
        /*0d62*/ 	.byte	0x3f
	.zero		1


	//   ....[54]....
        /*0d64*/ 	.word	0x00013f70
        /*0d68*/ 	.word	0x00000005
        /*0d6c*/ 	.word	0x00028ca0
        /*0d70*/ 	.short	0x010a
        /*0d72*/ 	.byte	0x3f
	.zero		1


	//   ....[55]....
        /*0d74*/ 	.word	0x000141a0
        /*0d78*/ 	.word	0x00000005
        /*0d7c*/ 	.word	0x00028cc0
        /*0d80*/ 	.short	0x010a
        /*0d82*/ 	.byte	0x3f
	.zero		1


	//   ....[56]....
        /*0d84*/ 	.word	0x000156c0
        /*0d88*/ 	.word	0x00000000
        /*0d8c*/ 	.word	0x00028c40
        /*0d90*/ 	.short	0x010a
        /*0d92*/ 	.byte	0x3f
	.zero		1


	//   ....[57]....
        /*0d94*/ 	.word	0x000161c0
        /*0d98*/ 	.word	0x00000012
        /*0d9c*/ 	.word	0x00028c00
        /*0da0*/ 	.short	0x0107
        /*0da2*/ 	.byte	0x3f
	.zero		1


	//   ....[58]....
        /*0da4*/ 	.word	0x000162b0
        /*0da8*/ 	.word	0x00000012
        /*0dac*/ 	.word	0x00028c00
        /*0db0*/ 	.short	0x0101
        /*0db2*/ 	.byte	0x3f
	.zero		1


	//   ....[59]....
        /*0db4*/ 	.word	0x000162d0
        /*0db8*/ 	.word	0x00000012
        /*0dbc*/ 	.word	0x00028c20
        /*0dc0*/ 	.short	0x010a
        /*0dc2*/ 	.byte	0x3f
	.zero		1


	//   ....[60]....
        /*0dc4*/ 	.word	0x000163b0
        /*0dc8*/ 	.word	0x00000000
        /*0dcc*/ 	.word	0x00028c60
        /*0dd0*/ 	.short	0x010a
        /*0dd2*/ 	.byte	0x3f
	.zero		1


	//   ....[61]....
        /*0dd4*/ 	.word	0x00017020
        /*0dd8*/ 	.word	0x00000002
        /*0ddc*/ 	.word	0x00028c40
        /*0de0*/ 	.short	0x010a
        /*0de2*/ 	.byte	0x3f
	.zero		1


	//   ....[62]....
        /*0de4*/ 	.word	0x00017270
        /*0de8*/ 	.word	0x00000002
        /*0dec*/ 	.word	0x00028c60
        /*0df0*/ 	.short	0x010a
        /*0df2*/ 	.byte	0x3f
	.zero		1


	//   ....[63]....
        /*0df4*/ 	.word	0x00017e20
        /*0df8*/ 	.word	0x00000002
        /*0dfc*/ 	.word	0x00028c40
        /*0e00*/ 	.short	0x010a
        /*0e02*/ 	.byte	0x3f
	.zero		1


	//   ....[64]....
        /*0e04*/ 	.word	0x00018070
        /*0e08*/ 	.word	0x00000002
        /*0e0c*/ 	.word	0x00028c60
        /*0e10*/ 	.short	0x010a
        /*0e12*/ 	.byte	0x3f
	.zero		1


	//   ....[65]....
        /*0e14*/ 	.word	0x00018bb0
        /*0e18*/ 	.word	0x00000003
        /*0e1c*/ 	.word	0x00028c40
        /*0e20*/ 	.short	0x010a
        /*0e22*/ 	.byte	0x3f
	.zero		1


	//   ....[66]....
        /*0e24*/ 	.word	0x00018e00
        /*0e28*/ 	.word	0x00000003
        /*0e2c*/ 	.word	0x00028c60
        /*0e30*/ 	.short	0x010a
        /*0e32*/ 	.byte	0x3f
	.zero		1


	//   ....[67]....
        /*0e34*/ 	.word	0x0001a730
        /*0e38*/ 	.word	0x00000000
        /*0e3c*/ 	.word	0x00028c20
        /*0e40*/ 	.short	0x010a
        /*0e42*/ 	.byte	0x3f
	.zero		1


	//   ....[68]....
        /*0e44*/ 	.word	0x0001a910
        /*0e48*/ 	.word	0x00000006
        /*0e4c*/ 	.word	0x00000000
        /*0e50*/ 	.short	0x010a
        /*0e52*/ 	.byte	0x3f
	.zero		1


	//   ....[69]....
        /*0e54*/ 	.word	0x0001a940
        /*0e58*/ 	.word	0x00000007
        /*0e5c*/ 	.word	0x00000000
        /*0e60*/ 	.short	0x010a
        /*0e62*/ 	.byte	0x3f
	.zero		1


	//   ....[70]....
        /*0e64*/ 	.word	0x0001a9a0
        /*0e68*/ 	.word	0x00000004
        /*0e6c*/ 	.word	0x00000000
        /*0e70*/ 	.short	0x010a
        /*0e72*/ 	.byte	0x3f
	.zero		1


	//   ....[71]....
        /*0e74*/ 	.word	0x0001a9d0
        /*0e78*/ 	.word	0x00000003
        /*0e7c*/ 	.word	0x00000000
        /*0e80*/ 	.short	0x010a
        /*0e82*/ 	.byte	0x3f
	.zero		1


	//   ....[72]....
        /*0e84*/ 	.word	0x0001aa30
        /*0e88*/ 	.word	0x00000049
        /*0e8c*/ 	.word	0x00028c90
        /*0e90*/ 	.short	0x010a
        /*0e92*/ 	.byte	0x3f
	.zero		1


	//   ....[73]....
        /*0e94*/ 	.word	0x0001aa80
        /*0e98*/ 	.word	0x00000049
        /*0e9c*/ 	.word	0x00028c90
        /*0ea0*/ 	.short	0x010a
        /*0ea2*/ 	.byte	0x3f
	.zero		1


	//   ....[74]....
        /*0ea4*/ 	.word	0x0001aad0
        /*0ea8*/ 	.word	0x00000049
        /*0eac*/ 	.word	0x00028c90
        /*0eb0*/ 	.short	0x010a
        /*0eb2*/ 	.byte	0x3f
	.zero		1


	//   ....[75]....
        /*0eb4*/ 	.word	0x0001ab20
        /*0eb8*/ 	.word	0x00000049
        /*0ebc*/ 	.word	0x00028cb0
        /*0ec0*/ 	.short	0x010a
        /*0ec2*/ 	.byte	0x3f
	.zero		1


	//   ....[76]....
        /*0ec4*/ 	.word	0x0001ab70
        /*0ec8*/ 	.word	0x00000005
        /*0ecc*/ 	.word	0x00028c50
        /*0ed0*/ 	.short	0x010a
        /*0ed2*/ 	.byte	0x3f
	.zero		1


	//   ....[77]....
        /*0ed4*/ 	.word	0x0001abc0
        /*0ed8*/ 	.word	0x00000004
        /*0edc*/ 	.word	0x00028c50
        /*0ee0*/ 	.short	0x010a
        /*0ee2*/ 	.byte	0x3f
	.zero		1


	//   ....[78]....
        /*0ee4*/ 	.word	0x0001ade0
        /*0ee8*/ 	.word	0x00000002
        /*0eec*/ 	.word	0x00028c00
        /*0ef0*/ 	.short	0x010a
        /*0ef2*/ 	.byte	0x3f
	.zero		1


	//   ....[79]....
        /*0ef4*/ 	.word	0x0001b010
        /*0ef8*/ 	.word	0x00000002
        /*0efc*/ 	.word	0x00028c00
        /*0f00*/ 	.short	0x010a
        /*0f02*/ 	.byte	0x3f
	.zero		1


	//   ....[80]....
        /*0f04*/ 	.word	0x0001b060
        /*0f08*/ 	.word	0x0000000e
        /*0f0c*/ 	.word	0x00028c30
        /*0f10*/ 	.short	0x010a
        /*0f12*/ 	.byte	0x3f
	.zero		1


	//   ....[81]....
        /*0f14*/ 	.word	0x0001b0b0
        /*0f18*/ 	.word	0x0000000e
        /*0f1c*/ 	.word	0x00028c50
        /*0f20*/ 	.short	0x010a
        /*0f22*/ 	.byte	0x3f
	.zero		1


	//   ....[82]....
        /*0f24*/ 	.word	0x0001b100
        /*0f28*/ 	.word	0x000000d9
        /*0f2c*/ 	.word	0x00028c30
        /*0f30*/ 	.short	0x010a
        /*0f32*/ 	.byte	0x3f
	.zero		1


	//   ....[83]....
        /*0f34*/ 	.word	0x0001b150
        /*0f38*/ 	.word	0x000000d9
        /*0f3c*/ 	.word	0x00028c50
        /*0f40*/ 	.short	0x010a
        /*0f42*/ 	.byte	0x3f
	.zero		1


	//   ....[84]....
        /*0f44*/ 	.word	0x0001b2f0
        /*0f48*/ 	.word	0x00000012
        /*0f4c*/ 	.word	0x00028c20
        /*0f50*/ 	.short	0x010a
        /*0f52*/ 	.byte	0x3f
	.zero		1


	//   ....[85]....
        /*0f54*/ 	.word	0x0001b340
        /*0f58*/ 	.word	0x00000005
        /*0f5c*/ 	.word	0x00028ca0
        /*0f60*/ 	.short	0x010a
        /*0f62*/ 	.byte	0x3f
	.zero		1


	//   ....[86]....
        /*0f64*/ 	.word	0x0001b390
        /*0f68*/ 	.word	0x00000005
        /*0f6c*/ 	.word	0x00028cc0
        /*0f70*/ 	.short	0x010a
        /*0f72*/ 	.byte	0x3f
	.zero		1


	//   ....[87]....
        /*0f74*/ 	.word	0x0001b3e0
        /*0f78*/ 	.word	0x00000005
        /*0f7c*/ 	.word	0x00028ca0
        /*0f80*/ 	.short	0x010a
        /*0f82*/ 	.byte	0x3f
	.zero		1


	//   ....[88]....
        /*0f84*/ 	.word	0x0001b430
        /*0f88*/ 	.word	0x00000005
        /*0f8c*/ 	.word	0x00028cc0
        /*0f90*/ 	.short	0x010a
        /*0f92*/ 	.byte	0x3f
	.zero		1


	//   ....[89]....
        /*0f94*/ 	.word	0x0001b5d0
        /*0f98*/ 	.word	0x00000000
        /*0f9c*/ 	.word	0x00028c40
        /*0fa0*/ 	.short	0x010a
        /*0fa2*/ 	.byte	0x3f
	.zero		1


	//   ....[90]....
        /*0fa4*/ 	.word	0x0001bb50
        /*0fa8*/ 	.word	0x00000012
        /*0fac*/ 	.word	0x00028c20
        /*0fb0*/ 	.short	0x010a
        /*0fb2*/ 	.byte	0x3f
	.zero		1


	//   ....[91]....
        /*0fb4*/ 	.word	0x0001bba0
        /*0fb8*/ 	.word	0x00000000
        /*0fbc*/ 	.word	0x00028c60
        /*0fc0*/ 	.short	0x010a
        /*0fc2*/ 	.byte	0x3f
	.zero		1


	//   ....[92]....
        /*0fc4*/ 	.word	0x0001bbf0
        /*0fc8*/ 	.word	0x00000002
        /*0fcc*/ 	.word	0x00028c40
        /*0fd0*/ 	.short	0x010a
        /*0fd2*/ 	.byte	0x3f
	.zero		1


	//   ....[93]....
        /*0fd4*/ 	.word	0x0001bc40
        /*0fd8*/ 	.word	0x00000002
        /*0fdc*/ 	.word	0x00028c60
        /*0fe0*/ 	.short	0x010a
        /*0fe2*/ 	.byte	0x3f
	.zero		1


	//   ....[94]....
        /*0fe4*/ 	.word	0x0001bc90
        /*0fe8*/ 	.word	0x00000002
        /*0fec*/ 	.word	0x00028c40
        /*0ff0*/ 	.short	0x010a
        /*0ff2*/ 	.byte	0x3f
	.zero		1


	//   ....[95]....
        /*0ff4*/ 	.word	0x0001bce0
        /*0ff8*/ 	.word	0x00000002
        /*0ffc*/ 	.word	0x00028c60
        /*1000*/ 	.short	0x010a
        /*1002*/ 	.byte	0x3f
	.zero		1


	//   ....[96]....
        /*1004*/ 	.word	0x0001bd30
        /*1008*/ 	.word	0x00000003
        /*100c*/ 	.word	0x00028c40
        /*1010*/ 	.short	0x010a
        /*1012*/ 	.byte	0x3f
	.zero		1


	//   ....[97]....
        /*1014*/ 	.word	0x0001bd80
        /*1018*/ 	.word	0x00000003
        /*101c*/ 	.word	0x00028c60
        /*1020*/ 	.short	0x010a
        /*1022*/ 	.byte	0x3f
	.zero		1


	//   ....[98]....
        /*1024*/ 	.word	0x0001c8c0
        /*1028*/ 	.word	0x00000000
        /*102c*/ 	.word	0x00028c20
        /*1030*/ 	.short	0x010a
        /*1032*/ 	.byte	0x3f
	.zero		1


	//   ....[99]....
        /*1034*/ 	.word	0x0001ca60
        /*1038*/ 	.word	0x00000006
        /*103c*/ 	.word	0x00000000
        /*1040*/ 	.short	0x010a
        /*1042*/ 	.byte	0x3f
	.zero		1


	//   ....[100]....
        /*1044*/ 	.word	0x0001cab0
        /*1048*/ 	.word	0x00000007
        /*104c*/ 	.word	0x00000000
        /*1050*/ 	.short	0x010a
        /*1052*/ 	.byte	0x3f
	.zero		1


	//   ....[101]....
        /*1054*/ 	.word	0x0001cb00
        /*1058*/ 	.word	0x00000004
        /*105c*/ 	.word	0x00000000
        /*1060*/ 	.short	0x010a
        /*1062*/ 	.byte	0x3f
	.zero		1


	//----- nvinfo : EIATTR_NUM_MBARRIERS
	.align		4
.L_232:
        /*1064*/ 	.byte	0x03, 0x38
        /*1066*/ 	.short	0x0016


	//----- nvinfo : EIATTR_EXIT_INSTR_OFFSETS
	.align		4
        /*1068*/ 	.byte	0x04, 0x1c
        /*106a*/ 	.short	(.L_234 - .L_233)


	//   ....[0]....
.L_233:
        /*106c*/ 	.word	0x0001aa20


	//----- nvinfo : EIATTR_MAX_THREADS
	.align		4
.L_234:
        /*1070*/ 	.byte	0x04, 0x05
        /*1072*/ 	.short	(.L_236 - .L_235)
.L_235:
        /*1074*/ 	.word	0x00000180
        /*1078*/ 	.word	0x00000001
        /*107c*/ 	.word	0x00000001


	//----- nvinfo : EIATTR_CRS_STACK_SIZE
	.align		4
.L_236:
        /*1080*/ 	.byte	0x04, 0x1e
        /*1082*/ 	.short	(.L_238 - .L_237)
.L_237:
        /*1084*/ 	.word	0x00000000


	//----- nvinfo : EIATTR_CBANK_PARAM_SIZE
	.align		4
.L_238:
        /*1088*/ 	.byte	0x03, 0x19
        /*108a*/ 	.short	0x0af0


	//----- nvinfo : EIATTR_PARAM_CBANK
	.align		4
        /*108c*/ 	.byte	0x04, 0x0a
        /*108e*/ 	.short	(.L_240 - .L_239)
	.align		4
.L_239:
        /*1090*/ 	.word	index@(.nv.constant0._ZN7cutlass13device_kernelIN5flash11enable_sm90INS1_16FlashAttnFwdSm90INS1_25CollectiveMainloopFwdSm90ILi2EN4cute5tupleIJNS5_1CILi1EEES8_S8_EEENS6_IJNS7_ILi64EEESA_SA_EEELi512ENS_6half_tEfNS_4arch4Sm90ELb0ELb0ELb0ELb1ELb0ELb1ELb0ELb0ELb0ELb1ELb1ELb0EEENS1_21CollectiveEpilogueFwdINS6_IJSA_NS7_ILi512EEESA_EEES9_SC_SE_Li256ELb1ELb1ELb1ELb0EEENS1_36VarlenDynamicPersistentTileSchedulerILi64ELi64ELi256ELi128ELb1ELb1ELb1ELb0ELb1ELb1EEEEEEEEEvNT_6ParamsE)
        /*1094*/ 	.short	0x0210
        /*1096*/ 	.short	0x0af0


	//----- nvinfo : EIATTR_SW_WAR
	.align		4
.L_240:
        /*1098*/ 	.byte	0x04, 0x36
        /*109a*/ 	.short	(.L_242 - .L_241)
.L_241:
        /*109c*/ 	.word	0x00000008
.L_242:


//--------------------- .nv.info._ZN7cutlass13device_kernelIN5flash11enable_sm90INS1_16FlashAttnFwdSm90INS1_25CollectiveMainloopFwdSm90ILi2EN4cute5tupleIJNS5_1CILi1EEES8_S8_EEENS6_IJNS7_ILi64EEESA_SA_EEELi512ENS_6half_tEfNS_4arch4Sm90ELb0ELb0ELb0ELb1ELb0ELb0ELb1ELb0ELb0ELb1ELb1ELb0EEENS1_21CollectiveEpilogueFwdINS6_IJSA_NS7_ILi512EEESA_EEES9_SC_SE_Li256ELb1ELb1ELb1ELb0EEENS1_36VarlenDynamicPersistentTileSchedulerILi64ELi64ELi256ELi128ELb1ELb1ELb1ELb0ELb1ELb1EEEEEEEEEvNT_6ParamsE --------------------------
	.section	.nv.info._ZN7cutlass13device_kernelIN5flash11enable_sm90INS1_16FlashAttnFwdSm90INS1_25CollectiveMainloopFwdSm90ILi2EN4cute5tupleIJNS5_1CILi1EEES8_S8_EEENS6_IJNS7_ILi64EEESA_SA_EEELi512ENS_6half_tEfNS_4arch4Sm90ELb0ELb0ELb0ELb1ELb0ELb0ELb1ELb0ELb0ELb1ELb1ELb0EEENS1_21CollectiveEpilogueFwdINS6_IJSA_NS7_ILi512EEESA_EEES9_SC_SE_Li256ELb1ELb1ELb1ELb0EEENS1_36VarlenDynamicPersistentTileSchedulerILi64ELi64ELi256ELi128ELb1ELb1ELb1ELb0ELb1ELb1EEEEEEEEEvNT_6ParamsE,"",@"SHT_CUDA_INFO"
	.sectionflags	@""
	.align	4


	//----- nvinfo : EIATTR_CUDA_API_VERSION
	.align		4
        /*0000*/ 	.byte	0x04, 0x37
        /*0002*/ 	.short	(.L_244 - .L_243)
.L_243:
        /*0004*/ 	.word	0x00000082


	//----- nvinfo : EIATTR_KPARAM_INFO
	.align		4
.L_244:
        /*0008*/ 	.byte	0x04, 0x17
        /*000a*/ 	.short	(.L_246 - .L_245)
.L_245:
        /*000c*/ 	.word	0x00000000
        /*0010*/ 	.short	0x0000
        /*0012*/ 	.short	0x0070
        /*0014*/ 	.byte	0x00, 0xf0, 0x01, 0x2e


	//----- nvinfo : EIATTR_SPARSE_MMA_MASK
	.align		4
.L_246:
        /*0018*/ 	.byte	0x03, 0x50
        /*001a*/ 	.short	0x0000


	//----- nvinfo : EIATTR_MAXREG_COUNT
	.align		4
        /*001c*/ 	.byte	0x03, 0x1b
        /*001e*/ 	.short	0x00a8


	//----- nvinfo : EIATTR_NUM_BARRIERS
	.align		4
        /*0020*/ 	.byte	0x02, 0x4c
        /*0022*/ 	.byte	0x10
	.zero		1


	//----- nvinfo : EIATTR_EXTERNS
	.align		4
        /*0024*/ 	.byte	0x04, 0x0f
        /*0026*/ 	.short	(.L_248 - .L_247)


	//   ....[0]....
	.align		4
.L_247:
        /*0028*/ 	.word	index@(__assertfail)


	//----- nvinfo : EIATTR_ANNOTATIONS
	.align		4
.L_248:
        /*002c*/ 	.byte	0x04, 0x55
        /*002e*/ 	.short	(.L_250 - .L_249)


	//   ....[0]....
.L_249:
        /* <DEDUP_REMOVED lines=88> */


	//----- nvinfo : EIATTR_MERCURY_ISA_VERSION
	.align		4
.L_250:
        /*0598*/ 	.byte	0x03, 0x5f
        /*059a*/ 	.short	0x0101


	//----- nvinfo : EIATTR_UNUSED_LOAD_BYTE_OFFSET
	.align		4
        /*059c*/ 	.byte	0x04, 0x44
        /*059e*/ 	.short	(.L_252 - .L_251)


	//   ....[0]....
.L_251:
        /*05a0*/ 	.word	0x00000a00
        /*05a4*/ 	.word	0x0000fff0


	//   ....[1]....
        /*05a8*/ 	.word	0x00009840
        /*05ac*/ 	.word	0x0000fff0


	//----- nvinfo : EIATTR_INT_WARP_WIDE_INSTR_OFFSETS
	.align		4
.L_252:
        /*05b0*/ 	.byte	0x04, 0x31
        /*05b2*/ 	.short	(.L_254 - .L_253)


	//   ....[0]....
.L_253:
        /*05b4*/ 	.word	0x00000130


	//   ....[1]....
        /*05b8*/ 	.word	0x00000170


	//   ....[2]....
        /*05bc*/ 	.word	0x000001e0


	//   ....[3]....
        /*05c0*/ 	.word	0x00000250


	//   ....[4]....
        /*05c4*/ 	.word	0x0000f720


	//   ....[5]....
        /*05c8*/ 	.word	0x0000f780


	//   ....[6]....
        /*05cc*/ 	.word	0x00015110


	//   ....[7]....
        /*05d0*/ 	.word	0x000151a0


	//----- nvinfo : EIATTR_COOP_GROUP_MASK_REGIDS
	.align		4
.L_254:
        /*05d4*/ 	.byte	0x04, 0x29
        /*05d6*/ 	.short	(.L_256 - .L_255)


	//   ....[0]....
.L_255:
        /*05d8*/ 	.word	0xffffffff


	//   ....[1]....
        /*05dc*/ 	.word	0xffffffff


	//   ....[2]....
        /*05e0*/ 	.word	0xffffffff


	//   ....[3]....
        /*05e4*/ 	.word	0xffffffff


	//   ....[4]....
        /*05e8*/ 	.word	0xffffffff


	//   ....[5]....
        /*05ec*/ 	.word	0xffffffff


	//   ....[6]....
        /*05f0*/ 	.word	0xffffffff


	//   ....[7]....
        /*05f4*/ 	.word	0xffffffff


	//   ....[8]....
        /*05f8*/ 	.word	0xffffffff


	//   ....[9]....
        /*05fc*/ 	.word	0xffffffff


	//   ....[10]....
        /*0600*/ 	.word	0xffffffff


	//   ....[11]....
        /*0604*/ 	.word	0xffffffff


	//   ....[12]....
        /*0608*/ 	.word	0xffffffff


	//   ....[13]....
        /*060c*/ 	.word	0xffffffff


	//   ....[14]....
        /*0610*/ 	.word	0xffffffff


	//   ....[15]....
        /*0614*/ 	.word	0xffffffff


	//   ....[16]....
        /*0618*/ 	.word	0xffffffff


	//   ....[17]....
        /*061c*/ 	.word	0xffffffff


	//   ....[18]....
        /*0620*/ 	.word	0xffffffff


	//   ....[19]....
        /*0624*/ 	.word	0xffffffff


	//   ....[20]....
        /*0628*/ 	.word	0xffffffff


	//   ....[21]....
        /*062c*/ 	.word	0xffffffff


	//   ....[22]....
        /*0630*/ 	.word	0xffffffff


	//   ....[23]....
        /*0634*/ 	.word	0xffffffff


	//   ....[24]....
        /*0638*/ 	.word	0xffffffff


	//   ....[25]....
        /*063c*/ 	.word	0xffffffff


	//   ....[26]....
        /*0640*/ 	.word	0xffffffff


	//   ....[27]....
        /*0644*/ 	.word	0xffffffff


	//   ....[28]....
        /*0648*/ 	.word	0xffffffff


	//   ....[29]....
        /*064c*/ 	.word	0xffffffff


	//   ....[30]....
        /*0650*/ 	.word	0xffffffff


	//   ....[31]....
        /*0654*/ 	.word	0xffffffff


	//   ....[32]....
        /*0658*/ 	.word	0xffffffff


	//   ....[33]....
        /*065c*/ 	.word	0xffffffff


	//   ....[34]....
        /*0660*/ 	.word	0xffffffff


	//   ....[35]....
        /*0664*/ 	.word	0xffffffff


	//   ....[36]....
        /*0668*/ 	.word	0xffffffff


	//   ....[37]....
        /*066c*/ 	.word	0xffffffff


	//   ....[38]....
        /*0670*/ 	.word	0xffffffff


	//   ....[39]....
        /*0674*/ 	.word	0xffffffff


	//   ....[40]....
        /*0678*/ 	.word	0xffffffff


	//   ....[41]....
        /*067c*/ 	.word	0xffffffff


	//   ....[42]....
        /*0680*/ 	.word	0xffffffff


	//   ....[43]....
        /*0684*/ 	.word	0xffffffff


	//   ....[44]....
        /*0688*/ 	.word	0xffffffff


	//   ....[45]....
        /*068c*/ 	.word	0xffffffff


	//   ....[46]....
        /*0690*/ 	.word	0xffffffff


	//   ....[47]....
        /*0694*/ 	.word	0xffffffff


	//   ....[48]....
        /*0698*/ 	.word	0xffffffff


	//   ....[49]....
        /*069c*/ 	.word	0xffffffff


	//   ....[50]....
        /*06a0*/ 	.word	0xffffffff


	//   ....[51]....
        /*06a4*/ 	.word	0xffffffff


	//   ....[52]....
        /*06a8*/ 	.word	0xffffffff


	//   ....[53]....
        /*06ac*/ 	.word	0xffffffff


	//   ....[54]....
        /*06b0*/ 	.word	0xffffffff


	//   ....[55]....
        /*06b4*/ 	.word	0xffffffff


	//   ....[56]....
        /*06b8*/ 	.word	0xffffffff


	//   ....[57]....
        /*06bc*/ 	.word	0xffffffff


	//   ....[58]....
        /*06c0*/ 	.word	0xffffffff


	//   ....[59]....
        /*06c4*/ 	.word	0xffffffff


	//   ....[60]....
        /*06c8*/ 	.word	0xffffffff


	//   ....[61]....
        /*06cc*/ 	.word	0xffffffff


	//   ....[62]....
        /*06d0*/ 	.word	0xffffffff


	//   ....[63]....
        /*06d4*/ 	.word	0xffffffff


	//   ....[64]....
        /*06d8*/ 	.word	0xffffffff


	//   ....[65]....
        /*06dc*/ 	.word	0xffffffff


	//   ....[66]....
        /*06e0*/ 	.word	0xffffffff


	//   ....[67]....
        /*06e4*/ 	.word	0xffffffff


	//   ....[68]....
        /*06e8*/ 	.word	0xffffffff


	//   ....[69]....
        /*06ec*/ 	.word	0xffffffff


	//   ....[70]....
        /*06f0*/ 	.word	0xffffffff


	//   ....[71]....
        /*06f4*/ 	.word	0xffffffff


	//   ....[72]....
        /*06f8*/ 	.word	0xffffffff


	//   ....[73]....
        /*06fc*/ 	.word	0xffffffff


	//   ....[74]....
        /*0700*/ 	.word	0xffffffff


	//   ....[75]....
        /*0704*/ 	.word	0xffffffff


	//   ....[76]....
        /*0708*/ 	.word	0xffffffff


	//   ....[77]....
        /*070c*/ 	.word	0xffffffff


	//   ....[78]....
        /*0710*/ 	.word	0xffffffff


	//   ....[79]....
        /*0714*/ 	.word	0xffffffff


	//   ....[80]....
        /*0718*/ 	.word	0xffffffff


	//   ....[81]....
        /*071c*/ 	.word	0xffffffff


	//   ....[82]....
        /*0720*/ 	.word	0xffffffff


	//   ....[83]....
        /*0724*/ 	.word	0xffffffff


	//   ....[84]....
        /*0728*/ 	.word	0xffffffff


	//   ....[85]....
        /*072c*/ 	.word	0xffffffff


	//   ....[86]....
        /*0730*/ 	.word	0xffffffff


	//   ....[87]....
        /*0734*/ 	.word	0xffffffff


	//   ....[88]....
        /*0738*/ 	.word	0xffffffff


	//   ....[89]....
        /*073c*/ 	.word	0xffffffff


	//   ....[90]....
        /*0740*/ 	.word	0xffffffff


	//   ....[91]....
        /*0744*/ 	.word	0xffffffff


	//   ....[92]....
        /*0748*/ 	.word	0xffffffff


	//   ....[93]....
        /*074c*/ 	.word	0xffffffff


	//   ....[94]....
        /*0750*/ 	.word	0xffffffff


	//   ....[95]....
        /*0754*/ 	.word	0x0500000f


	//   ....[96]....
        /*0758*/ 	.word	0x0500000f


	//   ....[97]....
        /*075c*/ 	.word	0x0500000f


	//   ....[98]....
        /*0760*/ 	.word	0x0500000f


	//   ....[99]....
        /*0764*/ 	.word	0x0500000f


	//   ....[100]....
        /*0768*/ 	.word	0x0500000f


	//   ....[101]....
        /*076c*/ 	.word	0x0500000f


	//   ....[102]....
        /*0770*/ 	.word	0x0500000f


	//   ....[103]....
        /*0774*/ 	.word	0x0500000f


	//   ....[104]....
        /*0778*/ 	.word	0x0500000f


	//   ....[105]....
        /*077c*/ 	.word	0x0500000f


	//   ....[106]....
        /*0780*/ 	.word	0x0500000f


	//   ....[107]....
        /*0784*/ 	.word	0x0500000f


	//   ....[108]....
        /*0788*/ 	.word	0x0500000f


	//   ....[109]....
        /*078c*/ 	.word	0x0500000f


	//   ....[110]....
        /*0790*/ 	.word	0x0500000f


	//   ....[111]....
        /*0794*/ 	.word	0x0500000f


	//   ....[112]....
        /*0798*/ 	.word	0x0500000f


	//   ....[113]....
        /*079c*/ 	.word	0x0500000f


	//   ....[114]....
        /*07a0*/ 	.word	0x0500000f


	//   ....[115]....
        /*07a4*/ 	.word	0x0500000f


	//   ....[116]....
        /*07a8*/ 	.word	0x0500000f


	//   ....[117]....
        /*07ac*/ 	.word	0x0500000f


	//   ....[118]....
        /*07b0*/ 	.word	0x0500000f


	//   ....[119]....
        /*07b4*/ 	.word	0x0500000f


	//   ....[120]....
        /*07b8*/ 	.word	0x0500000f


	//   ....[121]....
        /*07bc*/ 	.word	0x0500000f


	//   ....[122]....
        /*07c0*/ 	.word	0x0500000f


	//   ....[123]....
        /*07c4*/ 	.word	0x0500000f


	//   ....[124]....
        /*07c8*/ 	.word	0x0500000f


	//   ....[125]....
        /*07cc*/ 	.word	0x0500000f


	//   ....[126]....
        /*07d0*/ 	.word	0x0500000f


	//   ....[127]....
        /*07d4*/ 	.word	0x0500000f


	//   ....[128]....
        /*07d8*/ 	.word	0x0500000f


	//   ....[129]....
        /*07dc*/ 	.word	0x0500000f


	//   ....[130]....
        /*07e0*/ 	.word	0x0500000f


	//----- nvinfo : EIATTR_COOP_GROUP_INSTR_OFFSETS
	.align		4
.L_256:
        /*07e4*/ 	.byte	0x04, 0x28
        /*07e6*/ 	.short	(.L_258 - .L_257)


	//   ....[0]....
.L_257:
        /*07e8*/ 	.word	0x00000060


	//   ....[1]....
        /*07ec*/ 	.word	0x00000140


	//   ....[2]....
        /*07f0*/ 	.word	0x00000180


	//   ....[3]....
        /*07f4*/ 	.word	0x00000390


	//   ....[4]....
        /*07f8*/ 	.word	0x000004f0


	//   ....[5]....
        /*07fc*/ 	.word	0x00000610


	//   ....[6]....
        /*0800*/ 	.word	0x00000770


	//   ....[7]....
        /*0804*/ 	.word	0x00001da0


	//   ....[8]....
        /*0808*/ 	.word	0x00003b40


	//   ....[9]....
        /*080c*/ 	.word	0x00004390


	//   ....[10]....
        /*0810*/ 	.word	0x00005710


	//   ....[11]....
        /*0814*/ 	.word	0x00005790


	//   ....[12]....
        /*0818*/ 	.word	0x00005960


	//   ....[13]....
        /*081c*/ 	.word	0x00005a30


	//   ....[14]....
        /*0820*/ 	.word	0x00006240


	//   ....[15]....
        /*0824*/ 	.word	0x000067c0


	//   ....[16]....
        /*0828*/ 	.word	0x000078f0


	//   ....[17]....
        /*082c*/ 	.word	0x00007910


	//   ....[18]....
        /*0830*/ 	.word	0x00007ea0


	//   ....[19]....
        /*0834*/ 	.word	0x00008070


	//   ....[20]....
        /*0838*/ 	.word	0x00008d10


	//   ....[21]....
        /*083c*/ 	.word	0x00008d50


	//   ....[22]....
        /*0840*/ 	.word	0x00008d80


	//   ....[23]....
        /*0844*/ 	.word	0x00008de0


	//   ....[24]....
        /*0848*/ 	.word	0x00008df0


	//   ....[25]....
        /*084c*/ 	.word	0x0000a5c0


	//   ....[26]....
        /*0850*/ 	.word	0x0000a930


	//   ....[27]....
        /*0854*/ 	.word	0x0000a970


	//   ....[28]....
        /*0858*/ 	.word	0x0000a990


	//   ....[29]....
        /*085c*/ 	.word	0x0000a9a0


	//   ....[30]....
        /*0860*/ 	.word	0x0000b5d0


	//   ....[31]....
        /*0864*/ 	.word	0x0000b600


	//   ....[32]....
        /*0868*/ 	.word	0x0000b8b0


	//   ....[33]....
        /*086c*/ 	.word	0x0000b8d0


	//   ....[34]....
        /*0870*/ 	.word	0x0000c030


	//   ....[35]....
        /*0874*/ 	.word	0x0000c050


	//   ....[36]....
        /*0878*/ 	.word	0x0000c8a0


	//   ....[37]....
        /*087c*/ 	.word	0x0000c8c0


	//   ....[38]....
        /*0880*/ 	.word	0x0000db80


	//   ....[39]....
        /*0884*/ 	.word	0x0000dbb0


	//   ....[40]....
        /*0888*/ 	.word	0x0000ddf0


	//   ....[41]....
        /*088c*/ 	.word	0x0000de10


	//   ....[42]....
        /*0890*/ 	.word	0x0000e0d0


	//   ....[43]....
        /*0894*/ 	.word	0x0000e2e0


	//   ....[44]....
        /*0898*/ 	.word	0x0000e310


	//   ....[45]....
        /*089c*/ 	.word	0x0000e340


	//   ....[46]....
        /*08a0*/ 	.word	0x0000e370


	//   ....[47]....
        /*08a4*/ 	.word	0x0000e3a0


	//   ....[48]....
        /*08a8*/ 	.word	0x0000e3d0


	//   ....[49]....
        /*08ac*/ 	.word	0x0000e570


	//   ....[50]....
        /*08b0*/ 	.word	0x0000e5a0


	//   ....[51]....
        /*08b4*/ 	.word	0x0000e5d0


	//   ....[52]....
        /*08b8*/ 	.word	0x0000e600


	//   ....[53]....
        /*08bc*/ 	.word	0x0000e630


	//   ....[54]....
        /*08c0*/ 	.word	0x0000e660


	//   ....[55]....
        /*08c4*/ 	.word	0x0000e6f0


	//   ....[56]....
        /*08c8*/ 	.word	0x0000e720


	//   ....[57]....
        /*08cc*/ 	.word	0x0000e730


	//   ....[58]....
        /*08d0*/ 	.word	0x0000e7e0


	//   ....[59]....
        /*08d4*/ 	.word	0x0000fd00


	//   ....[60]....
        /*08d8*/ 	.word	0x00010790


	//   ....[61]....
        /*08dc*/ 	.word	0x000107c0


	//   ....[62]....
        /*08e0*/ 	.word	0x000107e0


	//   ....[63]....
        /*08e4*/ 	.word	0x00010890


	//   ....[64]....
        /*08e8*/ 	.word	0x00010920


	//   ....[65]....
        /*08ec*/ 	.word	0x00010940


	//   ....[66]....
        /*08f0*/ 	.word	0x000109d0


	//   ....[67]....
        /*08f4*/ 	.word	0x000109e0


	//   ....[68]....
        /*08f8*/ 	.word	0x00011370


	//   ....[69]....
        /*08fc*/ 	.word	0x00011400


	//   ....[70]....
        /*0900*/ 	.word	0x00011450


	//   ....[71]....
        /*0904*/ 	.word	0x00011580


	//   ....[72]....
        /*0908*/ 	.word	0x000116f0


	//   ....[73]....
        /*090c*/ 	.word	0x00011700


	//   ....[74]....
        /*0910*/ 	.word	0x00011860


	//   ....[75]....
        /*0914*/ 	.word	0x00011870


	//   ....[76]....
        /*0918*/ 	.word	0x00015420


	//   ....[77]....
        /*091c*/ 	.word	0x00015450


	//   ....[78]....
        /*0920*/ 	.word	0x000154b0


	//   ....[79]....
        /*0924*/ 	.word	0x000154e0


	//   ....[80]....
        /*0928*/ 	.word	0x00015510


	//   ....[81]....
        /*092c*/ 	.word	0x00015540


	//   ....[82]....
        /*0930*/ 	.word	0x00015570


	//   ....[83]....
        /*0934*/ 	.word	0x000155a0


	//   ....[84]....
        /*0938*/ 	.word	0x00015760


	//   ....[85]....
        /*093c*/ 	.word	0x00015790


	//   ....[86]....
        /*0940*/ 	.word	0x000157c0


	//   ....[87]....
        /*0944*/ 	.word	0x000157f0


	//   ....[88]....
        /*0948*/ 	.word	0x00015820


	//   ....[89]....
        /*094c*/ 	.word	0x00015850


	//   ....[90]....
        /*0950*/ 	.word	0x00015910


	//   ....[91]....
        /*0954*/ 	.word	0x00015930


	//   ....[92]....
        /*0958*/ 	.word	0x00015940


	//   ....[93]....
        /*095c*/ 	.word	0x000159a0


	//   ....[94]....
        /*0960*/ 	.word	0x000160c0


	//   ....[95]....
        /*0964*/ 	.word	0x000165b0


	//   ....[96]....
        /*0968*/ 	.word	0x00016730


	//   ....[97]....
        /*096c*/ 	.word	0x00016790


	//   ....[98]....
        /*0970*/ 	.word	0x00016820


	//   ....[99]....
        /*0974*/ 	.word	0x00016870


	//   ....[100]....
        /*0978*/ 	.word	0x000169d0


	//   ....[101]....
        /*097c*/ 	.word	0x00016a70


	//   ....[102]....
        /*0980*/ 	.word	0x00016b20


	//   ....[103]....
        /*0984*/ 	.word	0x00016c00


	//   ....[104]....
        /*0988*/ 	.word	0x00016dc0


	//   ....[105]....
        /*098c*/ 	.word	0x00016ea0


	//   ....[106]....
        /*0990*/ 	.word	0x00017130


	//   ....[107]....
        /*0994*/ 	.word	0x00017230


	//   ....[108]....
        /*0998*/ 	.word	0x00017400


	//   ....[109]....
        /*099c*/ 	.word	0x000174c0


	//   ....[110]....
        /*09a0*/ 	.word	0x000176e0


	//   ....[111]....
        /*09a4*/ 	.word	0x00017730


	//   ....[112]....
        /*09a8*/ 	.word	0x00017a60


	//   ....[113]....
        /*09ac*/ 	.word	0x00017b00


	//   ....[114]....
        /*09b0*/ 	.word	0x00017c90


	//   ....[115]....
        /*09b4*/ 	.word	0x00017d10


	//   ....[116]....
        /*09b8*/ 	.word	0x00017d90


	//   ....[117]....
        /*09bc*/ 	.word	0x00017e10


	//   ....[118]....
        /*09c0*/ 	.word	0x00017e90


	//   ....[119]....
        /*09c4*/ 	.word	0x00017f20


	//   ....[120]....
        /*09c8*/ 	.word	0x00017fc0


	//   ....[121]....
        /*09cc*/ 	.word	0x00018070


	//   ....[122]....
        /*09d0*/ 	.word	0x000180f0


	//   ....[123]....
        /*09d4*/ 	.word	0x00018170


	//   ....[124]....
        /*09d8*/ 	.word	0x000181f0


	//   ....[125]....
        /*09dc*/ 	.word	0x00018280


	//   ....[126]....
        /*09e0*/ 	.word	0x00018300


	//   ....[127]....
        /*09e4*/ 	.word	0x000183a0


	//   ....[128]....
        /*09e8*/ 	.word	0x000183f0


	//   ....[129]....
        /*09ec*/ 	.word	0x00018480


	//   ....[130]....
        /*09f0*/ 	.word	0x000185b0


	//----- nvinfo : EIATTR_REG_RECONFIG
	.align		4
.L_258:
        /*09f4*/ 	.byte	0x01, 0x54
	.zero		2


	//----- nvinfo : EIATTR_SYSCALL_OFFSETS
	.align		4
        /*09f8*/ 	.byte	0x04, 0x46
        /*09fa*/ 	.short	(.L_260 - .L_259)


	//   ....[0]....
.L_259:
        /*09fc*/ 	.word	0x00003d00


	//   ....[1]....
        /*0a00*/ 	.word	0x0000f920


	//   ....[2]....
        /*0a04*/ 	.word	0x0000fa70


	//   ....[3]....
        /*0a08*/ 	.word	0x0000fb70


	//   ....[4]....
        /*0a0c*/ 	.word	0x000103b0


	//   ....[5]....
        /*0a10*/ 	.word	0x00010cf0


	//----- nvinfo : EIATTR_MBARRIER_INSTR_OFFSETS
	.align		4
.L_260:
        /*0a14*/ 	.byte	0x04, 0x39
        /*0a16*/ 	.short	(.L_262 - .L_261)


	//   ....[0]....
.L_261:
        /*0a18*/ 	.word	0x00000270
        /*0a1c*/ 	.word	0x000000ff
        /*0a20*/ 	.word	0x00038800
        /*0a24*/ 	.short	0x0100
        /*0a26*/ 	.byte	0x08
	.zero		1


	//   ....[1]....
        /*0a28*/ 	.word	0x00000280
        /*0a2c*/ 	.word	0x000000ff
        /*0a30*/ 	.word	0x00038810
        /*0a34*/ 	.short	0x0100
        /*0a36*/ 	.byte	0x08
	.zero		1


	//   ....[2]....
        /*0a38*/ 	.word	0x00000290
        /*0a3c*/ 	.word	0x000000ff
        /*0a40*/ 	.word	0x00038820
        /*0a44*/ 	.short	0x0100
        /*0a46*/ 	.byte	0x08
	.zero		1


	//   ....[3]....
        /*0a48*/ 	.word	0x00000340
        /*0a4c*/ 	.word	0x000000ff
        /*0a50*/ 	.word	0x00038830
        /*0a54*/ 	.short	0x0100
        /*0a56*/ 	.byte	0x06
	.zero		1


	//   ....[4]....
        /*0a58*/ 	.word	0x00000350
        /*0a5c*/ 	.word	0x000000ff
        /*0a60*/ 	.word	0x00038840
        /*0a64*/ 	.short	0x0100
        /*0a66*/ 	.byte	0x06
	.zero		1


	//   ....[5]....
        /*0a68*/ 	.word	0x00000360
        /*0a6c*/ 	.word	0x000000ff
        /*0a70*/ 	.word	0x00038838
        /*0a74*/ 	.short	0x0100
        /*0a76*/ 	.byte	0x06
	.zero		1


	//   ....[6]....
        /*0a78*/ 	.word	0x00000370
        /*0a7c*/ 	.word	0x000000ff
        /*0a80*/ 	.word	0x00038848
        /*0a84*/ 	.short	0x0100
        /*0a86*/ 	.byte	0x06
	.zero		1


	//   ....[7]....
        /*0a88*/ 	.word	0x000004a0
        /*0a8c*/ 	.word	0x000000ff
        /*0a90*/ 	.word	0x00038850
        /*0a94*/ 	.short	0x0100
        /*0a96*/ 	.byte	0x08
	.zero		1


	//   ....[8]....
        /*0a98*/ 	.word	0x000004b0
        /*0a9c*/ 	.word	0x000000ff
        /*0aa0*/ 	.word	0x00038860
        /*0aa4*/ 	.short	0x0100
        /*0aa6*/ 	.byte	0x08
	.zero		1


	//   ....[9]....
        /*0aa8*/ 	.word	0x000004c0
        /*0aac*/ 	.word	0x000000ff
        /*0ab0*/ 	.word	0x00038858
        /*0ab4*/ 	.short	0x0100
        /*0ab6*/ 	.byte	0x08
	.zero		1


	//   ....[10]....
        /*0ab8*/ 	.word	0x000004d0
        /*0abc*/ 	.word	0x000000ff
        /*0ac0*/ 	.word	0x00038868
        /*0ac4*/ 	.short	0x0100
        /*0ac6*/ 	.byte	0x08
	.zero		1


	//   ....[11]....
        /*0ac8*/ 	.word	0x000005c0
        /*0acc*/ 	.word	0x000000ff
        /*0ad0*/ 	.word	0x00038870
        /*0ad4*/ 	.short	0x0100
        /*0ad6*/ 	.byte	0x06
	.zero		1


	//   ....[12]....
        /*0ad8*/ 	.word	0x000005d0
        /*0adc*/ 	.word	0x000000ff
        /*0ae0*/ 	.word	0x00038880
        /*0ae4*/ 	.short	0x0100
        /*0ae6*/ 	.byte	0x06
	.zero		1


	//   ....[13]....
        /*0ae8*/ 	.word	0x000005e0
        /*0aec*/ 	.word	0x000000ff
        /*0af0*/ 	.word	0x00038878
        /*0af4*/ 	.short	0x0100
        /*0af6*/ 	.byte	0x06
	.zero		1


	//   ....[14]....
        /*0af8*/ 	.word	0x000005f0
        /*0afc*/ 	.word	0x000000ff
        /*0b00*/ 	.word	0x00038888
        /*0b04*/ 	.short	0x0100
        /*0b06*/ 	.byte	0x06
	.zero		1


	//   ....[15]....
        /*0b08*/ 	.word	0x00000720
        /*0b0c*/ 	.word	0x000000ff
        /*0b10*/ 	.word	0x00038890
        /*0b14*/ 	.short	0x0100
        /*0b16*/ 	.byte	0x08
	.zero		1


	//   ....[16]....
        /*0b18*/ 	.word	0x00000730
        /*0b1c*/ 	.word	0x000000ff
        /*0b20*/ 	.word	0x000388a0
        /*0b24*/ 	.short	0x0100
        /*0b26*/ 	.byte	0x08
	.zero		1


	//   ....[17]....
        /*0b28*/ 	.word	0x00000740
        /*0b2c*/ 	.word	0x000000ff
        /*0b30*/ 	.word	0x00038898
        /*0b34*/ 	.short	0x0100
        /*0b36*/ 	.byte	0x08
	.zero		1


	//   ....[18]....
        /*0b38*/ 	.word	0x00000750
        /*0b3c*/ 	.word	0x000000ff
        /*0b40*/ 	.word	0x000388a8
        /*0b44*/ 	.short	0x0100
        /*0b46*/ 	.byte	0x08
	.zero		1


	//   ....[19]....
        /*0b48*/ 	.word	0x00000880
        /*0b4c*/ 	.word	0x000000ff
        /*0b50*/ 	.word	0x000388b0
        /*0b54*/ 	.short	0x0100
        /*0b56*/ 	.byte	0x08
	.zero		1


	//   ....[20]....
        /*0b58*/ 	.word	0x00000890
        /*0b5c*/ 	.word	0x000000ff
        /*0b60*/ 	.word	0x000388c0
        /*0b64*/ 	.short	0x0100
        /*0b66*/ 	.byte	0x08
	.zero		1


	//   ....[21]....
        /*0b68*/ 	.word	0x000008a0
        /*0b6c*/ 	.word	0x000000ff
        /*0b70*/ 	.word	0x000388b8
        /*0b74*/ 	.short	0x0100
        /*0b76*/ 	.byte	0x08
	.zero		1


	//   ....[22]....
        /*0b78*/ 	.word	0x000008b0
        /*0b7c*/ 	.word	0x000000ff
        /*0b80*/ 	.word	0x000388c8
        /*0b84*/ 	.short	0x0100
        /*0b86*/ 	.byte	0x08
	.zero		1


	//   ....[23]....
        /*0b88*/ 	.word	0x00002110
        /*0b8c*/ 	.word	0x00000003
        /*0b90*/ 	.word	0x00000000
        /*0b94*/ 	.short	0x0101
        /*0b96*/ 	.byte	0x3f
	.zero		1


	//   ....[24]....
        /*0b98*/ 	.word	0x00002be0
        /*0b9c*/ 	.word	0x00000003
        /*0ba0*/ 	.word	0x00000000
        /*0ba4*/ 	.short	0x0101
        /*0ba6*/ 	.byte	0x3f
	.zero		1


	//   ....[25]....
        /*0ba8*/ 	.word	0x00003d70
        /*0bac*/ 	.word	0x000000ff
        /*0bb0*/ 	.word	0x00038800
        /*0bb4*/ 	.short	0x010a
        /*0bb6*/ 	.byte	0x29
	.zero		1


	//   ....[26]....
        /*0bb8*/ 	.word	0x00003e00
        /*0bbc*/ 	.word	0x00000006
        /*0bc0*/ 	.word	0x00038830
        /*0bc4*/ 	.short	0x010a
        /*0bc6*/ 	.byte	0x3f
	.zero		1


	//   ....[27]....
        /*0bc8*/ 	.word	0x00003e40
        /*0bcc*/ 	.word	0x00000006
        /*0bd0*/ 	.word	0x00038830
        /*0bd4*/ 	.short	0x010a
        /*0bd6*/ 	.byte	0x3f
	.zero		1


	//   ....[28]....
        /*0bd8*/ 	.word	0x000040c0
        /*0bdc*/ 	.word	0x000000ff
        /*0be0*/ 	.word	0x00038810
        /*0be4*/ 	.short	0x010a
        /*0be6*/ 	.byte	0x29
	.zero		1


	//   ....[29]....
        /*0be8*/ 	.word	0x00004100
        /*0bec*/ 	.word	0x00000006
        /*0bf0*/ 	.word	0x00038850
        /*0bf4*/ 	.short	0x010a
        /*0bf6*/ 	.byte	0x3f
	.zero		1


	//   ....[30]....
        /*0bf8*/ 	.word	0x00004140
        /*0bfc*/ 	.word	0x00000006
        /*0c00*/ 	.word	0x00038850
        /*0c04*/ 	.short	0x010a
        /*0c06*/ 	.byte	0x3f
	.zero		1


	//   ....[31]....
        /*0c08*/ 	.word	0x00005c50
        /*0c0c*/ 	.word	0x00000003
        /*0c10*/ 	.word	0x00000000
        /*0c14*/ 	.short	0x0101
        /*0c16*/ 	.byte	0x3f
	.zero		1


	//   ....[32]....
        /*0c18*/ 	.word	0x00006260
        /*0c1c*/ 	.word	0x00000006
        /*0c20*/ 	.word	0x00000000
        /*0c24*/ 	.short	0x0101
        /*0c26*/ 	.byte	0x3f
	.zero		1


	//   ....[33]....
        /*0c28*/ 	.word	0x00006390
        /*0c2c*/ 	.word	0x000000ff
        /*0c30*/ 	.word	0x00038830
        /*0c34*/ 	.short	0x010a
        /*0c36*/ 	.byte	0x05
	.zero		1


	//   ....[34]....
        /*0c38*/ 	.word	0x000063d0
        /*0c3c*/ 	.word	0x000000ff
        /*0c40*/ 	.word	0x00038830
        /*0c44*/ 	.short	0x010a
        /*0c46*/ 	.byte	0x05
	.zero		1


	//   ....[35]....
        /*0c48*/ 	.word	0x000065e0
        /*0c4c*/ 	.word	0x000000ff
        /*0c50*/ 	.word	0x00038850
        /*0c54*/ 	.short	0x010a
        /*0c56*/ 	.byte	0x05
	.zero		1


	//   ....[36]....
        /*0c58*/ 	.word	0x00006620
        /*0c5c*/ 	.word	0x000000ff
        /*0c60*/ 	.word	0x00038850
        /*0c64*/ 	.short	0x010a
        /*0c66*/ 	.byte	0x05
	.zero		1


	//   ....[37]....
        /*0c68*/ 	.word	0x00007ab0
        /*0c6c*/ 	.word	0x00000005
        /*0c70*/ 	.word	0x00000000
        /*0c74*/ 	.short	0x0101
        /*0c76*/ 	.byte	0x3f
	.zero		1


	//   ....[38]....
        /*0c78*/ 	.word	0x00008d30
        /*0c7c*/ 	.word	0x00000009
        /*0c80*/ 	.word	0x00000000
        /*0c84*/ 	.short	0x0101
        /*0c86*/ 	.byte	0x3f
	.zero		1


	//   ....[39]....
        /*0c88*/ 	.word	0x0000b5f0
        /*0c8c*/ 	.word	0x000000ff
        /*0c90*/ 	.word	0x00000000
        /*0c94*/ 	.short	0x0101
        /*0c96*/ 	.byte	0x07
	.zero		1


	//   ....[40]....
        /*0c98*/ 	.word	0x0000bfb0
        /*0c9c*/ 	.word	0x000000ff
        /*0ca0*/ 	.word	0x00000000
        /*0ca4*/ 	.short	0x0101
        /*0ca6*/ 	.byte	0x07
	.zero		1


	//   ....[41]....
        /*0ca8*/ 	.word	0x0000ff60
        /*0cac*/ 	.word	0x00000000
        /*0cb0*/ 	.word	0x00038840
        /*0cb4*/ 	.short	0x010a
        /*0cb6*/ 	.byte	0x3f
	.zero		1


	//   ....[42]....
        /*0cb8*/ 	.word	0x00010aa0
        /*0cbc*/ 	.word	0x00000012
        /*0cc0*/ 	.word	0x00038800
        /*0cc4*/ 	.short	0x0107
        /*0cc6*/ 	.byte	0x3f
	.zero		1


	//   ....[43]....
        /*0cc8*/ 	.word	0x00010b40
        /*0ccc*/ 	.word	0x00000012
        /*0cd0*/ 	.word	0x00038800
        /*0cd4*/ 	.short	0x0101
        /*0cd6*/ 	.byte	0x3f
	.zero		1


	//   ....[44]....
        /*0cd8*/ 	.word	0x00011a70
        /*0cdc*/ 	.word	0x00000012
        /*0ce0*/ 	.word	0x00038810
        /*0ce4*/ 	.short	0x0107
        /*0ce6*/ 	.byte	0x3f
	.zero		1


	//   ....[45]....
        /*0ce8*/ 	.word	0x00011b70
        /*0cec*/ 	.word	0x00000012
        /*0cf0*/ 	.word	0x00038810
        /*0cf4*/ 	.short	0x0101
        /*0cf6*/ 	.byte	0x3f
	.zero		1


	//   ....[46]....
        /*0cf8*/ 	.word	0x00011b90
        /*0cfc*/ 	.word	0x00000012
        /*0d00*/ 	.word	0x00038820
        /*0d04*/ 	.short	0x010a
        /*0d06*/ 	.byte	0x3f
	.zero		1


	//   ....[47]....
        /*0d08*/ 	.word	0x00011c70
        /*0d0c*/ 	.word	0x00000000
        /*0d10*/ 	.word	0x00038860
        /*0d14*/ 	.short	0x010a
        /*0d16*/ 	.byte	0x3f
	.zero		1


	//   ....[48]....
        /*0d18*/ 	.word	0x00012900
        /*0d1c*/ 	.word	0x00000003
        /*0d20*/ 	.word	0x00038840
        /*0d24*/ 	.short	0x010a
        /*0d26*/ 	.byte	0x3f
	.zero		1


	//   ....[49]....
        /*0d28*/ 	.word	0x00012b60
        /*0d2c*/ 	.word	0x00000003
        /*0d30*/ 	.word	0x00038860
        /*0d34*/ 	.short	0x010a
        /*0d36*/ 	.byte	0x3f
	.zero		1


	//   ....[50]....
        /*0d38*/ 	.word	0x00013720
        /*0d3c*/ 	.word	0x00000004
        /*0d40*/ 	.word	0x00038840
        /*0d44*/ 	.short	0x010a
        /*0d46*/ 	.byte	0x3f
	.zero		1


	//   ....[51]....
        /*0d48*/ 	.word	0x00013970
        /*0d4c*/ 	.word	0x00000004
        /*0d50*/ 	.word	0x00038860
        /*0d54*/ 	.short	0x010a
        /*0d56*/ 	.byte	0x3f
	.zero		1


	//   ....[52]....
        /*0d58*/ 	.word	0x000144b0
        /*0d5c*/ 	.word	0x00000004
        /*0d60*/ 	.word	0x00038840
        /*0d64*/ 	.short	0x010a
        /*0d66*/ 	.byte	0x3f
	.zero		1


	//   ....[53]....
        /*0d68*/ 	.word	0x00014710
        /*0d6c*/ 	.word	0x00000004
        /*0d70*/ 	.word	0x00038860
        /*0d74*/ 	.short	0x010a
        /*0d76*/ 	.byte	0x3f
	.zero		1


	//   ....[54]....
        /*0d78*/ 	.word	0x00016040
        /*0d7c*/ 	.word	0x00000009
        /*0d80*/ 	.word	0x00038820
        /*0d84*/ 	.short	0x010a
        /*0d86*/ 	.byte	0x3f
	.zero		1


	//   ....[55]....
        /*0d88*/ 	.word	0x000161b0
        /*0d8c*/ 	.word	0x00000005
        /*0d90*/ 	.word	0x00000000
        /*0d94*/ 	.short	0x010a
        /*0d96*/ 	.byte	0x3f
	.zero		1


	//   ....[56]....
        /*0d98*/ 	.word	0x00016230
        /*0d9c*/ 	.word	0x00000007
        /*0da0*/ 	.word	0x00000000
        /*0da4*/ 	.short	0x010a
        /*0da6*/ 	.byte	0x3f
	.zero		1


	//   ....[57]....
        /*0da8*/ 	.word	0x00016270
        /*0dac*/ 	.word	0x00000005
        /*0db0*/ 	.word	0x00000000
        /*0db4*/ 	.short	0x010a
        /*0db6*/ 	.byte	0x3f
	.zero		1


	//   ....[58]....
        /*0db8*/ 	.word	0x000162a0
        /*0dbc*/ 	.word	0x00000003
        /*0dc0*/ 	.word	0x00000000
        /*0dc4*/ 	.short	0x010a
        /*0dc6*/ 	.byte	0x3f
	.zero		1


	//   ....[59]....
        /*0dc8*/ 	.word	0x00016310
        /*0dcc*/ 	.word	0x00000000
        /*0dd0*/ 	.word	0x00038800
        /*0dd4*/ 	.short	0x010a
        /*0dd6*/ 	.byte	0x3f
	.zero		1


	//   ....[60]....
        /*0dd8*/ 	.word	0x00016360
        /*0ddc*/ 	.word	0x00000006
        /*0de0*/ 	.word	0x00038830
        /*0de4*/ 	.short	0x010a
        /*0de6*/ 	.byte	0x3f
	.zero		1


	//   ....[61]....
        /*0de8*/ 	.word	0x000163c0
        /*0dec*/ 	.word	0x00000004
        /*0df0*/ 	.word	0x00038810
        /*0df4*/ 	.short	0x010a
        /*0df6*/ 	.byte	0x3f
	.zero		1


	//   ....[62]....
        /*0df8*/ 	.word	0x00016410
        /*0dfc*/ 	.word	0x00000006
        /*0e00*/ 	.word	0x00038850
        /*0e04*/ 	.short	0x010a
        /*0e06*/ 	.byte	0x3f
	.zero		1


	//   ....[63]....
        /*0e08*/ 	.word	0x00016470
        /*0e0c*/ 	.word	0x00000005
        /*0e10*/ 	.word	0x00038830
        /*0e14*/ 	.short	0x010a
        /*0e16*/ 	.byte	0x3f
	.zero		1


	//   ....[64]....
        /*0e18*/ 	.word	0x000164d0
        /*0e1c*/ 	.word	0x00000005
        /*0e20*/ 	.word	0x00038850
        /*0e24*/ 	.short	0x010a
        /*0e26*/ 	.byte	0x3f
	.zero		1


	//   ....[65]....
        /*0e28*/ 	.word	0x00016670
        /*0e2c*/ 	.word	0x00000000
        /*0e30*/ 	.word	0x00038840
        /*0e34*/ 	.short	0x010a
        /*0e36*/ 	.byte	0x3f
	.zero		1


	//   ....[66]....
        /*0e38*/ 	.word	0x00017770
        /*0e3c*/ 	.word	0x00000012
        /*0e40*/ 	.word	0x00038820
        /*0e44*/ 	.short	0x010a
        /*0e46*/ 	.byte	0x3f
	.zero		1


	//   ....[67]....
        /*0e48*/ 	.word	0x000177c0
        /*0e4c*/ 	.word	0x00000000
        /*0e50*/ 	.word	0x00038860
        /*0e54*/ 	.short	0x010a
        /*0e56*/ 	.byte	0x3f
	.zero		1


	//   ....[68]....
        /*0e58*/ 	.word	0x00017810
        /*0e5c*/ 	.word	0x00000003
        /*0e60*/ 	.word	0x00038840
        /*0e64*/ 	.short	0x010a
        /*0e66*/ 	.byte	0x3f
	.zero		1


	//   ....[69]....
        /*0e68*/ 	.word	0x00017860
        /*0e6c*/ 	.word	0x00000003
        /*0e70*/ 	.word	0x00038860
        /*0e74*/ 	.short	0x010a
        /*0e76*/ 	.byte	0x3f
	.zero		1


	//   ....[70]....
        /*0e78*/ 	.word	0x000178b0
        /*0e7c*/ 	.word	0x00000004
        /*0e80*/ 	.word	0x00038840
        /*0e84*/ 	.short	0x010a
        /*0e86*/ 	.byte	0x3f
	.zero		1


	//   ....[71]....
        /*0e88*/ 	.word	0x00017900
        /*0e8c*/ 	.word	0x00000004
        /*0e90*/ 	.word	0x00038860
        /*0e94*/ 	.short	0x010a
        /*0e96*/ 	.byte	0x3f
	.zero		1


	//   ....[72]....
        /*0e98*/ 	.word	0x00017950
        /*0e9c*/ 	.word	0x00000004
        /*0ea0*/ 	.word	0x00038840
        /*0ea4*/ 	.short	0x010a
        /*0ea6*/ 	.byte	0x3f
	.zero		1


	//   ....[73]....
        /*0ea8*/ 	.word	0x000179a0
        /*0eac*/ 	.word	0x00000004
        /*0eb0*/ 	.word	0x00038860
        /*0eb4*/ 	.short	0x010a
        /*0eb6*/ 	.byte	0x3f
	.zero		1


	//   ....[74]....
        /*0eb8*/ 	.word	0x000184d0
        /*0ebc*/ 	.word	0x00000009
        /*0ec0*/ 	.word	0x00038820
        /*0ec4*/ 	.short	0x010a
        /*0ec6*/ 	.byte	0x3f
	.zero		1


	//   ....[75]....
        /*0ec8*/ 	.word	0x00018670
        /*0ecc*/ 	.word	0x00000005
        /*0ed0*/ 	.word	0x00000000
        /*0ed4*/ 	.short	0x010a
        /*0ed6*/ 	.byte	0x3f
	.zero		1


	//   ....[76]....
        /*0ed8*/ 	.word	0x000186c0
        /*0edc*/ 	.word	0x00000007
        /*0ee0*/ 	.word	0x00000000
        /*0ee4*/ 	.short	0x010a
        /*0ee6*/ 	.byte	0x3f
	.zero		1


	//   ....[77]....
        /*0ee8*/ 	.word	0x00018710
        /*0eec*/ 	.word	0x00000005
        /*0ef0*/ 	.word	0x00000000
        /*0ef4*/ 	.short	0x010a
        /*0ef6*/ 	.byte	0x3f
	.zero		1


	//----- nvinfo : EIATTR_NUM_MBARRIERS
	.align		4
.L_262:
        /*0ef8*/ 	.byte	0x03, 0x38
        /*0efa*/ 	.short	0x0017


	//----- nvinfo : EIATTR_EXIT_INSTR_OFFSETS
	.align		4
        /*0efc*/ 	.byte	0x04, 0x1c
        /*0efe*/ 	.short	(.L_264 - .L_263)


	//   ....[0]....
.L_263:
        /*0f00*/ 	.word	0x00000a30


	//   ....[1]....
        /*0f04*/ 	.word	0x0000e070


	//   ....[2]....
        /*0f08*/ 	.word	0x000162f0


	//----- nvinfo : EIATTR_MAX_THREADS
	.align		4
.L_264:
        /*0f0c*/ 	.byte	0x04, 0x05
        /*0f0e*/ 	.short	(.L_266 - .L_265)
.L_265:
        /*0f10*/ 	.word	0x00000180
        /*0f14*/ 	.word	0x00000001
        /*0f18*/ 	.word	0x00000001


	//----- nvinfo : EIATTR_CRS_STACK_SIZE
	.align		4
.L_266:
        /*0f1c*/ 	.byte	0x04, 0x1e
        /*0f1e*/ 	.short	(.L_268 - .L_267)
.L_267:
        /*0f20*/ 	.word	0x00000000


	//----- nvinfo : EIATTR_CBANK_PARAM_SIZE
	.align		4
.L_268:
        /*0f24*/ 	.byte	0x03, 0x19
        /*0f26*/ 	.short	0x0bf0


	//----- nvinfo : EIATTR_PARAM_CBANK
	.align		4
        /*0f28*/ 	.byte	0x04, 0x0a
        /*0f2a*/ 	.short	(.L_270 - .L_269)
	.align		4
.L_269:
        /*0f2c*/ 	.word	index@(.nv.constant0._ZN7cutlass13device_kernelIN5flash11enable_sm90INS1_16FlashAttnFwdSm90INS1_25CollectiveMainloopFwdSm90ILi2EN4cute5tupleIJNS5_1CILi1EEES8_S8_EEENS6_IJNS7_ILi64EEESA_SA_EEELi512ENS_6half_tEfNS_4arch4Sm90ELb0ELb0ELb0ELb1ELb0ELb0ELb1ELb0ELb0ELb1ELb1ELb0EEENS1_21CollectiveEpilogueFwdINS6_IJSA_NS7_ILi512EEESA_EEES9_SC_SE_Li256ELb1ELb1ELb1ELb0EEENS1_36VarlenDynamicPersistentTileSchedulerILi64ELi64ELi256ELi128ELb1ELb1ELb1ELb0ELb1ELb1EEEEEEEEEvNT_6ParamsE)
        /*0f30*/ 	.short	0x0210
        /*0f32*/ 	.short	0x0bf0


	//----- nvinfo : EIATTR_SW_WAR
	.align		4
.L_270:
        /*0f34*/ 	.byte	0x04, 0x36
        /*0f36*/ 	.short	(.L_272 - .L_271)
.L_271:
        /*0f38*/ 	.word	0x00000008
.L_272:


//--------------------- .nv.info._ZN7cutlass13device_kernelIN5flash11enable_sm90INS1_16FlashAttnFwdSm90INS1_25CollectiveMainloopFwdSm90ILi2EN4cute5tupleIJNS5_1CILi1EEES8_S8_EEENS6_IJNS7_ILi64EEESA_SA_EEELi512ENS_6half_tEfNS_4arch4Sm90ELb0ELb0ELb0ELb1ELb0ELb1ELb1ELb0ELb0ELb1ELb1ELb0EEENS1_21CollectiveEpilogueFwdINS6_IJSA_NS7_ILi512EEESA_EEES9_SC_SE_Li256ELb1ELb1ELb1ELb0EEENS1_36VarlenDynamicPersistentTileSchedulerILi64ELi64ELi256ELi128ELb1ELb1ELb1ELb0ELb1ELb1EEEEEEEEEvNT_6ParamsE --------------------------
	.section	.nv.info._ZN7cutlass13device_kernelIN5flash11enable_sm90INS1_16FlashAttnFwdSm90INS1_25CollectiveMainloopFwdSm90ILi2EN4cute5tupleIJNS5_1CILi1EEES8_S8_EEENS6_IJNS7_ILi64EEESA_SA_EEELi512ENS_6half_tEfNS_4arch4Sm90ELb0ELb0ELb0ELb1ELb0ELb1ELb1ELb0ELb0ELb1ELb1ELb0EEENS1_21CollectiveEpilogueFwdINS6_IJSA_NS7_ILi512EEESA_EEES9_SC_SE_Li256ELb1ELb1ELb1ELb0EEENS1_36VarlenDynamicPersistentTileSchedulerILi64ELi64ELi256ELi128ELb1ELb1ELb1ELb0ELb1ELb1EEEEEEEEEvNT_6ParamsE,"",@"SHT_CUDA_INFO"
	.sectionflags	@""
	.align	4


	//----- nvinfo : EIATTR_CUDA_API_VERSION
	.align		4
        /*0000*/ 	.byte	0x04, 0x37
        /*0002*/ 	.short	(.L_274 - .L_273)
.L_273:
        /*0004*/ 	.word	0x00000082


	//----- nvinfo : EIATTR_KPARAM_INFO
	.align		4
.L_274:
        /*0008*/ 	.byte	0x04, 0x17
        /*000a*/ 	.short	(.L_276 - .L_275)
.L_275:
        /*000c*/ 	.word	0x00000000
        /*0010*/ 	.short	0x0000
        /*0012*/ 	.short	0x0070
        /*0014*/ 	.byte	0x00, 0xf0, 0x01, 0x2e


	//----- nvinfo : EIATTR_SPARSE_MMA_MASK
	.align		4
.L_276:
        /*0018*/ 	.byte	0x03, 0x50
        /*001a*/ 	.short	0x0000


	//----- nvinfo : EIATTR_MAXREG_COUNT
	.align		4
        /*001c*/ 	.byte	0x03, 0x1b
        /*001e*/ 	.short	0x00a8


	//----- nvinfo : EIATTR_NUM_BARRIERS
	.align		4
        /*0020*/ 	.byte	0x02, 0x4c
        /*0022*/ 	.byte	0x10
	.zero		1


	//----- nvinfo : EIATTR_EXTERNS
	.align		4
        /*0024*/ 	.byte	0x04, 0x0f
        /*0026*/ 	.short	(.L_278 - .L_277)


	//   ....[0]....
	.align		4
.L_277:
        /*0028*/ 	.word	index@(__assertfail)


	//----- nvinfo : EIATTR_ANNOTATIONS
	.align		4
.L_278:
        /*002c*/ 	.byte	0x04, 0x55
        /*002e*/ 	.short	(.L_280 - .L_279)


	//   ....[0]....
.L_279:
        /* <DEDUP_REMOVED lines=107> */


	//----- nvinfo : EIATTR_MERCURY_ISA_VERSION
	.align		4
.L_280:
        /*06d0*/ 	.byte	0x03, 0x5f
        /*06d2*/ 	.short	0x0101


	//----- nvinfo : EIATTR_UNUSED_LOAD_BYTE_OFFSET
	.align		4
        /*06d4*/ 	.byte	0x04, 0x44
        /*06d6*/ 	.short	(.L_282 - .L_281)


	//   ....[0]....
.L_281:
        /*06d8*/ 	.word	0x00000ab0
        /*06dc*/ 	.word	0x0000fff0


	//   ....[1]....
        /*06e0*/ 	.word	0x000100e0
        /*06e4*/ 	.word	0x0000fff0


	//----- nvinfo : EIATTR_INT_WARP_WIDE_INSTR_OFFSETS
	.align		4
.L_282:
        /*06e8*/ 	.byte	0x04, 0x31
        /*06ea*/ 	.short	(.L_284 - .L_283)


	//   ....[0]....
.L_283:
        /*06ec*/ 	.word	0x00000190


	//   ....[1]....
        /*06f0*/ 	.word	0x000001d0


	//   ....[2]....
        /*06f4*/ 	.word	0x00000240


	//   ....[3]....
        /*06f8*/ 	.word	0x00000250


	//   ....[4]....
        /*06fc*/ 	.word	0x00017fe0


	//   ....[5]....
        /*0700*/ 	.word	0x00018040


	//   ....[6]....
        /*0704*/ 	.word	0x0001d9d0


	//   ....[7]....
        /*0708*/ 	.word	0x0001da30


	//----- nvinfo : EIATTR_COOP_GROUP_MASK_REGIDS
	.align		4
.L_284:
        /*070c*/ 	.byte	0x04, 0x29
        /*070e*/ 	.short	(.L_286 - .L_285)


	//   ....[0]....
.L_285:
        /*0710*/ 	.word	0xffffffff


	//   ....[1]....
        /*0714*/ 	.word	0xffffffff


	//   ....[2]....
        /*0718*/ 	.word	0xffffffff


	//   ....[3]....
        /*071c*/ 	.word	0xffffffff


	//   ....[4]....
        /*0720*/ 	.word	0xffffffff


	//   ....[5]....
        /*0724*/ 	.word	0xffffffff


	//   ....[6]....
        /*0728*/ 	.word	0xffffffff


	//   ....[7]....
        /*072c*/ 	.word	0xffffffff


	//   ....[8]....
        /*0730*/ 	.word	0xffffffff


	//   ....[9]....
        /*0734*/ 	.word	0xffffffff


	//   ....[10]....
        /*0738*/ 	.word	0xffffffff


	//   ....[11]....
        /*073c*/ 	.word	0xffffffff


	//   ....[12]....
        /*0740*/ 	.word	0xffffffff


	//   ....[13]....
        /*0744*/ 	.word	0xffffffff


	//   ....[14]....
        /*0748*/ 	.word	0xffffffff


	//   ....[15]....
        /*074c*/ 	.word	0xffffffff


	//   ....[16]....
        /*0750*/ 	.word	0xffffffff


	//   ....[17]....
        /*0754*/ 	.word	0xffffffff


	//   ....[18]....
        /*0758*/ 	.word	0xffffffff


	//   ....[19]....
        /*075c*/ 	.word	0xffffffff


	//   ....[20]....
        /*0760*/ 	.word	0xffffffff


	//   ....[21]....
        /*0764*/ 	.word	0xffffffff


	//   ....[22]....
        /*0768*/ 	.word	0xffffffff


	//   ....[23]....
        /*076c*/ 	.word	0xffffffff


	//   ....[24]....
        /*0770*/ 	.word	0xffffffff


	//   ....[25]....
        /*0774*/ 	.word	0xffffffff


	//   ....[26]....
        /*0778*/ 	.word	0xffffffff


	//   ....[27]....
        /*077c*/ 	.word	0xffffffff


	//   ....[28]....
        /*0780*/ 	.word	0xffffffff


	//   ....[29]....
        /*0784*/ 	.word	0xffffffff


	//   ....[30]....
        /*0788*/ 	.word	0xffffffff


	//   ....[31]....
        /*078c*/ 	.word	0xffffffff


	//   ....[32]....
        /*0790*/ 	.word	0xffffffff


	//   ....[33]....
        /*0794*/ 	.word	0xffffffff


	//   ....[34]....
        /*0798*/ 	.word	0xffffffff


	//   ....[35]....
        /*079c*/ 	.word	0xffffffff


	//   ....[36]....
        /*07a0*/ 	.word	0xffffffff


	//   ....[37]....
        /*07a4*/ 	.word	0xffffffff


	//   ....[38]....
        /*07a8*/ 	.word	0xffffffff


	//   ....[39]....
        /*07ac*/ 	.word	0xffffffff


	//   ....[40]....
        /*07b0*/ 	.word	0xffffffff


	//   ....[41]....
        /*07b4*/ 	.word	0xffffffff


	//   ....[42]....
        /*07b8*/ 	.word	0xffffffff


	//   ....[43]....
        /*07bc*/ 	.word	0xffffffff


	//   ....[44]....
        /*07c0*/ 	.word	0xffffffff


	//   ....[45]....
        /*07c4*/ 	.word	0xffffffff


	//   ....[46]....
        /*07c8*/ 	.word	0xffffffff


	//   ....[47]....
        /*07cc*/ 	.word	0xffffffff


	//   ....[48]....
        /*07d0*/ 	.word	0xffffffff


	//   ....[49]....
        /*07d4*/ 	.word	0xffffffff


	//   ....[50]....
        /*07d8*/ 	.word	0xffffffff


	//   ....[51]....
        /*07dc*/ 	.word	0xffffffff


	//   ....[52]....
        /*07e0*/ 	.word	0xffffffff


	//   ....[53]....
        /*07e4*/ 	.word	0xffffffff


	//   ....[54]....
        /*07e8*/ 	.word	0xffffffff


	//   ....[55]....
        /*07ec*/ 	.word	0xffffffff


	//   ....[56]....
        /*07f0*/ 	.word	0xffffffff


	//   ....[57]....
        /*07f4*/ 	.word	0xffffffff


	//   ....[58]....
        /*07f8*/ 	.word	0xffffffff


	//   ....[59]....
        /*07fc*/ 	.word	0xffffffff


	//   ....[60]....
        /*0800*/ 	.word	0xffffffff


	//   ....[61]....
        /*0804*/ 	.word	0xffffffff


	//   ....[62]....
        /*0808*/ 	.word	0xffffffff


	//   ....[63]....
        /*080c*/ 	.word	0xffffffff


	//   ....[64]....
        /*0810*/ 	.word	0xffffffff


	//   ....[65]....
        /*0814*/ 	.word	0xffffffff


	//   ....[66]....
        /*0818*/ 	.word	0xffffffff


	//   ....[67]....
        /*081c*/ 	.word	0xffffffff


	//   ....[68]....
        /*0820*/ 	.word	0xffffffff


	//   ....[69]....
        /*0824*/ 	.word	0xffffffff


	//   ....[70]....
        /*0828*/ 	.word	0xffffffff


	//   ....[71]....
        /*082c*/ 	.word	0xffffffff


	//   ....[72]....
        /*0830*/ 	.word	0xffffffff


	//   ....[73]....
        /*0834*/ 	.word	0xffffffff


	//   ....[74]....
        /*0838*/ 	.word	0xffffffff


	//   ....[75]....
        /*083c*/ 	.word	0xffffffff


	//   ....[76]....
        /*0840*/ 	.word	0xffffffff


	//   ....[77]....
        /*0844*/ 	.word	0xffffffff


	//   ....[78]....
        /*0848*/ 	.word	0xffffffff


	//   ....[79]....
        /*084c*/ 	.word	0xffffffff


	//   ....[80]....
        /*0850*/ 	.word	0xffffffff


	//   ....[81]....
        /*0854*/ 	.word	0xffffffff


	//   ....[82]....
        /*0858*/ 	.word	0xffffffff


	//   ....[83]....
        /*085c*/ 	.word	0xffffffff


	//   ....[84]....
        /*0860*/ 	.word	0xffffffff


	//   ....[85]....
        /*0864*/ 	.word	0xffffffff


	//   ....[86]....
        /*0868*/ 	.word	0xffffffff


	//   ....[87]....
        /*086c*/ 	.word	0xffffffff


	//   ....[88]....
        /*0870*/ 	.word	0xffffffff


	//   ....[89]....
        /*0874*/ 	.word	0xffffffff


	//   ....[90]....
        /*0878*/ 	.word	0xffffffff


	//   ....[91]....
        /*087c*/ 	.word	0xffffffff


	//   ....[92]....
        /*0880*/ 	.word	0xffffffff


	//   ....[93]....
        /*0884*/ 	.word	0xffffffff


	//   ....[94]....
        /*0888*/ 	.word	0xffffffff


	//   ....[95]....
        /*088c*/ 	.word	0xffffffff


	//   ....[96]....
        /*0890*/ 	.word	0xffffffff


	//   ....[97]....
        /*0894*/ 	.word	0xffffffff


	//   ....[98]....
        /*0898*/ 	.word	0xffffffff


	//   ....[99]....
        /*089c*/ 	.word	0xffffffff


	//   ....[100]....
        /*08a0*/ 	.word	0xffffffff


	//   ....[101]....
        /*08a4*/ 	.word	0xffffffff


	//   ....[102]....
        /*08a8*/ 	.word	0xffffffff


	//   ....[103]....
        /*08ac*/ 	.word	0xffffffff


	//   ....[104]....
        /*08b0*/ 	.word	0x0500000f


	//   ....[105]....
        /*08b4*/ 	.word	0x0500000f


	//   ....[106]....
        /*08b8*/ 	.word	0x0500000f


	//   ....[107]....
        /*08bc*/ 	.word	0x0500000f


	//   ....[108]....
        /*08c0*/ 	.word	0x0500000f


	//   ....[109]....
        /*08c4*/ 	.word	0x0500000f


	//   ....[110]....
        /*08c8*/ 	.word	0x0500000f


	//   ....[111]....
        /*08cc*/ 	.word	0x0500000f


	//   ....[112]....
        /*08d0*/ 	.word	0x0500000f


	//   ....[113]....
        /*08d4*/ 	.word	0x0500000f


	//   ....[114]....
        /*08d8*/ 	.word	0x0500000f


	//   ....[115]....
        /*08dc*/ 	.word	0x0500000f


	//   ....[116]....
        /*08e0*/ 	.word	0x0500000f


	//   ....[117]....
        /*08e4*/ 	.word	0x0500000f


	//   ....[118]....
        /*08e8*/ 	.word	0x0500000f


	//   ....[119]....
        /*08ec*/ 	.word	0x0500000f


	//   ....[120]....
        /*08f0*/ 	.word	0x0500000f


	//   ....[121]....
        /*08f4*/ 	.word	0x0500000f


	//   ....[122]....
        /*08f8*/ 	.word	0x0500000f


	//   ....[123]....
        /*08fc*/ 	.word	0x0500000f


	//   ....[124]....
        /*0900*/ 	.word	0x0500000f


	//   ....[125]....
        /*0904*/ 	.word	0x0500000f


	//   ....[126]....
        /*0908*/ 	.word	0x0500000f


	//   ....[127]....
        /*090c*/ 	.word	0x0500000f


	//   ....[128]....
        /*0910*/ 	.word	0x0500000f


	//   ....[129]....
        /*0914*/ 	.word	0x0500000f


	//   ....[130]....
        /*0918*/ 	.word	0x0500000f


	//   ....[131]....
        /*091c*/ 	.word	0x0500000f


	//   ....[132]....
        /*0920*/ 	.word	0x0500000f


	//   ....[133]....
        /*0924*/ 	.word	0x0500000f


	//   ....[134]....
        /*0928*/ 	.word	0x0500000f


	//   ....[135]....
        /*092c*/ 	.word	0x0500000f


	//   ....[136]....
        /*0930*/ 	.word	0x0500000f


	//   ....[137]....
        /*0934*/ 	.word	0x0500000f


	//   ....[138]....
        /*0938*/ 	.word	0x0500000f


	//   ....[139]....
        /*093c*/ 	.word	0x0500000f


	//   ....[140]....
        /*0940*/ 	.word	0x0500000f


	//   ....[141]....
        /*0944*/ 	.word	0x0500000f


	//   ....[142]....
        /*0948*/ 	.word	0x0500000f


	//   ....[143]....
        /*094c*/ 	.word	0x0500000f


	//   ....[144]....
        /*0950*/ 	.word	0x0500000f


	//   ....[145]....
        /*0954*/ 	.word	0x0500000f


	//   ....[146]....
        /*0958*/ 	.word	0x0500000f


	//   ....[147]....
        /*095c*/ 	.word	0x0500000f


	//   ....[148]....
        /*0960*/ 	.word	0x0500000f


	//----- nvinfo : EIATTR_COOP_GROUP_INSTR_OFFSETS
	.align		4
.L_286:
        /*0964*/ 	.byte	0x04, 0x28
        /*0966*/ 	.short	(.L_288 - .L_287)


	//   ....[0]....
.L_287:
        /*0968*/ 	.word	0x00000070


	//   ....[1]....
        /*096c*/ 	.word	0x000001a0


	//   ....[2]....
        /*0970*/ 	.word	0x000001f0


	//   ....[3]....
        /*0974*/ 	.word	0x00000400


	//   ....[4]....
        /*0978*/ 	.word	0x00000560


	//   ....[5]....
        /*097c*/ 	.word	0x00000680


	//   ....[6]....
        /*0980*/ 	.word	0x000007e0


	//   ....[7]....
        /*0984*/ 	.word	0x00005050


	//   ....[8]....
        /*0988*/ 	.word	0x00006ee0


	//   ....[9]....
        /*098c*/ 	.word	0x00007490


	//   ....[10]....
        /*0990*/ 	.word	0x000074a0


	//   ....[11]....
        /*0994*/ 	.word	0x000074b0


	//   ....[12]....
        /*0998*/ 	.word	0x000074c0


	//   ....[13]....
        /*099c*/ 	.word	0x000084b0


	//   ....[14]....
        /*09a0*/ 	.word	0x000084c0


	//   ....[15]....
        /*09a4*/ 	.word	0x000084d0


	//   ....[16]....
        /*09a8*/ 	.word	0x000084e0


	//   ....[17]....
        /*09ac*/ 	.word	0x00009b80


	//   ....[18]....
        /*09b0*/ 	.word	0x0000b640


	//   ....[19]....
        /*09b4*/ 	.word	0x0000b6a0


	//   ....[20]....
        /*09b8*/ 	.word	0x0000b830


	//   ....[21]....
        /*09bc*/ 	.word	0x0000b860


	//   ....[22]....
        /*09c0*/ 	.word	0x0000c2a0


	//   ....[23]....
        /*09c4*/ 	.word	0x0000c920


	//   ....[24]....
        /*09c8*/ 	.word	0x0000e290


	//   ....[25]....
        /*09cc*/ 	.word	0x0000e2a0


	//   ....[26]....
        /*09d0*/ 	.word	0x0000e2d0


	//   ....[27]....
        /*09d4*/ 	.word	0x0000e360


	//   ....[28]....
        /*09d8*/ 	.word	0x0000f5b0


	//   ....[29]....
        /*09dc*/ 	.word	0x0000f600


	//   ....[30]....
        /*09e0*/ 	.word	0x0000f670


	//   ....[31]....
        /*09e4*/ 	.word	0x0000f6f0


	//   ....[32]....
        /*09e8*/ 	.word	0x0000f8c0


	//   ....[33]....
        /*09ec*/ 	.word	0x00010df0


	//   ....[34]....
        /*09f0*/ 	.word	0x00011190


	//   ....[35]....
        /*09f4*/ 	.word	0x000111a0


	//   ....[36]....
        /*09f8*/ 	.word	0x000111b0


	//   ....[37]....
        /*09fc*/ 	.word	0x000111c0


	//   ....[38]....
        /*0a00*/ 	.word	0x00011e40


	//   ....[39]....
        /*0a04*/ 	.word	0x00011e60


	//   ....[40]....
        /*0a08*/ 	.word	0x000120f0


	//   ....[41]....
        /*0a0c*/ 	.word	0x00012110


	//   ....[42]....
        /*0a10*/ 	.word	0x00012a10


	//   ....[43]....
        /*0a14*/ 	.word	0x00012a50


	//   ....[44]....
        /*0a18*/ 	.word	0x000132c0


	//   ....[45]....
        /*0a1c*/ 	.word	0x000132e0


	//   ....[46]....
        /*0a20*/ 	.word	0x000145c0


	//   ....[47]....
        /*0a24*/ 	.word	0x000145e0


	//   ....[48]....
        /*0a28*/ 	.word	0x00014810


	//   ....[49]....
        /*0a2c*/ 	.word	0x00014830


	//   ....[50]....
        /*0a30*/ 	.word	0x00014ae0


	//   ....[51]....
        /*0a34*/ 	.word	0x00014d10


	//   ....[52]....
        /*0a38*/ 	.word	0x00014d40


	//   ....[53]....
        /*0a3c*/ 	.word	0x00014d70


	//   ....[54]....
        /*0a40*/ 	.word	0x00014da0


	//   ....[55]....
        /*0a44*/ 	.word	0x00014dd0


	//   ....[56]....
        /*0a48*/ 	.word	0x00014e00


	//   ....[57]....
        /*0a4c*/ 	.word	0x00014fa0


	//   ....[58]....
        /*0a50*/ 	.word	0x00014fd0


	//   ....[59]....
        /*0a54*/ 	.word	0x00015000


	//   ....[60]....
        /*0a58*/ 	.word	0x00015030


	//   ....[61]....
        /*0a5c*/ 	.word	0x00015060


	//   ....[62]....
        /*0a60*/ 	.word	0x00015090


	//   ....[63]....
        /*0a64*/ 	.word	0x00015120


	//   ....[64]....
        /*0a68*/ 	.word	0x00015150


	//   ....[65]....
        /*0a6c*/ 	.word	0x00015160


	//   ....[66]....
        /*0a70*/ 	.word	0x00015210


	//   ....[67]....
        /*0a74*/ 	.word	0x00016290


	//   ....[68]....
        /*0a78*/ 	.word	0x000185c0


	//   ....[69]....
        /*0a7c*/ 	.word	0x00019070


	//   ....[70]....
        /*0a80*/ 	.word	0x000190a0


	//   ....[71]....
        /*0a84*/ 	.word	0x000190c0


	//   ....[72]....
        /*0a88*/ 	.word	0x00019170


	//   ....[73]....
        /*0a8c*/ 	.word	0x00019200


	//   ....[74]....
        /*0a90*/ 	.word	0x00019220


	//   ....[75]....
        /*0a94*/ 	.word	0x000192b0


	//   ....[76]....
        /*0a98*/ 	.word	0x000192c0


	//   ....[77]....
        /*0a9c*/ 	.word	0x00019c30


	//   ....[78]....
        /*0aa0*/ 	.word	0x00019c40


	//   ....[79]....
        /*0aa4*/ 	.word	0x00019d60


	//   ....[80]....
        /*0aa8*/ 	.word	0x00019d70


	//   ....[81]....
        /*0aac*/ 	.word	0x0001a000


	//   ....[82]....
        /*0ab0*/ 	.word	0x0001a010


	//   ....[83]....
        /*0ab4*/ 	.word	0x0001a180


	//   ....[84]....
        /*0ab8*/ 	.word	0x0001a190


	//   ....[85]....
        /*0abc*/ 	.word	0x0001dcf0


	//   ....[86]....
        /*0ac0*/ 	.word	0x0001dd20


	//   ....[87]....
        /*0ac4*/ 	.word	0x0001dd80


	//   ....[88]....
        /*0ac8*/ 	.word	0x0001ddb0


	//   ....[89]....
        /*0acc*/ 	.word	0x0001dde0


	//   ....[90]....
        /*0ad0*/ 	.word	0x0001de10


	//   ....[91]....
        /*0ad4*/ 	.word	0x0001de40


	//   ....[92]....
        /*0ad8*/ 	.word	0x0001de70


	//   ....[93]....
        /*0adc*/ 	.word	0x0001e030


	//   ....[94]....
        /*0ae0*/ 	.word	0x0001e060


	//   ....[95]....
        /*0ae4*/ 	.word	0x0001e090


	//   ....[96]....
        /*0ae8*/ 	.word	0x0001e0c0


	//   ....[97]....
        /*0aec*/ 	.word	0x0001e0f0


	//   ....[98]....
        /*0af0*/ 	.word	0x0001e120


	//   ....[99]....
        /*0af4*/ 	.word	0x0001e1e0


	//   ....[100]....
        /*0af8*/ 	.word	0x0001e200


	//   ....[101]....
        /*0afc*/ 	.word	0x0001e210


	//   ....[102]....
        /*0b00*/ 	.word	0x0001e270


	//   ....[103]....
        /*0b04*/ 	.word	0x0001e9a0


	//   ....[104]....
        /*0b08*/ 	.word	0x0001edc0


	//   ....[105]....
        /*0b0c*/ 	.word	0x0001ee50


	//   ....[106]....
        /*0b10*/ 	.word	0x0001eea0


	//   ....[107]....
        /*0b14*/ 	.word	0x0001eef0


	//   ....[108]....
        /*0b18*/ 	.word	0x0001efe0


	//   ....[109]....
        /*0b1c*/ 	.word	0x0001f070


	//   ....[110]....
        /*0b20*/ 	.word	0x0001f0c0


	//   ....[111]....
        /*0b24*/ 	.word	0x0001f110


	//   ....[112]....
        /*0b28*/ 	.word	0x0001f3d0


	//   ....[113]....
        /*0b2c*/ 	.word	0x0001f6b0


	//   ....[114]....
        /*0b30*/ 	.word	0x0001f830


	//   ....[115]....
        /*0b34*/ 	.word	0x0001f890


	//   ....[116]....
        /*0b38*/ 	.word	0x0001f920


	//   ....[117]....
        /*0b3c*/ 	.word	0x0001f970


	//   ....[118]....
        /*0b40*/ 	.word	0x0001fad0


	//   ....[119]....
        /*0b44*/ 	.word	0x0001fb70


	//   ....[120]....
        /*0b48*/ 	.word	0x0001fc20


	//   ....[121]....
        /*0b4c*/ 	.word	0x0001fd00


	//   ....[122]....
        /*0b50*/ 	.word	0x0001fee0


	//   ....[123]....
        /*0b54*/ 	.word	0x0001ffb0


	//   ....[124]....
        /*0b58*/ 	.word	0x00020260


	//   ....[125]....
        /*0b5c*/ 	.word	0x00020370


	//   ....[126]....
        /*0b60*/ 	.word	0x00020540


	//   ....[127]....
        /*0b64*/ 	.word	0x00020610


	//   ....[128]....
        /*0b68*/ 	.word	0x00020840


	//   ....[129]....
        /*0b6c*/ 	.word	0x00020890


	//   ....[130]....
        /*0b70*/ 	.word	0x00020bc0


	//   ....[131]....
        /*0b74*/ 	.word	0x00020c60


	//   ....[132]....
        /*0b78*/ 	.word	0x00020e00


	//   ....[133]....
        /*0b7c*/ 	.word	0x00020e80


	//   ....[134]....
        /*0b80*/ 	.word	0x00020f00


	//   ....[135]....
        /*0b84*/ 	.word	0x00020f80


	//   ....[136]....
        /*0b88*/ 	.word	0x00021000


	//   ....[137]....
        /*0b8c*/ 	.word	0x00021090


	//   ....[138]....
        /*0b90*/ 	.word	0x00021130


	//   ....[139]....
        /*0b94*/ 	.word	0x000211e0


	//   ....[140]....
        /*0b98*/ 	.word	0x00021260


	//   ....[141]....
        /*0b9c*/ 	.word	0x000212e0


	//   ....[142]....
        /*0ba0*/ 	.word	0x00021360


	//   ....[143]....
        /*0ba4*/ 	.word	0x000213f0


	//   ....[144]....
        /*0ba8*/ 	.word	0x00021470


	//   ....[145]....
        /*0bac*/ 	.word	0x00021510


	//   ....[146]....
        /*0bb0*/ 	.word	0x00021560


	//   ....[147]....
        /*0bb4*/ 	.word	0x000215f0


	//   ....[148]....
        /*0bb8*/ 	.word	0x00021720


	//----- nvinfo : EIATTR_REG_RECONFIG
	.align		4
.L_288:
        /*0bbc*/ 	.byte	0x01, 0x54
	.zero		2


	//----- nvinfo : EIATTR_SYSCALL_OFFSETS
	.align		4
        /*0bc0*/ 	.byte	0x04, 0x46
        /*0bc2*/ 	.short	(.L_290 - .L_289)


	//   ....[0]....
.L_289:
        /*0bc4*/ 	.word	0x00002030


	//   ....[1]....
        /*0bc8*/ 	.word	0x00002180


	//   ....[2]....
        /*0bcc*/ 	.word	0x00007080


	//   ....[3]....
        /*0bd0*/ 	.word	0x00007400


	//   ....[4]....
        /*0bd4*/ 	.word	0x000181e0


	//   ....[5]....
        /*0bd8*/ 	.word	0x00018330


	//   ....[6]....
        /*0bdc*/ 	.word	0x00018430


	//   ....[7]....
        /*0be0*/ 	.word	0x00018c90


	//   ....[8]....
        /*0be4*/ 	.word	0x000195d0


	//----- nvinfo : EIATTR_MBARRIER_INSTR_OFFSETS
	.align		4
.L_290:
        /*0be8*/ 	.byte	0x04, 0x39
        /*0bea*/ 	.short	(.L_292 - .L_291)


	//   ....[0]....
.L_291:
        /*0bec*/ 	.word	0x000002e0
        /*0bf0*/ 	.word	0x000000ff
        /*0bf4*/ 	.word	0x00038800
        /*0bf8*/ 	.short	0x0100
        /*0bfa*/ 	.byte	0x08
	.zero		1


	//   ....[1]....
        /*0bfc*/ 	.word	0x000002f0
        /*0c00*/ 	.word	0x000000ff
        /*0c04*/ 	.word	0x00038810
        /*0c08*/ 	.short	0x0100
        /*0c0a*/ 	.byte	0x08
	.zero		1


	//   ....[2]....
        /*0c0c*/ 	.word	0x00000300
        /*0c10*/ 	.word	0x000000ff
        /*0c14*/ 	.word	0x00038820
        /*0c18*/ 	.short	0x0100
        /*0c1a*/ 	.byte	0x08
	.zero		1


	//   ....[3]....
        /*0c1c*/ 	.word	0x000003b0
        /*0c20*/ 	.word	0x000000ff
        /*0c24*/ 	.word	0x00038830
        /*0c28*/ 	.short	0x0100
        /*0c2a*/ 	.byte	0x06
	.zero		1


	//   ....[4]....
        /*0c2c*/ 	.word	0x000003c0
        /*0c30*/ 	.word	0x000000ff
        /*0c34*/ 	.word	0x00038840
        /*0c38*/ 	.short	0x0100
        /*0c3a*/ 	.byte	0x06
	.zero		1


	//   ....[5]....
        /*0c3c*/ 	.word	0x000003d0
        /*0c40*/ 	.word	0x000000ff
        /*0c44*/ 	.word	0x00038838
        /*0c48*/ 	.short	0x0100
        /*0c4a*/ 	.byte	0x06
	.zero		1


	//   ....[6]....
        /*0c4c*/ 	.word	0x000003e0
        /*0c50*/ 	.word	0x000000ff
        /*0c54*/ 	.word	0x00038848
        /*0c58*/ 	.short	0x0100
        /*0c5a*/ 	.byte	0x06
	.zero		1


	//   ....[7]....
        /*0c5c*/ 	.word	0x00000510
        /*0c60*/ 	.word	0x000000ff
        /*0c64*/ 	.word	0x00038850
        /*0c68*/ 	.short	0x0100
        /*0c6a*/ 	.byte	0x08
	.zero		1


	//   ....[8]....
        /*0c6c*/ 	.word	0x00000520
        /*0c70*/ 	.word	0x000000ff
        /*0c74*/ 	.word	0x00038860
        /*0c78*/ 	.short	0x0100
        /*0c7a*/ 	.byte	0x08
	.zero		1


	//   ....[9]....
        /*0c7c*/ 	.word	0x00000530
        /*0c80*/ 	.word	0x000000ff
        /*0c84*/ 	.word	0x00038858
        /*0c88*/ 	.short	0x0100
        /*0c8a*/ 	.byte	0x08
	.zero		1


	//   ....[10]....
        /*0c8c*/ 	.word	0x00000540
        /*0c90*/ 	.word	0x000000ff
        /*0c94*/ 	.word	0x00038868
        /*0c98*/ 	.short	0x0100
        /*0c9a*/ 	.byte	0x08
	.zero		1


	//   ....[11]....
        /*0c9c*/ 	.word	0x00000630
        /*0ca0*/ 	.word	0x000000ff
        /*0ca4*/ 	.word	0x00038870
        /*0ca8*/ 	.short	0x0100
        /*0caa*/ 	.byte	0x06
	.zero		1


	//   ....[12]....
        /*0cac*/ 	.word	0x00000640
        /*0cb0*/ 	.word	0x000000ff
        /*0cb4*/ 	.word	0x00038880
        /*0cb8*/ 	.short	0x0100
        /*0cba*/ 	.byte	0x06
	.zero		1


	//   ....[13]....
        /*0cbc*/ 	.word	0x00000650
        /*0cc0*/ 	.word	0x000000ff
        /*0cc4*/ 	.word	0x00038878
        /*0cc8*/ 	.short	0x0100
        /*0cca*/ 	.byte	0x06
	.zero		1


	//   ....[14]....
        /*0ccc*/ 	.word	0x00000660
        /*0cd0*/ 	.word	0x000000ff
        /*0cd4*/ 	.word	0x00038888
        /*0cd8*/ 	.short	0x0100
        /*0cda*/ 	.byte	0x06
	.zero		1


	//   ....[15]....
        /*0cdc*/ 	.word	0x00000790
        /*0ce0*/ 	.word	0x000000ff
        /*0ce4*/ 	.word	0x00038890
        /*0ce8*/ 	.short	0x0100
        /*0cea*/ 	.byte	0x08
	.zero		1


	//   ....[16]....
        /*0cec*/ 	.word	0x000007a0
        /*0cf0*/ 	.word	0x000000ff
        /*0cf4*/ 	.word	0x000388a0
        /*0cf8*/ 	.short	0x0100
        /*0cfa*/ 	.byte	0x08
	.zero		1


	//   ....[17]....
        /*0cfc*/ 	.word	0x000007b0
        /*0d00*/ 	.word	0x000000ff
        /*0d04*/ 	.word	0x00038898
        /*0d08*/ 	.short	0x0100
        /*0d0a*/ 	.byte	0x08
	.zero		1


	//   ....[18]....
        /*0d0c*/ 	.word	0x000007c0
        /*0d10*/ 	.word	0x000000ff
        /*0d14*/ 	.word	0x000388a8
        /*0d18*/ 	.short	0x0100
        /*0d1a*/ 	.byte	0x08
	.zero		1


	//   ....[19]....
        /*0d1c*/ 	.word	0x000008f0
        /*0d20*/ 	.word	0x000000ff
        /*0d24*/ 	.word	0x000388b0
        /*0d28*/ 	.short	0x0100
        /*0d2a*/ 	.byte	0x08
	.zero		1


	//   ....[20]....
        /*0d2c*/ 	.word	0x00000900
        /*0d30*/ 	.word	0x000000ff
        /*0d34*/ 	.word	0x000388c0
        /*0d38*/ 	.short	0x0100
        /*0d3a*/ 	.byte	0x08
	.zero		1


	//   ....[21]....
        /*0d3c*/ 	.word	0x00000910
        /*0d40*/ 	.word	0x000000ff
        /*0d44*/ 	.word	0x000388b8
        /*0d48*/ 	.short	0x0100
        /*0d4a*/ 	.byte	0x08
	.zero		1


	//   ....[22]....
        /*0d4c*/ 	.word	0x00000920
        /*0d50*/ 	.word	0x000000ff
        /*0d54*/ 	.word	0x000388c8
        /*0d58*/ 	.short	0x0100
        /*0d5a*/ 	.byte	0x08
	.zero		1


	//   ....[23]....
        /*0d5c*/ 	.word	0x00002d10
        /*0d60*/ 	.word	0x00000049
        /*0d64*/ 	.word	0x00038890
        /*0d68*/ 	.short	0x010a
        /*0d6a*/ 	.byte	0x3f
	.zero		1


	//   ....[24]....
        /*0d6c*/ 	.word	0x000036a0
        /*0d70*/ 	.word	0x00000049
        /*0d74*/ 	.word	0x00038890
        /*0d78*/ 	.short	0x010a
        /*0d7a*/ 	.byte	0x3f
	.zero		1


	//   ....[25]....
        /*0d7c*/ 	.word	0x00003f30
        /*0d80*/ 	.word	0x00000049
        /*0d84*/ 	.word	0x00038890
        /*0d88*/ 	.short	0x010a
        /*0d8a*/ 	.byte	0x3f
	.zero		1


	//   ....[26]....
        /*0d8c*/ 	.word	0x00004130
        /*0d90*/ 	.word	0x00000004
        /*0d94*/ 	.word	0x00000000
        /*0d98*/ 	.short	0x0101
        /*0d9a*/ 	.byte	0x3f
	.zero		1


	//   ....[27]....
        /*0d9c*/ 	.word	0x00004170
        /*0da0*/ 	.word	0x00000049
        /*0da4*/ 	.word	0x000388b0
        /*0da8*/ 	.short	0x010a
        /*0daa*/ 	.byte	0x3f
	.zero		1


	//   ....[28]....
        /*0dac*/ 	.word	0x000047a0
        /*0db0*/ 	.word	0x00000049
        /*0db4*/ 	.word	0x00000000
        /*0db8*/ 	.short	0x0101
        /*0dba*/ 	.byte	0x3f
	.zero		1


	//   ....[29]....
        /*0dbc*/ 	.word	0x00005380
        /*0dc0*/ 	.word	0x00000005
        /*0dc4*/ 	.word	0x00000000
        /*0dc8*/ 	.short	0x0101
        /*0dca*/ 	.byte	0x3f
	.zero		1


	//   ....[30]....
        /*0dcc*/ 	.word	0x00005f20
        /*0dd0*/ 	.word	0x00000004
        /*0dd4*/ 	.word	0x00000000
        /*0dd8*/ 	.short	0x0101
        /*0dda*/ 	.byte	0x3f
	.zero		1


	//   ....[31]....
        /*0ddc*/ 	.word	0x00007110
        /*0de0*/ 	.word	0x00000002
        /*0de4*/ 	.word	0x00038800
        /*0de8*/ 	.short	0x010a
        /*0dea*/ 	.byte	0x3f
	.zero		1


	//   ....[32]....
        /*0dec*/ 	.word	0x00007160
        /*0df0*/ 	.word	0x00000002
        /*0df4*/ 	.word	0x00038800
        /*0df8*/ 	.short	0x010a
        /*0dfa*/ 	.byte	0x3f
	.zero		1


	//   ....[33]....
        /*0dfc*/ 	.word	0x000077b0
        /*0e00*/ 	.word	0x00000002
        /*0e04*/ 	.word	0x00038800
        /*0e08*/ 	.short	0x010a
        /*0e0a*/ 	.byte	0x3f
	.zero		1


	//   ....[34]....
        /*0e0c*/ 	.word	0x00008710
        /*0e10*/ 	.word	0x00000002
        /*0e14*/ 	.word	0x00038800
        /*0e18*/ 	.short	0x010a
        /*0e1a*/ 	.byte	0x3f
	.zero		1


	//   ....[35]....
        /*0e1c*/ 	.word	0x000094d0
        /*0e20*/ 	.word	0x00000014
        /*0e24*/ 	.word	0x00038830
        /*0e28*/ 	.short	0x010a
        /*0e2a*/ 	.byte	0x3f
	.zero		1


	//   ....[36]....
        /*0e2c*/ 	.word	0x00009580
        /*0e30*/ 	.word	0x00000014
        /*0e34*/ 	.word	0x00038830
        /*0e38*/ 	.short	0x010a
        /*0e3a*/ 	.byte	0x3f
	.zero		1


	//   ....[37]....
        /*0e3c*/ 	.word	0x00009890
        /*0e40*/ 	.word	0x00000002
        /*0e44*/ 	.word	0x00038810
        /*0e48*/ 	.short	0x010a
        /*0e4a*/ 	.byte	0x3f
	.zero		1


	//   ....[38]....
        /*0e4c*/ 	.word	0x000098e0
        /*0e50*/ 	.word	0x00000014
        /*0e54*/ 	.word	0x00038850
        /*0e58*/ 	.short	0x010a
        /*0e5a*/ 	.byte	0x3f
	.zero		1


	//   ....[39]....
        /*0e5c*/ 	.word	0x000099a0
        /*0e60*/ 	.word	0x00000014
        /*0e64*/ 	.word	0x00038850
        /*0e68*/ 	.short	0x010a
        /*0e6a*/ 	.byte	0x3f
	.zero		1


	//   ....[40]....
        /*0e6c*/ 	.word	0x0000bb00
        /*0e70*/ 	.word	0x0000000d
        /*0e74*/ 	.word	0x00000000
        /*0e78*/ 	.short	0x0101
        /*0e7a*/ 	.byte	0x3f
	.zero		1


	//   ....[41]....
        /*0e7c*/ 	.word	0x0000c2c0
        /*0e80*/ 	.word	0x00000014
        /*0e84*/ 	.word	0x00000000
        /*0e88*/ 	.short	0x0101
        /*0e8a*/ 	.byte	0x3f
	.zero		1


	//   ....[42]....
        /*0e8c*/ 	.word	0x0000c3d0
        /*0e90*/ 	.word	0x000000c4
        /*0e94*/ 	.word	0x00038830
        /*0e98*/ 	.short	0x010a
        /*0e9a*/ 	.byte	0x3f
	.zero		1


	//   ....[43]....
        /*0e9c*/ 	.word	0x0000c480
        /*0ea0*/ 	.word	0x000000c4
        /*0ea4*/ 	.word	0x00038830
        /*0ea8*/ 	.short	0x010a
        /*0eaa*/ 	.byte	0x3f
	.zero		1


	//   ....[44]....
        /*0eac*/ 	.word	0x0000c6f0
        /*0eb0*/ 	.word	0x000000c4
        /*0eb4*/ 	.word	0x00038850
        /*0eb8*/ 	.short	0x010a
        /*0eba*/ 	.byte	0x3f
	.zero		1


	//   ....[45]....
        /*0ebc*/ 	.word	0x0000c740
        /*0ec0*/ 	.word	0x000000c4
        /*0ec4*/ 	.word	0x00038850
        /*0ec8*/ 	.short	0x010a
        /*0eca*/ 	.byte	0x3f
	.zero		1


	//   ....[46]....
        /*0ecc*/ 	.word	0x0000e650
        /*0ed0*/ 	.word	0x000000a2
        /*0ed4*/ 	.word	0x00000000
        /*0ed8*/ 	.short	0x0101
        /*0eda*/ 	.byte	0x3f
	.zero		1


	//   ....[47]....
        /*0edc*/ 	.word	0x0000f5d0
        /*0ee0*/ 	.word	0x000000c4
        /*0ee4*/ 	.word	0x00000000
        /*0ee8*/ 	.short	0x0101
        /*0eea*/ 	.byte	0x3f
	.zero		1


	//   ....[48]....
        /*0eec*/ 	.word	0x00011e10
        /*0ef0*/ 	.word	0x00000004
        /*0ef4*/ 	.word	0x00000000
        /*0ef8*/ 	.short	0x0101
        /*0efa*/ 	.byte	0x3f
	.zero		1


	//   ....[49]....
        /*0efc*/ 	.word	0x00012a70
        /*0f00*/ 	.word	0x00000004
        /*0f04*/ 	.word	0x00000000
        /*0f08*/ 	.short	0x0101
        /*0f0a*/ 	.byte	0x3f
	.zero		1


	//   ....[50]....
        /*0f0c*/ 	.word	0x00016370
        /*0f10*/ 	.word	0x00000012
        /*0f14*/ 	.word	0x00038820
        /*0f18*/ 	.short	0x010a
        /*0f1a*/ 	.byte	0x3f
	.zero		1


	//   ....[51]....
        /*0f1c*/ 	.word	0x00016440
        /*0f20*/ 	.word	0x00000004
        /*0f24*/ 	.word	0x000388a0
        /*0f28*/ 	.short	0x010a
        /*0f2a*/ 	.byte	0x3f
	.zero		1


	//   ....[52]....
        /*0f2c*/ 	.word	0x00016680
        /*0f30*/ 	.word	0x00000004
        /*0f34*/ 	.word	0x000388c0
        /*0f38*/ 	.short	0x010a
        /*0f3a*/ 	.byte	0x3f
	.zero		1


	//   ....[53]....
        /*0f3c*/ 	.word	0x000170e0
        /*0f40*/ 	.word	0x00000004
        /*0f44*/ 	.word	0x000388a0
        /*0f48*/ 	.short	0x010a
        /*0f4a*/ 	.byte	0x3f
	.zero		1


	//   ....[54]....
        /*0f4c*/ 	.word	0x00017310
        /*0f50*/ 	.word	0x00000004
        /*0f54*/ 	.word	0x000388c0
        /*0f58*/ 	.short	0x010a
        /*0f5a*/ 	.byte	0x3f
	.zero		1


	//   ....[55]....
        /*0f5c*/ 	.word	0x00018830
        /*0f60*/ 	.word	0x00000000
        /*0f64*/ 	.word	0x00038840
        /*0f68*/ 	.short	0x010a
        /*0f6a*/ 	.byte	0x3f
	.zero		1


	//   ....[56]....
        /*0f6c*/ 	.word	0x00019380
        /*0f70*/ 	.word	0x00000012
        /*0f74*/ 	.word	0x00038800
        /*0f78*/ 	.short	0x0107
        /*0f7a*/ 	.byte	0x3f
	.zero		1


	//   ....[57]....
        /*0f7c*/ 	.word	0x00019420
        /*0f80*/ 	.word	0x00000012
        /*0f84*/ 	.word	0x00038800
        /*0f88*/ 	.short	0x0101
        /*0f8a*/ 	.byte	0x3f
	.zero		1


	//   ....[58]....
        /*0f8c*/ 	.word	0x0001a3a0
        /*0f90*/ 	.word	0x00000012
        /*0f94*/ 	.word	0x00038810
        /*0f98*/ 	.short	0x0107
        /*0f9a*/ 	.byte	0x3f
	.zero		1


	//   ....[59]....
        /*0f9c*/ 	.word	0x0001a4a0
        /*0fa0*/ 	.word	0x00000012
        /*0fa4*/ 	.word	0x00038810
        /*0fa8*/ 	.short	0x0101
        /*0faa*/ 	.byte	0x3f
	.zero		1


	//   ....[60]....
        /*0fac*/ 	.word	0x0001a4c0
        /*0fb0*/ 	.word	0x00000012
        /*0fb4*/ 	.word	0x00038820
        /*0fb8*/ 	.short	0x010a
        /*0fba*/ 	.byte	0x3f
	.zero		1


	//   ....[61]....
        /*0fbc*/ 	.word	0x0001a5a0
        /*0fc0*/ 	.word	0x00000000
        /*0fc4*/ 	.word	0x00038860
        /*0fc8*/ 	.short	0x010a
        /*0fca*/ 	.byte	0x3f
	.zero		1


	//   ....[62]....
        /*0fcc*/ 	.word	0x0001b210
        /*0fd0*/ 	.word	0x00000002
        /*0fd4*/ 	.word	0x00038840
        /*0fd8*/ 	.short	0x010a
        /*0fda*/ 	.byte	0x3f
	.zero		1


	//   ....[63]....
        /*0fdc*/ 	.word	0x0001b460
        /*0fe0*/ 	.word	0x00000002
        /*0fe4*/ 	.word	0x00038860
        /*0fe8*/ 	.short	0x010a
        /*0fea*/ 	.byte	0x3f
	.zero		1


	//   ....[64]....
        /*0fec*/ 	.word	0x0001c010
        /*0ff0*/ 	.word	0x00000003
        /*0ff4*/ 	.word	0x00038840
        /*0ff8*/ 	.short	0x010a
        /*0ffa*/ 	.byte	0x3f
	.zero		1


	//   ....[65]....
        /*0ffc*/ 	.word	0x0001c260
        /*1000*/ 	.word	0x00000003
        /*1004*/ 	.word	0x00038860
        /*1008*/ 	.short	0x010a
        /*100a*/ 	.byte	0x3f
	.zero		1


	//   ....[66]....
        /*100c*/ 	.word	0x0001cda0
        /*1010*/ 	.word	0x00000003
        /*1014*/ 	.word	0x00038840
        /*1018*/ 	.short	0x010a
        /*101a*/ 	.byte	0x3f
	.zero		1


	//   ....[67]....
        /*101c*/ 	.word	0x0001cff0
        /*1020*/ 	.word	0x00000003
        /*1024*/ 	.word	0x00038860
        /*1028*/ 	.short	0x010a
        /*102a*/ 	.byte	0x3f
	.zero		1


	//   ....[68]....
        /*102c*/ 	.word	0x0001e920
        /*1030*/ 	.word	0x00000000
        /*1034*/ 	.word	0x00038820
        /*1038*/ 	.short	0x010a
        /*103a*/ 	.byte	0x3f
	.zero		1


	//   ....[69]....
        /*103c*/ 	.word	0x0001eb00
        /*1040*/ 	.word	0x00000006
        /*1044*/ 	.word	0x00000000
        /*1048*/ 	.short	0x010a
        /*104a*/ 	.byte	0x3f
	.zero		1


	//   ....[70]....
        /*104c*/ 	.word	0x0001eb30
        /*1050*/ 	.word	0x00000007
        /*1054*/ 	.word	0x00000000
        /*1058*/ 	.short	0x010a
        /*105a*/ 	.byte	0x3f
	.zero		1


	//   ....[71]....
        /*105c*/ 	.word	0x0001eb90
        /*1060*/ 	.word	0x00000004
        /*1064*/ 	.word	0x00000000
        /*1068*/ 	.short	0x010a
        /*106a*/ 	.byte	0x3f
	.zero		1


	//   ....[72]....
        /*106c*/ 	.word	0x0001ebc0
        /*1070*/ 	.word	0x00000003
        /*1074*/ 	.word	0x00000000
        /*1078*/ 	.short	0x010a
        /*107a*/ 	.byte	0x3f
	.zero		1


	//   ....[73]....
        /*107c*/ 	.word	0x0001ec20
        /*1080*/ 	.word	0x00000049
        /*1084*/ 	.word	0x00038890
        /*1088*/ 	.short	0x010a
        /*108a*/ 	.byte	0x3f
	.zero		1


	//   ....[74]....
        /*108c*/ 	.word	0x0001ec70
        /*1090*/ 	.word	0x00000049
        /*1094*/ 	.word	0x00038890
        /*1098*/ 	.short	0x010a
        /*109a*/ 	.byte	0x3f
	.zero		1


	//   ....[75]....
        /*109c*/ 	.word	0x0001ecc0
        /*10a0*/ 	.word	0x00000049
        /*10a4*/ 	.word	0x00038890
        /*10a8*/ 	.short	0x010a
        /*10aa*/ 	.byte	0x3f
	.zero		1


	//   ....[76]....
        /*10ac*/ 	.word	0x0001ed10
        /*10b0*/ 	.word	0x00000049
        /*10b4*/ 	.word	0x000388b0
        /*10b8*/ 	.short	0x010a
        /*10ba*/ 	.byte	0x3f
	.zero		1


	//   ....[77]....
        /*10bc*/ 	.word	0x0001ef30
        /*10c0*/ 	.word	0x00000002
        /*10c4*/ 	.word	0x00038800
        /*10c8*/ 	.short	0x010a
        /*10ca*/ 	.byte	0x3f
	.zero		1


	//   ....[78]....
        /*10cc*/ 	.word	0x0001f160
        /*10d0*/ 	.word	0x00000002
        /*10d4*/ 	.word	0x00038800
        /*10d8*/ 	.short	0x010a
        /*10da*/ 	.byte	0x3f
	.zero		1


	//   ....[79]....
        /*10dc*/ 	.word	0x0001f1b0
        /*10e0*/ 	.word	0x00000014
        /*10e4*/ 	.word	0x00038830
        /*10e8*/ 	.short	0x010a
        /*10ea*/ 	.byte	0x3f
	.zero		1


	//   ....[80]....
        /*10ec*/ 	.word	0x0001f200
        /*10f0*/ 	.word	0x00000002
        /*10f4*/ 	.word	0x00038810
        /*10f8*/ 	.short	0x010a
        /*10fa*/ 	.byte	0x3f
	.zero		1


	//   ....[81]....
        /*10fc*/ 	.word	0x0001f250
        /*1100*/ 	.word	0x00000014
        /*1104*/ 	.word	0x00038850
        /*1108*/ 	.short	0x010a
        /*110a*/ 	.byte	0x3f
	.zero		1


	//   ....[82]....
        /*110c*/ 	.word	0x0001f2a0
        /*1110*/ 	.word	0x000000c4
        /*1114*/ 	.word	0x00038830
        /*1118*/ 	.short	0x010a
        /*111a*/ 	.byte	0x3f
	.zero		1


	//   ....[83]....
        /*111c*/ 	.word	0x0001f2f0
        /*1120*/ 	.word	0x000000c4
        /*1124*/ 	.word	0x00038850
        /*1128*/ 	.short	0x010a
        /*112a*/ 	.byte	0x3f
	.zero		1


	//   ....[84]....
        /*112c*/ 	.word	0x0001f490
        /*1130*/ 	.word	0x00000012
        /*1134*/ 	.word	0x00038820
        /*1138*/ 	.short	0x010a
        /*113a*/ 	.byte	0x3f
	.zero		1


	//   ....[85]....
        /*113c*/ 	.word	0x0001f4e0
        /*1140*/ 	.word	0x00000004
        /*1144*/ 	.word	0x000388a0
        /*1148*/ 	.short	0x010a
        /*114a*/ 	.byte	0x3f
	.zero		1


	//   ....[86]....
        /*114c*/ 	.word	0x0001f530
        /*1150*/ 	.word	0x00000004
        /*1154*/ 	.word	0x000388c0
        /*1158*/ 	.short	0x010a
        /*115a*/ 	.byte	0x3f
	.zero		1


	//   ....[87]....
        /*115c*/ 	.word	0x0001f580
        /*1160*/ 	.word	0x00000004
        /*1164*/ 	.word	0x000388a0
        /*1168*/ 	.short	0x010a
        /*116a*/ 	.byte	0x3f
	.zero		1


	//   ....[88]....
        /*116c*/ 	.word	0x0001f5d0
        /*1170*/ 	.word	0x00000004
        /*1174*/ 	.word	0x000388c0
        /*1178*/ 	.short	0x010a
        /*117a*/ 	.byte	0x3f
	.zero		1


	//   ....[89]....
        /*117c*/ 	.word	0x0001f770
        /*1180*/ 	.word	0x00000000
        /*1184*/ 	.word	0x00038840
        /*1188*/ 	.short	0x010a
        /*118a*/ 	.byte	0x3f
	.zero		1


	//   ....[90]....
        /*118c*/ 	.word	0x000208d0
        /*1190*/ 	.word	0x00000012
        /*1194*/ 	.word	0x00038820
        /*1198*/ 	.short	0x010a
        /*119a*/ 	.byte	0x3f
	.zero		1


	//   ....[91]....
        /*119c*/ 	.word	0x00020920
        /*11a0*/ 	.word	0x00000000
        /*11a4*/ 	.word	0x00038860
        /*11a8*/ 	.short	0x010a
        /*11aa*/ 	.byte	0x3f
	.zero		1


	//   ....[92]....
        /*11ac*/ 	.word	0x00020970
        /*11b0*/ 	.word	0x00000002
        /*11b4*/ 	.word	0x00038840
        /*11b8*/ 	.short	0x010a
        /*11ba*/ 	.byte	0x3f
	.zero		1


	//   ....[93]....
        /*11bc*/ 	.word	0x000209c0
        /*11c0*/ 	.word	0x00000002
        /*11c4*/ 	.word	0x00038860
        /*11c8*/ 	.short	0x010a
        /*11ca*/ 	.byte	0x3f
	.zero		1


	//   ....[94]....
        /*11cc*/ 	.word	0x00020a10
        /*11d0*/ 	.word	0x00000003
        /*11d4*/ 	.word	0x00038840
        /*11d8*/ 	.short	0x010a
        /*11da*/ 	.byte	0x3f
	.zero		1


	//   ....[95]....
        /*11dc*/ 	.word	0x00020a60
        /*11e0*/ 	.word	0x00000003
        /*11e4*/ 	.word	0x00038860
        /*11e8*/ 	.short	0x010a
        /*11ea*/ 	.byte	0x3f
	.zero		1


	//   ....[96]....
        /*11ec*/ 	.word	0x00020ab0
        /*11f0*/ 	.word	0x00000003
        /*11f4*/ 	.word	0x00038840
        /*11f8*/ 	.short	0x010a
        /*11fa*/ 	.byte	0x3f
	.zero		1


	//   ....[97]....
        /*11fc*/ 	.word	0x00020b00
        /*1200*/ 	.word	0x00000003
        /*1204*/ 	.word	0x00038860
        /*1208*/ 	.short	0x010a
        /*120a*/ 	.byte	0x3f
	.zero		1


	//   ....[98]....
        /*120c*/ 	.word	0x00021640
        /*1210*/ 	.word	0x00000000
        /*1214*/ 	.word	0x00038820
        /*1218*/ 	.short	0x010a
        /*121a*/ 	.byte	0x3f
	.zero		1


	//   ....[99]....
        /*121c*/ 	.word	0x000217e0
        /*1220*/ 	.word	0x00000006
        /*1224*/ 	.word	0x00000000
        /*1228*/ 	.short	0x010a
        /*122a*/ 	.byte	0x3f
	.zero		1


	//   ....[100]....
        /*122c*/ 	.word	0x00021830
        /*1230*/ 	.word	0x00000007
        /*1234*/ 	.word	0x00000000
        /*1238*/ 	.short	0x010a
        /*123a*/ 	.byte	0x3f
	.zero		1


	//   ....[101]....
        /*123c*/ 	.word	0x00021880
        /*1240*/ 	.word	0x00000004
        /*1244*/ 	.word	0x00000000
        /*1248*/ 	.short	0x010a
        /*124a*/ 	.byte	0x3f
	.zero		1


	//----- nvinfo : EIATTR_NUM_MBARRIERS
	.align		4
.L_292:
        /*124c*/ 	.byte	0x03, 0x38
        /*124e*/ 	.short	0x0017


	//----- nvinfo : EIATTR_EXIT_INSTR_OFFSETS
	.align		4
        /*1250*/ 	.byte	0x04, 0x1c
        /*1252*/ 	.short	(.L_294 - .L_293)


	//   ....[0]....
.L_293:
        /*1254*/ 	.word	0x0001ec10


	//----- nvinfo : EIATTR_MAX_THREADS
	.align		4
.L_294:
        /*1258*/ 	.byte	0x04, 0x05
        /*125a*/ 	.short	(.L_296 - .L_295)
.L_295:
        /*125c*/ 	.word	0x00000180
        /*1260*/ 	.word	0x00000001
        /*1264*/ 	.word	0x00000001


	//----- nvinfo : EIATTR_CRS_STACK_SIZE
	.align		4
.L_296:
        /*1268*/ 	.byte	0x04, 0x1e
        /*126a*/ 	.short	(.L_298 - .L_297)
.L_297:
        /*126c*/ 	.word	0x00000000


	//----- nvinfo : EIATTR_CBANK_PARAM_SIZE
	.align		4
.L_298:
        /*1270*/ 	.byte	0x03, 0x19
        /*1272*/ 	.short	0x0bf0


	//----- nvinfo : EIATTR_PARAM_CBANK
	.align		4
        /*1274*/ 	.byte	0x04, 0x0a
        /*1276*/ 	.short	(.L_300 - .L_299)
	.align		4
.L_299:
        /*1278*/ 	.word	index@(.nv.constant0._ZN7cutlass13device_kernelIN5flash11enable_sm90INS1_16FlashAttnFwdSm90INS1_25CollectiveMainloopFwdSm90ILi2EN4cute5tupleIJNS5_1CILi1EEES8_S8_EEENS6_IJNS7_ILi64EEESA_SA_EEELi512ENS_6half_tEfNS_4arch4Sm90ELb0ELb0ELb0ELb1ELb0ELb1ELb1ELb0ELb0ELb1ELb1ELb0EEENS1_21CollectiveEpilogueFwdINS6_IJSA_NS7_ILi512EEESA_EEES9_SC_SE_Li256ELb1ELb1ELb1ELb0EEENS1_36VarlenDynamicPersistentTileSchedulerILi64ELi64ELi256ELi128ELb1ELb1ELb1ELb0ELb1ELb1EEEEEEEEEvNT_6ParamsE)
        /*127c*/ 	.short	0x0210
        /*127e*/ 	.short	0x0bf0


	//----- nvinfo : EIATTR_SW_WAR
	.align		4
.L_300:
        /*1280*/ 	.byte	0x04, 0x36
        /*1282*/ 	.short	(.L_302 - .L_301)
.L_301:
        /*1284*/ 	.word	0x00000008
.L_302:


//--------------------- .nv.info._ZN7cutlass13device_kernelIN5flash11enable_sm90INS1_16FlashAttnFwdSm90INS1_25CollectiveMainloopFwdSm90ILi2EN4cute5tupleIJNS5_1CILi1EEES8_S8_EEENS6_IJNS7_ILi64EEESA_SA_EEELi512ENS_6half_tEfNS_4arch4Sm90ELb0ELb1ELb0ELb0ELb0ELb0ELb0ELb0ELb0ELb1ELb1ELb0EEENS1_21CollectiveEpilogueFwdINS6_IJSA_NS7_ILi512EEESA_EEES9_SC_SE_Li256ELb0ELb1ELb1ELb0EEENS1_19SingleTileSchedulerILb0ELb1ELb1ELi64EEEEEEEEEvNT_6ParamsE --------------------------
	.section	.nv.info._ZN7cutlass13device_kernelIN5flash11enable_sm90INS1_16FlashAttnFwdSm90INS1_25CollectiveMainloopFwdSm90ILi2EN4cute5tupleIJNS5_1CILi1EEES8_S8_EEENS6_IJNS7_ILi64EEESA_SA_EEELi512ENS_6half_tEfNS_4arch4Sm90ELb0ELb1ELb0ELb0ELb0ELb0ELb0ELb0ELb0ELb1ELb1ELb0EEENS1_21CollectiveEpilogueFwdINS6_IJSA_NS7_ILi512EEESA_EEES9_SC_SE_Li256ELb0ELb1ELb1ELb0EEENS1_19SingleTileSchedulerILb0ELb1ELb1ELi64EEEEEEEEEvNT_6ParamsE,"",@"SHT_CUDA_INFO"
	.sectionflags	@""
	.align	4


	//----- nvinfo : EIATTR_CUDA_API_VERSION
	.align		4
        /*0000*/ 	.byte	0x04, 0x37
        /*0002*/ 	.short	(.L_304 - .L_303)
.L_303:
        /*0004*/ 	.word	0x00000082


	//----- nvinfo : EIATTR_KPARAM_INFO
	.align		4
.L_304:
        /*0008*/ 	.byte	0x04, 0x17
        /*000a*/ 	.short	(.L_306 - .L_305)
.L_305:
        /*000c*/ 	.word	0x00000000
        /*0010*/ 	.short	0x0000
        /*0012*/ 	.short	0x0070
        /*0014*/ 	.byte	0x00, 0xf0, 0x01, 0x28


	//----- nvinfo : EIATTR_SPARSE_MMA_MASK
	.align		4
.L_306:
        /*0018*/ 	.byte	0x03, 0x50
        /*001a*/ 	.short	0x0000


	//----- nvinfo : EIATTR_MAXREG_COUNT
	.align		4
        /*001c*/ 	.byte	0x03, 0x1b
        /*001e*/ 	.short	0x00a8


	//----- nvinfo : EIATTR_NUM_BARRIERS
	.align		4
        /*0020*/ 	.byte	0x02, 0x4c
        /*0022*/ 	.byte	0x10
	.zero		1


	//----- nvinfo : EIATTR_EXTERNS
	.align		4
        /*0024*/ 	.byte	0x04, 0x0f
        /*0026*/ 	.short	(.L_308 - .L_307)


	//   ....[0]....
	.align		4
.L_307:
        /*0028*/ 	.word	index@(__assertfail)


	//----- nvinfo : EIATTR_ANNOTATIONS
	.align		4
.L_308:
        /*002c*/ 	.byte	0x04, 0x55
        /*002e*/ 	.short	(.L_310 - .L_309)


	//   ....[0]....
.L_309:
        /*0030*/ 	.word	0x00000001
        /*0034*/ 	.byte	0x40, 0x02, 0x01, 0x00, 0x01, 0x00, 0x00, 0x00, 0xc0, 0x06, 0x01, 0x00, 0x01, 0x00, 0x00, 0x00
        /*0044*/ 	.byte	0x10, 0x07, 0x01, 0x00, 0x01, 0x00, 0x00, 0x00, 0xf0, 0x08, 0x01, 0x00, 0x01, 0x00, 0x00, 0x00
        /*0054*/ 	.byte	0xe0, 0x09, 0x01, 0x00, 0x01, 0x00, 0x00, 0x00, 0xd0, 0x13, 0x01, 0x00, 0x01, 0x00, 0x00, 0x00
        /*0064*/ 	.byte	0xc0, 0x1a, 0x01, 0x00, 0x01, 0x00, 0x00, 0x00, 0xf0, 0x1c, 0x01, 0x00, 0x01, 0x00, 0x00, 0x00
        /*0074*/ 	.byte	0x70, 0x28, 0x01, 0x00, 0x01, 0x00, 0x00, 0x00, 0x40, 0x34, 0x01, 0x00


	//----- nvinfo : EIATTR_MERCURY_ISA_VERSION
	.align		4
.L_310:
        /*0080*/ 	.byte	0x03, 0x5f
        /*0082*/ 	.short	0x0101


	//----- nvinfo : EIATTR_INT_WARP_WIDE_INSTR_OFFSETS
	.align		4
        /*0084*/ 	.byte	0x04, 0x31
        /*0086*/ 	.short	(.L_312 - .L_311)


	//   ....[0]....
.L_311:
        /*0088*/ 	.word	0x00000130


	//   ....[1]....
        /*008c*/ 	.word	0x00000170


	//   ....[2]....
        /*0090*/ 	.word	0x000001e0


	//----- nvinfo : EIATTR_COOP_GROUP_MASK_REGIDS
	.align		4
.L_312:
        /*0094*/ 	.byte	0x04, 0x29
        /*0096*/ 	.short	(.L_314 - .L_313)


	//   ....[0]....
.L_313:
        /*0098*/ 	.word	0xffffffff


	//   ....[1]....
        /*009c*/ 	.word	0xffffffff


	//   ....[2]....
        /*00a0*/ 	.word	0xffffffff


	//   ....[3]....
        /*00a4*/ 	.word	0xffffffff


	//   ....[4]....
        /*00a8*/ 	.word	0xffffffff


	//   ....[5]....
        /*00ac*/ 	.word	0xffffffff


	//   ....[6]....
        /*00b0*/ 	.word	0xffffffff


	//   ....[7]....
        /*00b4*/ 	.word	0xffffffff


	//   ....[8]....
        /*00b8*/ 	.word	0xffffffff


	//   ....[9]....
        /*00bc*/ 	.word	0xffffffff


	//   ....[10]....
        /*00c0*/ 	.word	0xffffffff


	//   ....[11]....
        /*00c4*/ 	.word	0xffffffff


	//   ....[12]....
        /*00c8*/ 	.word	0xffffffff


	//   ....[13]....
        /*00cc*/ 	.word	0xffffffff


	//   ....[14]....
        /*00d0*/ 	.word	0xffffffff


	//   ....[15]....
        /*00d4*/ 	.word	0xffffffff


	//   ....[16]....
        /*00d8*/ 	.word	0xffffffff


	//   ....[17]....
        /*00dc*/ 	.word	0xffffffff


	//   ....[18]....
        /*00e0*/ 	.word	0xffffffff


	//   ....[19]....
        /*00e4*/ 	.word	0xffffffff


	//   ....[20]....
        /*00e8*/ 	.word	0xffffffff


	//   ....[21]....
        /*00ec*/ 	.word	0xffffffff


	//   ....[22]....
        /*00f0*/ 	.word	0xffffffff


	//   ....[23]....
        /*00f4*/ 	.word	0xffffffff


	//   ....[24]....
        /*00f8*/ 	.word	0xffffffff


	//   ....[25]....
        /*00fc*/ 	.word	0xffffffff


	//   ....[26]....
        /*0100*/ 	.word	0xffffffff


	//   ....[27]....
        /*0104*/ 	.word	0xffffffff


	//   ....[28]....
        /*0108*/ 	.word	0xffffffff


	//   ....[29]....
        /*010c*/ 	.word	0xffffffff


	//   ....[30]....
        /*0110*/ 	.word	0xffffffff


	//   ....[31]....
        /*0114*/ 	.word	0xffffffff


	//   ....[32]....
        /*0118*/ 	.word	0xffffffff


	//   ....[33]....
        /*011c*/ 	.word	0xffffffff


	//   ....[34]....
        /*0120*/ 	.word	0xffffffff


	//   ....[35]....
        /*0124*/ 	.word	0xffffffff


	//   ....[36]....
        /*0128*/ 	.word	0xffffffff


	//   ....[37]....
        /*012c*/ 	.word	0xffffffff


	//   ....[38]....
        /*0130*/ 	.word	0xffffffff


	//   ....[39]....
        /*0134*/ 	.word	0xffffffff


	//   ....[40]....
        /*0138*/ 	.word	0xffffffff


	//   ....[41]....
        /*013c*/ 	.word	0xffffffff


	//   ....[42]....
        /*0140*/ 	.word	0xffffffff


	//   ....[43]....
        /*0144*/ 	.word	0xffffffff


	//   ....[44]....
        /*0148*/ 	.word	0xffffffff


	//   ....[45]....
        /*014c*/ 	.word	0xffffffff


	//   ....[46]....
        /*0150*/ 	.word	0xffffffff


	//   ....[47]....
        /*0154*/ 	.word	0xffffffff


	//   ....[48]....
        /*0158*/ 	.word	0xffffffff


	//   ....[49]....
        /*015c*/ 	.word	0xffffffff


	//   ....[50]....
        /*0160*/ 	.word	0xffffffff


	//   ....[51]....
        /*0164*/ 	.word	0xffffffff


	//   ....[52]....
        /*0168*/ 	.word	0xffffffff


	//   ....[53]....
        /*016c*/ 	.word	0xffffffff


	//   ....[54]....
        /*0170*/ 	.word	0xffffffff


	//   ....[55]....
        /*0174*/ 	.word	0xffffffff


	//   ....[56]....
        /*0178*/ 	.word	0xffffffff


	//   ....[57]....
        /*017c*/ 	.word	0xffffffff


	//   ....[58]....
        /*0180*/ 	.word	0xffffffff


	//   ....[59]....
        /*0184*/ 	.word	0x0500000f


	//   ....[60]....
        /*0188*/ 	.word	0x0500000f


	//   ....[61]....
        /*018c*/ 	.word	0x0500000f


	//   ....[62]....
        /*0190*/ 	.word	0x0500000f


	//   ....[63]....
        /*0194*/ 	.word	0x0500000f


	//   ....[64]....
        /*0198*/ 	.word	0x0500000f


	//   ....[65]....
        /*019c*/ 	.word	0x0500000f


	//   ....[66]....
        /*01a0*/ 	.word	0x0500000f


	//   ....[67]....
        /*01a4*/ 	.word	0x0500000f


	//   ....[68]....
        /*01a8*/ 	.word	0x0500000f


	//----- nvinfo : EIATTR_COOP_GROUP_INSTR_OFFSETS
	.align		4
.L_314:
        /*01ac*/ 	.byte	0x04, 0x28
        /*01ae*/ 	.short	(.L_316 - .L_315)


	//   ....[0]....
.L_315:
        /*01b0*/ 	.word	0x00000060


	//   ....[1]....
        /*01b4*/ 	.word	0x00000140


	//   ....[2]....
        /*01b8*/ 	.word	0x00000190


	//   ....[3]....
        /*01bc*/ 	.word	0x00000380


	//   ....[4]....
        /*01c0*/ 	.word	0x000004e0


	//   ....[5]....
        /*01c4*/ 	.word	0x00000600


	//   ....[6]....
        /*01c8*/ 	.word	0x00000760


	//   ....[7]....
        /*01cc*/ 	.word	0x00001720


	//   ....[8]....
        /*01d0*/ 	.word	0x00003c10


	//   ....[9]....
        /*01d4*/ 	.word	0x00004320


	//   ....[10]....
        /*01d8*/ 	.word	0x000046c0


	//   ....[11]....
        /*01dc*/ 	.word	0x000051f0


	//   ....[12]....
        /*01e0*/ 	.word	0x000052f0


	//   ....[13]....
        /*01e4*/ 	.word	0x000054f0


	//   ....[14]....
        /*01e8*/ 	.word	0x00005590


	//   ....[15]....
        /*01ec*/ 	.word	0x000060d0


	//   ....[16]....
        /*01f0*/ 	.word	0x000065d0


	//   ....[17]....
        /*01f4*/ 	.word	0x000068a0


	//   ....[18]....
        /*01f8*/ 	.word	0x00006fa0


	//   ....[19]....
        /*01fc*/ 	.word	0x000070a0


	//   ....[20]....
        /*0200*/ 	.word	0x00007450


	//   ....[21]....
        /*0204*/ 	.word	0x000074d0


	//   ....[22]....
        /*0208*/ 	.word	0x00008680


	//   ....[23]....
        /*020c*/ 	.word	0x00008d80


	//   ....[24]....
        /*0210*/ 	.word	0x00008db0


	//   ....[25]....
        /*0214*/ 	.word	0x00009090


	//   ....[26]....
        /*0218*/ 	.word	0x00009260


	//   ....[27]....
        /*021c*/ 	.word	0x0000a200


	//   ....[28]....
        /*0220*/ 	.word	0x0000a570


	//   ....[29]....
        /*0224*/ 	.word	0x0000a820


	//   ....[30]....
        /*0228*/ 	.word	0x0000af00


	//   ....[31]....
        /*022c*/ 	.word	0x0000b000


	//   ....[32]....
        /*0230*/ 	.word	0x0000b3b0


	//   ....[33]....
        /*0234*/ 	.word	0x0000b510


	//   ....[34]....
        /*0238*/ 	.word	0x0000c5e0


	//   ....[35]....
        /*023c*/ 	.word	0x0000c620


	//   ....[36]....
        /*0240*/ 	.word	0x0000c680


	//   ....[37]....
        /*0244*/ 	.word	0x0000c6b0


	//   ....[38]....
        /*0248*/ 	.word	0x0000c6d0


	//   ....[39]....
        /*024c*/ 	.word	0x0000d1a0


	//   ....[40]....
        /*0250*/ 	.word	0x0000d670


	//   ....[41]....
        /*0254*/ 	.word	0x0000d6a0


	//   ....[42]....
        /*0258*/ 	.word	0x0000d6b0


	//   ....[43]....
        /*025c*/ 	.word	0x0000d6d0


	//   ....[44]....
        /*0260*/ 	.word	0x0000db60


	//   ....[45]....
        /*0264*/ 	.word	0x0000db90


	//   ....[46]....
        /*0268*/ 	.word	0x0000e7f0


	//   ....[47]....
        /*026c*/ 	.word	0x0000e810


	//   ....[48]....
        /*0270*/ 	.word	0x0000f860


	//   ....[49]....
        /*0274*/ 	.word	0x00010700


	//   ....[50]....
        /*0278*/ 	.word	0x00010fa0


	//   ....[51]....
        /*027c*/ 	.word	0x00010fd0


	//   ....[52]....
        /*0280*/ 	.word	0x00011050


	//   ....[53]....
        /*0284*/ 	.word	0x00011080


	//   ....[54]....
        /*0288*/ 	.word	0x000110e0


	//   ....[55]....
        /*028c*/ 	.word	0x00011110


	//   ....[56]....
        /*0290*/ 	.word	0x00011130


	//   ....[57]....
        /*0294*/ 	.word	0x00011170


	//   ....[58]....
        /*0298*/ 	.word	0x00014060


	//   ....[59]....
        /*029c*/ 	.word	0x00014700


	//   ....[60]....
        /*02a0*/ 	.word	0x00014870


	//   ....[61]....
        /*02a4*/ 	.word	0x000148c0


	//   ....[62]....
        /*02a8*/ 	.word	0x000149f0


	//   ....[63]....
        /*02ac*/ 	.word	0x00014a60


	//   ....[64]....
        /*02b0*/ 	.word	0x00014ae0


	//   ....[65]....
        /*02b4*/ 	.word	0x00014b90


	//   ....[66]....
        /*02b8*/ 	.word	0x00014c10


	//   ....[67]....
        /*02bc*/ 	.word	0x00014ca0


	//   ....[68]....
        /*02c0*/ 	.word	0x000150b0


	//----- nvinfo : EIATTR_REG_RECONFIG
	.align		4
.L_316:
        /*02c4*/ 	.byte	0x01, 0x54
	.zero		2


	//----- nvinfo : EIATTR_SYSCALL_OFFSETS
	.align		4
        /*02c8*/ 	.byte	0x04, 0x46
        /*02ca*/ 	.short	(.L_318 - .L_317)


	//   ....[0]....
.L_317:
        /*02cc*/ 	.word	0x00003df0


	//   ....[1]....
        /*02d0*/ 	.word	0x000103c0


	//   ....[2]....
        /*02d4*/ 	.word	0x00010500


	//   ....[3]....
        /*02d8*/ 	.word	0x000105f0


	//   ....[4]....
        /*02dc*/ 	.word	0x00010c40


	//----- nvinfo : EIATTR_MBARRIER_INSTR_OFFSETS
	.align		4
.L_318:
        /*02e0*/ 	.byte	0x04, 0x39
        /*02e2*/ 	.short	(.L_320 - .L_319)


	//   ....[0]....
.L_319:
        /*02e4*/ 	.word	0x00000270
        /*02e8*/ 	.word	0x000000ff
        /*02ec*/ 	.word	0x00028c00
        /*02f0*/ 	.short	0x0100
        /*02f2*/ 	.byte	0x08
	.zero		1


	//   ....[1]....
        /*02f4*/ 	.word	0x00000280
        /*02f8*/ 	.word	0x000000ff
        /*02fc*/ 	.word	0x00028c20
        /*0300*/ 	.short	0x0100
        /*0302*/ 	.byte	0x08
	.zero		1


	//   ....[2]....
        /*0304*/ 	.word	0x00000330
        /*0308*/ 	.word	0x000000ff
        /*030c*/ 	.word	0x00028c30
        /*0310*/ 	.short	0x0100
        /*0312*/ 	.byte	0x06
	.zero		1


	//   ....[3]....
        /*0314*/ 	.word	0x00000340
        /*0318*/ 	.word	0x000000ff
        /*031c*/ 	.word	0x00028c40
        /*0320*/ 	.short	0x0100
        /*0322*/ 	.byte	0x06
	.zero		1


	//   ....[4]....
        /*0324*/ 	.word	0x00000350
        /*0328*/ 	.word	0x000000ff
        /*032c*/ 	.word	0x00028c38
        /*0330*/ 	.short	0x0100
        /*0332*/ 	.byte	0x06
	.zero		1


	//   ....[5]....
        /*0334*/ 	.word	0x00000360
        /*0338*/ 	.word	0x000000ff
        /*033c*/ 	.word	0x00028c48
        /*0340*/ 	.short	0x0100
        /*0342*/ 	.byte	0x06
	.zero		1


	//   ....[6]....
        /*0344*/ 	.word	0x00000490
        /*0348*/ 	.word	0x000000ff
        /*034c*/ 	.word	0x00028c50
        /*0350*/ 	.short	0x0100
        /*0352*/ 	.byte	0x08
	.zero		1


	//   ....[7]....
        /*0354*/ 	.word	0x000004a0
        /*0358*/ 	.word	0x000000ff
        /*035c*/ 	.word	0x00028c60
        /*0360*/ 	.short	0x0100
        /*0362*/ 	.byte	0x08
	.zero		1


	//   ....[8]....
        /*0364*/ 	.word	0x000004b0
        /*0368*/ 	.word	0x000000ff
        /*036c*/ 	.word	0x00028c58
        /*0370*/ 	.short	0x0100
        /*0372*/ 	.byte	0x08
	.zero		1


	//   ....[9]....
        /*0374*/ 	.word	0x000004c0
        /*0378*/ 	.word	0x000000ff
        /*037c*/ 	.word	0x00028c68
        /*0380*/ 	.short	0x0100
        /*0382*/ 	.byte	0x08
	.zero		1


	//   ....[10]....
        /*0384*/ 	.word	0x000005b0
        /*0388*/ 	.word	0x000000ff
        /*038c*/ 	.word	0x00028c70
        /*0390*/ 	.short	0x0100
        /*0392*/ 	.byte	0x06
	.zero		1


	//   ....[11]....
        /*0394*/ 	.word	0x000005c0
        /*0398*/ 	.word	0x000000ff
        /*039c*/ 	.word	0x00028c80
        /*03a0*/ 	.short	0x0100
        /*03a2*/ 	.byte	0x06
	.zero		1


	//   ....[12]....
        /*03a4*/ 	.word	0x000005d0
        /*03a8*/ 	.word	0x000000ff
        /*03ac*/ 	.word	0x00028c78
        /*03b0*/ 	.short	0x0100
        /*03b2*/ 	.byte	0x06
	.zero		1


	//   ....[13]....
        /*03b4*/ 	.word	0x000005e0
        /*03b8*/ 	.word	0x000000ff
        /*03bc*/ 	.word	0x00028c88
        /*03c0*/ 	.short	0x0100
        /*03c2*/ 	.byte	0x06
	.zero		1


	//   ....[14]....
        /*03c4*/ 	.word	0x00000710
        /*03c8*/ 	.word	0x000000ff
        /*03cc*/ 	.word	0x00028c90
        /*03d0*/ 	.short	0x0100
        /*03d2*/ 	.byte	0x08
	.zero		1


	//   ....[15]....
        /*03d4*/ 	.word	0x00000720
        /*03d8*/ 	.word	0x000000ff
        /*03dc*/ 	.word	0x00028ca0
        /*03e0*/ 	.short	0x0100
        /*03e2*/ 	.byte	0x08
	.zero		1


	//   ....[16]....
        /*03e4*/ 	.word	0x00000730
        /*03e8*/ 	.word	0x000000ff
        /*03ec*/ 	.word	0x00028c98
        /*03f0*/ 	.short	0x0100
        /*03f2*/ 	.byte	0x08
	.zero		1


	//   ....[17]....
        /*03f4*/ 	.word	0x00000740
        /*03f8*/ 	.word	0x000000ff
        /*03fc*/ 	.word	0x00028ca8
        /*0400*/ 	.short	0x0100
        /*0402*/ 	.byte	0x08
	.zero		1


	//   ....[18]....
        /*0404*/ 	.word	0x00000870
        /*0408*/ 	.word	0x000000ff
        /*040c*/ 	.word	0x00028cb0
        /*0410*/ 	.short	0x0100
        /*0412*/ 	.byte	0x08
	.zero		1


	//   ....[19]....
        /*0414*/ 	.word	0x00000880
        /*0418*/ 	.word	0x000000ff
        /*041c*/ 	.word	0x00028cc0
        /*0420*/ 	.short	0x0100
        /*0422*/ 	.byte	0x08
	.zero		1


	//   ....[20]....
        /*0424*/ 	.word	0x00000890
        /*0428*/ 	.word	0x000000ff
        /*042c*/ 	.word	0x00028cb8
        /*0430*/ 	.short	0x0100
        /*0432*/ 	.byte	0x08
	.zero		1


	//   ....[21]....
        /*0434*/ 	.word	0x000008a0
        /*0438*/ 	.word	0x000000ff
        /*043c*/ 	.word	0x00028cc8
        /*0440*/ 	.short	0x0100
        /*0442*/ 	.byte	0x08
	.zero		1


	//   ....[22]....
        /*0444*/ 	.word	0x000018e0
        /*0448*/ 	.word	0x000000ff
        /*044c*/ 	.word	0x00028c50
        /*0450*/ 	.short	0x010a
        /*0452*/ 	.byte	0x05
	.zero		1


	//   ....[23]....
        /*0454*/ 	.word	0x00001bd0
        /*0458*/ 	.word	0x00000002
        /*045c*/ 	.word	0x00000000
        /*0460*/ 	.short	0x0101
        /*0462*/ 	.byte	0x3f
	.zero		1


	//   ....[24]....
        /*0464*/ 	.word	0x00002520
        /*0468*/ 	.word	0x000000ff
        /*046c*/ 	.word	0x00028c50
        /*0470*/ 	.short	0x010a
        /*0472*/ 	.byte	0x07
	.zero		1


	//   ....[25]....
        /*0474*/ 	.word	0x00002560
        /*0478*/ 	.word	0x000000ff
        /*047c*/ 	.word	0x00028c50
        /*0480*/ 	.short	0x010a
        /*0482*/ 	.byte	0x07
	.zero		1


	//   ....[26]....
        /*0484*/ 	.word	0x00002730
        /*0488*/ 	.word	0x00000002
        /*048c*/ 	.word	0x00000000
        /*0490*/ 	.short	0x0101
        /*0492*/ 	.byte	0x3f
	.zero		1


	//   ....[27]....
        /*0494*/ 	.word	0x00003e20
        /*0498*/ 	.word	0x000000ff
        /*049c*/ 	.word	0x00028c00
        /*04a0*/ 	.short	0x010a
        /*04a2*/ 	.byte	0x25
	.zero		1


	//   ....[28]....
        /*04a4*/ 	.word	0x00003fb0
        /*04a8*/ 	.word	0x000000ff
        /*04ac*/ 	.word	0x00028c30
        /*04b0*/ 	.short	0x010a
        /*04b2*/ 	.byte	0x25
	.zero		1


	//   ....[29]....
        /*04b4*/ 	.word	0x00004020
        /*04b8*/ 	.word	0x000000ff
        /*04bc*/ 	.word	0x00028c30
        /*04c0*/ 	.short	0x010a
        /*04c2*/ 	.byte	0x25
	.zero		1


	//   ....[30]....
        /*04c4*/ 	.word	0x000044a0
        /*04c8*/ 	.word	0x00000005
        /*04cc*/ 	.word	0x00000000
        /*04d0*/ 	.short	0x0101
        /*04d2*/ 	.byte	0x3f
	.zero		1


	//   ....[31]....
        /*04d4*/ 	.word	0x00005dd0
        /*04d8*/ 	.word	0x000000ff
        /*04dc*/ 	.word	0x00028c50
        /*04e0*/ 	.short	0x010a
        /*04e2*/ 	.byte	0x25
	.zero		1


	//   ....[32]....
        /*04e4*/ 	.word	0x00005e10
        /*04e8*/ 	.word	0x000000ff
        /*04ec*/ 	.word	0x00028c50
        /*04f0*/ 	.short	0x010a
        /*04f2*/ 	.byte	0x25
	.zero		1


	//   ....[33]....
        /*04f4*/ 	.word	0x000060f0
        /*04f8*/ 	.word	0x0000000d
        /*04fc*/ 	.word	0x00000000
        /*0500*/ 	.short	0x0101
        /*0502*/ 	.byte	0x3f
	.zero		1


	//   ....[34]....
        /*0504*/ 	.word	0x000063d0
        /*0508*/ 	.word	0x000000ff
        /*050c*/ 	.word	0x00028c30
        /*0510*/ 	.short	0x010a
        /*0512*/ 	.byte	0x1f
	.zero		1


	//   ....[35]....
        /*0514*/ 	.word	0x00006410
        /*0518*/ 	.word	0x000000ff
        /*051c*/ 	.word	0x00028c30
        /*0520*/ 	.short	0x010a
        /*0522*/ 	.byte	0x1f
	.zero		1


	//   ....[36]....
        /*0524*/ 	.word	0x000066e0
        /*0528*/ 	.word	0x0000000f
        /*052c*/ 	.word	0x00000000
        /*0530*/ 	.short	0x0101
        /*0532*/ 	.byte	0x3f
	.zero		1


	//   ....[37]....
        /*0534*/ 	.word	0x000083c0
        /*0538*/ 	.word	0x000000ff
        /*053c*/ 	.word	0x00028c50
        /*0540*/ 	.short	0x010a
        /*0542*/ 	.byte	0x1f
	.zero		1


	//   ....[38]....
        /*0544*/ 	.word	0x00008400
        /*0548*/ 	.word	0x000000ff
        /*054c*/ 	.word	0x00028c50
        /*0550*/ 	.short	0x010a
        /*0552*/ 	.byte	0x1f
	.zero		1


	//   ....[39]....
        /*0554*/ 	.word	0x000086a0
        /*0558*/ 	.word	0x0000000e
        /*055c*/ 	.word	0x00000000
        /*0560*/ 	.short	0x0101
        /*0562*/ 	.byte	0x3f
	.zero		1


	//   ....[40]....
        /*0564*/ 	.word	0x00008ab0
        /*0568*/ 	.word	0x000000ff
        /*056c*/ 	.word	0x00028c30
        /*0570*/ 	.short	0x010a
        /*0572*/ 	.byte	0x1c
	.zero		1


	//   ....[41]....
        /*0574*/ 	.word	0x00008af0
        /*0578*/ 	.word	0x000000ff
        /*057c*/ 	.word	0x00028c30
        /*0580*/ 	.short	0x010a
        /*0582*/ 	.byte	0x1c
	.zero		1


	//   ....[42]....
        /*0584*/ 	.word	0x000095c0
        /*0588*/ 	.word	0x0000009a
        /*058c*/ 	.word	0x00000000
        /*0590*/ 	.short	0x0101
        /*0592*/ 	.byte	0x3f
	.zero		1


	//   ....[43]....
        /*0594*/ 	.word	0x00009f70
        /*0598*/ 	.word	0x000000ff
        /*059c*/ 	.word	0x00028c50
        /*05a0*/ 	.short	0x010a
        /*05a2*/ 	.byte	0x1c
	.zero		1


	//   ....[44]....
        /*05a4*/ 	.word	0x00009fb0
        /*05a8*/ 	.word	0x000000ff
        /*05ac*/ 	.word	0x00028c50
        /*05b0*/ 	.short	0x010a
        /*05b2*/ 	.byte	0x1c
	.zero		1


	//   ....[45]....
        /*05b4*/ 	.word	0x0000a220
        /*05b8*/ 	.word	0x0000000d
        /*05bc*/ 	.word	0x00000000
        /*05c0*/ 	.short	0x0101
        /*05c2*/ 	.byte	0x3f
	.zero		1


	//   ....[46]....
        /*05c4*/ 	.word	0x0000a3a0
        /*05c8*/ 	.word	0x000000ff
        /*05cc*/ 	.word	0x00028c30
        /*05d0*/ 	.short	0x010a
        /*05d2*/ 	.byte	0x1e
	.zero		1


	//   ....[47]....
        /*05d4*/ 	.word	0x0000a3e0
        /*05d8*/ 	.word	0x000000ff
        /*05dc*/ 	.word	0x00028c30
        /*05e0*/ 	.short	0x010a
        /*05e2*/ 	.byte	0x1e
	.zero		1


	//   ....[48]....
        /*05e4*/ 	.word	0x0000a670
        /*05e8*/ 	.word	0x00000005
        /*05ec*/ 	.word	0x00000000
        /*05f0*/ 	.short	0x0101
        /*05f2*/ 	.byte	0x3f
	.zero		1


	//   ....[49]....
        /*05f4*/ 	.word	0x0000c320
        /*05f8*/ 	.word	0x000000ff
        /*05fc*/ 	.word	0x00028c50
        /*0600*/ 	.short	0x010a
        /*0602*/ 	.byte	0x1e
	.zero		1


	//   ....[50]....
        /*0604*/ 	.word	0x0000c360
        /*0608*/ 	.word	0x000000ff
        /*060c*/ 	.word	0x00028c50
        /*0610*/ 	.short	0x010a
        /*0612*/ 	.byte	0x1e
	.zero		1


	//   ....[51]....
        /*0614*/ 	.word	0x0000c600
        /*0618*/ 	.word	0x0000000e
        /*061c*/ 	.word	0x00000000
        /*0620*/ 	.short	0x0101
        /*0622*/ 	.byte	0x3f
	.zero		1


	//   ....[52]....
        /*0624*/ 	.word	0x0000d170
        /*0628*/ 	.word	0x000000ff
        /*062c*/ 	.word	0x00000000
        /*0630*/ 	.short	0x0101
        /*0632*/ 	.byte	0x04
	.zero		1


	//   ....[53]....
        /*0634*/ 	.word	0x00010930
        /*0638*/ 	.word	0x000000ff
        /*063c*/ 	.word	0x00028c40
        /*0640*/ 	.short	0x010a
        /*0642*/ 	.byte	0x26
	.zero		1


	//   ....[54]....
        /*0644*/ 	.word	0x00011240
        /*0648*/ 	.word	0x000000ff
        /*064c*/ 	.word	0x00028c00
        /*0650*/ 	.short	0x0107
        /*0652*/ 	.byte	0x26
	.zero		1


	//   ....[55]....
        /*0654*/ 	.word	0x00011280
        /*0658*/ 	.word	0x000000ff
        /*065c*/ 	.word	0x00028c00
        /*0660*/ 	.short	0x0101
        /*0662*/ 	.byte	0x26
	.zero		1


	//   ....[56]....
        /*0664*/ 	.word	0x00011290
        /*0668*/ 	.word	0x000000ff
        /*066c*/ 	.word	0x00028c20
        /*0670*/ 	.short	0x010a
        /*0672*/ 	.byte	0x26
	.zero		1


	//   ....[57]....
        /*0674*/ 	.word	0x000112f0
        /*0678*/ 	.word	0x000000ff
        /*067c*/ 	.word	0x00028c60
        /*0680*/ 	.short	0x010a
        /*0682*/ 	.byte	0x26
	.zero		1


	//   ....[58]....
        /*0684*/ 	.word	0x00011eb0
        /*0688*/ 	.word	0x000000ff
        /*068c*/ 	.word	0x00028c48
        /*0690*/ 	.short	0x010a
        /*0692*/ 	.byte	0x26
	.zero		1


	//   ....[59]....
        /*0694*/ 	.word	0x00012080
        /*0698*/ 	.word	0x000000ff
        /*069c*/ 	.word	0x00028c68
        /*06a0*/ 	.short	0x010a
        /*06a2*/ 	.byte	0x26
	.zero		1


	//   ....[60]....
        /*06a4*/ 	.word	0x00012a30
        /*06a8*/ 	.word	0x000000ff
        /*06ac*/ 	.word	0x00028c40
        /*06b0*/ 	.short	0x010a
        /*06b2*/ 	.byte	0x26
	.zero		1


	//   ....[61]....
        /*06b4*/ 	.word	0x00012c10
        /*06b8*/ 	.word	0x000000ff
        /*06bc*/ 	.word	0x00028c60
        /*06c0*/ 	.short	0x010a
        /*06c2*/ 	.byte	0x26
	.zero		1


	//   ....[62]....
        /*06c4*/ 	.word	0x000135f0
        /*06c8*/ 	.word	0x000000ff
        /*06cc*/ 	.word	0x00028c48
        /*06d0*/ 	.short	0x010a
        /*06d2*/ 	.byte	0x26
	.zero		1


	//   ....[63]....
        /*06d4*/ 	.word	0x000137d0
        /*06d8*/ 	.word	0x000000ff
        /*06dc*/ 	.word	0x00028c68
        /*06e0*/ 	.short	0x010a
        /*06e2*/ 	.byte	0x26
	.zero		1


	//   ....[64]....
        /*06e4*/ 	.word	0x00013ff0
        /*06e8*/ 	.word	0x00000002
        /*06ec*/ 	.word	0x00028c20
        /*06f0*/ 	.short	0x010a
        /*06f2*/ 	.byte	0x3f
	.zero		1


	//   ....[65]....
        /*06f4*/ 	.word	0x00014170
        /*06f8*/ 	.word	0x00000007
        /*06fc*/ 	.word	0x00000000
        /*0700*/ 	.short	0x010a
        /*0702*/ 	.byte	0x3f
	.zero		1


	//   ....[66]....
        /*0704*/ 	.word	0x000141e0
        /*0708*/ 	.word	0x00000005
        /*070c*/ 	.word	0x00000000
        /*0710*/ 	.short	0x010a
        /*0712*/ 	.byte	0x3f
	.zero		1


	//   ....[67]....
        /*0714*/ 	.word	0x00014240
        /*0718*/ 	.word	0x00000005
        /*071c*/ 	.word	0x00000000
        /*0720*/ 	.short	0x010a
        /*0722*/ 	.byte	0x3f
	.zero		1


	//   ....[68]....
        /*0724*/ 	.word	0x00014270
        /*0728*/ 	.word	0x00000003
        /*072c*/ 	.word	0x00000000
        /*0730*/ 	.short	0x010a
        /*0732*/ 	.byte	0x3f
	.zero		1


	//   ....[69]....
        /*0734*/ 	.word	0x000142e0
        /*0738*/ 	.word	0x00000005
        /*073c*/ 	.word	0x00028c50
        /*0740*/ 	.short	0x010a
        /*0742*/ 	.byte	0x3f
	.zero		1


	//   ....[70]....
        /*0744*/ 	.word	0x00014340
        /*0748*/ 	.word	0x00000005
        /*074c*/ 	.word	0x00028c50
        /*0750*/ 	.short	0x010a
        /*0752*/ 	.byte	0x3f
	.zero		1


	//   ....[71]....
        /*0754*/ 	.word	0x000143a0
        /*0758*/ 	.word	0x00000009
        /*075c*/ 	.word	0x00028c00
        /*0760*/ 	.short	0x010a
        /*0762*/ 	.byte	0x3f
	.zero		1


	//   ....[72]....
        /*0764*/ 	.word	0x00014400
        /*0768*/ 	.word	0x00000005
        /*076c*/ 	.word	0x00028c30
        /*0770*/ 	.short	0x010a
        /*0772*/ 	.byte	0x3f
	.zero		1


	//   ....[73]....
        /*0774*/ 	.word	0x00014450
        /*0778*/ 	.word	0x0000000d
        /*077c*/ 	.word	0x00028c50
        /*0780*/ 	.short	0x010a
        /*0782*/ 	.byte	0x3f
	.zero		1


	//   ....[74]....
        /*0784*/ 	.word	0x000144b0
        /*0788*/ 	.word	0x0000000e
        /*078c*/ 	.word	0x00028c30
        /*0790*/ 	.short	0x010a
        /*0792*/ 	.byte	0x3f
	.zero		1


	//   ....[75]....
        /*0794*/ 	.word	0x00014500
        /*0798*/ 	.word	0x0000000e
        /*079c*/ 	.word	0x00028c50
        /*07a0*/ 	.short	0x010a
        /*07a2*/ 	.byte	0x3f
	.zero		1


	//   ....[76]....
        /*07a4*/ 	.word	0x00014560
        /*07a8*/ 	.word	0x00000006
        /*07ac*/ 	.word	0x00028c30
        /*07b0*/ 	.short	0x010a
        /*07b2*/ 	.byte	0x3f
	.zero		1


	//   ....[77]....
        /*07b4*/ 	.word	0x000145b0
        /*07b8*/ 	.word	0x000000b8
        /*07bc*/ 	.word	0x00028c50
        /*07c0*/ 	.short	0x010a
        /*07c2*/ 	.byte	0x3f
	.zero		1


	//   ....[78]....
        /*07c4*/ 	.word	0x00014610
        /*07c8*/ 	.word	0x00000006
        /*07cc*/ 	.word	0x00028c30
        /*07d0*/ 	.short	0x010a
        /*07d2*/ 	.byte	0x3f
	.zero		1


	//   ....[79]....
        /*07d4*/ 	.word	0x00014660
        /*07d8*/ 	.word	0x0000000e
        /*07dc*/ 	.word	0x00028c50
        /*07e0*/ 	.short	0x010a
        /*07e2*/ 	.byte	0x3f
	.zero		1


	//   ....[80]....
        /*07e4*/ 	.word	0x000147c0
        /*07e8*/ 	.word	0x00000003
        /*07ec*/ 	.word	0x00028c40
        /*07f0*/ 	.short	0x010a
        /*07f2*/ 	.byte	0x3f
	.zero		1


	//   ....[81]....
        /*07f4*/ 	.word	0x00014ce0
        /*07f8*/ 	.word	0x00000003
        /*07fc*/ 	.word	0x00028c20
        /*0800*/ 	.short	0x010a
        /*0802*/ 	.byte	0x3f
	.zero		1


	//   ....[82]....
        /*0804*/ 	.word	0x00014d40
        /*0808*/ 	.word	0x00000003
        /*080c*/ 	.word	0x00028c60
        /*0810*/ 	.short	0x010a
        /*0812*/ 	.byte	0x3f
	.zero		1


	//   ....[83]....
        /*0814*/ 	.word	0x00014da0
        /*0818*/ 	.word	0x00000003
        /*081c*/ 	.word	0x00028c48
        /*0820*/ 	.short	0x010a
        /*0822*/ 	.byte	0x3f
	.zero		1


	//   ....[84]....
        /*0824*/ 	.word	0x00014e00
        /*0828*/ 	.word	0x00000003
        /*082c*/ 	.word	0x00028c68
        /*0830*/ 	.short	0x010a
        /*0832*/ 	.byte	0x3f
	.zero		1


	//   ....[85]....
        /*0834*/ 	.word	0x00014e60
        /*0838*/ 	.word	0x00000003
        /*083c*/ 	.word	0x00028c40
        /*0840*/ 	.short	0x010a
        /*0842*/ 	.byte	0x3f
	.zero		1


	//   ....[86]....
        /*0844*/ 	.word	0x00014ec0
        /*0848*/ 	.word	0x00000003
        /*084c*/ 	.word	0x00028c60
        /*0850*/ 	.short	0x010a
        /*0852*/ 	.byte	0x3f
	.zero		1


	//   ....[87]....
        /*0854*/ 	.word	0x00014f20
        /*0858*/ 	.word	0x00000003
        /*085c*/ 	.word	0x00028c48
        /*0860*/ 	.short	0x010a
        /*0862*/ 	.byte	0x3f
	.zero		1


	//   ....[88]....
        /*0864*/ 	.word	0x00014f80
        /*0868*/ 	.word	0x00000003
        /*086c*/ 	.word	0x00028c68
        /*0870*/ 	.short	0x010a
        /*0872*/ 	.byte	0x3f
	.zero		1


	//   ....[89]....
        /*0874*/ 	.word	0x00014fd0
        /*0878*/ 	.word	0x00000002
        /*087c*/ 	.word	0x00028c20
        /*0880*/ 	.short	0x010a
        /*0882*/ 	.byte	0x3f
	.zero		1


	//   ....[90]....
        /*0884*/ 	.word	0x00015170
        /*0888*/ 	.word	0x00000007
        /*088c*/ 	.word	0x00000000
        /*0890*/ 	.short	0x010a
        /*0892*/ 	.byte	0x3f
	.zero		1


	//   ....[91]....
        /*0894*/ 	.word	0x000151c0
        /*0898*/ 	.word	0x00000005
        /*089c*/ 	.word	0x00000000
        /*08a0*/ 	.short	0x010a
        /*08a2*/ 	.byte	0x3f
	.zero		1


	//   ....[92]....
        /*08a4*/ 	.word	0x00015210
        /*08a8*/ 	.word	0x00000005
        /*08ac*/ 	.word	0x00000000
        /*08b0*/ 	.short	0x010a
        /*08b2*/ 	.byte	0x3f
	.zero		1


	//----- nvinfo : EIATTR_NUM_MBARRIERS
	.align		4
.L_320:
        /*08b4*/ 	.byte	0x03, 0x38
        /*08b6*/ 	.short	0x0016


	//----- nvinfo : EIATTR_EXIT_INSTR_OFFSETS
	.align		4
        /*08b8*/ 	.byte	0x04, 0x1c
        /*08ba*/ 	.short	(.L_322 - .L_321)


	//   ....[0]....
.L_321:
        /*08bc*/ 	.word	0x000142c0


	//----- nvinfo : EIATTR_MAX_THREADS
	.align		4
.L_322:
        /*08c0*/ 	.byte	0x04, 0x05
        /*08c2*/ 	.short	(.L_324 - .L_323)
.L_323:
        /*08c4*/ 	.word	0x00000180
        /*08c8*/ 	.word	0x00000001
        /*08cc*/ 	.word	0x00000001


	//----- nvinfo : EIATTR_CRS_STACK_SIZE
	.align		4
.L_324:
        /*08d0*/ 	.byte	0x04, 0x1e
        /*08d2*/ 	.short	(.L_326 - .L_325)
.L_325:
        /*08d4*/ 	.word	0x00000000


	//----- nvinfo : EIATTR_CBANK_PARAM_SIZE
	.align		4
.L_326:
        /*08d8*/ 	.byte	0x03, 0x19
        /*08da*/ 	.short	0x0a70


	//----- nvinfo : EIATTR_PARAM_CBANK
	.align		4
        /*08dc*/ 	.byte	0x04, 0x0a
        /*08de*/ 	.short	(.L_328 - .L_327)
	.align		4
.L_327:
        /*08e0*/ 	.word	index@(.nv.constant0._ZN7cutlass13device_kernelIN5flash11enable_sm90INS1_16FlashAttnFwdSm90INS1_25CollectiveMainloopFwdSm90ILi2EN4cute5tupleIJNS5_1CILi1EEES8_S8_EEENS6_IJNS7_ILi64EEESA_SA_EEELi512ENS_6half_tEfNS_4arch4Sm90ELb0ELb1ELb0ELb0ELb0ELb0ELb0ELb0ELb0ELb1ELb1ELb0EEENS1_21CollectiveEpilogueFwdINS6_IJSA_NS7_ILi512EEESA_EEES9_SC_SE_Li256ELb0ELb1ELb1ELb0EEENS1_19SingleTileSchedulerILb0ELb1ELb1ELi64EEEEEEEEEvNT_6ParamsE)
        /*08e4*/ 	.short	0x0210
        /*08e6*/ 	.short	0x0a70


	//----- nvinfo : EIATTR_SW_WAR
	.align		4
.L_328:
        /*08e8*/ 	.byte	0x04, 0x36
        /*08ea*/ 	.short	(.L_330 - .L_329)
.L_329:
        /*08ec*/ 	.word	0x00000008
.L_330:


//--------------------- .nv.info._ZN7cutlass13device_kernelIN5flash11enable_sm90INS1_16FlashAttnFwdSm90INS1_25CollectiveMainloopFwdSm90ILi2EN4cute5tupleIJNS5_1CILi1EEES8_S8_EEENS6_IJNS7_ILi64EEESA_SA_EEELi512ENS_6half_tEfNS_4arch4Sm90ELb0ELb1ELb0ELb0ELb0ELb0ELb1ELb0ELb0ELb1ELb1ELb0EEENS1_21CollectiveEpilogueFwdINS6_IJSA_NS7_ILi512EEESA_EEES9_SC_SE_Li256ELb0ELb1ELb1ELb0EEENS1_19SingleTileSchedulerILb0ELb1ELb1ELi64EEEEEEEEEvNT_6ParamsE --------------------------
	.section	.nv.info._ZN7cutlass13device_kernelIN5flash11enable_sm90INS1_16FlashAttnFwdSm90INS1_25CollectiveMainloopFwdSm90ILi2EN4cute5tupleIJNS5_1CILi1EEES8_S8_EEENS6_IJNS7_ILi64EEESA_SA_EEELi512ENS_6half_tEfNS_4arch4Sm90ELb0ELb1ELb0ELb0ELb0ELb0ELb1ELb0ELb0ELb1ELb1ELb0EEENS1_21CollectiveEpilogueFwdINS6_IJSA_NS7_ILi512EEESA_EEES9_SC_SE_Li256ELb0ELb1ELb1ELb0EEENS1_19SingleTileSchedulerILb0ELb1ELb1ELi64EEEEEEEEEvNT_6ParamsE,"",@"SHT_CUDA_INFO"
	.sectionflags	@""
	.align	4


	//----- nvinfo : EIATTR_CUDA_API_VERSION
	.align		4
        /*0000*/ 	.byte	0x04, 0x37
        /*0002*/ 	.short	(.L_332 - .L_331)
.L_331:
        /*0004*/ 	.word	0x00000082


	//----- nvinfo : EIATTR_KPARAM_INFO
	.align		4
.L_332:
        /*0008*/ 	.byte	0x04, 0x17
        /*000a*/ 	.short	(.L_334 - .L_333)
.L_333:
        /*000c*/ 	.word	0x00000000
        /*0010*/ 	.short	0x0000
        /*0012*/ 	.short	0x0070
        /*0014*/ 	.byte	0x00, 0xf0, 0x01, 0x2c


	//----- nvinfo : EIATTR_SPARSE_MMA_MASK
	.align		4
.L_334:
        /*0018*/ 	.byte	0x03, 0x50
        /*001a*/ 	.short	0x0000


	//----- nvinfo : EIATTR_MAXREG_COUNT
	.align		4
        /*001c*/ 	.byte	0x03, 0x1b
        /*001e*/ 	.short	0x00a8


	//----- nvinfo : EIATTR_NUM_BARRIERS
	.align		4
        /*0020*/ 	.byte	0x02, 0x4c
        /*0022*/ 	.byte	0x10
	.zero		1


	//----- nvinfo : EIATTR_EXTERNS
	.align		4
        /*0024*/ 	.byte	0x04, 0x0f
        /*0026*/ 	.short	(.L_336 - .L_335)


	//   ....[0]....
	.align		4
.L_335:
        /*0028*/ 	.word	index@(__assertfail)


	//----- nvinfo : EIATTR_ANNOTATIONS
	.align		4
.L_336:
        /*002c*/ 	.byte	0x04, 0x55
        /*002e*/ 	.short	(.L_338 - .L_337)


	//   ....[0]....
.L_337:
        /* <DEDUP_REMOVED lines=18> */


	//----- nvinfo : EIATTR_MERCURY_ISA_VERSION
	.align		4
.L_338:
        /*0138*/ 	.byte	0x03, 0x5f
        /*013a*/ 	.short	0x0101


	//----- nvinfo : EIATTR_INT_WARP_WIDE_INSTR_OFFSETS
	.align		4
        /*013c*/ 	.byte	0x04, 0x31
        /*013e*/ 	.short	(.L_340 - .L_339)


	//   ....[0]....
.L_339:
        /*0140*/ 	.word	0x00000130


	//   ....[1]....
        /*0144*/ 	.word	0x00000170


	//   ....[2]....
        /*0148*/ 	.word	0x000001e0


	//   ....[3]....
        /*014c*/ 	.word	0x000001f0


	//----- nvinfo : EIATTR_COOP_GROUP_MASK_REGIDS
	.align		4
.L_340:
        /*0150*/ 	.byte	0x04, 0x29
        /*0152*/ 	.short	(.L_342 - .L_341)


	//   ....[0]....
.L_341:
        /*0154*/ 	.word	0xffffffff


	//   ....[1]....
        /*0158*/ 	.word	0xffffffff


	//   ....[2]....
        /*015c*/ 	.word	0xffffffff


	//   ....[3]....
        /*0160*/ 	.word	0xffffffff


	//   ....[4]....
        /*0164*/ 	.word	0xffffffff


	//   ....[5]....
        /*0168*/ 	.word	0xffffffff


	//   ....[6]....
        /*016c*/ 	.word	0xffffffff


	//   ....[7]....
        /*0170*/ 	.word	0xffffffff


	//   ....[8]....
        /*0174*/ 	.word	0xffffffff


	//   ....[9]....
        /*0178*/ 	.word	0xffffffff


	//   ....[10]....
        /*017c*/ 	.word	0xffffffff


	//   ....[11]....
        /*0180*/ 	.word	0xffffffff


	//   ....[12]....
        /*0184*/ 	.word	0xffffffff


	//   ....[13]....
        /*0188*/ 	.word	0xffffffff


	//   ....[14]....
        /*018c*/ 	.word	0xffffffff


	//   ....[15]....
        /*0190*/ 	.word	0xffffffff


	//   ....[16]....
        /*0194*/ 	.word	0xffffffff


	//   ....[17]....
        /*0198*/ 	.word	0xffffffff


	//   ....[18]....
        /*019c*/ 	.word	0xffffffff


	//   ....[19]....
        /*01a0*/ 	.word	0xffffffff


	//   ....[20]....
        /*01a4*/ 	.word	0xffffffff


	//   ....[21]....
        /*01a8*/ 	.word	0xffffffff


	//   ....[22]....
        /*01ac*/ 	.word	0xffffffff


	//   ....[23]....
        /*01b0*/ 	.word	0xffffffff


	//   ....[24]....
        /*01b4*/ 	.word	0xffffffff


	//   ....[25]....
        /*01b8*/ 	.word	0xffffffff


	//   ....[26]....
        /*01bc*/ 	.word	0xffffffff


	//   ....[27]....
        /*01c0*/ 	.word	0xffffffff


	//   ....[28]....
        /*01c4*/ 	.word	0xffffffff


	//   ....[29]....
        /*01c8*/ 	.word	0xffffffff


	//   ....[30]....
        /*01cc*/ 	.word	0xffffffff


	//   ....[31]....
        /*01d0*/ 	.word	0xffffffff


	//   ....[32]....
        /*01d4*/ 	.word	0xffffffff


	//   ....[33]....
        /*01d8*/ 	.word	0xffffffff


	//   ....[34]....
        /*01dc*/ 	.word	0xffffffff


	//   ....[35]....
        /*01e0*/ 	.word	0xffffffff


	//   ....[36]....
        /*01e4*/ 	.word	0xffffffff


	//   ....[37]....
        /*01e8*/ 	.word	0xffffffff


	//   ....[38]....
        /*01ec*/ 	.word	0xffffffff


	//   ....[39]....
        /*01f0*/ 	.word	0xffffffff


	//   ....[40]....
        /*01f4*/ 	.word	0xffffffff


	//   ....[41]....
        /*01f8*/ 	.word	0xffffffff


	//   ....[42]....
        /*01fc*/ 	.word	0xffffffff


	//   ....[43]....
        /*0200*/ 	.word	0xffffffff


	//   ....[44]....
        /*0204*/ 	.word	0xffffffff


	//   ....[45]....
        /*0208*/ 	.word	0xffffffff


	//   ....[46]....
        /*020c*/ 	.word	0xffffffff


	//   ....[47]....
        /*0210*/ 	.word	0xffffffff


	//   ....[48]....
        /*0214*/ 	.word	0xffffffff


	//   ....[49]....
        /*0218*/ 	.word	0xffffffff


	//   ....[50]....
        /*021c*/ 	.word	0xffffffff


	//   ....[51]....
        /*0220*/ 	.word	0xffffffff


	//   ....[52]....
        /*0224*/ 	.word	0xffffffff


	//   ....[53]....
        /*0228*/ 	.word	0xffffffff


	//   ....[54]....
        /*022c*/ 	.word	0xffffffff


	//   ....[55]....
        /*0230*/ 	.word	0xffffffff


	//   ....[56]....
        /*0234*/ 	.word	0xffffffff


	//   ....[57]....
        /*0238*/ 	.word	0xffffffff


	//   ....[58]....
        /*023c*/ 	.word	0xffffffff


	//   ....[59]....
        /*0240*/ 	.word	0xffffffff


	//   ....[60]....
        /*0244*/ 	.word	0xffffffff


	//   ....[61]....
        /*0248*/ 	.word	0xffffffff


	//   ....[62]....
        /*024c*/ 	.word	0xffffffff


	//   ....[63]....
        /*0250*/ 	.word	0xffffffff


	//   ....[64]....
        /*0254*/ 	.word	0xffffffff


	//   ....[65]....
        /*0258*/ 	.word	0xffffffff


	//   ....[66]....
        /*025c*/ 	.word	0xffffffff


	//   ....[67]....
        /*0260*/ 	.word	0xffffffff


	//   ....[68]....
        /*0264*/ 	.word	0xffffffff


	//   ....[69]....
        /*0268*/ 	.word	0xffffffff


	//   ....[70]....
        /*026c*/ 	.word	0xffffffff


	//   ....[71]....
        /*0270*/ 	.word	0x0500000f


	//   ....[72]....
        /*0274*/ 	.word	0x0500000f


	//   ....[73]....
        /*0278*/ 	.word	0x0500000f


	//   ....[74]....
        /*027c*/ 	.word	0x0500000f


	//   ....[75]....
        /*0280*/ 	.word	0x0500000f


	//   ....[76]....
        /*0284*/ 	.word	0x0500000f


	//   ....[77]....
        /*0288*/ 	.word	0x0500000f


	//   ....[78]....
        /*028c*/ 	.word	0x0500000f


	//   ....[79]....
        /*0290*/ 	.word	0x0500000f


	//   ....[80]....
        /*0294*/ 	.word	0x0500000f


	//   ....[81]....
        /*0298*/ 	.word	0x0500000f


	//   ....[82]....
        /*029c*/ 	.word	0x0500000f


	//   ....[83]....
        /*02a0*/ 	.word	0x0500000f


	//   ....[84]....
        /*02a4*/ 	.word	0x0500000f


	//   ....[85]....
        /*02a8*/ 	.word	0x0500000f


	//   ....[86]....
        /*02ac*/ 	.word	0x0500000f


	//   ....[87]....
        /*02b0*/ 	.word	0x0500000f


	//   ....[88]....
        /*02b4*/ 	.word	0x0500000f


	//----- nvinfo : EIATTR_COOP_GROUP_INSTR_OFFSETS
	.align		4
.L_342:
        /*02b8*/ 	.byte	0x04, 0x28
        /*02ba*/ 	.short	(.L_344 - .L_343)


	//   ....[0]....
.L_343:
        /*02bc*/ 	.word	0x00000070


	//   ....[1]....
        /*02c0*/ 	.word	0x00000140


	//   ....[2]....
        /*02c4*/ 	.word	0x00000190


	//   ....[3]....
        /*02c8*/ 	.word	0x000003a0


	//   ....[4]....
        /*02cc*/ 	.word	0x00000500


	//   ....[5]....
        /*02d0*/ 	.word	0x00000620


	//   ....[6]....
        /*02d4*/ 	.word	0x00000780


	//   ....[7]....
        /*02d8*/ 	.word	0x00001810


	//   ....[8]....
        /*02dc*/ 	.word	0x00003b20


	//   ....[9]....
        /*02e0*/ 	.word	0x00004c70


	//   ....[10]....
        /*02e4*/ 	.word	0x00005b30


	//   ....[11]....
        /*02e8*/ 	.word	0x00005dc0


	//   ....[12]....
        /*02ec*/ 	.word	0x00006830


	//   ....[13]....
        /*02f0*/ 	.word	0x00006860


	//   ....[14]....
        /*02f4*/ 	.word	0x00006a60


	//   ....[15]....
        /*02f8*/ 	.word	0x00006af0


	//   ....[16]....
        /*02fc*/ 	.word	0x000074c0


	//   ....[17]....
        /*0300*/ 	.word	0x00008020


	//   ....[18]....
        /*0304*/ 	.word	0x00008de0


	//   ....[19]....
        /*0308*/ 	.word	0x00009100


	//   ....[20]....
        /*030c*/ 	.word	0x00009840


	//   ....[21]....
        /*0310*/ 	.word	0x00009910


	//   ....[22]....
        /*0314*/ 	.word	0x00009d30


	//   ....[23]....
        /*0318*/ 	.word	0x00009dd0


	//   ....[24]....
        /*031c*/ 	.word	0x0000ae70


	//   ....[25]....
        /*0320*/ 	.word	0x0000b9e0


	//   ....[26]....
        /*0324*/ 	.word	0x0000c8c0


	//   ....[27]....
        /*0328*/ 	.word	0x0000c8f0


	//   ....[28]....
        /*032c*/ 	.word	0x0000cbe0


	//   ....[29]....
        /*0330*/ 	.word	0x0000cdb0


	//   ....[30]....
        /*0334*/ 	.word	0x0000dca0


	//   ....[31]....
        /*0338*/ 	.word	0x0000e510


	//   ....[32]....
        /*033c*/ 	.word	0x0000f320


	//   ....[33]....
        /*0340*/ 	.word	0x0000f650


	//   ....[34]....
        /*0344*/ 	.word	0x0000fcb0


	//   ....[35]....
        /*0348*/ 	.word	0x0000fd90


	//   ....[36]....
        /*034c*/ 	.word	0x000100a0


	//   ....[37]....
        /*0350*/ 	.word	0x000101f0


	//   ....[38]....
        /*0354*/ 	.word	0x00011310


	//   ....[39]....
        /*0358*/ 	.word	0x00011350


	//   ....[40]....
        /*035c*/ 	.word	0x000113a0


	//   ....[41]....
        /*0360*/ 	.word	0x000113c0


	//   ....[42]....
        /*0364*/ 	.word	0x000113e0


	//   ....[43]....
        /*0368*/ 	.word	0x00011ea0


	//   ....[44]....
        /*036c*/ 	.word	0x000123d0


	//   ....[45]....
        /*0370*/ 	.word	0x00012400


	//   ....[46]....
        /*0374*/ 	.word	0x00012420


	//   ....[47]....
        /*0378*/ 	.word	0x00012430


	//   ....[48]....
        /*037c*/ 	.word	0x000128d0


	//   ....[49]....
        /*0380*/ 	.word	0x00012900


	//   ....[50]....
        /*0384*/ 	.word	0x00013570


	//   ....[51]....
        /*0388*/ 	.word	0x00013590


	//   ....[52]....
        /*038c*/ 	.word	0x00014630


	//   ....[53]....
        /*0390*/ 	.word	0x00015510


	//   ....[54]....
        /*0394*/ 	.word	0x00015e00


	//   ....[55]....
        /*0398*/ 	.word	0x00015e40


	//   ....[56]....
        /*039c*/ 	.word	0x00015f50


	//   ....[57]....
        /*03a0*/ 	.word	0x00015f70


	//   ....[58]....
        /*03a4*/ 	.word	0x00015ff0


	//   ....[59]....
        /*03a8*/ 	.word	0x00016010


	//   ....[60]....
        /*03ac*/ 	.word	0x00016020


	//   ....[61]....
        /*03b0*/ 	.word	0x00016030


	//   ....[62]....
        /*03b4*/ 	.word	0x00016980


	//   ....[63]....
        /*03b8*/ 	.word	0x000169a0


	//   ....[64]....
        /*03bc*/ 	.word	0x000169c0


	//   ....[65]....
        /*03c0*/ 	.word	0x00016ae0


	//   ....[66]....
        /*03c4*/ 	.word	0x00016c90


	//   ....[67]....
        /*03c8*/ 	.word	0x00016cc0


	//   ....[68]....
        /*03cc*/ 	.word	0x00016e10


	//   ....[69]....
        /*03d0*/ 	.word	0x00016e20


	//   ....[70]....
        /*03d4*/ 	.word	0x00019ee0


	//   ....[71]....
        /*03d8*/ 	.word	0x0001a4e0


	//   ....[72]....
        /*03dc*/ 	.word	0x0001a650


	//   ....[73]....
        /*03e0*/ 	.word	0x0001a6b0


	//   ....[74]....
        /*03e4*/ 	.word	0x0001a830


	//   ....[75]....
        /*03e8*/ 	.word	0x0001a8a0


	//   ....[76]....
        /*03ec*/ 	.word	0x0001a9b0


	//   ....[77]....
        /*03f0*/ 	.word	0x0001aa10


	//   ....[78]....
        /*03f4*/ 	.word	0x0001ab10


	//   ....[79]....
        /*03f8*/ 	.word	0x0001ab60


	//   ....[80]....
        /*03fc*/ 	.word	0x0001ac00


	//   ....[81]....
        /*0400*/ 	.word	0x0001ad20


	//   ....[82]....
        /*0404*/ 	.word	0x0001b030


	//   ....[83]....
        /*0408*/ 	.word	0x0001b080


	//   ....[84]....
        /*040c*/ 	.word	0x0001b270


	//   ....[85]....
        /*0410*/ 	.word	0x0001b2c0


	//   ....[86]....
        /*0414*/ 	.word	0x0001b4f0


	//   ....[87]....
        /*0418*/ 	.word	0x0001b540


	//   ....[88]....
        /*041c*/ 	.word	0x0001b950


	//----- nvinfo : EIATTR_REG_RECONFIG
	.align		4
.L_344:
        /*0420*/ 	.byte	0x01, 0x54
	.zero		2


	//----- nvinfo : EIATTR_SYSCALL_OFFSETS
	.align		4
        /*0424*/ 	.byte	0x04, 0x46
        /*0426*/ 	.short	(.L_346 - .L_345)


	//   ....[0]....
.L_345:
        /*0428*/ 	.word	0x00003ce0


	//   ....[1]....
        /*042c*/ 	.word	0x00015190


	//   ....[2]....
        /*0430*/ 	.word	0x000152d0


	//   ....[3]....
        /*0434*/ 	.word	0x000153c0


	//   ....[4]....
        /*0438*/ 	.word	0x00015a90


	//   ....[5]....
        /*043c*/ 	.word	0x00016350


	//----- nvinfo : EIATTR_MBARRIER_INSTR_OFFSETS
	.align		4
.L_346:
        /*0440*/ 	.byte	0x04, 0x39
        /*0442*/ 	.short	(.L_348 - .L_347)


	//   ....[0]....
.L_347:
        /*0444*/ 	.word	0x00000280
        /*0448*/ 	.word	0x000000ff
        /*044c*/ 	.word	0x00038800
        /*0450*/ 	.short	0x0100
        /*0452*/ 	.byte	0x08
	.zero		1


	//   ....[1]....
        /*0454*/ 	.word	0x00000290
        /*0458*/ 	.word	0x000000ff
        /*045c*/ 	.word	0x00038810
        /*0460*/ 	.short	0x0100
        /*0462*/ 	.byte	0x08
	.zero		1


	//   ....[2]....
        /*0464*/ 	.word	0x000002a0
        /*0468*/ 	.word	0x000000ff
        /*046c*/ 	.word	0x00038820
        /*0470*/ 	.short	0x0100
        /*0472*/ 	.byte	0x08
	.zero		1


	//   ....[3]....
        /*0474*/ 	.word	0x00000350
        /*0478*/ 	.word	0x000000ff
        /*047c*/ 	.word	0x00038830
        /*0480*/ 	.short	0x0100
        /*0482*/ 	.byte	0x06
	.zero		1


	//   ....[4]....
        /*0484*/ 	.word	0x00000360
        /*0488*/ 	.word	0x000000ff
        /*048c*/ 	.word	0x00038840
        /*0490*/ 	.short	0x0100
        /*0492*/ 	.byte	0x06
	.zero		1


	//   ....[5]....
        /*0494*/ 	.word	0x00000370
        /*0498*/ 	.word	0x000000ff
        /*049c*/ 	.word	0x00038838
        /*04a0*/ 	.short	0x0100
        /*04a2*/ 	.byte	0x06
	.zero		1


	//   ....[6]....
        /*04a4*/ 	.word	0x00000380
        /*04a8*/ 	.word	0x000000ff
        /*04ac*/ 	.word	0x00038848
        /*04b0*/ 	.short	0x0100
        /*04b2*/ 	.byte	0x06
	.zero		1


	//   ....[7]....
        /*04b4*/ 	.word	0x000004b0
        /*04b8*/ 	.word	0x000000ff
        /*04bc*/ 	.word	0x00038850
        /*04c0*/ 	.short	0x0100
        /*04c2*/ 	.byte	0x08
	.zero		1


	//   ....[8]....
        /*04c4*/ 	.word	0x000004c0
        /*04c8*/ 	.word	0x000000ff
        /*04cc*/ 	.word	0x00038860
        /*04d0*/ 	.short	0x0100
        /*04d2*/ 	.byte	0x08
	.zero		1


	//   ....[9]....
        /*04d4*/ 	.word	0x000004d0
        /*04d8*/ 	.word	0x000000ff
        /*04dc*/ 	.word	0x00038858
        /*04e0*/ 	.short	0x0100
        /*04e2*/ 	.byte	0x08
	.zero		1


	//   ....[10]....
        /*04e4*/ 	.word	0x000004e0
        /*04e8*/ 	.word	0x000000ff
        /*04ec*/ 	.word	0x00038868
        /*04f0*/ 	.short	0x0100
        /*04f2*/ 	.byte	0x08
	.zero		1


	//   ....[11]....
        /*04f4*/ 	.word	0x000005d0
        /*04f8*/ 	.word	0x000000ff
        /*04fc*/ 	.word	0x00038870
        /*0500*/ 	.short	0x0100
        /*0502*/ 	.byte	0x06
	.zero		1


	//   ....[12]....
        /*0504*/ 	.word	0x000005e0
        /*0508*/ 	.word	0x000000ff
        /*050c*/ 	.word	0x00038880
        /*0510*/ 	.short	0x0100
        /*0512*/ 	.byte	0x06
	.zero		1


	//   ....[13]....
        /*0514*/ 	.word	0x000005f0
        /*0518*/ 	.word	0x000000ff
        /*051c*/ 	.word	0x00038878
        /*0520*/ 	.short	0x0100
        /*0522*/ 	.byte	0x06
	.zero		1


	//   ....[14]....
        /*0524*/ 	.word	0x00000600
        /*0528*/ 	.word	0x000000ff
        /*052c*/ 	.word	0x00038888
        /*0530*/ 	.short	0x0100
        /*0532*/ 	.byte	0x06
	.zero		1


	//   ....[15]....
        /*0534*/ 	.word	0x00000730
        /*0538*/ 	.word	0x000000ff
        /*053c*/ 	.word	0x00038890
        /*0540*/ 	.short	0x0100
        /*0542*/ 	.byte	0x08
	.zero		1


	//   ....[16]....
        /*0544*/ 	.word	0x00000740
        /*0548*/ 	.word	0x000000ff
        /*054c*/ 	.word	0x000388a0
        /*0550*/ 	.short	0x0100
        /*0552*/ 	.byte	0x08
	.zero		1


	//   ....[17]....
        /*0554*/ 	.word	0x00000750
        /*0558*/ 	.word	0x000000ff
        /*055c*/ 	.word	0x00038898
        /*0560*/ 	.short	0x0100
        /*0562*/ 	.byte	0x08
	.zero		1


	//   ....[18]....
        /*0564*/ 	.word	0x00000760
        /*0568*/ 	.word	0x000000ff
        /*056c*/ 	.word	0x000388a8
        /*0570*/ 	.short	0x0100
        /*0572*/ 	.byte	0x08
	.zero		1


	//   ....[19]....
        /*0574*/ 	.word	0x00000890
        /*0578*/ 	.word	0x000000ff
        /*057c*/ 	.word	0x000388b0
        /*0580*/ 	.short	0x0100
        /*0582*/ 	.byte	0x08
	.zero		1


	//   ....[20]....
        /*0584*/ 	.word	0x000008a0
        /*0588*/ 	.word	0x000000ff
        /*058c*/ 	.word	0x000388c0
        /*0590*/ 	.short	0x0100
        /*0592*/ 	.byte	0x08
	.zero		1


	//   ....[21]....
        /*0594*/ 	.word	0x000008b0
        /*0598*/ 	.word	0x000000ff
        /*059c*/ 	.word	0x000388b8
        /*05a0*/ 	.short	0x0100
        /*05a2*/ 	.byte	0x08
	.zero		1


	//   ....[22]....
        /*05a4*/ 	.word	0x000008c0
        /*05a8*/ 	.word	0x000000ff
        /*05ac*/ 	.word	0x000388c8
        /*05b0*/ 	.short	0x0100
        /*05b2*/ 	.byte	0x08
	.zero		1


	//   ....[23]....
        /*05b4*/ 	.word	0x00001bb0
        /*05b8*/ 	.word	0x00000008
        /*05bc*/ 	.word	0x00000000
        /*05c0*/ 	.short	0x0101
        /*05c2*/ 	.byte	0x3f
	.zero		1


	//   ....[24]....
        /*05c4*/ 	.word	0x00002650
        /*05c8*/ 	.word	0x00000004
        /*05cc*/ 	.word	0x00000000
        /*05d0*/ 	.short	0x0101
        /*05d2*/ 	.byte	0x3f
	.zero		1


	//   ....[25]....
        /*05d4*/ 	.word	0x00003d10
        /*05d8*/ 	.word	0x000000c7
        /*05dc*/ 	.word	0x00038800
        /*05e0*/ 	.short	0x010a
        /*05e2*/ 	.byte	0x3f
	.zero		1


	//   ....[26]....
        /*05e4*/ 	.word	0x00003ec0
        /*05e8*/ 	.word	0x000000c7
        /*05ec*/ 	.word	0x00038830
        /*05f0*/ 	.short	0x010a
        /*05f2*/ 	.byte	0x3f
	.zero		1


	//   ....[27]....
        /*05f4*/ 	.word	0x00003f00
        /*05f8*/ 	.word	0x000000c7
        /*05fc*/ 	.word	0x00038830
        /*0600*/ 	.short	0x010a
        /*0602*/ 	.byte	0x3f
	.zero		1


	//   ....[28]....
        /*0604*/ 	.word	0x00004310
        /*0608*/ 	.word	0x000000c7
        /*060c*/ 	.word	0x00038810
        /*0610*/ 	.short	0x010a
        /*0612*/ 	.byte	0x3f
	.zero		1


	//   ....[29]....
        /*0614*/ 	.word	0x00004350
        /*0618*/ 	.word	0x000000c7
        /*061c*/ 	.word	0x00038850
        /*0620*/ 	.short	0x010a
        /*0622*/ 	.byte	0x3f
	.zero		1


	//   ....[30]....
        /*0624*/ 	.word	0x00004410
        /*0628*/ 	.word	0x000000c7
        /*062c*/ 	.word	0x00038850
        /*0630*/ 	.short	0x010a
        /*0632*/ 	.byte	0x3f
	.zero		1


	//   ....[31]....
        /*0634*/ 	.word	0x00005ba0
        /*0638*/ 	.word	0x00000003
        /*063c*/ 	.word	0x00000000
        /*0640*/ 	.short	0x0101
        /*0642*/ 	.byte	0x3f
	.zero		1


	//   ....[32]....
        /*0644*/ 	.word	0x000074e0
        /*0648*/ 	.word	0x00000003
        /*064c*/ 	.word	0x00000000
        /*0650*/ 	.short	0x0101
        /*0652*/ 	.byte	0x3f
	.zero		1


	//   ....[33]....
        /*0654*/ 	.word	0x000077a0
        /*0658*/ 	.word	0x000000cc
        /*065c*/ 	.word	0x00038830
        /*0660*/ 	.short	0x010a
        /*0662*/ 	.byte	0x3f
	.zero		1


	//   ....[34]....
        /*0664*/ 	.word	0x000077f0
        /*0668*/ 	.word	0x000000cc
        /*066c*/ 	.word	0x00038830
        /*0670*/ 	.short	0x010a
        /*0672*/ 	.byte	0x3f
	.zero		1


	//   ....[35]....
        /*0674*/ 	.word	0x00007b20
        /*0678*/ 	.word	0x000000cc
        /*067c*/ 	.word	0x00038850
        /*0680*/ 	.short	0x010a
        /*0682*/ 	.byte	0x3f
	.zero		1


	//   ....[36]....
        /*0684*/ 	.word	0x00007b70
        /*0688*/ 	.word	0x000000cc
        /*068c*/ 	.word	0x00038850
        /*0690*/ 	.short	0x010a
        /*0692*/ 	.byte	0x3f
	.zero		1


	//   ....[37]....
        /*0694*/ 	.word	0x00008ee0
        /*0698*/ 	.word	0x000000ca
        /*069c*/ 	.word	0x00000000
        /*06a0*/ 	.short	0x0101
        /*06a2*/ 	.byte	0x3f
	.zero		1


	//   ....[38]....
        /*06a4*/ 	.word	0x0000ae90
        /*06a8*/ 	.word	0x000000cc
        /*06ac*/ 	.word	0x00000000
        /*06b0*/ 	.short	0x0101
        /*06b2*/ 	.byte	0x3f
	.zero		1


	//   ....[39]....
        /*06b4*/ 	.word	0x0000b2d0
        /*06b8*/ 	.word	0x000000b8
        /*06bc*/ 	.word	0x00038830
        /*06c0*/ 	.short	0x010a
        /*06c2*/ 	.byte	0x3f
	.zero		1


	//   ....[40]....
        /*06c4*/ 	.word	0x0000b320
        /*06c8*/ 	.word	0x000000b8
        /*06cc*/ 	.word	0x00038830
        /*06d0*/ 	.short	0x010a
        /*06d2*/ 	.byte	0x3f
	.zero		1


	//   ....[41]....
        /*06d4*/ 	.word	0x0000b550
        /*06d8*/ 	.word	0x000000b8
        /*06dc*/ 	.word	0x00038850
        /*06e0*/ 	.short	0x010a
        /*06e2*/ 	.byte	0x3f
	.zero		1


	//   ....[42]....
        /*06e4*/ 	.word	0x0000b590
        /*06e8*/ 	.word	0x000000b8
        /*06ec*/ 	.word	0x00038850
        /*06f0*/ 	.short	0x010a
        /*06f2*/ 	.byte	0x3f
	.zero		1


	//   ....[43]....
        /*06f4*/ 	.word	0x0000d120
        /*06f8*/ 	.word	0x00000099
        /*06fc*/ 	.word	0x00000000
        /*0700*/ 	.short	0x0101
        /*0702*/ 	.byte	0x3f
	.zero		1


	//   ....[44]....
        /*0704*/ 	.word	0x0000dcc0
        /*0708*/ 	.word	0x000000b8
        /*070c*/ 	.word	0x00000000
        /*0710*/ 	.short	0x0101
        /*0712*/ 	.byte	0x3f
	.zero		1


	//   ....[45]....
        /*0714*/ 	.word	0x0000de10
        /*0718*/ 	.word	0x000000ca
        /*071c*/ 	.word	0x00038830
        /*0720*/ 	.short	0x010a
        /*0722*/ 	.byte	0x3f
	.zero		1


	//   ....[46]....
        /*0724*/ 	.word	0x0000de60
        /*0728*/ 	.word	0x000000ca
        /*072c*/ 	.word	0x00038830
        /*0730*/ 	.short	0x010a
        /*0732*/ 	.byte	0x3f
	.zero		1


	//   ....[47]....
        /*0734*/ 	.word	0x0000e090
        /*0738*/ 	.word	0x000000ca
        /*073c*/ 	.word	0x00038850
        /*0740*/ 	.short	0x010a
        /*0742*/ 	.byte	0x3f
	.zero		1


	//   ....[48]....
        /*0744*/ 	.word	0x0000e0e0
        /*0748*/ 	.word	0x000000ca
        /*074c*/ 	.word	0x00038850
        /*0750*/ 	.short	0x010a
        /*0752*/ 	.byte	0x3f
	.zero		1


	//   ....[49]....
        /*0754*/ 	.word	0x0000f3e0
        /*0758*/ 	.word	0x000000bc
        /*075c*/ 	.word	0x00000000
        /*0760*/ 	.short	0x0101
        /*0762*/ 	.byte	0x3f
	.zero		1


	//   ....[50]....
        /*0764*/ 	.word	0x00011330
        /*0768*/ 	.word	0x000000ca
        /*076c*/ 	.word	0x00000000
        /*0770*/ 	.short	0x0101
        /*0772*/ 	.byte	0x3f
	.zero		1


	//   ....[51]....
        /*0774*/ 	.word	0x00011ec0
        /*0778*/ 	.word	0x000000ff
        /*077c*/ 	.word	0x00000000
        /*0780*/ 	.short	0x0101
        /*0782*/ 	.byte	0x04
	.zero		1


	//   ....[52]....
        /*0784*/ 	.word	0x00015760
        /*0788*/ 	.word	0x000000ff
        /*078c*/ 	.word	0x00038840
        /*0790*/ 	.short	0x010a
        /*0792*/ 	.byte	0x26
	.zero		1


	//   ....[53]....
        /*0794*/ 	.word	0x00016160
        /*0798*/ 	.word	0x000000ff
        /*079c*/ 	.word	0x00038800
        /*07a0*/ 	.short	0x0107
        /*07a2*/ 	.byte	0x26
	.zero		1


	//   ....[54]....
        /*07a4*/ 	.word	0x000161e0
        /*07a8*/ 	.word	0x000000ff
        /*07ac*/ 	.word	0x00038800
        /*07b0*/ 	.short	0x0101
        /*07b2*/ 	.byte	0x26
	.zero		1


	//   ....[55]....
        /*07b4*/ 	.word	0x000170b0
        /*07b8*/ 	.word	0x000000ff
        /*07bc*/ 	.word	0x00038810
        /*07c0*/ 	.short	0x0107
        /*07c2*/ 	.byte	0x26
	.zero		1


	//   ....[56]....
        /*07c4*/ 	.word	0x00017110
        /*07c8*/ 	.word	0x000000ff
        /*07cc*/ 	.word	0x00038810
        /*07d0*/ 	.short	0x0101
        /*07d2*/ 	.byte	0x26
	.zero		1


	//   ....[57]....
        /*07d4*/ 	.word	0x00017120
        /*07d8*/ 	.word	0x000000ff
        /*07dc*/ 	.word	0x00038820
        /*07e0*/ 	.short	0x010a
        /*07e2*/ 	.byte	0x26
	.zero		1


	//   ....[58]....
        /*07e4*/ 	.word	0x00017180
        /*07e8*/ 	.word	0x000000ff
        /*07ec*/ 	.word	0x00038860
        /*07f0*/ 	.short	0x010a
        /*07f2*/ 	.byte	0x26
	.zero		1


	//   ....[59]....
        /*07f4*/ 	.word	0x00017d40
        /*07f8*/ 	.word	0x000000ff
        /*07fc*/ 	.word	0x00038848
        /*0800*/ 	.short	0x010a
        /*0802*/ 	.byte	0x26
	.zero		1


	//   ....[60]....
        /*0804*/ 	.word	0x00017f10
        /*0808*/ 	.word	0x000000ff
        /*080c*/ 	.word	0x00038868
        /*0810*/ 	.short	0x010a
        /*0812*/ 	.byte	0x26
	.zero		1


	//   ....[61]....
        /*0814*/ 	.word	0x000188c0
        /*0818*/ 	.word	0x000000ff
        /*081c*/ 	.word	0x00038840
        /*0820*/ 	.short	0x010a
        /*0822*/ 	.byte	0x26
	.zero		1


	//   ....[62]....
        /*0824*/ 	.word	0x00018aa0
        /*0828*/ 	.word	0x000000ff
        /*082c*/ 	.word	0x00038860
        /*0830*/ 	.short	0x010a
        /*0832*/ 	.byte	0x26
	.zero		1


	//   ....[63]....
        /*0834*/ 	.word	0x00019470
        /*0838*/ 	.word	0x000000ff
        /*083c*/ 	.word	0x00038848
        /*0840*/ 	.short	0x010a
        /*0842*/ 	.byte	0x26
	.zero		1


	//   ....[64]....
        /*0844*/ 	.word	0x00019650
        /*0848*/ 	.word	0x000000ff
        /*084c*/ 	.word	0x00038868
        /*0850*/ 	.short	0x010a
        /*0852*/ 	.byte	0x26
	.zero		1


	//   ....[65]....
        /*0854*/ 	.word	0x00019e70
        /*0858*/ 	.word	0x00000002
        /*085c*/ 	.word	0x00038820
        /*0860*/ 	.short	0x010a
        /*0862*/ 	.byte	0x3f
	.zero		1


	//   ....[66]....
        /*0864*/ 	.word	0x0001a010
        /*0868*/ 	.word	0x00000007
        /*086c*/ 	.word	0x00000000
        /*0870*/ 	.short	0x010a
        /*0872*/ 	.byte	0x3f
	.zero		1


	//   ....[67]....
        /*0874*/ 	.word	0x0001a080
        /*0878*/ 	.word	0x00000005
        /*087c*/ 	.word	0x00000000
        /*0880*/ 	.short	0x010a
        /*0882*/ 	.byte	0x3f
	.zero		1


	//   ....[68]....
        /*0884*/ 	.word	0x0001a0e0
        /*0888*/ 	.word	0x00000005
        /*088c*/ 	.word	0x00000000
        /*0890*/ 	.short	0x010a
        /*0892*/ 	.byte	0x3f
	.zero		1


	//   ....[69]....
        /*0894*/ 	.word	0x0001a110
        /*0898*/ 	.word	0x00000003
        /*089c*/ 	.word	0x00000000
        /*08a0*/ 	.short	0x010a
        /*08a2*/ 	.byte	0x3f
	.zero		1


	//   ....[70]....
        /*08a4*/ 	.word	0x0001a170
        /*08a8*/ 	.word	0x000000c7
        /*08ac*/ 	.word	0x00038800
        /*08b0*/ 	.short	0x010a
        /*08b2*/ 	.byte	0x3f
	.zero		1


	//   ....[71]....
        /*08b4*/ 	.word	0x0001a1c0
        /*08b8*/ 	.word	0x000000c7
        /*08bc*/ 	.word	0x00038830
        /*08c0*/ 	.short	0x010a
        /*08c2*/ 	.byte	0x3f
	.zero		1


	//   ....[72]....
        /*08c4*/ 	.word	0x0001a210
        /*08c8*/ 	.word	0x000000c7
        /*08cc*/ 	.word	0x00038810
        /*08d0*/ 	.short	0x010a
        /*08d2*/ 	.byte	0x3f
	.zero		1


	//   ....[73]....
        /*08d4*/ 	.word	0x0001a260
        /*08d8*/ 	.word	0x000000c7
        /*08dc*/ 	.word	0x00038850
        /*08e0*/ 	.short	0x010a
        /*08e2*/ 	.byte	0x3f
	.zero		1


	//   ....[74]....
        /*08e4*/ 	.word	0x0001a2b0
        /*08e8*/ 	.word	0x000000cc
        /*08ec*/ 	.word	0x00038830
        /*08f0*/ 	.short	0x010a
        /*08f2*/ 	.byte	0x3f
	.zero		1


	//   ....[75]....
        /*08f4*/ 	.word	0x0001a300
        /*08f8*/ 	.word	0x000000cc
        /*08fc*/ 	.word	0x00038850
        /*0900*/ 	.short	0x010a
        /*0902*/ 	.byte	0x3f
	.zero		1


	//   ....[76]....
        /*0904*/ 	.word	0x0001a350
        /*0908*/ 	.word	0x000000b8
        /*090c*/ 	.word	0x00038830
        /*0910*/ 	.short	0x010a
        /*0912*/ 	.byte	0x3f
	.zero		1


	//   ....[77]....
        /*0914*/ 	.word	0x0001a3a0
        /*0918*/ 	.word	0x000000b8
        /*091c*/ 	.word	0x00038850
        /*0920*/ 	.short	0x010a
        /*0922*/ 	.byte	0x3f
	.zero		1


	//   ....[78]....
        /*0924*/ 	.word	0x0001a3f0
        /*0928*/ 	.word	0x000000ca
        /*092c*/ 	.word	0x00038830
        /*0930*/ 	.short	0x010a
        /*0932*/ 	.byte	0x3f
	.zero		1


	//   ....[79]....
        /*0934*/ 	.word	0x0001a440
        /*0938*/ 	.word	0x000000ca
        /*093c*/ 	.word	0x00038850
        /*0940*/ 	.short	0x010a
        /*0942*/ 	.byte	0x3f
	.zero		1


	//   ....[80]....
        /*0944*/ 	.word	0x0001a5a0
        /*0948*/ 	.word	0x00000003
        /*094c*/ 	.word	0x00038840
        /*0950*/ 	.short	0x010a
        /*0952*/ 	.byte	0x3f
	.zero		1


	//   ....[81]....
        /*0954*/ 	.word	0x0001b580
        /*0958*/ 	.word	0x00000003
        /*095c*/ 	.word	0x00038820
        /*0960*/ 	.short	0x010a
        /*0962*/ 	.byte	0x3f
	.zero		1


	//   ....[82]....
        /*0964*/ 	.word	0x0001b5e0
        /*0968*/ 	.word	0x00000003
        /*096c*/ 	.word	0x00038860
        /*0970*/ 	.short	0x010a
        /*0972*/ 	.byte	0x3f
	.zero		1


	//   ....[83]....
        /*0974*/ 	.word	0x0001b640
        /*0978*/ 	.word	0x00000003
        /*097c*/ 	.word	0x00038848
        /*0980*/ 	.short	0x010a
        /*0982*/ 	.byte	0x3f
	.zero		1


	//   ....[84]....
        /*0984*/ 	.word	0x0001b6a0
        /*0988*/ 	.word	0x00000003
        /*098c*/ 	.word	0x00038868
        /*0990*/ 	.short	0x010a
        /*0992*/ 	.byte	0x3f
	.zero		1


	//   ....[85]....
        /*0994*/ 	.word	0x0001b700
        /*0998*/ 	.word	0x00000003
        /*099c*/ 	.word	0x00038840
        /*09a0*/ 	.short	0x010a
        /*09a2*/ 	.byte	0x3f
	.zero		1


	//   ....[86]....
        /*09a4*/ 	.word	0x0001b760
        /*09a8*/ 	.word	0x00000003
        /*09ac*/ 	.word	0x00038860
        /*09b0*/ 	.short	0x010a
        /*09b2*/ 	.byte	0x3f
	.zero		1


	//   ....[87]....
        /*09b4*/ 	.word	0x0001b7c0
        /*09b8*/ 	.word	0x00000003
        /*09bc*/ 	.word	0x00038848
        /*09c0*/ 	.short	0x010a
        /*09c2*/ 	.byte	0x3f
	.zero		1


	//   ....[88]....
        /*09c4*/ 	.word	0x0001b820
        /*09c8*/ 	.word	0x00000003
        /*09cc*/ 	.word	0x00038868
        /*09d0*/ 	.short	0x010a
        /*09d2*/ 	.byte	0x3f
	.zero		1


	//   ....[89]....
        /*09d4*/ 	.word	0x0001b870
        /*09d8*/ 	.word	0x00000002
        /*09dc*/ 	.word	0x00038820
        /*09e0*/ 	.short	0x010a
        /*09e2*/ 	.byte	0x3f
	.zero		1


	//   ....[90]....
        /*09e4*/ 	.word	0x0001ba10
        /*09e8*/ 	.word	0x00000007
        /*09ec*/ 	.word	0x00000000
        /*09f0*/ 	.short	0x010a
        /*09f2*/ 	.byte	0x3f
	.zero		1


	//   ....[91]....
        /*09f4*/ 	.word	0x0001ba60
        /*09f8*/ 	.word	0x00000005
        /*09fc*/ 	.word	0x00000000
        /*0a00*/ 	.short	0x010a
        /*0a02*/ 	.byte	0x3f
	.zero		1


	//   ....[92]....
        /*0a04*/ 	.word	0x0001bab0
        /*0a08*/ 	.word	0x00000005
        /*0a0c*/ 	.word	0x00000000
        /*0a10*/ 	.short	0x010a
        /*0a12*/ 	.byte	0x3f
	.zero		1


	//----- nvinfo : EIATTR_NUM_MBARRIERS
	.align		4
.L_348:
        /*0a14*/ 	.byte	0x03, 0x38
        /*0a16*/ 	.short	0x0017


	//----- nvinfo : EIATTR_EXIT_INSTR_OFFSETS
	.align		4
        /*0a18*/ 	.byte	0x04, 0x1c
        /*0a1a*/ 	.short	(.L_350 - .L_349)


	//   ....[0]....
.L_349:
        /*0a1c*/ 	.word	0x0001a160


	//----- nvinfo : EIATTR_MAX_THREADS
	.align		4
.L_350:
        /*0a20*/ 	.byte	0x04, 0x05
        /*0a22*/ 	.short	(.L_352 - .L_351)
.L_351:
        /*0a24*/ 	.word	0x00000180
        /*0a28*/ 	.word	0x00000001
        /*0a2c*/ 	.word	0x00000001


	//----- nvinfo : EIATTR_CRS_STACK_SIZE
	.align		4
.L_352:
        /*0a30*/ 	.byte	0x04, 0x1e
        /*0a32*/ 	.short	(.L_354 - .L_353)
.L_353:
        /*0a34*/ 	.word	0x00000000


	//----- nvinfo : EIATTR_CBANK_PARAM_SIZE
	.align		4
.L_354:
        /*0a38*/ 	.byte	0x03, 0x19
        /*0a3a*/ 	.short	0x0b70


	//----- nvinfo : EIATTR_PARAM_CBANK
	.align		4
        /*0a3c*/ 	.byte	0x04, 0x0a
        /*0a3e*/ 	.short	(.L_356 - .L_355)
	.align		4
.L_355:
        /*0a40*/ 	.word	index@(.nv.constant0._ZN7cutlass13device_kernelIN5flash11enable_sm90INS1_16FlashAttnFwdSm90INS1_25CollectiveMainloopFwdSm90ILi2EN4cute5tupleIJNS5_1CILi1EEES8_S8_EEENS6_IJNS7_ILi64EEESA_SA_EEELi512ENS_6half_tEfNS_4arch4Sm90ELb0ELb1ELb0ELb0ELb0ELb0ELb1ELb0ELb0ELb1ELb1ELb0EEENS1_21CollectiveEpilogueFwdINS6_IJSA_NS7_ILi512EEESA_EEES9_SC_SE_Li256ELb0ELb1ELb1ELb0EEENS1_19SingleTileSchedulerILb0ELb1ELb1ELi64EEEEEEEEEvNT_6ParamsE)
        /*0a44*/ 	.short	0x0210
        /*0a46*/ 	.short	0x0b70


	//----- nvinfo : EIATTR_SW_WAR
	.align		4
.L_356:
        /*0a48*/ 	.byte	0x04, 0x36
        /*0a4a*/ 	.short	(.L_358 - .L_357)
.L_357:
        /*0a4c*/ 	.word	0x00000008
.L_358:


//--------------------- .nv.info._ZN7cutlass13device_kernelIN5flash11enable_sm90INS1_16FlashAttnFwdSm90INS1_25CollectiveMainloopFwdSm90ILi2EN4cute5tupleIJNS5_1CILi1EEES8_S8_EEENS6_IJNS7_ILi64EEESA_SA_EEELi512ENS_6half_tEfNS_4arch4Sm90ELb0ELb1ELb0ELb1ELb0ELb0ELb0ELb0ELb0ELb1ELb1ELb0EEENS1_21CollectiveEpilogueFwdINS6_IJSA_NS7_ILi512EEESA_EEES9_SC_SE_Li256ELb1ELb1ELb1ELb0EEENS1_36VarlenDynamicPersistentTileSchedulerILi64ELi64ELi256ELi128ELb1ELb1ELb1ELb1ELb0ELb1EEEEEEEEEvNT_6ParamsE --------------------------
	.section	.nv.info._ZN7cutlass13device_kernelIN5flash11enable_sm90INS1_16FlashAttnFwdSm90INS1_25CollectiveMainloopFwdSm90ILi2EN4cute5tupleIJNS5_1CILi1EEES8_S8_EEENS6_IJNS7_ILi64EEESA_SA_EEELi512ENS_6half_tEfNS_4arch4Sm90ELb0ELb1ELb0ELb1ELb0ELb0ELb0ELb0ELb0ELb1ELb1ELb0EEENS1_21CollectiveEpilogueFwdINS6_IJSA_NS7_ILi512EEESA_EEES9_SC_SE_Li256ELb1ELb1ELb1ELb0EEENS1_36VarlenDynamicPersistentTileSchedulerILi64ELi64ELi256ELi128ELb1ELb1ELb1ELb1ELb0ELb1EEEEEEEEEvNT_6ParamsE,"",@"SHT_CUDA_INFO"
	.sectionflags	@""
	.align	4


	//----- nvinfo : EIATTR_CUDA_API_VERSION
	.align		4
        /*0000*/ 	.byte	0x04, 0x37
        /*0002*/ 	.short	(.L_360 - .L_359)
.L_359:
        /*0004*/ 	.word	0x00000082


	//----- nvinfo : EIATTR_KPARAM_INFO
	.align		4
.L_360:
        /*0008*/ 	.byte	0x04, 0x17
        /*000a*/ 	.short	(.L_362 - .L_361)
.L_361:
        /*000c*/ 	.word	0x00000000
        /*0010*/ 	.short	0x0000
        /*0012*/ 	.short	0x0070
        /*0014*/ 	.byte	0x00, 0xf0, 0x01, 0x2a


	//----- nvinfo : EIATTR_SPARSE_MMA_MASK
	.align		4
.L_362:
        /*0018*/ 	.byte	0x03, 0x50
        /*001a*/ 	.short	0x0000


	//----- nvinfo : EIATTR_MAXREG_COUNT
	.align		4
        /*001c*/ 	.byte	0x03, 0x1b
        /*001e*/ 	.short	0x00a8


	//----- nvinfo : EIATTR_NUM_BARRIERS
	.align		4
        /*0020*/ 	.byte	0x02, 0x4c
        /*0022*/ 	.byte	0x10
	.zero		1


	//----- nvinfo : EIATTR_EXTERNS
	.align		4
        /*0024*/ 	.byte	0x04, 0x0f
        /*0026*/ 	.short	(.L_364 - .L_363)


	//   ....[0]....
	.align		4
.L_363:
        /*0028*/ 	.word	index@(__assertfail)


	//----- nvinfo : EIATTR_ANNOTATIONS
	.align		4
.L_364:
        /*002c*/ 	.byte	0x04, 0x55
        /*002e*/ 	.short	(.L_366 - .L_365)


	//   ....[0]....
.L_365:
        /* <DEDUP_REMOVED lines=70> */


	//----- nvinfo : EIATTR_MERCURY_ISA_VERSION
	.align		4
.L_366:
        /*0480*/ 	.byte	0x03, 0x5f
        /*0482*/ 	.short	0x0101


	//----- nvinfo : EIATTR_UNUSED_LOAD_BYTE_OFFSET
	.align		4
        /*0484*/ 	.byte	0x04, 0x44
        /*0486*/ 	.short	(.L_368 - .L_367)


	//   ....[0]....
.L_367:
        /*0488*/ 	.word	0x00000a10
        /*048c*/ 	.word	0x0000fff0


	//   ....[1]....
        /*0490*/ 	.word	0x0000daf0
        /*0494*/ 	.word	0x0000fff0


	//----- nvinfo : EIATTR_INT_WARP_WIDE_INSTR_OFFSETS
	.align		4
.L_368:
        /*0498*/ 	.byte	0x04, 0x31
        /*049a*/ 	.short	(.L_370 - .L_369)


	//   ....[0]....
.L_369:
        /*049c*/ 	.word	0x00000130


	//   ....[1]....
        /*04a0*/ 	.word	0x00000170


	//   ....[2]....
        /*04a4*/ 	.word	0x000001e0


	//   ....[3]....
        /*04a8*/ 	.word	0x00014290


	//   ....[4]....
        /*04ac*/ 	.word	0x00014320


	//   ....[5]....
        /*04b0*/ 	.word	0x00018c60


	//   ....[6]....
        /*04b4*/ 	.word	0x00018cf0


	//----- nvinfo : EIATTR_COOP_GROUP_MASK_REGIDS
	.align		4
.L_370:
        /*04b8*/ 	.byte	0x04, 0x29
        /*04ba*/ 	.short	(.L_372 - .L_371)


	//   ....[0]....
.L_371:
        /*04bc*/ 	.word	0xffffffff


	//   ....[1]....
        /*04c0*/ 	.word	0xffffffff


	//   ....[2]....
        /*04c4*/ 	.word	0xffffffff


	//   ....[3]....
        /*04c8*/ 	.word	0xffffffff


	//   ....[4]....
        /*04cc*/ 	.word	0xffffffff


	//   ....[5]....
        /*04d0*/ 	.word	0xffffffff


	//   ....[6]....
        /*04d4*/ 	.word	0xffffffff


	//   ....[7]....
        /*04d8*/ 	.word	0xffffffff


	//   ....[8]....
        /*04dc*/ 	.word	0xffffffff


	//   ....[9]....
        /*04e0*/ 	.word	0xffffffff


	//   ....[10]....
        /*04e4*/ 	.word	0xffffffff


	//   ....[11]....
        /*04e8*/ 	.word	0xffffffff


	//   ....[12]....
        /*04ec*/ 	.word	0xffffffff


	//   ....[13]....
        /*04f0*/ 	.word	0xffffffff


	//   ....[14]....
        /*04f4*/ 	.word	0xffffffff


	//   ....[15]....
        /*04f8*/ 	.word	0xffffffff


	//   ....[16]....
        /*04fc*/ 	.word	0xffffffff


	//   ....[17]....
        /*0500*/ 	.word	0xffffffff


	//   ....[18]....
        /*0504*/ 	.word	0xffffffff


	//   ....[19]....
        /*0508*/ 	.word	0xffffffff


	//   ....[20]....
        /*050c*/ 	.word	0xffffffff


	//   ....[21]....
        /*0510*/ 	.word	0xffffffff


	//   ....[22]....
        /*0514*/ 	.word	0xffffffff


	//   ....[23]....
        /*0518*/ 	.word	0xffffffff


	//   ....[24]....
        /*051c*/ 	.word	0xffffffff


	//   ....[25]....
        /*0520*/ 	.word	0xffffffff


	//   ....[26]....
        /*0524*/ 	.word	0xffffffff


	//   ....[27]....
        /*0528*/ 	.word	0xffffffff


	//   ....[28]....
        /*052c*/ 	.word	0xffffffff


	//   ....[29]....
        /*0530*/ 	.word	0xffffffff


	//   ....[30]....
        /*0534*/ 	.word	0xffffffff


	//   ....[31]....
        /*0538*/ 	.word	0xffffffff


	//   ....[32]....
        /*053c*/ 	.word	0xffffffff


	//   ....[33]....
        /*0540*/ 	.word	0xffffffff


	//   ....[34]....
        /*0544*/ 	.word	0xffffffff


	//   ....[35]....
        /*0548*/ 	.word	0xffffffff


	//   ....[36]....
        /*054c*/ 	.word	0xffffffff


	//   ....[37]....
        /*0550*/ 	.word	0xffffffff


	//   ....[38]....
        /*0554*/ 	.word	0xffffffff


	//   ....[39]....
        /*0558*/ 	.word	0xffffffff


	//   ....[40]....
        /*055c*/ 	.word	0xffffffff


	//   ....[41]....
        /*0560*/ 	.word	0xffffffff


	//   ....[42]....
        /*0564*/ 	.word	0xffffffff


	//   ....[43]....
        /*0568*/ 	.word	0xffffffff


	//   ....[44]....
        /*056c*/ 	.word	0xffffffff


	//   ....[45]....
        /*0570*/ 	.word	0xffffffff


	//   ....[46]....
        /*0574*/ 	.word	0xffffffff


	//   ....[47]....
        /*0578*/ 	.word	0xffffffff


	//   ....[48]....
        /*057c*/ 	.word	0xffffffff


	//   ....[49]....
        /*0580*/ 	.word	0xffffffff


	//   ....[50]....
        /*0584*/ 	.word	0xffffffff


	//   ....[51]....
        /*0588*/ 	.word	0xffffffff


	//   ....[52]....
        /*058c*/ 	.word	0xffffffff


	//   ....[53]....
        /*0590*/ 	.word	0xffffffff


	//   ....[54]....
        /*0594*/ 	.word	0xffffffff


	//   ....[55]....
        /*0598*/ 	.word	0xffffffff


	//   ....[56]....
        /*059c*/ 	.word	0xffffffff


	//   ....[57]....
        /*05a0*/ 	.word	0xffffffff


	//   ....[58]....
        /*05a4*/ 	.word	0xffffffff


	//   ....[59]....
        /*05a8*/ 	.word	0xffffffff


	//   ....[60]....
        /*05ac*/ 	.word	0xffffffff


	//   ....[61]....
        /*05b0*/ 	.word	0xffffffff


	//   ....[62]....
        /*05b4*/ 	.word	0xffffffff


	//   ....[63]....
        /*05b8*/ 	.word	0xffffffff


	//   ....[64]....
        /*05bc*/ 	.word	0xffffffff


	//   ....[65]....
        /*05c0*/ 	.word	0xffffffff


	//   ....[66]....
        /*05c4*/ 	.word	0xffffffff


	//   ....[67]....
        /*05c8*/ 	.word	0xffffffff


	//   ....[68]....
        /*05cc*/ 	.word	0xffffffff


	//   ....[69]....
        /*05d0*/ 	.word	0xffffffff


	//   ....[70]....
        /*05d4*/ 	.word	0xffffffff


	//   ....[71]....
        /*05d8*/ 	.word	0xffffffff


	//   ....[72]....
        /*05dc*/ 	.word	0xffffffff


	//   ....[73]....
        /*05e0*/ 	.word	0xffffffff


	//   ....[74]....
        /*05e4*/ 	.word	0xffffffff


	//   ....[75]....
        /*05e8*/ 	.word	0xffffffff


	//   ....[76]....
        /*05ec*/ 	.word	0xffffffff


	//   ....[77]....
        /*05f0*/ 	.word	0xffffffff


	//   ....[78]....
        /*05f4*/ 	.word	0xffffffff


	//   ....[79]....
        /*05f8*/ 	.word	0xffffffff


	//   ....[80]....
        /*05fc*/ 	.word	0xffffffff


	//   ....[81]....
        /*0600*/ 	.word	0xffffffff


	//   ....[82]....
        /*0604*/ 	.word	0xffffffff


	//   ....[83]....
        /*0608*/ 	.word	0xffffffff


	//   ....[84]....
        /*060c*/ 	.word	0xffffffff


	//   ....[85]....
        /*0610*/ 	.word	0xffffffff


	//   ....[86]....
        /*0614*/ 	.word	0xffffffff


	//   ....[87]....
        /*0618*/ 	.word	0xffffffff


	//   ....[88]....
        /*061c*/ 	.word	0xffffffff


	//   ....[89]....
        /*0620*/ 	.word	0xffffffff


	//   ....[90]....
        /*0624*/ 	.word	0xffffffff


	//   ....[91]....
        /*0628*/ 	.word	0xffffffff


	//   ....[92]....
        /*062c*/ 	.word	0xffffffff


	//   ....[93]....
        /*0630*/ 	.word	0xffffffff


	//   ....[94]....
        /*0634*/ 	.word	0xffffffff


	//   ....[95]....
        /*0638*/ 	.word	0xffffffff


	//   ....[96]....
        /*063c*/ 	.word	0xffffffff


	//   ....[97]....
        /*0640*/ 	.word	0xffffffff


	//   ....[98]....
        /*0644*/ 	.word	0xffffffff


	//   ....[99]....
        /*0648*/ 	.word	0xffffffff


	//   ....[100]....
        /*064c*/ 	.word	0xffffffff


	//   ....[101]....
        /*0650*/ 	.word	0x0500000f


	//   ....[102]....
        /*0654*/ 	.word	0x0500000f


	//   ....[103]....
        /*0658*/ 	.word	0x0500000f


	//   ....[104]....
        /*065c*/ 	.word	0x0500000f


	//   ....[105]....
        /*0660*/ 	.word	0x0500000f


	//   ....[106]....
        /*0664*/ 	.word	0x0500000f


	//   ....[107]....
        /*0668*/ 	.word	0x0500000f


	//   ....[108]....
        /*066c*/ 	.word	0x0500000f


	//   ....[109]....
        /*0670*/ 	.word	0x0500000f


	//   ....[110]....
        /*0674*/ 	.word	0x0500000f


	//   ....[111]....
        /*0678*/ 	.word	0x0500000f


	//   ....[112]....
        /*067c*/ 	.word	0x0500000f


	//   ....[113]....
        /*0680*/ 	.word	0x0500000f


	//   ....[114]....
        /*0684*/ 	.word	0x0500000f


	//   ....[115]....
        /*0688*/ 	.word	0x0500000f


	//   ....[116]....
        /*068c*/ 	.word	0x0500000f


	//   ....[117]....
        /*0690*/ 	.word	0x0500000f


	//   ....[118]....
        /*0694*/ 	.word	0x0500000f


	//   ....[119]....
        /*0698*/ 	.word	0x0500000f


	//   ....[120]....
        /*069c*/ 	.word	0x0500000f


	//   ....[121]....
        /*06a0*/ 	.word	0x0500000f


	//   ....[122]....
        /*06a4*/ 	.word	0x0500000f


	//   ....[123]....
        /*06a8*/ 	.word	0x0500000f


	//   ....[124]....
        /*06ac*/ 	.word	0x0500000f


	//   ....[125]....
        /*06b0*/ 	.word	0x0500000f


	//   ....[126]....
        /*06b4*/ 	.word	0x0500000f


	//   ....[127]....
        /*06b8*/ 	.word	0x0500000f


	//   ....[128]....
        /*06bc*/ 	.word	0x0500000f


	//----- nvinfo : EIATTR_COOP_GROUP_INSTR_OFFSETS
	.align		4
.L_372:
        /*06c0*/ 	.byte	0x04, 0x28
        /*06c2*/ 	.short	(.L_374 - .L_373)


	//   ....[0]....
.L_373:
        /*06c4*/ 	.word	0x00000060


	//   ....[1]....
        /*06c8*/ 	.word	0x00000140


	//   ....[2]....
        /*06cc*/ 	.word	0x00000190


	//   ....[3]....
        /*06d0*/ 	.word	0x00000380


	//   ....[4]....
        /*06d4*/ 	.word	0x000004e0


	//   ....[5]....
        /*06d8*/ 	.word	0x00000600


	//   ....[6]....
        /*06dc*/ 	.word	0x00000760


	//   ....[7]....
        /*06e0*/ 	.word	0x00002440


	//   ....[8]....
        /*06e4*/ 	.word	0x00004860


	//   ....[9]....
        /*06e8*/ 	.word	0x00004ed0


	//   ....[10]....
        /*06ec*/ 	.word	0x00005650


	//   ....[11]....
        /*06f0*/ 	.word	0x00005b00


	//   ....[12]....
        /*06f4*/ 	.word	0x00005c20


	//   ....[13]....
        /*06f8*/ 	.word	0x00005f80


	//   ....[14]....
        /*06fc*/ 	.word	0x00006050


	//   ....[15]....
        /*0700*/ 	.word	0x00006930


	//   ....[16]....
        /*0704*/ 	.word	0x00006df0


	//   ....[17]....
        /*0708*/ 	.word	0x000070a0


	//   ....[18]....
        /*070c*/ 	.word	0x000077f0


	//   ....[19]....
        /*0710*/ 	.word	0x00007940


	//   ....[20]....
        /*0714*/ 	.word	0x00007e90


	//   ....[21]....
        /*0718*/ 	.word	0x00007ef0


	//   ....[22]....
        /*071c*/ 	.word	0x00009050


	//   ....[23]....
        /*0720*/ 	.word	0x00009730


	//   ....[24]....
        /*0724*/ 	.word	0x00009750


	//   ....[25]....
        /*0728*/ 	.word	0x00009bb0


	//   ....[26]....
        /*072c*/ 	.word	0x00009d80


	//   ....[27]....
        /*0730*/ 	.word	0x0000abd0


	//   ....[28]....
        /*0734*/ 	.word	0x0000af60


	//   ....[29]....
        /*0738*/ 	.word	0x0000b1f0


	//   ....[30]....
        /*073c*/ 	.word	0x0000b8d0


	//   ....[31]....
        /*0740*/ 	.word	0x0000b9a0


	//   ....[32]....
        /*0744*/ 	.word	0x0000bf20


	//   ....[33]....
        /*0748*/ 	.word	0x0000c0f0


	//   ....[34]....
        /*074c*/ 	.word	0x0000cfb0


	//   ....[35]....
        /*0750*/ 	.word	0x0000cff0


	//   ....[36]....
        /*0754*/ 	.word	0x0000d080


	//   ....[37]....
        /*0758*/ 	.word	0x0000d100


	//   ....[38]....
        /*075c*/ 	.word	0x0000d110


	//   ....[39]....
        /*0760*/ 	.word	0x0000e8f0


	//   ....[40]....
        /*0764*/ 	.word	0x0000ecd0


	//   ....[41]....
        /*0768*/ 	.word	0x0000ecf0


	//   ....[42]....
        /*076c*/ 	.word	0x0000ed00


	//   ....[43]....
        /*0770*/ 	.word	0x0000ed10


	//   ....[44]....
        /*0774*/ 	.word	0x0000f940


	//   ....[45]....
        /*0778*/ 	.word	0x0000f970


	//   ....[46]....
        /*077c*/ 	.word	0x0000fc20


	//   ....[47]....
        /*0780*/ 	.word	0x0000fc40


	//   ....[48]....
        /*0784*/ 	.word	0x00010360


	//   ....[49]....
        /*0788*/ 	.word	0x00010370


	//   ....[50]....
        /*078c*/ 	.word	0x00010bc0


	//   ....[51]....
        /*0790*/ 	.word	0x00010be0


	//   ....[52]....
        /*0794*/ 	.word	0x00011f60


	//   ....[53]....
        /*0798*/ 	.word	0x00011fa0


	//   ....[54]....
        /*079c*/ 	.word	0x000121e0


	//   ....[55]....
        /*07a0*/ 	.word	0x00012200


	//   ....[56]....
        /*07a4*/ 	.word	0x000124c0


	//   ....[57]....
        /*07a8*/ 	.word	0x000126d0


	//   ....[58]....
        /*07ac*/ 	.word	0x00012700


	//   ....[59]....
        /*07b0*/ 	.word	0x00012730


	//   ....[60]....
        /*07b4*/ 	.word	0x00012760


	//   ....[61]....
        /*07b8*/ 	.word	0x00012790


	//   ....[62]....
        /*07bc*/ 	.word	0x000127c0


	//   ....[63]....
        /*07c0*/ 	.word	0x00012960


	//   ....[64]....
        /*07c4*/ 	.word	0x00012990


	//   ....[65]....
        /*07c8*/ 	.word	0x000129c0


	//   ....[66]....
        /*07cc*/ 	.word	0x000129f0


	//   ....[67]....
        /*07d0*/ 	.word	0x00012a20


	//   ....[68]....
        /*07d4*/ 	.word	0x00012a50


	//   ....[69]....
        /*07d8*/ 	.word	0x00012af0


	//   ....[70]....
        /*07dc*/ 	.word	0x00012b20


	//   ....[71]....
        /*07e0*/ 	.word	0x00012b30


	//   ....[72]....
        /*07e4*/ 	.word	0x00012b60


	//   ....[73]....
        /*07e8*/ 	.word	0x00014860


	//   ....[74]....
        /*07ec*/ 	.word	0x00015300


	//   ....[75]....
        /*07f0*/ 	.word	0x00015320


	//   ....[76]....
        /*07f4*/ 	.word	0x000153d0


	//   ....[77]....
        /*07f8*/ 	.word	0x000153e0


	//   ....[78]....
        /*07fc*/ 	.word	0x00015460


	//   ....[79]....
        /*0800*/ 	.word	0x00015470


	//   ....[80]....
        /*0804*/ 	.word	0x00015480


	//   ....[81]....
        /*0808*/ 	.word	0x00015490


	//   ....[82]....
        /*080c*/ 	.word	0x00018f80


	//   ....[83]....
        /*0810*/ 	.word	0x00018fb0


	//   ....[84]....
        /*0814*/ 	.word	0x00019010


	//   ....[85]....
        /*0818*/ 	.word	0x00019040


	//   ....[86]....
        /*081c*/ 	.word	0x00019070


	//   ....[87]....
        /*0820*/ 	.word	0x000190a0


	//   ....[88]....
        /*0824*/ 	.word	0x000190d0


	//   ....[89]....
        /*0828*/ 	.word	0x00019100


	//   ....[90]....
        /*082c*/ 	.word	0x000192c0


	//   ....[91]....
        /*0830*/ 	.word	0x000192f0


	//   ....[92]....
        /*0834*/ 	.word	0x00019320


	//   ....[93]....
        /*0838*/ 	.word	0x00019350


	//   ....[94]....
        /*083c*/ 	.word	0x00019380


	//   ....[95]....
        /*0840*/ 	.word	0x000193b0


	//   ....[96]....
        /*0844*/ 	.word	0x00019480


	//   ....[97]....
        /*0848*/ 	.word	0x000194a0


	//   ....[98]....
        /*084c*/ 	.word	0x000194b0


	//   ....[99]....
        /*0850*/ 	.word	0x00019530


	//   ....[100]....
        /*0854*/ 	.word	0x0001a060


	//   ....[101]....
        /*0858*/ 	.word	0x0001a770


	//   ....[102]....
        /*085c*/ 	.word	0x0001a930


	//   ....[103]....
        /*0860*/ 	.word	0x0001a980


	//   ....[104]....
        /*0864*/ 	.word	0x0001a9e0


	//   ....[105]....
        /*0868*/ 	.word	0x0001aad0


	//   ....[106]....
        /*086c*/ 	.word	0x0001ab30


	//   ....[107]....
        /*0870*/ 	.word	0x0001ac20


	//   ....[108]....
        /*0874*/ 	.word	0x0001ac80


	//   ....[109]....
        /*0878*/ 	.word	0x0001ad50


	//   ....[110]....
        /*087c*/ 	.word	0x0001b080


	//   ....[111]....
        /*0880*/ 	.word	0x0001b120


	//   ....[112]....
        /*0884*/ 	.word	0x0001b2c0


	//   ....[113]....
        /*0888*/ 	.word	0x0001b330


	//   ....[114]....
        /*088c*/ 	.word	0x0001b3a0


	//   ....[115]....
        /*0890*/ 	.word	0x0001b410


	//   ....[116]....
        /*0894*/ 	.word	0x0001b480


	//   ....[117]....
        /*0898*/ 	.word	0x0001b500


	//   ....[118]....
        /*089c*/ 	.word	0x0001b590


	//   ....[119]....
        /*08a0*/ 	.word	0x0001b630


	//   ....[120]....
        /*08a4*/ 	.word	0x0001b6a0


	//   ....[121]....
        /*08a8*/ 	.word	0x0001b710


	//   ....[122]....
        /*08ac*/ 	.word	0x0001b780


	//   ....[123]....
        /*08b0*/ 	.word	0x0001b800


	//   ....[124]....
        /*08b4*/ 	.word	0x0001b870


	//   ....[125]....
        /*08b8*/ 	.word	0x0001b920


	//   ....[126]....
        /*08bc*/ 	.word	0x0001b970


	//   ....[127]....
        /*08c0*/ 	.word	0x0001ba20


	//   ....[128]....
        /*08c4*/ 	.word	0x0001bb50


	//----- nvinfo : EIATTR_REG_RECONFIG
	.align		4
.L_374:
        /*08c8*/ 	.byte	0x01, 0x54
	.zero		2


	//----- nvinfo : EIATTR_SYSCALL_OFFSETS
	.align		4
        /*08cc*/ 	.byte	0x04, 0x46
        /*08ce*/ 	.short	(.L_376 - .L_375)


	//   ....[0]....
.L_375:
        /*08d0*/ 	.word	0x00004a30


	//   ....[1]....
        /*08d4*/ 	.word	0x00014490


	//   ....[2]....
        /*08d8*/ 	.word	0x000145e0


	//   ....[3]....
        /*08dc*/ 	.word	0x000146d0


	//   ....[4]....
        /*08e0*/ 	.word	0x00014ee0


	//----- nvinfo : EIATTR_MBARRIER_INSTR_OFFSETS
	.align		4
.L_376:
        /*08e4*/ 	.byte	0x04, 0x39
        /*08e6*/ 	.short	(.L_378 - .L_377)


	//   ....[0]....
.L_377:
        /*08e8*/ 	.word	0x00000270
        /*08ec*/ 	.word	0x000000ff
        /*08f0*/ 	.word	0x00028c00
        /*08f4*/ 	.short	0x0100
        /*08f6*/ 	.byte	0x08
	.zero		1


	//   ....[1]....
        /*08f8*/ 	.word	0x00000280
        /*08fc*/ 	.word	0x000000ff
        /*0900*/ 	.word	0x00028c20
        /*0904*/ 	.short	0x0100
        /*0906*/ 	.byte	0x08
	.zero		1


	//   ....[2]....
        /*0908*/ 	.word	0x00000330
        /*090c*/ 	.word	0x000000ff
        /*0910*/ 	.word	0x00028c30
        /*0914*/ 	.short	0x0100
        /*0916*/ 	.byte	0x06
	.zero		1


	//   ....[3]....
        /*0918*/ 	.word	0x00000340
        /*091c*/ 	.word	0x000000ff
        /*0920*/ 	.word	0x00028c40
        /*0924*/ 	.short	0x0100
        /*0926*/ 	.byte	0x06
	.zero		1


	//   ....[4]....
        /*0928*/ 	.word	0x00000350
        /*092c*/ 	.word	0x000000ff
        /*0930*/ 	.word	0x00028c38
        /*0934*/ 	.short	0x0100
        /*0936*/ 	.byte	0x06
	.zero		1


	//   ....[5]....
        /*0938*/ 	.word	0x00000360
        /*093c*/ 	.word	0x000000ff
        /*0940*/ 	.word	0x00028c48
        /*0944*/ 	.short	0x0100
        /*0946*/ 	.byte	0x06
	.zero		1


	//   ....[6]....
        /*0948*/ 	.word	0x00000490
        /*094c*/ 	.word	0x000000ff
        /*0950*/ 	.word	0x00028c50
        /*0954*/ 	.short	0x0100
        /*0956*/ 	.byte	0x08
	.zero		1


	//   ....[7]....
        /*0958*/ 	.word	0x000004a0
        /*095c*/ 	.word	0x000000ff
        /*0960*/ 	.word	0x00028c60
        /*0964*/ 	.short	0x0100
        /*0966*/ 	.byte	0x08
	.zero		1


	//   ....[8]....
        /*0968*/ 	.word	0x000004b0
        /*096c*/ 	.word	0x000000ff
        /*0970*/ 	.word	0x00028c58
        /*0974*/ 	.short	0x0100
        /*0976*/ 	.byte	0x08
	.zero		1


	//   ....[9]....
        /*0978*/ 	.word	0x000004c0
        /*097c*/ 	.word	0x000000ff
        /*0980*/ 	.word	0x00028c68
        /*0984*/ 	.short	0x0100
        /*0986*/ 	.byte	0x08
	.zero		1


	//   ....[10]....
        /*0988*/ 	.word	0x000005b0
        /*098c*/ 	.word	0x000000ff
        /*0990*/ 	.word	0x00028c70
        /*0994*/ 	.short	0x0100
        /*0996*/ 	.byte	0x06
	.zero		1


	//   ....[11]....
        /*0998*/ 	.word	0x000005c0
        /*099c*/ 	.word	0x000000ff
        /*09a0*/ 	.word	0x00028c80
        /*09a4*/ 	.short	0x0100
        /*09a6*/ 	.byte	0x06
	.zero		1


	//   ....[12]....
        /*09a8*/ 	.word	0x000005d0
        /*09ac*/ 	.word	0x000000ff
        /*09b0*/ 	.word	0x00028c78
        /*09b4*/ 	.short	0x0100
        /*09b6*/ 	.byte	0x06
	.zero		1


	//   ....[13]....
        /*09b8*/ 	.word	0x000005e0
        /*09bc*/ 	.word	0x000000ff
        /*09c0*/ 	.word	0x00028c88
        /*09c4*/ 	.short	0x0100
        /*09c6*/ 	.byte	0x06
	.zero		1


	//   ....[14]....
        /*09c8*/ 	.word	0x00000710
        /*09cc*/ 	.word	0x000000ff
        /*09d0*/ 	.word	0x00028c90
        /*09d4*/ 	.short	0x0100
        /*09d6*/ 	.byte	0x08
	.zero		1


	//   ....[15]....
        /*09d8*/ 	.word	0x00000720
        /*09dc*/ 	.word	0x000000ff
        /*09e0*/ 	.word	0x00028ca0
        /*09e4*/ 	.short	0x0100
        /*09e6*/ 	.byte	0x08
	.zero		1


	//   ....[16]....
        /*09e8*/ 	.word	0x00000730
        /*09ec*/ 	.word	0x000000ff
        /*09f0*/ 	.word	0x00028c98
        /*09f4*/ 	.short	0x0100
        /*09f6*/ 	.byte	0x08
	.zero		1


	//   ....[17]....
        /*09f8*/ 	.word	0x00000740
        /*09fc*/ 	.word	0x000000ff
        /*0a00*/ 	.word	0x00028ca8
        /*0a04*/ 	.short	0x0100
        /*0a06*/ 	.byte	0x08
	.zero		1


	//   ....[18]....
        /*0a08*/ 	.word	0x00000870
        /*0a0c*/ 	.word	0x000000ff
        /*0a10*/ 	.word	0x00028cb0
        /*0a14*/ 	.short	0x0100
        /*0a16*/ 	.byte	0x08
	.zero		1


	//   ....[19]....
        /*0a18*/ 	.word	0x00000880
        /*0a1c*/ 	.word	0x000000ff
        /*0a20*/ 	.word	0x00028cc0
        /*0a24*/ 	.short	0x0100
        /*0a26*/ 	.byte	0x08
	.zero		1


	//   ....[20]....
        /*0a28*/ 	.word	0x00000890
        /*0a2c*/ 	.word	0x000000ff
        /*0a30*/ 	.word	0x00028cb8
        /*0a34*/ 	.short	0x0100
        /*0a36*/ 	.byte	0x08
	.zero		1


	//   ....[21]....
        /*0a38*/ 	.word	0x000008a0
        /*0a3c*/ 	.word	0x000000ff
        /*0a40*/ 	.word	0x00028cc8
        /*0a44*/ 	.short	0x0100
        /*0a46*/ 	.byte	0x08
	.zero		1


	//   ....[22]....
        /*0a48*/ 	.word	0x00002580
        /*0a4c*/ 	.word	0x000000ff
        /*0a50*/ 	.word	0x00028c50
        /*0a54*/ 	.short	0x010a
        /*0a56*/ 	.byte	0x17
	.zero		1


	//   ....[23]....
        /*0a58*/ 	.word	0x00002850
        /*0a5c*/ 	.word	0x00000000
        /*0a60*/ 	.word	0x00000000
        /*0a64*/ 	.short	0x0101
        /*0a66*/ 	.byte	0x3f
	.zero		1


	//   ....[24]....
        /*0a68*/ 	.word	0x000031b0
        /*0a6c*/ 	.word	0x000000ff
        /*0a70*/ 	.word	0x00028c50
        /*0a74*/ 	.short	0x010a
        /*0a76*/ 	.byte	0x17
	.zero		1


	//   ....[25]....
        /*0a78*/ 	.word	0x000031f0
        /*0a7c*/ 	.word	0x000000ff
        /*0a80*/ 	.word	0x00028c50
        /*0a84*/ 	.short	0x010a
        /*0a86*/ 	.byte	0x17
	.zero		1


	//   ....[26]....
        /*0a88*/ 	.word	0x000033d0
        /*0a8c*/ 	.word	0x00000000
        /*0a90*/ 	.word	0x00000000
        /*0a94*/ 	.short	0x0101
        /*0a96*/ 	.byte	0x3f
	.zero		1


	//   ....[27]....
        /*0a98*/ 	.word	0x00004ae0
        /*0a9c*/ 	.word	0x000000ff
        /*0aa0*/ 	.word	0x00028c00
        /*0aa4*/ 	.short	0x010a
        /*0aa6*/ 	.byte	0x2e
	.zero		1


	//   ....[28]....
        /*0aa8*/ 	.word	0x00004b60
        /*0aac*/ 	.word	0x00000007
        /*0ab0*/ 	.word	0x00028c30
        /*0ab4*/ 	.short	0x010a
        /*0ab6*/ 	.byte	0x3f
	.zero		1


	//   ....[29]....
        /*0ab8*/ 	.word	0x00004ba0
        /*0abc*/ 	.word	0x00000007
        /*0ac0*/ 	.word	0x00028c30
        /*0ac4*/ 	.short	0x010a
        /*0ac6*/ 	.byte	0x3f
	.zero		1


	//   ....[30]....
        /*0ac8*/ 	.word	0x00004fc0
        /*0acc*/ 	.word	0x00000003
        /*0ad0*/ 	.word	0x00000000
        /*0ad4*/ 	.short	0x0101
        /*0ad6*/ 	.byte	0x3f
	.zero		1


	//   ....[31]....
        /*0ad8*/ 	.word	0x00006630
        /*0adc*/ 	.word	0x00000007
        /*0ae0*/ 	.word	0x00028c50
        /*0ae4*/ 	.short	0x010a
        /*0ae6*/ 	.byte	0x3f
	.zero		1


	//   ....[32]....
        /*0ae8*/ 	.word	0x00006670
        /*0aec*/ 	.word	0x00000007
        /*0af0*/ 	.word	0x00028c50
        /*0af4*/ 	.short	0x010a
        /*0af6*/ 	.byte	0x3f
	.zero		1


	//   ....[33]....
        /*0af8*/ 	.word	0x00006950
        /*0afc*/ 	.word	0x00000007
        /*0b00*/ 	.word	0x00000000
        /*0b04*/ 	.short	0x0101
        /*0b06*/ 	.byte	0x3f
	.zero		1


	//   ....[34]....
        /*0b08*/ 	.word	0x00006be0
        /*0b0c*/ 	.word	0x000000ff
        /*0b10*/ 	.word	0x00028c30
        /*0b14*/ 	.short	0x010a
        /*0b16*/ 	.byte	0x1b
	.zero		1


	//   ....[35]....
        /*0b18*/ 	.word	0x00006c20
        /*0b1c*/ 	.word	0x000000ff
        /*0b20*/ 	.word	0x00028c30
        /*0b24*/ 	.short	0x010a
        /*0b26*/ 	.byte	0x1b
	.zero		1


	//   ....[36]....
        /*0b28*/ 	.word	0x00006ea0
        /*0b2c*/ 	.word	0x00000008
        /*0b30*/ 	.word	0x00000000
        /*0b34*/ 	.short	0x0101
        /*0b36*/ 	.byte	0x3f
	.zero		1


	//   ....[37]....
        /*0b38*/ 	.word	0x00008d90
        /*0b3c*/ 	.word	0x000000ff
        /*0b40*/ 	.word	0x00028c50
        /*0b44*/ 	.short	0x010a
        /*0b46*/ 	.byte	0x1b
	.zero		1


	//   ....[38]....
        /*0b48*/ 	.word	0x00008dd0
        /*0b4c*/ 	.word	0x000000ff
        /*0b50*/ 	.word	0x00028c50
        /*0b54*/ 	.short	0x010a
        /*0b56*/ 	.byte	0x1b
	.zero		1


	//   ....[39]....
        /*0b58*/ 	.word	0x00009070
        /*0b5c*/ 	.word	0x0000000a
        /*0b60*/ 	.word	0x00000000
        /*0b64*/ 	.short	0x0101
        /*0b66*/ 	.byte	0x3f
	.zero		1


	//   ....[40]....
        /*0b68*/ 	.word	0x00009460
        /*0b6c*/ 	.word	0x000000ff
        /*0b70*/ 	.word	0x00028c30
        /*0b74*/ 	.short	0x010a
        /*0b76*/ 	.byte	0x18
	.zero		1


	//   ....[41]....
        /*0b78*/ 	.word	0x000094a0
        /*0b7c*/ 	.word	0x000000ff
        /*0b80*/ 	.word	0x00028c30
        /*0b84*/ 	.short	0x010a
        /*0b86*/ 	.byte	0x18
	.zero		1


	//   ....[42]....
        /*0b88*/ 	.word	0x0000a190
        /*0b8c*/ 	.word	0x0000000b
        /*0b90*/ 	.word	0x00000000
        /*0b94*/ 	.short	0x0101
        /*0b96*/ 	.byte	0x3f
	.zero		1


	//   ....[43]....
        /*0b98*/ 	.word	0x0000a930
        /*0b9c*/ 	.word	0x000000ff
        /*0ba0*/ 	.word	0x00028c50
        /*0ba4*/ 	.short	0x010a
        /*0ba6*/ 	.byte	0x18
	.zero		1


	//   ....[44]....
        /*0ba8*/ 	.word	0x0000a970
        /*0bac*/ 	.word	0x000000ff
        /*0bb0*/ 	.word	0x00028c50
        /*0bb4*/ 	.short	0x010a
        /*0bb6*/ 	.byte	0x18
	.zero		1


	//   ....[45]....
        /*0bb8*/ 	.word	0x0000abf0
        /*0bbc*/ 	.word	0x0000000a
        /*0bc0*/ 	.word	0x00000000
        /*0bc4*/ 	.short	0x0101
        /*0bc6*/ 	.byte	0x3f
	.zero		1


	//   ....[46]....
        /*0bc8*/ 	.word	0x0000ad60
        /*0bcc*/ 	.word	0x000000ff
        /*0bd0*/ 	.word	0x00028c30
        /*0bd4*/ 	.short	0x010a
        /*0bd6*/ 	.byte	0x1a
	.zero		1


	//   ....[47]....
        /*0bd8*/ 	.word	0x0000ada0
        /*0bdc*/ 	.word	0x000000ff
        /*0be0*/ 	.word	0x00028c30
        /*0be4*/ 	.short	0x010a
        /*0be6*/ 	.byte	0x1a
	.zero		1


	//   ....[48]....
        /*0be8*/ 	.word	0x0000aff0
        /*0bec*/ 	.word	0x00000005
        /*0bf0*/ 	.word	0x00000000
        /*0bf4*/ 	.short	0x0101
        /*0bf6*/ 	.byte	0x3f
	.zero		1


	//   ....[49]....
        /*0bf8*/ 	.word	0x0000ccf0
        /*0bfc*/ 	.word	0x000000ff
        /*0c00*/ 	.word	0x00028c50
        /*0c04*/ 	.short	0x010a
        /*0c06*/ 	.byte	0x1a
	.zero		1


	//   ....[50]....
        /*0c08*/ 	.word	0x0000cd30
        /*0c0c*/ 	.word	0x000000ff
        /*0c10*/ 	.word	0x00028c50
        /*0c14*/ 	.short	0x010a
        /*0c16*/ 	.byte	0x1a
	.zero		1


	//   ....[51]....
        /*0c18*/ 	.word	0x0000cfd0
        /*0c1c*/ 	.word	0x00000009
        /*0c20*/ 	.word	0x00000000
        /*0c24*/ 	.short	0x0101
        /*0c26*/ 	.byte	0x3f
	.zero		1


	//   ....[52]....
        /*0c28*/ 	.word	0x0000f920
        /*0c2c*/ 	.word	0x000000ff
        /*0c30*/ 	.word	0x00000000
        /*0c34*/ 	.short	0x0101
        /*0c36*/ 	.byte	0x04
	.zero		1


	//   ....[53]....
        /*0c38*/ 	.word	0x00010280
        /*0c3c*/ 	.word	0x000000ff
        /*0c40*/ 	.word	0x00000000
        /*0c44*/ 	.short	0x0101
        /*0c46*/ 	.byte	0x04
	.zero		1


	//   ....[54]....
        /*0c48*/ 	.word	0x00014ac0
        /*0c4c*/ 	.word	0x00000000
        /*0c50*/ 	.word	0x00028c40
        /*0c54*/ 	.short	0x010a
        /*0c56*/ 	.byte	0x3f
	.zero		1


	//   ....[55]....
        /*0c58*/ 	.word	0x00015580
        /*0c5c*/ 	.word	0x00000013
        /*0c60*/ 	.word	0x00028c00
        /*0c64*/ 	.short	0x0107
        /*0c66*/ 	.byte	0x3f
	.zero		1


	//   ....[56]....
        /*0c68*/ 	.word	0x00015670
        /*0c6c*/ 	.word	0x00000013
        /*0c70*/ 	.word	0x00028c00
        /*0c74*/ 	.short	0x0101
        /*0c76*/ 	.byte	0x3f
	.zero		1


	//   ....[57]....
        /*0c78*/ 	.word	0x00015690
        /*0c7c*/ 	.word	0x00000013
        /*0c80*/ 	.word	0x00028c20
        /*0c84*/ 	.short	0x010a
        /*0c86*/ 	.byte	0x3f
	.zero		1


	//   ....[58]....
        /*0c88*/ 	.word	0x00015770
        /*0c8c*/ 	.word	0x00000000
        /*0c90*/ 	.word	0x00028c60
        /*0c94*/ 	.short	0x010a
        /*0c96*/ 	.byte	0x3f
	.zero		1


	//   ....[59]....
        /*0c98*/ 	.word	0x00016460
        /*0c9c*/ 	.word	0x00000003
        /*0ca0*/ 	.word	0x00028c40
        /*0ca4*/ 	.short	0x010a
        /*0ca6*/ 	.byte	0x3f
	.zero		1


	//   ....[60]....
        /*0ca8*/ 	.word	0x000166c0
        /*0cac*/ 	.word	0x00000003
        /*0cb0*/ 	.word	0x00028c60
        /*0cb4*/ 	.short	0x010a
        /*0cb6*/ 	.byte	0x3f
	.zero		1


	//   ....[61]....
        /*0cb8*/ 	.word	0x00017270
        /*0cbc*/ 	.word	0x00000004
        /*0cc0*/ 	.word	0x00028c40
        /*0cc4*/ 	.short	0x010a
        /*0cc6*/ 	.byte	0x3f
	.zero		1


	//   ....[62]....
        /*0cc8*/ 	.word	0x000174c0
        /*0ccc*/ 	.word	0x00000004
        /*0cd0*/ 	.word	0x00028c60
        /*0cd4*/ 	.short	0x010a
        /*0cd6*/ 	.byte	0x3f
	.zero		1


	//   ....[63]....
        /*0cd8*/ 	.word	0x00018000
        /*0cdc*/ 	.word	0x00000004
        /*0ce0*/ 	.word	0x00028c40
        /*0ce4*/ 	.short	0x010a
        /*0ce6*/ 	.byte	0x3f
	.zero		1


	//   ....[64]....
        /*0ce8*/ 	.word	0x00018260
        /*0cec*/ 	.word	0x00000004
        /*0cf0*/ 	.word	0x00028c60
        /*0cf4*/ 	.short	0x010a
        /*0cf6*/ 	.byte	0x3f
	.zero		1


	//   ....[65]....
        /*0cf8*/ 	.word	0x00019fe0
        /*0cfc*/ 	.word	0x00000000
        /*0d00*/ 	.word	0x00028c20
        /*0d04*/ 	.short	0x010a
        /*0d06*/ 	.byte	0x3f
	.zero		1


	//   ....[66]....
        /*0d08*/ 	.word	0x0001a1a0
        /*0d0c*/ 	.word	0x00000006
        /*0d10*/ 	.word	0x00000000
        /*0d14*/ 	.short	0x010a
        /*0d16*/ 	.byte	0x3f
	.zero		1


	//   ....[67]....
        /*0d18*/ 	.word	0x0001a210
        /*0d1c*/ 	.word	0x00000007
        /*0d20*/ 	.word	0x00000000
        /*0d24*/ 	.short	0x010a
        /*0d26*/ 	.byte	0x3f
	.zero		1


	//   ....[68]....
        /*0d28*/ 	.word	0x0001a280
        /*0d2c*/ 	.word	0x00000004
        /*0d30*/ 	.word	0x00000000
        /*0d34*/ 	.short	0x010a
        /*0d36*/ 	.byte	0x3f
	.zero		1


	//   ....[69]....
        /*0d38*/ 	.word	0x0001a2b0
        /*0d3c*/ 	.word	0x00000003
        /*0d40*/ 	.word	0x00000000
        /*0d44*/ 	.short	0x010a
        /*0d46*/ 	.byte	0x3f
	.zero		1


	//   ....[70]....
        /*0d48*/ 	.word	0x0001a320
        /*0d4c*/ 	.word	0x00000003
        /*0d50*/ 	.word	0x00028c50
        /*0d54*/ 	.short	0x010a
        /*0d56*/ 	.byte	0x3f
	.zero		1


	//   ....[71]....
        /*0d58*/ 	.word	0x0001a380
        /*0d5c*/ 	.word	0x00000003
        /*0d60*/ 	.word	0x00028c50
        /*0d64*/ 	.short	0x010a
        /*0d66*/ 	.byte	0x3f
	.zero		1


	//   ....[72]....
        /*0d68*/ 	.word	0x0001a3e0
        /*0d6c*/ 	.word	0x00000003
        /*0d70*/ 	.word	0x00028c00
        /*0d74*/ 	.short	0x010a
        /*0d76*/ 	.byte	0x3f
	.zero		1


	//   ....[73]....
        /*0d78*/ 	.word	0x0001a430
        /*0d7c*/ 	.word	0x00000007
        /*0d80*/ 	.word	0x00028c30
        /*0d84*/ 	.short	0x010a
        /*0d86*/ 	.byte	0x3f
	.zero		1


	//   ....[74]....
        /*0d88*/ 	.word	0x0001a480
        /*0d8c*/ 	.word	0x00000007
        /*0d90*/ 	.word	0x00028c50
        /*0d94*/ 	.short	0x010a
        /*0d96*/ 	.byte	0x3f
	.zero		1


	//   ....[75]....
        /*0d98*/ 	.word	0x0001a4e0
        /*0d9c*/ 	.word	0x00000008
        /*0da0*/ 	.word	0x00028c30
        /*0da4*/ 	.short	0x010a
        /*0da6*/ 	.byte	0x3f
	.zero		1


	//   ....[76]....
        /*0da8*/ 	.word	0x0001a530
        /*0dac*/ 	.word	0x0000000a
        /*0db0*/ 	.word	0x00028c50
        /*0db4*/ 	.short	0x010a
        /*0db6*/ 	.byte	0x3f
	.zero		1


	//   ....[77]....
        /*0db8*/ 	.word	0x0001a590
        /*0dbc*/ 	.word	0x00000006
        /*0dc0*/ 	.word	0x00028c30
        /*0dc4*/ 	.short	0x010a
        /*0dc6*/ 	.byte	0x3f
	.zero		1


	//   ....[78]....
        /*0dc8*/ 	.word	0x0001a5e0
        /*0dcc*/ 	.word	0x0000000a
        /*0dd0*/ 	.word	0x00028c50
        /*0dd4*/ 	.short	0x010a
        /*0dd6*/ 	.byte	0x3f
	.zero		1


	//   ....[79]....
        /*0dd8*/ 	.word	0x0001a640
        /*0ddc*/ 	.word	0x00000005
        /*0de0*/ 	.word	0x00028c30
        /*0de4*/ 	.short	0x010a
        /*0de6*/ 	.byte	0x3f
	.zero		1


	//   ....[80]....
        /*0de8*/ 	.word	0x0001a690
        /*0dec*/ 	.word	0x00000009
        /*0df0*/ 	.word	0x00028c50
        /*0df4*/ 	.short	0x010a
        /*0df6*/ 	.byte	0x3f
	.zero		1


	//   ....[81]....
        /*0df8*/ 	.word	0x0001a830
        /*0dfc*/ 	.word	0x00000000
        /*0e00*/ 	.word	0x00028c40
        /*0e04*/ 	.short	0x010a
        /*0e06*/ 	.byte	0x3f
	.zero		1


	//   ....[82]....
        /*0e08*/ 	.word	0x0001ad90
        /*0e0c*/ 	.word	0x00000013
        /*0e10*/ 	.word	0x00028c20
        /*0e14*/ 	.short	0x010a
        /*0e16*/ 	.byte	0x3f
	.zero		1


	//   ....[83]....
        /*0e18*/ 	.word	0x0001ade0
        /*0e1c*/ 	.word	0x00000000
        /*0e20*/ 	.word	0x00028c60
        /*0e24*/ 	.short	0x010a
        /*0e26*/ 	.byte	0x3f
	.zero		1


	//   ....[84]....
        /*0e28*/ 	.word	0x0001ae30
        /*0e2c*/ 	.word	0x00000003
        /*0e30*/ 	.word	0x00028c40
        /*0e34*/ 	.short	0x010a
        /*0e36*/ 	.byte	0x3f
	.zero		1


	//   ....[85]....
        /*0e38*/ 	.word	0x0001ae80
        /*0e3c*/ 	.word	0x00000003
        /*0e40*/ 	.word	0x00028c60
        /*0e44*/ 	.short	0x010a
        /*0e46*/ 	.byte	0x3f
	.zero		1


	//   ....[86]....
        /*0e48*/ 	.word	0x0001aed0
        /*0e4c*/ 	.word	0x00000004
        /*0e50*/ 	.word	0x00028c40
        /*0e54*/ 	.short	0x010a
        /*0e56*/ 	.byte	0x3f
	.zero		1


	//   ....[87]....
        /*0e58*/ 	.word	0x0001af20
        /*0e5c*/ 	.word	0x00000004
        /*0e60*/ 	.word	0x00028c60
        /*0e64*/ 	.short	0x010a
        /*0e66*/ 	.byte	0x3f
	.zero		1


	//   ....[88]....
        /*0e68*/ 	.word	0x0001af70
        /*0e6c*/ 	.word	0x00000004
        /*0e70*/ 	.word	0x00028c40
        /*0e74*/ 	.short	0x010a
        /*0e76*/ 	.byte	0x3f
	.zero		1


	//   ....[89]....
        /*0e78*/ 	.word	0x0001afc0
        /*0e7c*/ 	.word	0x00000004
        /*0e80*/ 	.word	0x00028c60
        /*0e84*/ 	.short	0x010a
        /*0e86*/ 	.byte	0x3f
	.zero		1


	//   ....[90]....
        /*0e88*/ 	.word	0x0001ba70
        /*0e8c*/ 	.word	0x00000000
        /*0e90*/ 	.word	0x00028c20
        /*0e94*/ 	.short	0x010a
        /*0e96*/ 	.byte	0x3f
	.zero		1


	//   ....[91]....
        /*0e98*/ 	.word	0x0001bc10
        /*0e9c*/ 	.word	0x00000006
        /*0ea0*/ 	.word	0x00000000
        /*0ea4*/ 	.short	0x010a
        /*0ea6*/ 	.byte	0x3f
	.zero		1


	//   ....[92]....
        /*0ea8*/ 	.word	0x0001bc60
        /*0eac*/ 	.word	0x00000007
        /*0eb0*/ 	.word	0x00000000
        /*0eb4*/ 	.short	0x010a
        /*0eb6*/ 	.byte	0x3f
	.zero		1


	//   ....[93]....
        /*0eb8*/ 	.word	0x0001bcb0
        /*0ebc*/ 	.word	0x00000004
        /*0ec0*/ 	.word	0x00000000
        /*0ec4*/ 	.short	0x010a
        /*0ec6*/ 	.byte	0x3f
	.zero		1


	//----- nvinfo : EIATTR_NUM_MBARRIERS
	.align		4
.L_378:
        /*0ec8*/ 	.byte	0x03, 0x38
        /*0eca*/ 	.short	0x0016


	//----- nvinfo : EIATTR_EXIT_INSTR_OFFSETS
	.align		4
        /*0ecc*/ 	.byte	0x04, 0x1c
        /*0ece*/ 	.short	(.L_380 - .L_379)


	//   ....[0]....
.L_379:
        /*0ed0*/ 	.word	0x00000a40


	//   ....[1]....
        /*0ed4*/ 	.word	0x00012460


	//   ....[2]....
        /*0ed8*/ 	.word	0x0001a300


	//----- nvinfo : EIATTR_MAX_THREADS
	.align		4
.L_380:
        /*0edc*/ 	.byte	0x04, 0x05
        /*0ede*/ 	.short	(.L_382 - .L_381)
.L_381:
        /*0ee0*/ 	.word	0x00000180
        /*0ee4*/ 	.word	0x00000001
        /*0ee8*/ 	.word	0x00000001


	//----- nvinfo : EIATTR_CRS_STACK_SIZE
	.align		4
.L_382:
        /*0eec*/ 	.byte	0x04, 0x1e
        /*0eee*/ 	.short	(.L_384 - .L_383)
.L_383:
        /*0ef0*/ 	.word	0x00000000


	//----- nvinfo : EIATTR_CBANK_PARAM_SIZE
	.align		4
.L_384:
        /*0ef4*/ 	.byte	0x03, 0x19
        /*0ef6*/ 	.short	0x0af0


	//----- nvinfo : EIATTR_PARAM_CBANK
	.align		4
        /*0ef8*/ 	.byte	0x04, 0x0a
        /*0efa*/ 	.short	(.L_386 - .L_385)
	.align		4
.L_385:
        /*0efc*/ 	.word	index@(.nv.constant0._ZN7cutlass13device_kernelIN5flash11enable_sm90INS1_16FlashAttnFwdSm90INS1_25CollectiveMainloopFwdSm90ILi2EN4cute5tupleIJNS5_1CILi1EEES8_S8_EEENS6_IJNS7_ILi64EEESA_SA_EEELi512ENS_6half_tEfNS_4arch4Sm90ELb0ELb1ELb0ELb1ELb0ELb0ELb0ELb0ELb0ELb1ELb1ELb0EEENS1_21CollectiveEpilogueFwdINS6_IJSA_NS7_ILi512EEESA_EEES9_SC_SE_Li256ELb1ELb1ELb1ELb0EEENS1_36VarlenDynamicPersistentTileSchedulerILi64ELi64ELi256ELi128ELb1ELb1ELb1ELb1ELb0ELb1EEEEEEEEEvNT_6ParamsE)
        /*0f00*/ 	.short	0x0210
        /*0f02*/ 	.short	0x0af0


	//----- nvinfo : EIATTR_SW_WAR
	.align		4
.L_386:
        /*0f04*/ 	.byte	0x04, 0x36
        /*0f06*/ 	.short	(.L_388 - .L_387)
.L_387:
        /*0f08*/ 	.word	0x00000008
.L_388:


//--------------------- .nv.info._ZN7cutlass13device_kernelIN5flash11enable_sm90INS1_16FlashAttnFwdSm90INS1_25CollectiveMainloopFwdSm90ILi2EN4cute5tupleIJNS5_1CILi1EEES8_S8_EEENS6_IJNS7_ILi64EEESA_SA_EEELi512ENS_6half_tEfNS_4arch4Sm90ELb0ELb1ELb0ELb1ELb0ELb1ELb0ELb0ELb0ELb1ELb1ELb0EEENS1_21CollectiveEpilogueFwdINS6_IJSA_NS7_ILi512EEESA_EEES9_SC_SE_Li256ELb1ELb1ELb1ELb0EEENS1_36VarlenDynamicPersistentTileSchedulerILi64ELi64ELi256ELi128ELb1ELb1ELb1ELb1ELb0ELb1EEEEEEEEEvNT_6ParamsE --------------------------
	.section	.nv.info._ZN7cutlass13device_kernelIN5flash11enable_sm90INS1_16FlashAttnFwdSm90INS1_25CollectiveMainloopFwdSm90ILi2EN4cute5tupleIJNS5_1CILi1EEES8_S8_EEENS6_IJNS7_ILi64EEESA_SA_EEELi512ENS_6half_tEfNS_4arch4Sm90ELb0ELb1ELb0ELb1ELb0ELb1ELb0ELb0ELb0ELb1ELb1ELb0EEENS1_21CollectiveEpilogueFwdINS6_IJSA_NS7_ILi512EEESA_EEES9_SC_SE_Li256ELb1ELb1ELb1ELb0EEENS1_36VarlenDynamicPersistentTileSchedulerILi64ELi64ELi256ELi128ELb1ELb1ELb1ELb1ELb0ELb1EEEEEEEEEvNT_6ParamsE,"",@"SHT_CUDA_INFO"
	.sectionflags	@""
	.align	4


	//----- nvinfo : EIATTR_CUDA_API_VERSION
	.align		4
        /*0000*/ 	.byte	0x04, 0x37
        /*0002*/ 	.short	(.L_390 - .L_389)
.L_389:
        /*0004*/ 	.word	0x00000082


	//----- nvinfo : EIATTR_KPARAM_INFO
	.align		4
.L_390:
        /*0008*/ 	.byte	0x04, 0x17
        /*000a*/ 	.short	(.L_392 - .L_391)
.L_391:
        /*000c*/ 	.word	0x00000000
        /*0010*/ 	.short	0x0000
        /*0012*/ 	.short	0x0070
        /*0014*/ 	.byte	0x00, 0xf0, 0x01, 0x2a


	//----- nvinfo : EIATTR_SPARSE_MMA_MASK
	.align		4
.L_392:
        /*0018*/ 	.byte	0x03, 0x50
        /*001a*/ 	.short	0x0000


	//----- nvinfo : EIATTR_MAXREG_COUNT
	.align		4
        /*001c*/ 	.byte	0x03, 0x1b
        /*001e*/ 	.short	0x00a8


	//----- nvinfo : EIATTR_NUM_BARRIERS
	.align		4
        /*0020*/ 	.byte	0x02, 0x4c
        /*0022*/ 	.byte	0x10
	.zero		1


	//----- nvinfo : EIATTR_EXTERNS
	.align		4
        /*0024*/ 	.byte	0x04, 0x0f
        /*0026*/ 	.short	(.L_394 - .L_393)


	//   ....[0]....
	.align		4
.L_393:
        /*0028*/ 	.word	index@(__assertfail)


	//----- nvinfo : EIATTR_ANNOTATIONS
	.align		4
.L_394:
        /*002c*/ 	.byte	0x04, 0x55
        /*002e*/ 	.short	(.L_396 - .L_395)


	//   ....[0]....
.L_395:
        /* <DEDUP_REMOVED lines=82> */


	//----- nvinfo : EIATTR_MERCURY_ISA_VERSION
	.align		4
.L_396:
        /*0538*/ 	.byte	0x03, 0x5f
        /*053a*/ 	.short	0x0101


	//----- nvinfo : EIATTR_UNUSED_LOAD_BYTE_OFFSET
	.align		4
        /*053c*/ 	.byte	0x04, 0x44
        /*053e*/ 	.short	(.L_398 - .L_397)


	//   ....[0]....
.L_397:
        /*0540*/ 	.word	0x00000a80
        /*0544*/ 	.word	0x0000fff0


	//   ....[1]....
        /*0548*/ 	.word	0x00013ea0
        /*054c*/ 	.word	0x0000fff0


	//----- nvinfo : EIATTR_INT_WARP_WIDE_INSTR_OFFSETS
	.align		4
.L_398:
        /*0550*/ 	.byte	0x04, 0x31
        /*0552*/ 	.short	(.L_400 - .L_399)


	//   ....[0]....
.L_399:
        /*0554*/ 	.word	0x00000190


	//   ....[1]....
        /*0558*/ 	.word	0x000001d0


	//   ....[2]....
        /*055c*/ 	.word	0x00000240


	//   ....[3]....
        /*0560*/ 	.word	0x0001c9f0


	//   ....[4]....
        /*0564*/ 	.word	0x0001ca80


	//   ....[5]....
        /*0568*/ 	.word	0x00021370


	//   ....[6]....
        /*056c*/ 	.word	0x00021400


	//----- nvinfo : EIATTR_COOP_GROUP_MASK_REGIDS
	.align		4
.L_400:
        /*0570*/ 	.byte	0x04, 0x29
        /*0572*/ 	.short	(.L_402 - .L_401)


	//   ....[0]....
.L_401:
        /*0574*/ 	.word	0xffffffff


	//   ....[1]....
        /*0578*/ 	.word	0xffffffff


	//   ....[2]....
        /*057c*/ 	.word	0xffffffff


	//   ....[3]....
        /*0580*/ 	.word	0xffffffff


	//   ....[4]....
        /*0584*/ 	.word	0xffffffff


	//   ....[5]....
        /*0588*/ 	.word	0xffffffff


	//   ....[6]....
        /*058c*/ 	.word	0xffffffff


	//   ....[7]....
        /*0590*/ 	.word	0xffffffff


	//   ....[8]....
        /*0594*/ 	.word	0xffffffff


	//   ....[9]....
        /*0598*/ 	.word	0xffffffff


	//   ....[10]....
        /*059c*/ 	.word	0xffffffff


	//   ....[11]....
        /*05a0*/ 	.word	0xffffffff


	//   ....[12]....
        /*05a4*/ 	.word	0xffffffff


	//   ....[13]....
        /*05a8*/ 	.word	0xffffffff


	//   ....[14]....
        /*05ac*/ 	.word	0xffffffff


	//   ....[15]....
        /*05b0*/ 	.word	0xffffffff


	//   ....[16]....
        /*05b4*/ 	.word	0xffffffff


	//   ....[17]....
        /*05b8*/ 	.word	0xffffffff


	//   ....[18]....
        /*05bc*/ 	.word	0xffffffff


	//   ....[19]....
        /*05c0*/ 	.word	0xffffffff


	//   ....[20]....
        /*05c4*/ 	.word	0xffffffff


	//   ....[21]....
        /*05c8*/ 	.word	0xffffffff


	//   ....[22]....
        /*05cc*/ 	.word	0xffffffff


	//   ....[23]....
        /*05d0*/ 	.word	0xffffffff


	//   ....[24]....
        /*05d4*/ 	.word	0xffffffff


	//   ....[25]....
        /*05d8*/ 	.word	0xffffffff


	//   ....[26]....
        /*05dc*/ 	.word	0xffffffff


	//   ....[27]....
        /*05e0*/ 	.word	0xffffffff


	//   ....[28]....
        /*05e4*/ 	.word	0xffffffff


	//   ....[29]....
        /*05e8*/ 	.word	0xffffffff


	//   ....[30]....
        /*05ec*/ 	.word	0xffffffff


	//   ....[31]....
        /*05f0*/ 	.word	0xffffffff


	//   ....[32]....
        /*05f4*/ 	.word	0xffffffff


	//   ....[33]....
        /*05f8*/ 	.word	0xffffffff


	//   ....[34]....
        /*05fc*/ 	.word	0xffffffff


	//   ....[35]....
        /*0600*/ 	.word	0xffffffff


	//   ....[36]....
        /*0604*/ 	.word	0xffffffff


	//   ....[37]....
        /*0608*/ 	.word	0xffffffff


	//   ....[38]....
        /*060c*/ 	.word	0xffffffff


	//   ....[39]....
        /*0610*/ 	.word	0xffffffff


	//   ....[40]....
        /*0614*/ 	.word	0xffffffff


	//   ....[41]....
        /*0618*/ 	.word	0xffffffff


	//   ....[42]....
        /*061c*/ 	.word	0xffffffff


	//   ....[43]....
        /*0620*/ 	.word	0xffffffff


	//   ....[44]....
        /*0624*/ 	.word	0xffffffff


	//   ....[45]....
        /*0628*/ 	.word	0xffffffff


	//   ....[46]....
        /*062c*/ 	.word	0xffffffff


	//   ....[47]....
        /*0630*/ 	.word	0xffffffff


	//   ....[48]....
        /*0634*/ 	.word	0xffffffff


	//   ....[49]....
        /*0638*/ 	.word	0xffffffff


	//   ....[50]....
        /*063c*/ 	.word	0xffffffff


	//   ....[51]....
        /*0640*/ 	.word	0xffffffff


	//   ....[52]....
        /*0644*/ 	.word	0xffffffff


	//   ....[53]....
        /*0648*/ 	.word	0xffffffff


	//   ....[54]....
        /*064c*/ 	.word	0xffffffff


	//   ....[55]....
        /*0650*/ 	.word	0xffffffff


	//   ....[56]....
        /*0654*/ 	.word	0xffffffff


	//   ....[57]....
        /*0658*/ 	.word	0xffffffff


	//   ....[58]....
        /*065c*/ 	.word	0xffffffff


	//   ....[59]....
        /*0660*/ 	.word	0xffffffff


	//   ....[60]....
        /*0664*/ 	.word	0xffffffff


	//   ....[61]....
        /*0668*/ 	.word	0xffffffff


	//   ....[62]....
        /*066c*/ 	.word	0xffffffff


	//   ....[63]....
        /*0670*/ 	.word	0xffffffff


	//   ....[64]....
        /*0674*/ 	.word	0xffffffff


	//   ....[65]....
        /*0678*/ 	.word	0xffffffff


	//   ....[66]....
        /*067c*/ 	.word	0xffffffff


	//   ....[67]....
        /*0680*/ 	.word	0xffffffff


	//   ....[68]....
        /*0684*/ 	.word	0xffffffff


	//   ....[69]....
        /*0688*/ 	.word	0xffffffff


	//   ....[70]....
        /*068c*/ 	.word	0xffffffff


	//   ....[71]....
        /*0690*/ 	.word	0xffffffff


	//   ....[72]....
        /*0694*/ 	.word	0xffffffff


	//   ....[73]....
        /*0698*/ 	.word	0xffffffff


	//   ....[74]....
        /*069c*/ 	.word	0xffffffff


	//   ....[75]....
        /*06a0*/ 	.word	0xffffffff


	//   ....[76]....
        /*06a4*/ 	.word	0xffffffff


	//   ....[77]....
        /*06a8*/ 	.word	0xffffffff


	//   ....[78]....
        /*06ac*/ 	.word	0xffffffff


	//   ....[79]....
        /*06b0*/ 	.word	0xffffffff


	//   ....[80]....
        /*06b4*/ 	.word	0xffffffff


	//   ....[81]....
        /*06b8*/ 	.word	0xffffffff


	//   ....[82]....
        /*06bc*/ 	.word	0xffffffff


	//   ....[83]....
        /*06c0*/ 	.word	0xffffffff


	//   ....[84]....
        /*06c4*/ 	.word	0xffffffff


	//   ....[85]....
        /*06c8*/ 	.word	0xffffffff


	//   ....[86]....
        /*06cc*/ 	.word	0xffffffff


	//   ....[87]....
        /*06d0*/ 	.word	0xffffffff


	//   ....[88]....
        /*06d4*/ 	.word	0xffffffff


	//   ....[89]....
        /*06d8*/ 	.word	0xffffffff


	//   ....[90]....
        /*06dc*/ 	.word	0xffffffff


	//   ....[91]....
        /*06e0*/ 	.word	0xffffffff


	//   ....[92]....
        /*06e4*/ 	.word	0xffffffff


	//   ....[93]....
        /*06e8*/ 	.word	0xffffffff


	//   ....[94]....
        /*06ec*/ 	.word	0xffffffff


	//   ....[95]....
        /*06f0*/ 	.word	0xffffffff


	//   ....[96]....
        /*06f4*/ 	.word	0xffffffff


	//   ....[97]....
        /*06f8*/ 	.word	0xffffffff


	//   ....[98]....
        /*06fc*/ 	.word	0xffffffff


	//   ....[99]....
        /*0700*/ 	.word	0xffffffff


	//   ....[100]....
        /*0704*/ 	.word	0xffffffff


	//   ....[101]....
        /*0708*/ 	.word	0xffffffff


	//   ....[102]....
        /*070c*/ 	.word	0xffffffff


	//   ....[103]....
        /*0710*/ 	.word	0xffffffff


	//   ....[104]....
        /*0714*/ 	.word	0xffffffff


	//   ....[105]....
        /*0718*/ 	.word	0xffffffff


	//   ....[106]....
        /*071c*/ 	.word	0xffffffff


	//   ....[107]....
        /*0720*/ 	.word	0xffffffff


	//   ....[108]....
        /*0724*/ 	.word	0xffffffff


	//   ....[109]....
        /*0728*/ 	.word	0xffffffff


	//   ....[110]....
        /*072c*/ 	.word	0xffffffff


	//   ....[111]....
        /*0730*/ 	.word	0xffffffff


	//   ....[112]....
        /*0734*/ 	.word	0xffffffff


	//   ....[113]....
        /*0738*/ 	.word	0xffffffff


	//   ....[114]....
        /*073c*/ 	.word	0xffffffff


	//   ....[115]....
        /*0740*/ 	.word	0xffffffff


	//   ....[116]....
        /*0744*/ 	.word	0xffffffff


	//   ....[117]....
        /*0748*/ 	.word	0xffffffff


	//   ....[118]....
        /*074c*/ 	.word	0x0500000f


	//   ....[119]....
        /*0750*/ 	.word	0x0500000f


	//   ....[120]....
        /*0754*/ 	.word	0x0500000f


	//   ....[121]....
        /*0758*/ 	.word	0x0500000f


	//   ....[122]....
        /*075c*/ 	.word	0x0500000f


	//   ....[123]....
        /*0760*/ 	.word	0x0500000f


	//   ....[124]....
        /*0764*/ 	.word	0x0500000f


	//   ....[125]....
        /*0768*/ 	.word	0x0500000f


	//   ....[126]....
        /*076c*/ 	.word	0x0500000f


	//   ....[127]....
        /*0770*/ 	.word	0x0500000f


	//   ....[128]....
        /*0774*/ 	.word	0x0500000f


	//   ....[129]....
        /*0778*/ 	.word	0x0500000f


	//   ....[130]....
        /*077c*/ 	.word	0x0500000f


	//   ....[131]....
        /*0780*/ 	.word	0x0500000f


	//   ....[132]....
        /*0784*/ 	.word	0x0500000f


	//   ....[133]....
        /*0788*/ 	.word	0x0500000f


	//   ....[134]....
        /*078c*/ 	.word	0x0500000f


	//   ....[135]....
        /*0790*/ 	.word	0x0500000f


	//   ....[136]....
        /*0794*/ 	.word	0x0500000f


	//   ....[137]....
        /*0798*/ 	.word	0x0500000f


	//   ....[138]....
        /*079c*/ 	.word	0x0500000f


	//   ....[139]....
        /*07a0*/ 	.word	0x0500000f


	//   ....[140]....
        /*07a4*/ 	.word	0x0500000f


	//   ....[141]....
        /*07a8*/ 	.word	0x0500000f


	//   ....[142]....
        /*07ac*/ 	.word	0x0500000f


	//   ....[143]....
        /*07b0*/ 	.word	0x0500000f


	//   ....[144]....
        /*07b4*/ 	.word	0x0500000f


	//   ....[145]....
        /*07b8*/ 	.word	0x0500000f


	//   ....[146]....
        /*07bc*/ 	.word	0x0500000f


	//   ....[147]....
        /*07c0*/ 	.word	0x0500000f


	//   ....[148]....
        /*07c4*/ 	.word	0x0500000f


	//   ....[149]....
        /*07c8*/ 	.word	0x0500000f


	//   ....[150]....
        /*07cc*/ 	.word	0x0500000f


	//   ....[151]....
        /*07d0*/ 	.word	0x0500000f


	//   ....[152]....
        /*07d4*/ 	.word	0x0500000f


	//   ....[153]....
        /*07d8*/ 	.word	0x0500000f


	//   ....[154]....
        /*07dc*/ 	.word	0x0500000f


	//   ....[155]....
        /*07e0*/ 	.word	0x0500000f


	//   ....[156]....
        /*07e4*/ 	.word	0x0500000f


	//   ....[157]....
        /*07e8*/ 	.word	0x0500000f


	//   ....[158]....
        /*07ec*/ 	.word	0x0500000f


	//   ....[159]....
        /*07f0*/ 	.word	0x0500000f


	//   ....[160]....
        /*07f4*/ 	.word	0x0500000f


	//   ....[161]....
        /*07f8*/ 	.word	0x0500000f


	//   ....[162]....
        /*07fc*/ 	.word	0x0500000f


	//----- nvinfo : EIATTR_COOP_GROUP_INSTR_OFFSETS
	.align		4
.L_402:
        /*0800*/ 	.byte	0x04, 0x28
        /*0802*/ 	.short	(.L_404 - .L_403)


	//   ....[0]....
.L_403:
        /*0804*/ 	.word	0x00000060


	//   ....[1]....
        /*0808*/ 	.word	0x000001a0


	//   ....[2]....
        /*080c*/ 	.word	0x000001f0


	//   ....[3]....
        /*0810*/ 	.word	0x000003e0


	//   ....[4]....
        /*0814*/ 	.word	0x00000540


	//   ....[5]....
        /*0818*/ 	.word	0x00000660


	//   ....[6]....
        /*081c*/ 	.word	0x000007c0


	//   ....[7]....
        /*0820*/ 	.word	0x00005690


	//   ....[8]....
        /*0824*/ 	.word	0x00007bd0


	//   ....[9]....
        /*0828*/ 	.word	0x00008370


	//   ....[10]....
        /*082c*/ 	.word	0x00008380


	//   ....[11]....
        /*0830*/ 	.word	0x00008390


	//   ....[12]....
        /*0834*/ 	.word	0x000083a0


	//   ....[13]....
        /*0838*/ 	.word	0x000086b0


	//   ....[14]....
        /*083c*/ 	.word	0x000086c0


	//   ....[15]....
        /*0840*/ 	.word	0x000086d0


	//   ....[16]....
        /*0844*/ 	.word	0x000086e0


	//   ....[17]....
        /*0848*/ 	.word	0x000098a0


	//   ....[18]....
        /*084c*/ 	.word	0x000098b0


	//   ....[19]....
        /*0850*/ 	.word	0x000098c0


	//   ....[20]....
        /*0854*/ 	.word	0x000098d0


	//   ....[21]....
        /*0858*/ 	.word	0x00009b20


	//   ....[22]....
        /*085c*/ 	.word	0x00009b30


	//   ....[23]....
        /*0860*/ 	.word	0x00009b40


	//   ....[24]....
        /*0864*/ 	.word	0x00009b50


	//   ....[25]....
        /*0868*/ 	.word	0x0000b020


	//   ....[26]....
        /*086c*/ 	.word	0x0000b2b0


	//   ....[27]....
        /*0870*/ 	.word	0x0000bbd0


	//   ....[28]....
        /*0874*/ 	.word	0x0000bce0


	//   ....[29]....
        /*0878*/ 	.word	0x0000c100


	//   ....[30]....
        /*087c*/ 	.word	0x0000c170


	//   ....[31]....
        /*0880*/ 	.word	0x0000cb10


	//   ....[32]....
        /*0884*/ 	.word	0x0000cff0


	//   ....[33]....
        /*0888*/ 	.word	0x0000d3b0


	//   ....[34]....
        /*088c*/ 	.word	0x0000da10


	//   ....[35]....
        /*0890*/ 	.word	0x0000daf0


	//   ....[36]....
        /*0894*/ 	.word	0x0000e0f0


	//   ....[37]....
        /*0898*/ 	.word	0x0000e2c0


	//   ....[38]....
        /*089c*/ 	.word	0x0000f160


	//   ....[39]....
        /*08a0*/ 	.word	0x0000f950


	//   ....[40]....
        /*08a4*/ 	.word	0x0000f970


	//   ....[41]....
        /*08a8*/ 	.word	0x000100a0


	//   ....[42]....
        /*08ac*/ 	.word	0x00010110


	//   ....[43]....
        /*08b0*/ 	.word	0x00010e50


	//   ....[44]....
        /*08b4*/ 	.word	0x000112c0


	//   ....[45]....
        /*08b8*/ 	.word	0x00011540


	//   ....[46]....
        /*08bc*/ 	.word	0x00011b10


	//   ....[47]....
        /*08c0*/ 	.word	0x00011b30


	//   ....[48]....
        /*08c4*/ 	.word	0x00012390


	//   ....[49]....
        /*08c8*/ 	.word	0x00012560


	//   ....[50]....
        /*08cc*/ 	.word	0x00013370


	//   ....[51]....
        /*08d0*/ 	.word	0x000133c0


	//   ....[52]....
        /*08d4*/ 	.word	0x00013420


	//   ....[53]....
        /*08d8*/ 	.word	0x00013570


	//   ....[54]....
        /*08dc*/ 	.word	0x00013740


	//   ....[55]....
        /*08e0*/ 	.word	0x00014bb0


	//   ....[56]....
        /*08e4*/ 	.word	0x00014f10


	//   ....[57]....
        /*08e8*/ 	.word	0x00014f20


	//   ....[58]....
        /*08ec*/ 	.word	0x00014f50


	//   ....[59]....
        /*08f0*/ 	.word	0x00014f60


	//   ....[60]....
        /*08f4*/ 	.word	0x00015be0


	//   ....[61]....
        /*08f8*/ 	.word	0x00015c00


	//   ....[62]....
        /*08fc*/ 	.word	0x00015e90


	//   ....[63]....
        /*0900*/ 	.word	0x00015eb0


	//   ....[64]....
        /*0904*/ 	.word	0x00016820


	//   ....[65]....
        /*0908*/ 	.word	0x00016880


	//   ....[66]....
        /*090c*/ 	.word	0x000170e0


	//   ....[67]....
        /*0910*/ 	.word	0x00017100


	//   ....[68]....
        /*0914*/ 	.word	0x000183a0


	//   ....[69]....
        /*0918*/ 	.word	0x00018400


	//   ....[70]....
        /*091c*/ 	.word	0x00018640


	//   ....[71]....
        /*0920*/ 	.word	0x00018660


	//   ....[72]....
        /*0924*/ 	.word	0x00018910


	//   ....[73]....
        /*0928*/ 	.word	0x00018b40


	//   ....[74]....
        /*092c*/ 	.word	0x00018b70


	//   ....[75]....
        /*0930*/ 	.word	0x00018ba0


	//   ....[76]....
        /*0934*/ 	.word	0x00018bd0


	//   ....[77]....
        /*0938*/ 	.word	0x00018c00


	//   ....[78]....
        /*093c*/ 	.word	0x00018c30


	//   ....[79]....
        /*0940*/ 	.word	0x00018dd0


	//   ....[80]....
        /*0944*/ 	.word	0x00018e00


	//   ....[81]....
        /*0948*/ 	.word	0x00018e30


	//   ....[82]....
        /*094c*/ 	.word	0x00018e60


	//   ....[83]....
        /*0950*/ 	.word	0x00018e90


	//   ....[84]....
        /*0954*/ 	.word	0x00018ec0


	//   ....[85]....
        /*0958*/ 	.word	0x00018f60


	//   ....[86]....
        /*095c*/ 	.word	0x00018f90


	//   ....[87]....
        /*0960*/ 	.word	0x00018fa0


	//   ....[88]....
        /*0964*/ 	.word	0x00018fd0


	//   ....[89]....
        /*0968*/ 	.word	0x0001a850


	//   ....[90]....
        /*096c*/ 	.word	0x0001cfc0


	//   ....[91]....
        /*0970*/ 	.word	0x0001da80


	//   ....[92]....
        /*0974*/ 	.word	0x0001daa0


	//   ....[93]....
        /*0978*/ 	.word	0x0001db50


	//   ....[94]....
        /*097c*/ 	.word	0x0001db60


	//   ....[95]....
        /*0980*/ 	.word	0x0001dbe0


	//   ....[96]....
        /*0984*/ 	.word	0x0001dbf0


	//   ....[97]....
        /*0988*/ 	.word	0x0001dc40


	//   ....[98]....
        /*098c*/ 	.word	0x0001dc60


	//   ....[99]....
        /*0990*/ 	.word	0x00021690


	//   ....[100]....
        /*0994*/ 	.word	0x00021710


	//   ....[101]....
        /*0998*/ 	.word	0x00021740


	//   ....[102]....
        /*099c*/ 	.word	0x00021750


	//   ....[103]....
        /*09a0*/ 	.word	0x00021780


	//   ....[104]....
        /*09a4*/ 	.word	0x000217b0


	//   ....[105]....
        /*09a8*/ 	.word	0x000217e0


	//   ....[106]....
        /*09ac*/ 	.word	0x00021810


	//   ....[107]....
        /*09b0*/ 	.word	0x000219d0


	//   ....[108]....
        /*09b4*/ 	.word	0x00021a00


	//   ....[109]....
        /*09b8*/ 	.word	0x00021a30


	//   ....[110]....
        /*09bc*/ 	.word	0x00021a60


	//   ....[111]....
        /*09c0*/ 	.word	0x00021a90


	//   ....[112]....
        /*09c4*/ 	.word	0x00021ac0


	//   ....[113]....
        /*09c8*/ 	.word	0x00021b90


	//   ....[114]....
        /*09cc*/ 	.word	0x00021bb0


	//   ....[115]....
        /*09d0*/ 	.word	0x00021bc0


	//   ....[116]....
        /*09d4*/ 	.word	0x00021c40


	//   ....[117]....
        /*09d8*/ 	.word	0x00022770


	//   ....[118]....
        /*09dc*/ 	.word	0x00022c30


	//   ....[119]....
        /*09e0*/ 	.word	0x00022cc0


	//   ....[120]....
        /*09e4*/ 	.word	0x00022d10


	//   ....[121]....
        /*09e8*/ 	.word	0x00022d60


	//   ....[122]....
        /*09ec*/ 	.word	0x00022df0


	//   ....[123]....
        /*09f0*/ 	.word	0x00022e80


	//   ....[124]....
        /*09f4*/ 	.word	0x00022ed0


	//   ....[125]....
        /*09f8*/ 	.word	0x00022f20


	//   ....[126]....
        /*09fc*/ 	.word	0x00023010


	//   ....[127]....
        /*0a00*/ 	.word	0x000230a0


	//   ....[128]....
        /*0a04*/ 	.word	0x000230f0


	//   ....[129]....
        /*0a08*/ 	.word	0x00023150


	//   ....[130]....
        /*0a0c*/ 	.word	0x000231f0


	//   ....[131]....
        /*0a10*/ 	.word	0x00023280


	//   ....[132]....
        /*0a14*/ 	.word	0x000232d0


	//   ....[133]....
        /*0a18*/ 	.word	0x00023320


	//   ....[134]....
        /*0a1c*/ 	.word	0x000236d0


	//   ....[135]....
        /*0a20*/ 	.word	0x000239b0


	//   ....[136]....
        /*0a24*/ 	.word	0x00023b70


	//   ....[137]....
        /*0a28*/ 	.word	0x00023bc0


	//   ....[138]....
        /*0a2c*/ 	.word	0x00023c20


	//   ....[139]....
        /*0a30*/ 	.word	0x00023d10


	//   ....[140]....
        /*0a34*/ 	.word	0x00023d70


	//   ....[141]....
        /*0a38*/ 	.word	0x00023e60


	//   ....[142]....
        /*0a3c*/ 	.word	0x00023ec0


	//   ....[143]....
        /*0a40*/ 	.word	0x00023f90


	//   ....[144]....
        /*0a44*/ 	.word	0x000242c0


	//   ....[145]....
        /*0a48*/ 	.word	0x00024360


	//   ....[146]....
        /*0a4c*/ 	.word	0x00024500


	//   ....[147]....
        /*0a50*/ 	.word	0x00024580


	//   ....[148]....
        /*0a54*/ 	.word	0x00024600


	//   ....[149]....
        /*0a58*/ 	.word	0x00024680


	//   ....[150]....
        /*0a5c*/ 	.word	0x00024700


	//   ....[151]....
        /*0a60*/ 	.word	0x00024790


	//   ....[152]....
        /*0a64*/ 	.word	0x00024830


	//   ....[153]....
        /*0a68*/ 	.word	0x000248e0


	//   ....[154]....
        /*0a6c*/ 	.word	0x00024960


	//   ....[155]....
        /*0a70*/ 	.word	0x000249e0


	//   ....[156]....
        /*0a74*/ 	.word	0x00024a60


	//   ....[157]....
        /*0a78*/ 	.word	0x00024af0


	//   ....[158]....
        /*0a7c*/ 	.word	0x00024b70


	//   ....[159]....
        /*0a80*/ 	.word	0x00024c20


	//   ....[160]....
        /*0a84*/ 	.word	0x00024c70


	//   ....[161]....
        /*0a88*/ 	.word	0x00024d30


	//   ....[162]....
        /*0a8c*/ 	.word	0x00024e60


	//----- nvinfo : EIATTR_REG_RECONFIG
	.align		4
.L_404:
        /*0a90*/ 	.byte	0x01, 0x54
	.zero		2


	//----- nvinfo : EIATTR_SYSCALL_OFFSETS
	.align		4
        /*0a94*/ 	.byte	0x04, 0x46
        /*0a96*/ 	.short	(.L_406 - .L_405)


	//   ....[0]....
.L_405:
        /*0a98*/ 	.word	0x00002370


	//   ....[1]....
        /*0a9c*/ 	.word	0x000024c0


	//   ....[2]....
        /*0aa0*/ 	.word	0x00007d80


	//   ....[3]....
        /*0aa4*/ 	.word	0x000080a0


	//   ....[4]....
        /*0aa8*/ 	.word	0x0001cbf0


	//   ....[5]....
        /*0aac*/ 	.word	0x0001cd40


	//   ....[6]....
        /*0ab0*/ 	.word	0x0001ce30


	//   ....[7]....
        /*0ab4*/ 	.word	0x0001d660


	//----- nvinfo : EIATTR_MBARRIER_INSTR_OFFSETS
	.align		4
.L_406:
        /*0ab8*/ 	.byte	0x04, 0x39
        /*0aba*/ 	.short	(.L_408 - .L_407)


	//   ....[0]....
.L_407:
        /*0abc*/ 	.word	0x000002d0
        /*0ac0*/ 	.word	0x000000ff
        /*0ac4*/ 	.word	0x00028c00
        /*0ac8*/ 	.short	0x0100
        /*0aca*/ 	.byte	0x08
	.zero		1


	//   ....[1]....
        /*0acc*/ 	.word	0x000002e0
        /*0ad0*/ 	.word	0x000000ff
        /*0ad4*/ 	.word	0x00028c20
        /*0ad8*/ 	.short	0x0100
        /*0ada*/ 	.byte	0x08
	.zero		1


	//   ....[2]....
        /*0adc*/ 	.word	0x00000390
        /*0ae0*/ 	.word	0x000000ff
        /*0ae4*/ 	.word	0x00028c30
        /*0ae8*/ 	.short	0x0100
        /*0aea*/ 	.byte	0x06
	.zero		1


	//   ....[3]....
        /*0aec*/ 	.word	0x000003a0
        /*0af0*/ 	.word	0x000000ff
        /*0af4*/ 	.word	0x00028c40
        /*0af8*/ 	.short	0x0100
        /*0afa*/ 	.byte	0x06
	.zero		1


	//   ....[4]....
        /*0afc*/ 	.word	0x000003b0
        /*0b00*/ 	.word	0x000000ff
        /*0b04*/ 	.word	0x00028c38
        /*0b08*/ 	.short	0x0100
        /*0b0a*/ 	.byte	0x06
	.zero		1


	//   ....[5]....
        /*0b0c*/ 	.word	0x000003c0
        /*0b10*/ 	.word	0x000000ff
        /*0b14*/ 	.word	0x00028c48
        /*0b18*/ 	.short	0x0100
        /*0b1a*/ 	.byte	0x06
	.zero		1


	//   ....[6]....
        /*0b1c*/ 	.word	0x000004f0
        /*0b20*/ 	.word	0x000000ff
        /*0b24*/ 	.word	0x00028c50
        /*0b28*/ 	.short	0x0100
        /*0b2a*/ 	.byte	0x08
	.zero		1


	//   ....[7]....
        /*0b2c*/ 	.word	0x00000500
        /*0b30*/ 	.word	0x000000ff
        /*0b34*/ 	.word	0x00028c60
        /*0b38*/ 	.short	0x0100
        /*0b3a*/ 	.byte	0x08
	.zero		1


	//   ....[8]....
        /*0b3c*/ 	.word	0x00000510
        /*0b40*/ 	.word	0x000000ff
        /*0b44*/ 	.word	0x00028c58
        /*0b48*/ 	.short	0x0100
        /*0b4a*/ 	.byte	0x08
	.zero		1


	//   ....[9]....
        /*0b4c*/ 	.word	0x00000520
        /*0b50*/ 	.word	0x000000ff
        /*0b54*/ 	.word	0x00028c68
        /*0b58*/ 	.short	0x0100
        /*0b5a*/ 	.byte	0x08
	.zero		1


	//   ....[10]....
        /*0b5c*/ 	.word	0x00000610
        /*0b60*/ 	.word	0x000000ff
        /*0b64*/ 	.word	0x00028c70
        /*0b68*/ 	.short	0x0100
        /*0b6a*/ 	.byte	0x06
	.zero		1


	//   ....[11]....
        /*0b6c*/ 	.word	0x00000620
        /*0b70*/ 	.word	0x000000ff
        /*0b74*/ 	.word	0x00028c80
        /*0b78*/ 	.short	0x0100
        /*0b7a*/ 	.byte	0x06
	.zero		1


	//   ....[12]....
        /*0b7c*/ 	.word	0x00000630
        /*0b80*/ 	.word	0x000000ff
        /*0b84*/ 	.word	0x00028c78
        /*0b88*/ 	.short	0x0100
        /*0b8a*/ 	.byte	0x06
	.zero		1


	//   ....[13]....
        /*0b8c*/ 	.word	0x00000640
        /*0b90*/ 	.word	0x000000ff
        /*0b94*/ 	.word	0x00028c88
        /*0b98*/ 	.short	0x0100
        /*0b9a*/ 	.byte	0x06
	.zero		1


	//   ....[14]....
        /*0b9c*/ 	.word	0x00000770
        /*0ba0*/ 	.word	0x000000ff
        /*0ba4*/ 	.word	0x00028c90
        /*0ba8*/ 	.short	0x0100
        /*0baa*/ 	.byte	0x08
	.zero		1


	//   ....[15]....
        /*0bac*/ 	.word	0x00000780
        /*0bb0*/ 	.word	0x000000ff
        /*0bb4*/ 	.word	0x00028ca0
        /*0bb8*/ 	.short	0x0100
        /*0bba*/ 	.byte	0x08
	.zero		1


	//   ....[16]....
        /*0bbc*/ 	.word	0x00000790
        /*0bc0*/ 	.word	0x000000ff
        /*0bc4*/ 	.word	0x00028c98
        /*0bc8*/ 	.short	0x0100
        /*0bca*/ 	.byte	0x08
	.zero		1


	//   ....[17]....
        /*0bcc*/ 	.word	0x000007a0
        /*0bd0*/ 	.word	0x000000ff
        /*0bd4*/ 	.word	0x00028ca8
        /*0bd8*/ 	.short	0x0100
        /*0bda*/ 	.byte	0x08
	.zero		1


	//   ....[18]....
        /*0bdc*/ 	.word	0x000008d0
        /*0be0*/ 	.word	0x000000ff
        /*0be4*/ 	.word	0x00028cb0
        /*0be8*/ 	.short	0x0100
        /*0bea*/ 	.byte	0x08
	.zero		1


	//   ....[19]....
        /*0bec*/ 	.word	0x000008e0
        /*0bf0*/ 	.word	0x000000ff
        /*0bf4*/ 	.word	0x00028cc0
        /*0bf8*/ 	.short	0x0100
        /*0bfa*/ 	.byte	0x08
	.zero		1


	//   ....[20]....
        /*0bfc*/ 	.word	0x000008f0
        /*0c00*/ 	.word	0x000000ff
        /*0c04*/ 	.word	0x00028cb8
        /*0c08*/ 	.short	0x0100
        /*0c0a*/ 	.byte	0x08
	.zero		1


	//   ....[21]....
        /*0c0c*/ 	.word	0x00000900
        /*0c10*/ 	.word	0x000000ff
        /*0c14*/ 	.word	0x00028cc8
        /*0c18*/ 	.short	0x0100
        /*0c1a*/ 	.byte	0x08
	.zero		1


	//   ....[22]....
        /*0c1c*/ 	.word	0x00003030
        /*0c20*/ 	.word	0x0000004a
        /*0c24*/ 	.word	0x00028c90
        /*0c28*/ 	.short	0x010a
        /*0c2a*/ 	.byte	0x3f
	.zero		1


	//   ....[23]....
        /*0c2c*/ 	.word	0x000039c0
        /*0c30*/ 	.word	0x0000004a
        /*0c34*/ 	.word	0x00028c90
        /*0c38*/ 	.short	0x010a
        /*0c3a*/ 	.byte	0x3f
	.zero		1


	//   ....[24]....
        /*0c3c*/ 	.word	0x00004260
        /*0c40*/ 	.word	0x0000004a
        /*0c44*/ 	.word	0x00028c90
        /*0c48*/ 	.short	0x010a
        /*0c4a*/ 	.byte	0x3f
	.zero		1


	//   ....[25]....
        /*0c4c*/ 	.word	0x00004460
        /*0c50*/ 	.word	0x00000004
        /*0c54*/ 	.word	0x00000000
        /*0c58*/ 	.short	0x0101
        /*0c5a*/ 	.byte	0x3f
	.zero		1


	//   ....[26]....
        /*0c5c*/ 	.word	0x000044a0
        /*0c60*/ 	.word	0x0000004a
        /*0c64*/ 	.word	0x00028cb0
        /*0c68*/ 	.short	0x010a
        /*0c6a*/ 	.byte	0x3f
	.zero		1


	//   ....[27]....
        /*0c6c*/ 	.word	0x00004ad0
        /*0c70*/ 	.word	0x0000004a
        /*0c74*/ 	.word	0x00000000
        /*0c78*/ 	.short	0x0101
        /*0c7a*/ 	.byte	0x3f
	.zero		1


	//   ....[28]....
        /*0c7c*/ 	.word	0x000057b0
        /*0c80*/ 	.word	0x00000009
        /*0c84*/ 	.word	0x00028c50
        /*0c88*/ 	.short	0x010a
        /*0c8a*/ 	.byte	0x3f
	.zero		1


	//   ....[29]....
        /*0c8c*/ 	.word	0x00005b70
        /*0c90*/ 	.word	0x00000009
        /*0c94*/ 	.word	0x00000000
        /*0c98*/ 	.short	0x0101
        /*0c9a*/ 	.byte	0x3f
	.zero		1


	//   ....[30]....
        /*0c9c*/ 	.word	0x000064b0
        /*0ca0*/ 	.word	0x00000015
        /*0ca4*/ 	.word	0x00028c50
        /*0ca8*/ 	.short	0x010a
        /*0caa*/ 	.byte	0x3f
	.zero		1


	//   ....[31]....
        /*0cac*/ 	.word	0x00006500
        /*0cb0*/ 	.word	0x00000015
        /*0cb4*/ 	.word	0x00028c50
        /*0cb8*/ 	.short	0x010a
        /*0cba*/ 	.byte	0x3f
	.zero		1


	//   ....[32]....
        /*0cbc*/ 	.word	0x000067d0
        /*0cc0*/ 	.word	0x00000015
        /*0cc4*/ 	.word	0x00000000
        /*0cc8*/ 	.short	0x0101
        /*0cca*/ 	.byte	0x3f
	.zero		1


	//   ....[33]....
        /*0ccc*/ 	.word	0x00007e10
        /*0cd0*/ 	.word	0x00000002
        /*0cd4*/ 	.word	0x00028c00
        /*0cd8*/ 	.short	0x010a
        /*0cda*/ 	.byte	0x3f
	.zero		1


	//   ....[34]....
        /*0cdc*/ 	.word	0x00007e60
        /*0ce0*/ 	.word	0x00000002
        /*0ce4*/ 	.word	0x00028c00
        /*0ce8*/ 	.short	0x010a
        /*0cea*/ 	.byte	0x3f
	.zero		1


	//   ....[35]....
        /*0cec*/ 	.word	0x00008920
        /*0cf0*/ 	.word	0x00000002
        /*0cf4*/ 	.word	0x00028c00
        /*0cf8*/ 	.short	0x010a
        /*0cfa*/ 	.byte	0x3f
	.zero		1


	//   ....[36]....
        /*0cfc*/ 	.word	0x00009d00
        /*0d00*/ 	.word	0x00000002
        /*0d04*/ 	.word	0x00028c00
        /*0d08*/ 	.short	0x010a
        /*0d0a*/ 	.byte	0x3f
	.zero		1


	//   ....[37]....
        /*0d0c*/ 	.word	0x0000ab80
        /*0d10*/ 	.word	0x0000000e
        /*0d14*/ 	.word	0x00028c30
        /*0d18*/ 	.short	0x010a
        /*0d1a*/ 	.byte	0x3f
	.zero		1


	//   ....[38]....
        /*0d1c*/ 	.word	0x0000ac10
        /*0d20*/ 	.word	0x0000000e
        /*0d24*/ 	.word	0x00028c30
        /*0d28*/ 	.short	0x010a
        /*0d2a*/ 	.byte	0x3f
	.zero		1


	//   ....[39]....
        /*0d2c*/ 	.word	0x0000b0f0
        /*0d30*/ 	.word	0x00000000
        /*0d34*/ 	.word	0x00000000
        /*0d38*/ 	.short	0x0101
        /*0d3a*/ 	.byte	0x3f
	.zero		1


	//   ....[40]....
        /*0d3c*/ 	.word	0x0000c750
        /*0d40*/ 	.word	0x0000000e
        /*0d44*/ 	.word	0x00028c50
        /*0d48*/ 	.short	0x010a
        /*0d4a*/ 	.byte	0x3f
	.zero		1


	//   ....[41]....
        /*0d4c*/ 	.word	0x0000c810
        /*0d50*/ 	.word	0x0000000e
        /*0d54*/ 	.word	0x00028c50
        /*0d58*/ 	.short	0x010a
        /*0d5a*/ 	.byte	0x3f
	.zero		1


	//   ....[42]....
        /*0d5c*/ 	.word	0x0000cb30
        /*0d60*/ 	.word	0x0000000e
        /*0d64*/ 	.word	0x00000000
        /*0d68*/ 	.short	0x0101
        /*0d6a*/ 	.byte	0x3f
	.zero		1


	//   ....[43]....
        /*0d6c*/ 	.word	0x0000cdc0
        /*0d70*/ 	.word	0x000000d4
        /*0d74*/ 	.word	0x00028c30
        /*0d78*/ 	.short	0x010a
        /*0d7a*/ 	.byte	0x3f
	.zero		1


	//   ....[44]....
        /*0d7c*/ 	.word	0x0000ce30
        /*0d80*/ 	.word	0x000000d4
        /*0d84*/ 	.word	0x00028c30
        /*0d88*/ 	.short	0x010a
        /*0d8a*/ 	.byte	0x3f
	.zero		1


	//   ....[45]....
        /*0d8c*/ 	.word	0x0000d140
        /*0d90*/ 	.word	0x0000000d
        /*0d94*/ 	.word	0x00000000
        /*0d98*/ 	.short	0x0101
        /*0d9a*/ 	.byte	0x3f
	.zero		1


	//   ....[46]....
        /*0d9c*/ 	.word	0x0000ee30
        /*0da0*/ 	.word	0x000000d4
        /*0da4*/ 	.word	0x00028c50
        /*0da8*/ 	.short	0x010a
        /*0daa*/ 	.byte	0x3f
	.zero		1


	//   ....[47]....
        /*0dac*/ 	.word	0x0000ee80
        /*0db0*/ 	.word	0x000000d4
        /*0db4*/ 	.word	0x00028c50
        /*0db8*/ 	.short	0x010a
        /*0dba*/ 	.byte	0x3f
	.zero		1


	//   ....[48]....
        /*0dbc*/ 	.word	0x0000f180
        /*0dc0*/ 	.word	0x000000d4
        /*0dc4*/ 	.word	0x00000000
        /*0dc8*/ 	.short	0x0101
        /*0dca*/ 	.byte	0x3f
	.zero		1


	//   ....[49]....
        /*0dcc*/ 	.word	0x0000f570
        /*0dd0*/ 	.word	0x0000000e
        /*0dd4*/ 	.word	0x00028c30
        /*0dd8*/ 	.short	0x010a
        /*0dda*/ 	.byte	0x3f
	.zero		1


	//   ....[50]....
        /*0ddc*/ 	.word	0x0000f5e0
        /*0de0*/ 	.word	0x0000000e
        /*0de4*/ 	.word	0x00028c30
        /*0de8*/ 	.short	0x010a
        /*0dea*/ 	.byte	0x3f
	.zero		1


	//   ....[51]....
        /*0dec*/ 	.word	0x0000fb00
        /*0df0*/ 	.word	0x00000014
        /*0df4*/ 	.word	0x00000000
        /*0df8*/ 	.short	0x0101
        /*0dfa*/ 	.byte	0x3f
	.zero		1


	//   ....[52]....
        /*0dfc*/ 	.word	0x00010b40
        /*0e00*/ 	.word	0x0000000e
        /*0e04*/ 	.word	0x00028c50
        /*0e08*/ 	.short	0x010a
        /*0e0a*/ 	.byte	0x3f
	.zero		1


	//   ....[53]....
        /*0e0c*/ 	.word	0x00010b90
        /*0e10*/ 	.word	0x0000000e
        /*0e14*/ 	.word	0x00028c50
        /*0e18*/ 	.short	0x010a
        /*0e1a*/ 	.byte	0x3f
	.zero		1


	//   ....[54]....
        /*0e1c*/ 	.word	0x00010e70
        /*0e20*/ 	.word	0x0000000e
        /*0e24*/ 	.word	0x00000000
        /*0e28*/ 	.short	0x0101
        /*0e2a*/ 	.byte	0x3f
	.zero		1


	//   ....[55]....
        /*0e2c*/ 	.word	0x00010fb0
        /*0e30*/ 	.word	0x000000ce
        /*0e34*/ 	.word	0x00028c30
        /*0e38*/ 	.short	0x010a
        /*0e3a*/ 	.byte	0x3f
	.zero		1


	//   ....[56]....
        /*0e3c*/ 	.word	0x00011020
        /*0e40*/ 	.word	0x000000ce
        /*0e44*/ 	.word	0x00028c30
        /*0e48*/ 	.short	0x010a
        /*0e4a*/ 	.byte	0x3f
	.zero		1


	//   ....[57]....
        /*0e4c*/ 	.word	0x00011390
        /*0e50*/ 	.word	0x0000000c
        /*0e54*/ 	.word	0x00000000
        /*0e58*/ 	.short	0x0101
        /*0e5a*/ 	.byte	0x3f
	.zero		1


	//   ....[58]....
        /*0e5c*/ 	.word	0x00013040
        /*0e60*/ 	.word	0x000000ce
        /*0e64*/ 	.word	0x00028c50
        /*0e68*/ 	.short	0x010a
        /*0e6a*/ 	.byte	0x3f
	.zero		1


	//   ....[59]....
        /*0e6c*/ 	.word	0x00013090
        /*0e70*/ 	.word	0x000000ce
        /*0e74*/ 	.word	0x00028c50
        /*0e78*/ 	.short	0x010a
        /*0e7a*/ 	.byte	0x3f
	.zero		1


	//   ....[60]....
        /*0e7c*/ 	.word	0x00013390
        /*0e80*/ 	.word	0x000000ce
        /*0e84*/ 	.word	0x00000000
        /*0e88*/ 	.short	0x0101
        /*0e8a*/ 	.byte	0x3f
	.zero		1


	//   ....[61]....
        /*0e8c*/ 	.word	0x00015bb0
        /*0e90*/ 	.word	0x00000008
        /*0e94*/ 	.word	0x00000000
        /*0e98*/ 	.short	0x0101
        /*0e9a*/ 	.byte	0x3f
	.zero		1


	//   ....[62]....
        /*0e9c*/ 	.word	0x00016890
        /*0ea0*/ 	.word	0x00000008
        /*0ea4*/ 	.word	0x00000000
        /*0ea8*/ 	.short	0x0101
        /*0eaa*/ 	.byte	0x3f
	.zero		1


	//   ....[63]....
        /*0eac*/ 	.word	0x0001a930
        /*0eb0*/ 	.word	0x00000012
        /*0eb4*/ 	.word	0x00028c20
        /*0eb8*/ 	.short	0x010a
        /*0eba*/ 	.byte	0x3f
	.zero		1


	//   ....[64]....
        /*0ebc*/ 	.word	0x0001aa00
        /*0ec0*/ 	.word	0x00000007
        /*0ec4*/ 	.word	0x00028ca0
        /*0ec8*/ 	.short	0x010a
        /*0eca*/ 	.byte	0x3f
	.zero		1


	//   ....[65]....
        /*0ecc*/ 	.word	0x0001ac40
        /*0ed0*/ 	.word	0x00000007
        /*0ed4*/ 	.word	0x00028cc0
        /*0ed8*/ 	.short	0x010a
        /*0eda*/ 	.byte	0x3f
	.zero		1


	//   ....[66]....
        /*0edc*/ 	.word	0x0001b6a0
        /*0ee0*/ 	.word	0x00000006
        /*0ee4*/ 	.word	0x00028ca0
        /*0ee8*/ 	.short	0x010a
        /*0eea*/ 	.byte	0x3f
	.zero		1


	//   ....[67]....
        /*0eec*/ 	.word	0x0001b8d0
        /*0ef0*/ 	.word	0x00000006
        /*0ef4*/ 	.word	0x00028cc0
        /*0ef8*/ 	.short	0x010a
        /*0efa*/ 	.byte	0x3f
	.zero		1


	//   ....[68]....
        /*0efc*/ 	.word	0x0001d230
        /*0f00*/ 	.word	0x00000000
        /*0f04*/ 	.word	0x00028c40
        /*0f08*/ 	.short	0x010a
        /*0f0a*/ 	.byte	0x3f
	.zero		1


	//   ....[69]....
        /*0f0c*/ 	.word	0x0001dd00
        /*0f10*/ 	.word	0x00000012
        /*0f14*/ 	.word	0x00028c00
        /*0f18*/ 	.short	0x0107
        /*0f1a*/ 	.byte	0x3f
	.zero		1


	//   ....[70]....
        /*0f1c*/ 	.word	0x0001ddf0
        /*0f20*/ 	.word	0x00000012
        /*0f24*/ 	.word	0x00028c00
        /*0f28*/ 	.short	0x0101
        /*0f2a*/ 	.byte	0x3f
	.zero		1


	//   ....[71]....
        /*0f2c*/ 	.word	0x0001de10
        /*0f30*/ 	.word	0x00000012
        /*0f34*/ 	.word	0x00028c20
        /*0f38*/ 	.short	0x010a
        /*0f3a*/ 	.byte	0x3f
	.zero		1


	//   ....[72]....
        /*0f3c*/ 	.word	0x0001def0
        /*0f40*/ 	.word	0x00000000
        /*0f44*/ 	.word	0x00028c60
        /*0f48*/ 	.short	0x010a
        /*0f4a*/ 	.byte	0x3f
	.zero		1


	//   ....[73]....
        /*0f4c*/ 	.word	0x0001ebc0
        /*0f50*/ 	.word	0x00000002
        /*0f54*/ 	.word	0x00028c40
        /*0f58*/ 	.short	0x010a
        /*0f5a*/ 	.byte	0x3f
	.zero		1


	//   ....[74]....
        /*0f5c*/ 	.word	0x0001ee10
        /*0f60*/ 	.word	0x00000002
        /*0f64*/ 	.word	0x00028c60
        /*0f68*/ 	.short	0x010a
        /*0f6a*/ 	.byte	0x3f
	.zero		1


	//   ....[75]....
        /*0f6c*/ 	.word	0x0001f9b0
        /*0f70*/ 	.word	0x00000002
        /*0f74*/ 	.word	0x00028c40
        /*0f78*/ 	.short	0x010a
        /*0f7a*/ 	.byte	0x3f
	.zero		1


	//   ....[76]....
        /*0f7c*/ 	.word	0x0001fc00
        /*0f80*/ 	.word	0x00000002
        /*0f84*/ 	.word	0x00028c60
        /*0f88*/ 	.short	0x010a
        /*0f8a*/ 	.byte	0x3f
	.zero		1


	//   ....[77]....
        /*0f8c*/ 	.word	0x00020740
        /*0f90*/ 	.word	0x00000003
        /*0f94*/ 	.word	0x00028c40
        /*0f98*/ 	.short	0x010a
        /*0f9a*/ 	.byte	0x3f
	.zero		1


	//   ....[78]....
        /*0f9c*/ 	.word	0x00020990
        /*0fa0*/ 	.word	0x00000003
        /*0fa4*/ 	.word	0x00028c60
        /*0fa8*/ 	.short	0x010a
        /*0faa*/ 	.byte	0x3f
	.zero		1


	//   ....[79]....
        /*0fac*/ 	.word	0x000226f0
        /*0fb0*/ 	.word	0x00000000
        /*0fb4*/ 	.word	0x00028c20
        /*0fb8*/ 	.short	0x010a
        /*0fba*/ 	.byte	0x3f
	.zero		1


	//   ....[80]....
        /*0fbc*/ 	.word	0x000228d0
        /*0fc0*/ 	.word	0x00000006
        /*0fc4*/ 	.word	0x00000000
        /*0fc8*/ 	.short	0x010a
        /*0fca*/ 	.byte	0x3f
	.zero		1


	//   ....[81]....
        /*0fcc*/ 	.word	0x00022900
        /*0fd0*/ 	.word	0x00000007
        /*0fd4*/ 	.word	0x00000000
        /*0fd8*/ 	.short	0x010a
        /*0fda*/ 	.byte	0x3f
	.zero		1


	//   ....[82]....
        /*0fdc*/ 	.word	0x00022960
        /*0fe0*/ 	.word	0x00000004
        /*0fe4*/ 	.word	0x00000000
        /*0fe8*/ 	.short	0x010a
        /*0fea*/ 	.byte	0x3f
	.zero		1


	//   ....[83]....
        /*0fec*/ 	.word	0x00022990
        /*0ff0*/ 	.word	0x00000003
        /*0ff4*/ 	.word	0x00000000
        /*0ff8*/ 	.short	0x010a
        /*0ffa*/ 	.byte	0x3f
	.zero		1


	//   ....[84]....
        /*0ffc*/ 	.word	0x000229f0
        /*1000*/ 	.word	0x0000004a
        /*1004*/ 	.word	0x00028c90
        /*1008*/ 	.short	0x010a
        /*100a*/ 	.byte	0x3f
	.zero		1


	//   ....[85]....
        /*100c*/ 	.word	0x00022a40
        /*1010*/ 	.word	0x0000004a
        /*1014*/ 	.word	0x00028c90
        /*1018*/ 	.short	0x010a
        /*101a*/ 	.byte	0x3f
	.zero		1


	//   ....[86]....
        /*101c*/ 	.word	0x00022a90
        /*1020*/ 	.word	0x0000004a
        /*1024*/ 	.word	0x00028c90
        /*1028*/ 	.short	0x010a
        /*102a*/ 	.byte	0x3f
	.zero		1


	//   ....[87]....
        /*102c*/ 	.word	0x00022ae0
        /*1030*/ 	.word	0x0000004a
        /*1034*/ 	.word	0x00028cb0
        /*1038*/ 	.short	0x010a
        /*103a*/ 	.byte	0x3f
	.zero		1


	//   ....[88]....
        /*103c*/ 	.word	0x00022b30
        /*1040*/ 	.word	0x00000009
        /*1044*/ 	.word	0x00028c50
        /*1048*/ 	.short	0x010a
        /*104a*/ 	.byte	0x3f
	.zero		1


	//   ....[89]....
        /*104c*/ 	.word	0x00022b80
        /*1050*/ 	.word	0x00000015
        /*1054*/ 	.word	0x00028c50
        /*1058*/ 	.short	0x010a
        /*105a*/ 	.byte	0x3f
	.zero		1


	//   ....[90]....
        /*105c*/ 	.word	0x00022f60
        /*1060*/ 	.word	0x00000002
        /*1064*/ 	.word	0x00028c00
        /*1068*/ 	.short	0x010a
        /*106a*/ 	.byte	0x3f
	.zero		1


	//   ....[91]....
        /*106c*/ 	.word	0x00023370
        /*1070*/ 	.word	0x00000002
        /*1074*/ 	.word	0x00028c00
        /*1078*/ 	.short	0x010a
        /*107a*/ 	.byte	0x3f
	.zero		1


	//   ....[92]....
        /*107c*/ 	.word	0x000233c0
        /*1080*/ 	.word	0x0000000e
        /*1084*/ 	.word	0x00028c30
        /*1088*/ 	.short	0x010a
        /*108a*/ 	.byte	0x3f
	.zero		1


	//   ....[93]....
        /*108c*/ 	.word	0x00023410
        /*1090*/ 	.word	0x0000000e
        /*1094*/ 	.word	0x00028c50
        /*1098*/ 	.short	0x010a
        /*109a*/ 	.byte	0x3f
	.zero		1


	//   ....[94]....
        /*109c*/ 	.word	0x00023460
        /*10a0*/ 	.word	0x000000d4
        /*10a4*/ 	.word	0x00028c30
        /*10a8*/ 	.short	0x010a
        /*10aa*/ 	.byte	0x3f
	.zero		1


	//   ....[95]....
        /*10ac*/ 	.word	0x000234b0
        /*10b0*/ 	.word	0x000000d4
        /*10b4*/ 	.word	0x00028c50
        /*10b8*/ 	.short	0x010a
        /*10ba*/ 	.byte	0x3f
	.zero		1


	//   ....[96]....
        /*10bc*/ 	.word	0x00023500
        /*10c0*/ 	.word	0x0000000e
        /*10c4*/ 	.word	0x00028c30
        /*10c8*/ 	.short	0x010a
        /*10ca*/ 	.byte	0x3f
	.zero		1


	//   ....[97]....
        /*10cc*/ 	.word	0x00023550
        /*10d0*/ 	.word	0x0000000e
        /*10d4*/ 	.word	0x00028c50
        /*10d8*/ 	.short	0x010a
        /*10da*/ 	.byte	0x3f
	.zero		1


	//   ....[98]....
        /*10dc*/ 	.word	0x000235a0
        /*10e0*/ 	.word	0x000000ce
        /*10e4*/ 	.word	0x00028c30
        /*10e8*/ 	.short	0x010a
        /*10ea*/ 	.byte	0x3f
	.zero		1


	//   ....[99]....
        /*10ec*/ 	.word	0x000235f0
        /*10f0*/ 	.word	0x000000ce
        /*10f4*/ 	.word	0x00028c50
        /*10f8*/ 	.short	0x010a
        /*10fa*/ 	.byte	0x3f
	.zero		1


	//   ....[100]....
        /*10fc*/ 	.word	0x00023790
        /*1100*/ 	.word	0x00000012
        /*1104*/ 	.word	0x00028c20
        /*1108*/ 	.short	0x010a
        /*110a*/ 	.byte	0x3f
	.zero		1


	//   ....[101]....
        /*110c*/ 	.word	0x000237e0
        /*1110*/ 	.word	0x00000007
        /*1114*/ 	.word	0x00028ca0
        /*1118*/ 	.short	0x010a
        /*111a*/ 	.byte	0x3f
	.zero		1


	//   ....[102]....
        /*111c*/ 	.word	0x00023830
        /*1120*/ 	.word	0x00000007
        /*1124*/ 	.word	0x00028cc0
        /*1128*/ 	.short	0x010a
        /*112a*/ 	.byte	0x3f
	.zero		1


	//   ....[103]....
        /*112c*/ 	.word	0x00023880
        /*1130*/ 	.word	0x00000006
        /*1134*/ 	.word	0x00028ca0
        /*1138*/ 	.short	0x010a
        /*113a*/ 	.byte	0x3f
	.zero		1


	//   ....[104]....
        /*113c*/ 	.word	0x000238d0
        /*1140*/ 	.word	0x00000006
        /*1144*/ 	.word	0x00028cc0
        /*1148*/ 	.short	0x010a
        /*114a*/ 	.byte	0x3f
	.zero		1


	//   ....[105]....
        /*114c*/ 	.word	0x00023a70
        /*1150*/ 	.word	0x00000000
        /*1154*/ 	.word	0x00028c40
        /*1158*/ 	.short	0x010a
        /*115a*/ 	.byte	0x3f
	.zero		1


	//   ....[106]....
        /*115c*/ 	.word	0x00023fd0
        /*1160*/ 	.word	0x00000012
        /*1164*/ 	.word	0x00028c20
        /*1168*/ 	.short	0x010a
        /*116a*/ 	.byte	0x3f
	.zero		1


	//   ....[107]....
        /*116c*/ 	.word	0x00024020
        /*1170*/ 	.word	0x00000000
        /*1174*/ 	.word	0x00028c60
        /*1178*/ 	.short	0x010a
        /*117a*/ 	.byte	0x3f
	.zero		1


	//   ....[108]....
        /*117c*/ 	.word	0x00024070
        /*1180*/ 	.word	0x00000002
        /*1184*/ 	.word	0x00028c40
        /*1188*/ 	.short	0x010a
        /*118a*/ 	.byte	0x3f
	.zero		1


	//   ....[109]....
        /*118c*/ 	.word	0x000240c0
        /*1190*/ 	.word	0x00000002
        /*1194*/ 	.word	0x00028c60
        /*1198*/ 	.short	0x010a
        /*119a*/ 	.byte	0x3f
	.zero		1


	//   ....[110]....
        /*119c*/ 	.word	0x00024110
        /*11a0*/ 	.word	0x00000002
        /*11a4*/ 	.word	0x00028c40
        /*11a8*/ 	.short	0x010a
        /*11aa*/ 	.byte	0x3f
	.zero		1


	//   ....[111]....
        /*11ac*/ 	.word	0x00024160
        /*11b0*/ 	.word	0x00000002
        /*11b4*/ 	.word	0x00028c60
        /*11b8*/ 	.short	0x010a
        /*11ba*/ 	.byte	0x3f
	.zero		1


	//   ....[112]....
        /*11bc*/ 	.word	0x000241b0
        /*11c0*/ 	.word	0x00000003
        /*11c4*/ 	.word	0x00028c40
        /*11c8*/ 	.short	0x010a
        /*11ca*/ 	.byte	0x3f
	.zero		1


	//   ....[113]....
        /*11cc*/ 	.word	0x00024200
        /*11d0*/ 	.word	0x00000003
        /*11d4*/ 	.word	0x00028c60
        /*11d8*/ 	.short	0x010a
        /*11da*/ 	.byte	0x3f
	.zero		1


	//   ....[114]....
        /*11dc*/ 	.word	0x00024d80
        /*11e0*/ 	.word	0x00000000
        /*11e4*/ 	.word	0x00028c20
        /*11e8*/ 	.short	0x010a
        /*11ea*/ 	.byte	0x3f
	.zero		1


	//   ....[115]....
        /*11ec*/ 	.word	0x00024f20
        /*11f0*/ 	.word	0x00000006
        /*11f4*/ 	.word	0x00000000
        /*11f8*/ 	.short	0x010a
        /*11fa*/ 	.byte	0x3f
	.zero		1


	//   ....[116]....
        /*11fc*/ 	.word	0x00024f70
        /*1200*/ 	.word	0x00000007
        /*1204*/ 	.word	0x00000000
        /*1208*/ 	.short	0x010a
        /*120a*/ 	.byte	0x3f
	.zero		1


	//   ....[117]....
        /*120c*/ 	.word	0x00024fc0
        /*1210*/ 	.word	0x00000004
        /*1214*/ 	.word	0x00000000
        /*1218*/ 	.short	0x010a
        /*121a*/ 	.byte	0x3f
	.zero		1


	//----- nvinfo : EIATTR_NUM_MBARRIERS
	.align		4
.L_408:
        /*121c*/ 	.byte	0x03, 0x38
        /*121e*/ 	.short	0x0016


	//----- nvinfo : EIATTR_EXIT_INSTR_OFFSETS
	.align		4
        /*1220*/ 	.byte	0x04, 0x1c
        /*1222*/ 	.short	(.L_410 - .L_409)


	//   ....[0]....
.L_409:
        /*1224*/ 	.word	0x000229e0


	//----- nvinfo : EIATTR_MAX_THREADS
	.align		4
.L_410:
        /*1228*/ 	.byte	0x04, 0x05
        /*122a*/ 	.short	(.L_412 - .L_411)
.L_411:
        /*122c*/ 	.word	0x00000180
        /*1230*/ 	.word	0x00000001
        /*1234*/ 	.word	0x00000001


	//----- nvinfo : EIATTR_CRS_STACK_SIZE
	.align		4
.L_412:
        /*1238*/ 	.byte	0x04, 0x1e
        /*123a*/ 	.short	(.L_414 - .L_413)
.L_413:
        /*123c*/ 	.word	0x00000000


	//----- nvinfo : EIATTR_CBANK_PARAM_SIZE
	.align		4
.L_414:
        /*1240*/ 	.byte	0x03, 0x19
        /*1242*/ 	.short	0x0af0


	//----- nvinfo : EIATTR_PARAM_CBANK
	.align		4
        /*1244*/ 	.byte	0x04, 0x0a
        /*1246*/ 	.short	(.L_416 - .L_415)
	.align		4
.L_415:
        /*1248*/ 	.word	index@(.nv.constant0._ZN7cutlass13device_kernelIN5flash11enable_sm90INS1_16FlashAttnFwdSm90INS1_25CollectiveMainloopFwdSm90ILi2EN4cute5tupleIJNS5_1CILi1EEES8_S8_EEENS6_IJNS7_ILi64EEESA_SA_EEELi512ENS_6half_tEfNS_4arch4Sm90ELb0ELb1ELb0ELb1ELb0ELb1ELb0ELb0ELb0ELb1ELb1ELb0EEENS1_21CollectiveEpilogueFwdINS6_IJSA_NS7_ILi512EEESA_EEES9_SC_SE_Li256ELb1ELb1ELb1ELb0EEENS1_36VarlenDynamicPersistentTileSchedulerILi64ELi64ELi256ELi128ELb1ELb1ELb1ELb1ELb0ELb1EEEEEEEEEvNT_6ParamsE)
        /*124c*/ 	.short	0x0210
        /*124e*/ 	.short	0x0af0


	//----- nvinfo : EIATTR_SW_WAR
	.align		4
.L_416:
        /*1250*/ 	.byte	0x04, 0x36
        /*1252*/ 	.short	(.L_418 - .L_417)
.L_417:
        /*1254*/ 	.word	0x00000008
.L_418:


//--------------------- .nv.info._ZN7cutlass13device_kernelIN5flash11enable_sm90INS1_16FlashAttnFwdSm90INS1_25CollectiveMainloopFwdSm90ILi2EN4cute5tupleIJNS5_1CILi1EEES8_S8_EEENS6_IJNS7_ILi64EEESA_SA_EEELi512ENS_6half_tEfNS_4arch4Sm90ELb0ELb1ELb0ELb1ELb0ELb0ELb1ELb0ELb0ELb1ELb1ELb0EEENS1_21CollectiveEpilogueFwdINS6_IJSA_NS7_ILi512EEESA_EEES9_SC_SE_Li256ELb1ELb1ELb1ELb0EEENS1_36VarlenDynamicPersistentTileSchedulerILi64ELi64ELi256ELi128ELb1ELb1ELb1ELb1ELb0ELb1EEEEEEEEEvNT_6ParamsE --------------------------
	.section	.nv.info._ZN7cutlass13device_kernelIN5flash11enable_sm90INS1_16FlashAttnFwdSm90INS1_25CollectiveMainloopFwdSm90ILi2EN4cute5tupleIJNS5_1CILi1EEES8_S8_EEENS6_IJNS7_ILi64EEESA_SA_EEELi512ENS_6half_tEfNS_4arch4Sm90ELb0ELb1ELb0ELb1ELb0ELb0ELb1ELb0ELb0ELb1ELb1ELb0EEENS1_21CollectiveEpilogueFwdINS6_IJSA_NS7_ILi512EEESA_EEES9_SC_SE_Li256ELb1ELb1ELb1ELb0EEENS1_36VarlenDynamicPersistentTileSchedulerILi64ELi64ELi256ELi128ELb1ELb1ELb1ELb1ELb0ELb1EEEEEEEEEvNT_6ParamsE,"",@"SHT_CUDA_INFO"
	.sectionflags	@""
	.align	4


	//----- nvinfo : EIATTR_CUDA_API_VERSION
	.align		4
        /*0000*/ 	.byte	0x04, 0x37
        /*0002*/ 	.short	(.L_420 - .L_419)
.L_419:
        /*0004*/ 	.word	0x00000082


	//----- nvinfo : EIATTR_KPARAM_INFO
	.align		4
.L_420:
        /*0008*/ 	.byte	0x04, 0x17
        /*000a*/ 	.short	(.L_422 - .L_421)
.L_421:
        /*000c*/ 	.word	0x00000000
        /*0010*/ 	.short	0x0000
        /*0012*/ 	.short	0x0070
        /*0014*/ 	.byte	0x00, 0xf0, 0x01, 0x2e


	//----- nvinfo : EIATTR_SPARSE_MMA_MASK
	.align		4
.L_422:
        /*0018*/ 	.byte	0x03, 0x50
        /*001a*/ 	.short	0x0000


	//----- nvinfo : EIATTR_MAXREG_COUNT
	.align		4
        /*001c*/ 	.byte	0x03, 0x1b
        /*001e*/ 	.short	0x00a8


	//----- nvinfo : EIATTR_NUM_BARRIERS
	.align		4
        /*0020*/ 	.byte	0x02, 0x4c
        /*0022*/ 	.byte	0x10
	.zero		1


	//----- nvinfo : EIATTR_EXTERNS
	.align		4
        /*0024*/ 	.byte	0x04, 0x0f
        /*0026*/ 	.short	(.L_424 - .L_423)


	//   ....[0]....
	.align		4
.L_423:
        /*0028*/ 	.word	index@(__assertfail)


	//----- nvinfo : EIATTR_ANNOTATIONS
	.align		4
.L_424:
        /*002c*/ 	.byte	0x04, 0x55
        /*002e*/ 	.short	(.L_426 - .L_425)


	//   ....[0]....
.L_425:
        /* <DEDUP_REMOVED lines=88> */


	//----- nvinfo : EIATTR_MERCURY_ISA_VERSION
	.align		4
.L_426:
        /*0598*/ 	.byte	0x03, 0x5f
        /*059a*/ 	.short	0x0101


	//----- nvinfo : EIATTR_UNUSED_LOAD_BYTE_OFFSET
	.align		4
        /*059c*/ 	.byte	0x04, 0x44
        /*059e*/ 	.short	(.L_428 - .L_427)


	//   ....[0]....
.L_427:
        /*05a0*/ 	.word	0x00000a30
        /*05a4*/ 	.word	0x0000fff0


	//   ....[1]....
        /*05a8*/ 	.word	0x00011770
        /*05ac*/ 	.word	0x0000fff0


	//----- nvinfo : EIATTR_INT_WARP_WIDE_INSTR_OFFSETS
	.align		4
.L_428:
        /*05b0*/ 	.byte	0x04, 0x31
        /*05b2*/ 	.short	(.L_430 - .L_429)


	//   ....[0]....
.L_429:
        /*05b4*/ 	.word	0x00000130


	//   ....[1]....
        /*05b8*/ 	.word	0x00000170


	//   ....[2]....
        /*05bc*/ 	.word	0x000001e0


	//   ....[3]....
        /*05c0*/ 	.word	0x000001f0


	//   ....[4]....
        /*05c4*/ 	.word	0x00017e50


	//   ....[5]....
        /*05c8*/ 	.word	0x00017eb0


	//   ....[6]....
        /*05cc*/ 	.word	0x0001d890


	//   ....[7]....
        /*05d0*/ 	.word	0x0001d920


	//----- nvinfo : EIATTR_COOP_GROUP_MASK_REGIDS
	.align		4
.L_430:
        /*05d4*/ 	.byte	0x04, 0x29
        /*05d6*/ 	.short	(.L_432 - .L_431)


	//   ....[0]....
.L_431:
        /*05d8*/ 	.word	0xffffffff


	//   ....[1]....
        /*05dc*/ 	.word	0xffffffff


	//   ....[2]....
        /*05e0*/ 	.word	0xffffffff


	//   ....[3]....
        /*05e4*/ 	.word	0xffffffff


	//   ....[4]....
        /*05e8*/ 	.word	0xffffffff


	//   ....[5]....
        /*05ec*/ 	.word	0xffffffff


	//   ....[6]....
        /*05f0*/ 	.word	0xffffffff


	//   ....[7]....
        /*05f4*/ 	.word	0xffffffff


	//   ....[8]....
        /*05f8*/ 	.word	0xffffffff


	//   ....[9]....
        /*05fc*/ 	.word	0xffffffff


	//   ....[10]....
        /*0600*/ 	.word	0xffffffff


	//   ....[11]....
        /*0604*/ 	.word	0xffffffff


	//   ....[12]....
        /*0608*/ 	.word	0xffffffff


	//   ....[13]....
        /*060c*/ 	.word	0xffffffff


	//   ....[14]....
        /*0610*/ 	.word	0xffffffff


	//   ....[15]....
        /*0614*/ 	.word	0xffffffff


	//   ....[16]....
        /*0618*/ 	.word	0xffffffff


	//   ....[17]....
        /*061c*/ 	.word	0xffffffff


	//   ....[18]....
        /*0620*/ 	.word	0xffffffff


	//   ....[19]....
        /*0624*/ 	.word	0xffffffff


	//   ....[20]....
        /*0628*/ 	.word	0xffffffff


	//   ....[21]....
        /*062c*/ 	.word	0xffffffff


	//   ....[22]....
        /*0630*/ 	.word	0xffffffff


	//   ....[23]....
        /*0634*/ 	.word	0xffffffff


	//   ....[24]....
        /*0638*/ 	.word	0xffffffff


	//   ....[25]....
        /*063c*/ 	.word	0xffffffff


	//   ....[26]....
        /*0640*/ 	.word	0xffffffff


	//   ....[27]....
        /*0644*/ 	.word	0xffffffff


	//   ....[28]....
        /*0648*/ 	.word	0xffffffff


	//   ....[29]....
        /*064c*/ 	.word	0xffffffff


	//   ....[30]....
        /*0650*/ 	.word	0xffffffff


	//   ....[31]....
        /*0654*/ 	.word	0xffffffff


	//   ....[32]....
        /*0658*/ 	.word	0xffffffff


	//   ....[33]....
        /*065c*/ 	.word	0xffffffff


	//   ....[34]....
        /*0660*/ 	.word	0xffffffff


	//   ....[35]....
        /*0664*/ 	.word	0xffffffff


	//   ....[36]....
        /*0668*/ 	.word	0xffffffff


	//   ....[37]....
        /*066c*/ 	.word	0xffffffff


	//   ....[38]....
        /*0670*/ 	.word	0xffffffff


	//   ....[39]....
        /*0674*/ 	.word	0xffffffff


	//   ....[40]....
        /*0678*/ 	.word	0xffffffff


	//   ....[41]....
        /*067c*/ 	.word	0xffffffff


	//   ....[42]....
        /*0680*/ 	.word	0xffffffff


	//   ....[43]....
        /*0684*/ 	.word	0xffffffff


	//   ....[44]....
        /*0688*/ 	.word	0xffffffff


	//   ....[45]....
        /*068c*/ 	.word	0xffffffff


	//   ....[46]....
        /*0690*/ 	.word	0xffffffff


	//   ....[47]....
        /*0694*/ 	.word	0xffffffff


	//   ....[48]....
        /*0698*/ 	.word	0xffffffff


	//   ....[49]....
        /*069c*/ 	.word	0xffffffff


	//   ....[50]....
        /*06a0*/ 	.word	0xffffffff


	//   ....[51]....
        /*06a4*/ 	.word	0xffffffff


	//   ....[52]....
        /*06a8*/ 	.word	0xffffffff


	//   ....[53]....
        /*06ac*/ 	.word	0xffffffff


	//   ....[54]....
        /*06b0*/ 	.word	0xffffffff


	//   ....[55]....
        /*06b4*/ 	.word	0xffffffff


	//   ....[56]....
        /*06b8*/ 	.word	0xffffffff


	//   ....[57]....
        /*06bc*/ 	.word	0xffffffff


	//   ....[58]....
        /*06c0*/ 	.word	0xffffffff


	//   ....[59]....
        /*06c4*/ 	.word	0xffffffff


	//   ....[60]....
        /*06c8*/ 	.word	0xffffffff


	//   ....[61]....
        /*06cc*/ 	.word	0xffffffff


	//   ....[62]....
        /*06d0*/ 	.word	0xffffffff


	//   ....[63]....
        /*06d4*/ 	.word	0xffffffff


	//   ....[64]....
        /*06d8*/ 	.word	0xffffffff


	//   ....[65]....
        /*06dc*/ 	.word	0xffffffff


	//   ....[66]....
        /*06e0*/ 	.word	0xffffffff


	//   ....[67]....
        /*06e4*/ 	.word	0xffffffff


	//   ....[68]....
        /*06e8*/ 	.word	0xffffffff


	//   ....[69]....
        /*06ec*/ 	.word	0xffffffff


	//   ....[70]....
        /*06f0*/ 	.word	0xffffffff


	//   ....[71]....
        /*06f4*/ 	.word	0xffffffff


	//   ....[72]....
        /*06f8*/ 	.word	0xffffffff


	//   ....[73]....
        /*06fc*/ 	.word	0xffffffff


	//   ....[74]....
        /*0700*/ 	.word	0xffffffff


	//   ....[75]....
        /*0704*/ 	.word	0xffffffff


	//   ....[76]....
        /*0708*/ 	.word	0xffffffff


	//   ....[77]....
        /*070c*/ 	.word	0xffffffff


	//   ....[78]....
        /*0710*/ 	.word	0xffffffff


	//   ....[79]....
        /*0714*/ 	.word	0xffffffff


	//   ....[80]....
        /*0718*/ 	.word	0xffffffff


	//   ....[81]....
        /*071c*/ 	.word	0xffffffff


	//   ....[82]....
        /*0720*/ 	.word	0xffffffff


	//   ....[83]....
        /*0724*/ 	.word	0xffffffff


	//   ....[84]....
        /*0728*/ 	.word	0xffffffff


	//   ....[85]....
        /*072c*/ 	.word	0xffffffff


	//   ....[86]....
        /*0730*/ 	.word	0xffffffff


	//   ....[87]....
        /*0734*/ 	.word	0xffffffff


	//   ....[88]....
        /*0738*/ 	.word	0xffffffff


	//   ....[89]....
        /*073c*/ 	.word	0xffffffff


	//   ....[90]....
        /*0740*/ 	.word	0xffffffff


	//   ....[91]....
        /*0744*/ 	.word	0xffffffff


	//   ....[92]....
        /*0748*/ 	.word	0xffffffff


	//   ....[93]....
        /*074c*/ 	.word	0xffffffff


	//   ....[94]....
        /*0750*/ 	.word	0xffffffff


	//   ....[95]....
        /*0754*/ 	.word	0xffffffff


	//   ....[96]....
        /*0758*/ 	.word	0xffffffff


	//   ....[97]....
        /*075c*/ 	.word	0xffffffff


	//   ....[98]....
        /*0760*/ 	.word	0xffffffff


	//   ....[99]....
        /*0764*/ 	.word	0xffffffff


	//   ....[100]....
        /*0768*/ 	.word	0xffffffff


	//   ....[101]....
        /*076c*/ 	.word	0xffffffff


	//   ....[102]....
        /*0770*/ 	.word	0xffffffff


	//   ....[103]....
        /*0774*/ 	.word	0xffffffff


	//   ....[104]....
        /*0778*/ 	.word	0xffffffff


	//   ....[105]....
        /*077c*/ 	.word	0xffffffff


	//   ....[106]....
        /*0780*/ 	.word	0xffffffff


	//   ....[107]....
        /*0784*/ 	.word	0xffffffff


	//   ....[108]....
        /*0788*/ 	.word	0xffffffff


	//   ....[109]....
        /*078c*/ 	.word	0xffffffff


	//   ....[110]....
        /*0790*/ 	.word	0xffffffff


	//   ....[111]....
        /*0794*/ 	.word	0xffffffff


	//   ....[112]....
        /*0798*/ 	.word	0xffffffff


	//   ....[113]....
        /*079c*/ 	.word	0x0500000f


	//   ....[114]....
        /*07a0*/ 	.word	0x0500000f


	//   ....[115]....
        /*07a4*/ 	.word	0x0500000f


	//   ....[116]....
        /*07a8*/ 	.word	0x0500000f


	//   ....[117]....
        /*07ac*/ 	.word	0x0500000f


	//   ....[118]....
        /*07b0*/ 	.word	0x0500000f


	//   ....[119]....
        /*07b4*/ 	.word	0x0500000f


	//   ....[120]....
        /*07b8*/ 	.word	0x0500000f


	//   ....[121]....
        /*07bc*/ 	.word	0x0500000f


	//   ....[122]....
        /*07c0*/ 	.word	0x0500000f


	//   ....[123]....
        /*07c4*/ 	.word	0x0500000f


	//   ....[124]....
        /*07c8*/ 	.word	0x0500000f


	//   ....[125]....
        /*07cc*/ 	.word	0x0500000f


	//   ....[126]....
        /*07d0*/ 	.word	0x0500000f


	//   ....[127]....
        /*07d4*/ 	.word	0x0500000f


	//   ....[128]....
        /*07d8*/ 	.word	0x0500000f


	//   ....[129]....
        /*07dc*/ 	.word	0x0500000f


	//   ....[130]....
        /*07e0*/ 	.word	0x0500000f


	//   ....[131]....
        /*07e4*/ 	.word	0x0500000f


	//   ....[132]....
        /*07e8*/ 	.word	0x0500000f


	//   ....[133]....
        /*07ec*/ 	.word	0x0500000f


	//   ....[134]....
        /*07f0*/ 	.word	0x0500000f


	//   ....[135]....
        /*07f4*/ 	.word	0x0500000f


	//   ....[136]....
        /*07f8*/ 	.word	0x0500000f


	//   ....[137]....
        /*07fc*/ 	.word	0x0500000f


	//   ....[138]....
        /*0800*/ 	.word	0x0500000f


	//   ....[139]....
        /*0804*/ 	.word	0x0500000f


	//   ....[140]....
        /*0808*/ 	.word	0x0500000f


	//   ....[141]....
        /*080c*/ 	.word	0x0500000f


	//   ....[142]....
        /*0810*/ 	.word	0x0500000f


	//   ....[143]....
        /*0814*/ 	.word	0x0500000f


	//   ....[144]....
        /*0818*/ 	.word	0x0500000f


	//   ....[145]....
        /*081c*/ 	.word	0x0500000f


	//   ....[146]....
        /*0820*/ 	.word	0x0500000f


	//   ....[147]....
        /*0824*/ 	.word	0x0500000f


	//   ....[148]....
        /*0828*/ 	.word	0x0500000f


	//----- nvinfo : EIATTR_COOP_GROUP_INSTR_OFFSETS
	.align		4
.L_432:
        /*082c*/ 	.byte	0x04, 0x28
        /*082e*/ 	.short	(.L_434 - .L_433)


	//   ....[0]....
.L_433:
        /*0830*/ 	.word	0x00000070


	//   ....[1]....
        /*0834*/ 	.word	0x00000140


	//   ....[2]....
        /*0838*/ 	.word	0x00000190


	//   ....[3]....
        /*083c*/ 	.word	0x000003a0


	//   ....[4]....
        /*0840*/ 	.word	0x00000500


	//   ....[5]....
        /*0844*/ 	.word	0x00000620


	//   ....[6]....
        /*0848*/ 	.word	0x00000780


	//   ....[7]....
        /*084c*/ 	.word	0x000022e0


	//   ....[8]....
        /*0850*/ 	.word	0x000044c0


	//   ....[9]....
        /*0854*/ 	.word	0x00004ca0


	//   ....[10]....
        /*0858*/ 	.word	0x00005d40


	//   ....[11]....
        /*085c*/ 	.word	0x00006430


	//   ....[12]....
        /*0860*/ 	.word	0x00006930


	//   ....[13]....
        /*0864*/ 	.word	0x00006a60


	//   ....[14]....
        /*0868*/ 	.word	0x00006dc0


	//   ....[15]....
        /*086c*/ 	.word	0x00006e70


	//   ....[16]....
        /*0870*/ 	.word	0x00007660


	//   ....[17]....
        /*0874*/ 	.word	0x00007c30


	//   ....[18]....
        /*0878*/ 	.word	0x00008c40


	//   ....[19]....
        /*087c*/ 	.word	0x00008e70


	//   ....[20]....
        /*0880*/ 	.word	0x000095e0


	//   ....[21]....
        /*0884*/ 	.word	0x00009730


	//   ....[22]....
        /*0888*/ 	.word	0x00009ca0


	//   ....[23]....
        /*088c*/ 	.word	0x00009d00


	//   ....[24]....
        /*0890*/ 	.word	0x0000ad50


	//   ....[25]....
        /*0894*/ 	.word	0x0000b400


	//   ....[26]....
        /*0898*/ 	.word	0x0000c4f0


	//   ....[27]....
        /*089c*/ 	.word	0x0000c510


	//   ....[28]....
        /*08a0*/ 	.word	0x0000caa0


	//   ....[29]....
        /*08a4*/ 	.word	0x0000cc70


	//   ....[30]....
        /*08a8*/ 	.word	0x0000d8a0


	//   ....[31]....
        /*08ac*/ 	.word	0x0000dcf0


	//   ....[32]....
        /*08b0*/ 	.word	0x0000de00


	//   ....[33]....
        /*08b4*/ 	.word	0x0000ef30


	//   ....[34]....
        /*08b8*/ 	.word	0x0000f540


	//   ....[35]....
        /*08bc*/ 	.word	0x0000f560


	//   ....[36]....
        /*08c0*/ 	.word	0x0000fdb0


	//   ....[37]....
        /*08c4*/ 	.word	0x0000ff80


	//   ....[38]....
        /*08c8*/ 	.word	0x00010c30


	//   ....[39]....
        /*08cc*/ 	.word	0x00010c70


	//   ....[40]....
        /*08d0*/ 	.word	0x00010ce0


	//   ....[41]....
        /*08d4*/ 	.word	0x00010d10


	//   ....[42]....
        /*08d8*/ 	.word	0x00010d50


	//   ....[43]....
        /*08dc*/ 	.word	0x000124c0


	//   ....[44]....
        /*08e0*/ 	.word	0x00012830


	//   ....[45]....
        /*08e4*/ 	.word	0x00012850


	//   ....[46]....
        /*08e8*/ 	.word	0x00012860


	//   ....[47]....
        /*08ec*/ 	.word	0x00012890


	//   ....[48]....
        /*08f0*/ 	.word	0x00013510


	//   ....[49]....
        /*08f4*/ 	.word	0x00013530


	//   ....[50]....
        /*08f8*/ 	.word	0x000137e0


	//   ....[51]....
        /*08fc*/ 	.word	0x00013800


	//   ....[52]....
        /*0900*/ 	.word	0x00013ea0


	//   ....[53]....
        /*0904*/ 	.word	0x00013ed0


	//   ....[54]....
        /*0908*/ 	.word	0x00014790


	//   ....[55]....
        /*090c*/ 	.word	0x000147b0


	//   ....[56]....
        /*0910*/ 	.word	0x00015ab0


	//   ....[57]....
        /*0914*/ 	.word	0x00015ae0


	//   ....[58]....
        /*0918*/ 	.word	0x00015d20


	//   ....[59]....
        /*091c*/ 	.word	0x00015d40


	//   ....[60]....
        /*0920*/ 	.word	0x00016000


	//   ....[61]....
        /*0924*/ 	.word	0x00016210


	//   ....[62]....
        /*0928*/ 	.word	0x00016240


	//   ....[63]....
        /*092c*/ 	.word	0x00016270


	//   ....[64]....
        /*0930*/ 	.word	0x000162a0


	//   ....[65]....
        /*0934*/ 	.word	0x000162d0


	//   ....[66]....
        /*0938*/ 	.word	0x00016300


	//   ....[67]....
        /*093c*/ 	.word	0x000164a0


	//   ....[68]....
        /*0940*/ 	.word	0x000164d0


	//   ....[69]....
        /*0944*/ 	.word	0x00016500


	//   ....[70]....
        /*0948*/ 	.word	0x00016530


	//   ....[71]....
        /*094c*/ 	.word	0x00016560


	//   ....[72]....
        /*0950*/ 	.word	0x00016590


	//   ....[73]....
        /*0954*/ 	.word	0x00016630


	//   ....[74]....
        /*0958*/ 	.word	0x00016660


	//   ....[75]....
        /*095c*/ 	.word	0x00016670


	//   ....[76]....
        /*0960*/ 	.word	0x000166a0


	//   ....[77]....
        /*0964*/ 	.word	0x00018420


	//   ....[78]....
        /*0968*/ 	.word	0x00018ee0


	//   ....[79]....
        /*096c*/ 	.word	0x00018ef0


	//   ....[80]....
        /*0970*/ 	.word	0x00018f20


	//   ....[81]....
        /*0974*/ 	.word	0x00019000


	//   ....[82]....
        /*0978*/ 	.word	0x00019030


	//   ....[83]....
        /*097c*/ 	.word	0x00019090


	//   ....[84]....
        /*0980*/ 	.word	0x000190a0


	//   ....[85]....
        /*0984*/ 	.word	0x00019110


	//   ....[86]....
        /*0988*/ 	.word	0x00019aa0


	//   ....[87]....
        /*098c*/ 	.word	0x00019b30


	//   ....[88]....
        /*0990*/ 	.word	0x00019b80


	//   ....[89]....
        /*0994*/ 	.word	0x00019cb0


	//   ....[90]....
        /*0998*/ 	.word	0x00019e20


	//   ....[91]....
        /*099c*/ 	.word	0x00019e30


	//   ....[92]....
        /*09a0*/ 	.word	0x00019f90


	//   ....[93]....
        /*09a4*/ 	.word	0x00019fa0


	//   ....[94]....
        /*09a8*/ 	.word	0x0001dba0


	//   ....[95]....
        /*09ac*/ 	.word	0x0001dbd0


	//   ....[96]....
        /*09b0*/ 	.word	0x0001dc30


	//   ....[97]....
        /*09b4*/ 	.word	0x0001dc60


	//   ....[98]....
        /*09b8*/ 	.word	0x0001dc90


	//   ....[99]....
        /*09bc*/ 	.word	0x0001dcc0


	//   ....[100]....
        /*09c0*/ 	.word	0x0001dcf0


	//   ....[101]....
        /*09c4*/ 	.word	0x0001dd20


	//   ....[102]....
        /*09c8*/ 	.word	0x0001dee0


	//   ....[103]....
        /*09cc*/ 	.word	0x0001df10


	//   ....[104]....
        /*09d0*/ 	.word	0x0001df40


	//   ....[105]....
        /*09d4*/ 	.word	0x0001df70


	//   ....[106]....
        /*09d8*/ 	.word	0x0001dfa0


	//   ....[107]....
        /*09dc*/ 	.word	0x0001dfd0


	//   ....[108]....
        /*09e0*/ 	.word	0x0001e0a0


	//   ....[109]....
        /*09e4*/ 	.word	0x0001e0c0


	//   ....[110]....
        /*09e8*/ 	.word	0x0001e0d0


	//   ....[111]....
        /*09ec*/ 	.word	0x0001e150


	//   ....[112]....
        /*09f0*/ 	.word	0x0001ec90


	//   ....[113]....
        /*09f4*/ 	.word	0x0001f370


	//   ....[114]....
        /*09f8*/ 	.word	0x0001f500


	//   ....[115]....
        /*09fc*/ 	.word	0x0001f560


	//   ....[116]....
        /*0a00*/ 	.word	0x0001f5c0


	//   ....[117]....
        /*0a04*/ 	.word	0x0001f610


	//   ....[118]....
        /*0a08*/ 	.word	0x0001f770


	//   ....[119]....
        /*0a0c*/ 	.word	0x0001f810


	//   ....[120]....
        /*0a10*/ 	.word	0x0001f8c0


	//   ....[121]....
        /*0a14*/ 	.word	0x0001f9a0


	//   ....[122]....
        /*0a18*/ 	.word	0x0001fb60


	//   ....[123]....
        /*0a1c*/ 	.word	0x0001fc40


	//   ....[124]....
        /*0a20*/ 	.word	0x0001fed0


	//   ....[125]....
        /*0a24*/ 	.word	0x0001ffd0


	//   ....[126]....
        /*0a28*/ 	.word	0x000201a0


	//   ....[127]....
        /*0a2c*/ 	.word	0x00020260


	//   ....[128]....
        /*0a30*/ 	.word	0x00020480


	//   ....[129]....
        /*0a34*/ 	.word	0x000204d0


	//   ....[130]....
        /*0a38*/ 	.word	0x00020800


	//   ....[131]....
        /*0a3c*/ 	.word	0x000208a0


	//   ....[132]....
        /*0a40*/ 	.word	0x00020a30


	//   ....[133]....
        /*0a44*/ 	.word	0x00020ab0


	//   ....[134]....
        /*0a48*/ 	.word	0x00020b30


	//   ....[135]....
        /*0a4c*/ 	.word	0x00020bb0


	//   ....[136]....
        /*0a50*/ 	.word	0x00020c30


	//   ....[137]....
        /*0a54*/ 	.word	0x00020cc0


	//   ....[138]....
        /*0a58*/ 	.word	0x00020d60


	//   ....[139]....
        /*0a5c*/ 	.word	0x00020e10


	//   ....[140]....
        /*0a60*/ 	.word	0x00020e90


	//   ....[141]....
        /*0a64*/ 	.word	0x00020f10


	//   ....[142]....
        /*0a68*/ 	.word	0x00020f90


	//   ....[143]....
        /*0a6c*/ 	.word	0x00021020


	//   ....[144]....
        /*0a70*/ 	.word	0x000210a0


	//   ....[145]....
        /*0a74*/ 	.word	0x00021150


	//   ....[146]....
        /*0a78*/ 	.word	0x000211a0


	//   ....[147]....
        /*0a7c*/ 	.word	0x00021260


	//   ....[148]....
        /*0a80*/ 	.word	0x00021390


	//----- nvinfo : EIATTR_REG_RECONFIG
	.align		4
.L_434:
        /*0a84*/ 	.byte	0x01, 0x54
	.zero		2


	//----- nvinfo : EIATTR_SYSCALL_OFFSETS
	.align		4
        /*0a88*/ 	.byte	0x04, 0x46
        /*0a8a*/ 	.short	(.L_436 - .L_435)


	//   ....[0]....
.L_435:
        /*0a8c*/ 	.word	0x00004690


	//   ....[1]....
        /*0a90*/ 	.word	0x00018050


	//   ....[2]....
        /*0a94*/ 	.word	0x000181a0


	//   ....[3]....
        /*0a98*/ 	.word	0x00018290


	//   ....[4]....
        /*0a9c*/ 	.word	0x00018ad0


	//   ....[5]....
        /*0aa0*/ 	.word	0x00019420


	//----- nvinfo : EIATTR_MBARRIER_INSTR_OFFSETS
	.align		4
.L_436:
        /*0aa4*/ 	.byte	0x04, 0x39
        /*0aa6*/ 	.short	(.L_438 - .L_437)


	//   ....[0]....
.L_437:
        /*0aa8*/ 	.word	0x00000280
        /*0aac*/ 	.word	0x000000ff
        /*0ab0*/ 	.word	0x00038800
        /*0ab4*/ 	.short	0x0100
        /*0ab6*/ 	.byte	0x08
	.zero		1


	//   ....[1]....
        /*0ab8*/ 	.word	0x00000290
        /*0abc*/ 	.word	0x000000ff
        /*0ac0*/ 	.word	0x00038810
        /*0ac4*/ 	.short	0x0100
        /*0ac6*/ 	.byte	0x08
	.zero		1


	//   ....[2]....
        /*0ac8*/ 	.word	0x000002a0
        /*0acc*/ 	.word	0x000000ff
        /*0ad0*/ 	.word	0x00038820
        /*0ad4*/ 	.short	0x0100
        /*0ad6*/ 	.byte	0x08
	.zero		1


	//   ....[3]....
        /*0ad8*/ 	.word	0x00000350
        /*0adc*/ 	.word	0x000000ff
        /*0ae0*/ 	.word	0x00038830
        /*0ae4*/ 	.short	0x0100
        /*0ae6*/ 	.byte	0x06
	.zero		1


	//   ....[4]....
        /*0ae8*/ 	.word	0x00000360
        /*0aec*/ 	.word	0x000000ff
        /*0af0*/ 	.word	0x00038840
        /*0af4*/ 	.short	0x0100
        /*0af6*/ 	.byte	0x06
	.zero		1


	//   ....[5]....
        /*0af8*/ 	.word	0x00000370
        /*0afc*/ 	.word	0x000000ff
        /*0b00*/ 	.word	0x00038838
        /*0b04*/ 	.short	0x0100
        /*0b06*/ 	.byte	0x06
	.zero		1


	//   ....[6]....
        /*0b08*/ 	.word	0x00000380
        /*0b0c*/ 	.word	0x000000ff
        /*0b10*/ 	.word	0x00038848
        /*0b14*/ 	.short	0x0100
        /*0b16*/ 	.byte	0x06
	.zero		1


	//   ....[7]....
        /*0b18*/ 	.word	0x000004b0
        /*0b1c*/ 	.word	0x000000ff
        /*0b20*/ 	.word	0x00038850
        /*0b24*/ 	.short	0x0100
        /*0b26*/ 	.byte	0x08
	.zero		1


	//   ....[8]....
        /*0b28*/ 	.word	0x000004c0
        /*0b2c*/ 	.word	0x000000ff
        /*0b30*/ 	.word	0x00038860
        /*0b34*/ 	.short	0x0100
        /*0b36*/ 	.byte	0x08
	.zero		1


	//   ....[9]....
        /*0b38*/ 	.word	0x000004d0
        /*0b3c*/ 	.word	0x000000ff
        /*0b40*/ 	.word	0x00038858
        /*0b44*/ 	.short	0x0100
        /*0b46*/ 	.byte	0x08
	.zero		1


	//   ....[10]....
        /*0b48*/ 	.word	0x000004e0
        /*0b4c*/ 	.word	0x000000ff
        /*0b50*/ 	.word	0x00038868
        /*0b54*/ 	.short	0x0100
        /*0b56*/ 	.byte	0x08
	.zero		1


	//   ....[11]....
        /*0b58*/ 	.word	0x000005d0
        /*0b5c*/ 	.word	0x000000ff
        /*0b60*/ 	.word	0x00038870
        /*0b64*/ 	.short	0x0100
        /*0b66*/ 	.byte	0x06
	.zero		1


	//   ....[12]....
        /*0b68*/ 	.word	0x000005e0
        /*0b6c*/ 	.word	0x000000ff
        /*0b70*/ 	.word	0x00038880
        /*0b74*/ 	.short	0x0100
        /*0b76*/ 	.byte	0x06
	.zero		1


	//   ....[13]....
        /*0b78*/ 	.word	0x000005f0
        /*0b7c*/ 	.word	0x000000ff
        /*0b80*/ 	.word	0x00038878
        /*0b84*/ 	.short	0x0100
        /*0b86*/ 	.byte	0x06
	.zero		1


	//   ....[14]....
        /*0b88*/ 	.word	0x00000600
        /*0b8c*/ 	.word	0x000000ff
        /*0b90*/ 	.word	0x00038888
        /*0b94*/ 	.short	0x0100
        /*0b96*/ 	.byte	0x06
	.zero		1


	//   ....[15]....
        /*0b98*/ 	.word	0x00000730
        /*0b9c*/ 	.word	0x000000ff
        /*0ba0*/ 	.word	0x00038890
        /*0ba4*/ 	.short	0x0100
        /*0ba6*/ 	.byte	0x08
	.zero		1


	//   ....[16]....
        /*0ba8*/ 	.word	0x00000740
        /*0bac*/ 	.word	0x000000ff
        /*0bb0*/ 	.word	0x000388a0
        /*0bb4*/ 	.short	0x0100
        /*0bb6*/ 	.byte	0x08
	.zero		1


	//   ....[17]....
        /*0bb8*/ 	.word	0x00000750
        /*0bbc*/ 	.word	0x000000ff
        /*0bc0*/ 	.word	0x00038898
        /*0bc4*/ 	.short	0x0100
        /*0bc6*/ 	.byte	0x08
	.zero		1


	//   ....[18]....
        /*0bc8*/ 	.word	0x00000760
        /*0bcc*/ 	.word	0x000000ff
        /*0bd0*/ 	.word	0x000388a8
        /*0bd4*/ 	.short	0x0100
        /*0bd6*/ 	.byte	0x08
	.zero		1


	//   ....[19]....
        /*0bd8*/ 	.word	0x00000890
        /*0bdc*/ 	.word	0x000000ff
        /*0be0*/ 	.word	0x000388b0
        /*0be4*/ 	.short	0x0100
        /*0be6*/ 	.byte	0x08
	.zero		1


	//   ....[20]....
        /*0be8*/ 	.word	0x000008a0
        /*0bec*/ 	.word	0x000000ff
        /*0bf0*/ 	.word	0x000388c0
        /*0bf4*/ 	.short	0x0100
        /*0bf6*/ 	.byte	0x08
	.zero		1


	//   ....[21]....
        /*0bf8*/ 	.word	0x000008b0
        /*0bfc*/ 	.word	0x000000ff
        /*0c00*/ 	.word	0x000388b8
        /*0c04*/ 	.short	0x0100
        /*0c06*/ 	.byte	0x08
	.zero		1


	//   ....[22]....
        /*0c08*/ 	.word	0x000008c0
        /*0c0c*/ 	.word	0x000000ff
        /*0c10*/ 	.word	0x000388c8
        /*0c14*/ 	.short	0x0100
        /*0c16*/ 	.byte	0x08
	.zero		1


	//   ....[23]....
        /*0c18*/ 	.word	0x00002650
        /*0c1c*/ 	.word	0x00000003
        /*0c20*/ 	.word	0x00000000
        /*0c24*/ 	.short	0x0101
        /*0c26*/ 	.byte	0x3f
	.zero		1


	//   ....[24]....
        /*0c28*/ 	.word	0x00003110
        /*0c2c*/ 	.word	0x00000003
        /*0c30*/ 	.word	0x00000000
        /*0c34*/ 	.short	0x0101
        /*0c36*/ 	.byte	0x3f
	.zero		1


	//   ....[25]....
        /*0c38*/ 	.word	0x00004700
        /*0c3c*/ 	.word	0x000000ff
        /*0c40*/ 	.word	0x00038800
        /*0c44*/ 	.short	0x010a
        /*0c46*/ 	.byte	0x29
	.zero		1


	//   ....[26]....
        /*0c48*/ 	.word	0x000047a0
        /*0c4c*/ 	.word	0x00000007
        /*0c50*/ 	.word	0x00038830
        /*0c54*/ 	.short	0x010a
        /*0c56*/ 	.byte	0x3f
	.zero		1


	//   ....[27]....
        /*0c58*/ 	.word	0x000047e0
        /*0c5c*/ 	.word	0x00000007
        /*0c60*/ 	.word	0x00038830
        /*0c64*/ 	.short	0x010a
        /*0c66*/ 	.byte	0x3f
	.zero		1


	//   ....[28]....
        /*0c68*/ 	.word	0x00004a60
        /*0c6c*/ 	.word	0x000000ff
        /*0c70*/ 	.word	0x00038810
        /*0c74*/ 	.short	0x010a
        /*0c76*/ 	.byte	0x29
	.zero		1


	//   ....[29]....
        /*0c78*/ 	.word	0x00004aa0
        /*0c7c*/ 	.word	0x00000007
        /*0c80*/ 	.word	0x00038850
        /*0c84*/ 	.short	0x010a
        /*0c86*/ 	.byte	0x3f
	.zero		1


	//   ....[30]....
        /*0c88*/ 	.word	0x00004ae0
        /*0c8c*/ 	.word	0x00000007
        /*0c90*/ 	.word	0x00038850
        /*0c94*/ 	.short	0x010a
        /*0c96*/ 	.byte	0x3f
	.zero		1


	//   ....[31]....
        /*0c98*/ 	.word	0x00005e00
        /*0c9c*/ 	.word	0x00000003
        /*0ca0*/ 	.word	0x00000000
        /*0ca4*/ 	.short	0x0101
        /*0ca6*/ 	.byte	0x3f
	.zero		1


	//   ....[32]....
        /*0ca8*/ 	.word	0x00007680
        /*0cac*/ 	.word	0x00000007
        /*0cb0*/ 	.word	0x00000000
        /*0cb4*/ 	.short	0x0101
        /*0cb6*/ 	.byte	0x3f
	.zero		1


	//   ....[33]....
        /*0cb8*/ 	.word	0x000078d0
        /*0cbc*/ 	.word	0x000000ff
        /*0cc0*/ 	.word	0x00038830
        /*0cc4*/ 	.short	0x010a
        /*0cc6*/ 	.byte	0x05
	.zero		1


	//   ....[34]....
        /*0cc8*/ 	.word	0x00007910
        /*0ccc*/ 	.word	0x000000ff
        /*0cd0*/ 	.word	0x00038830
        /*0cd4*/ 	.short	0x010a
        /*0cd6*/ 	.byte	0x05
	.zero		1


	//   ....[35]....
        /*0cd8*/ 	.word	0x00007aa0
        /*0cdc*/ 	.word	0x000000ff
        /*0ce0*/ 	.word	0x00038850
        /*0ce4*/ 	.short	0x010a
        /*0ce6*/ 	.byte	0x05
	.zero		1


	//   ....[36]....
        /*0ce8*/ 	.word	0x00007ae0
        /*0cec*/ 	.word	0x000000ff
        /*0cf0*/ 	.word	0x00038850
        /*0cf4*/ 	.short	0x010a
        /*0cf6*/ 	.byte	0x05
	.zero		1


	//   ....[37]....
        /*0cf8*/ 	.word	0x00008ce0
        /*0cfc*/ 	.word	0x00000008
        /*0d00*/ 	.word	0x00000000
        /*0d04*/ 	.short	0x0101
        /*0d06*/ 	.byte	0x3f
	.zero		1


	//   ....[38]....
        /*0d08*/ 	.word	0x0000ad70
        /*0d0c*/ 	.word	0x0000000a
        /*0d10*/ 	.word	0x00000000
        /*0d14*/ 	.short	0x0101
        /*0d16*/ 	.byte	0x3f
	.zero		1


	//   ....[39]....
        /*0d18*/ 	.word	0x0000b0e0
        /*0d1c*/ 	.word	0x000000ff
        /*0d20*/ 	.word	0x00038830
        /*0d24*/ 	.short	0x010a
        /*0d26*/ 	.byte	0x05
	.zero		1


	//   ....[40]....
        /*0d28*/ 	.word	0x0000b120
        /*0d2c*/ 	.word	0x000000ff
        /*0d30*/ 	.word	0x00038830
        /*0d34*/ 	.short	0x010a
        /*0d36*/ 	.byte	0x05
	.zero		1


	//   ....[41]....
        /*0d38*/ 	.word	0x0000b2b0
        /*0d3c*/ 	.word	0x000000ff
        /*0d40*/ 	.word	0x00038850
        /*0d44*/ 	.short	0x010a
        /*0d46*/ 	.byte	0x05
	.zero		1


	//   ....[42]....
        /*0d48*/ 	.word	0x0000b2f0
        /*0d4c*/ 	.word	0x000000ff
        /*0d50*/ 	.word	0x00038850
        /*0d54*/ 	.short	0x010a
        /*0d56*/ 	.byte	0x05
	.zero		1


	//   ....[43]....
        /*0d58*/ 	.word	0x0000c6b0
        /*0d5c*/ 	.word	0x00000006
        /*0d60*/ 	.word	0x00000000
        /*0d64*/ 	.short	0x0101
        /*0d66*/ 	.byte	0x3f
	.zero		1


	//   ....[44]....
        /*0d68*/ 	.word	0x0000d8c0
        /*0d6c*/ 	.word	0x0000000b
        /*0d70*/ 	.word	0x00000000
        /*0d74*/ 	.short	0x0101
        /*0d76*/ 	.byte	0x3f
	.zero		1


	//   ....[45]....
        /*0d78*/ 	.word	0x0000d9c0
        /*0d7c*/ 	.word	0x000000ff
        /*0d80*/ 	.word	0x00038830
        /*0d84*/ 	.short	0x010a
        /*0d86*/ 	.byte	0x05
	.zero		1


	//   ....[46]....
        /*0d88*/ 	.word	0x0000da00
        /*0d8c*/ 	.word	0x000000ff
        /*0d90*/ 	.word	0x00038830
        /*0d94*/ 	.short	0x010a
        /*0d96*/ 	.byte	0x05
	.zero		1


	//   ....[47]....
        /*0d98*/ 	.word	0x0000db90
        /*0d9c*/ 	.word	0x000000ff
        /*0da0*/ 	.word	0x00038850
        /*0da4*/ 	.short	0x010a
        /*0da6*/ 	.byte	0x05
	.zero		1


	//   ....[48]....
        /*0da8*/ 	.word	0x0000dbd0
        /*0dac*/ 	.word	0x000000ff
        /*0db0*/ 	.word	0x00038850
        /*0db4*/ 	.short	0x010a
        /*0db6*/ 	.byte	0x05
	.zero		1


	//   ....[49]....
        /*0db8*/ 	.word	0x0000ed20
        /*0dbc*/ 	.word	0x00000005
        /*0dc0*/ 	.word	0x00000000
        /*0dc4*/ 	.short	0x0101
        /*0dc6*/ 	.byte	0x3f
	.zero		1


	//   ....[50]....
        /*0dc8*/ 	.word	0x00010c50
        /*0dcc*/ 	.word	0x0000000a
        /*0dd0*/ 	.word	0x00000000
        /*0dd4*/ 	.short	0x0101
        /*0dd6*/ 	.byte	0x3f
	.zero		1


	//   ....[51]....
        /*0dd8*/ 	.word	0x00013520
        /*0ddc*/ 	.word	0x000000ff
        /*0de0*/ 	.word	0x00000000
        /*0de4*/ 	.short	0x0101
        /*0de6*/ 	.byte	0x06
	.zero		1


	//   ....[52]....
        /*0de8*/ 	.word	0x00013db0
        /*0dec*/ 	.word	0x000000ff
        /*0df0*/ 	.word	0x00000000
        /*0df4*/ 	.short	0x0101
        /*0df6*/ 	.byte	0x06
	.zero		1


	//   ....[53]....
        /*0df8*/ 	.word	0x00018680
        /*0dfc*/ 	.word	0x00000000
        /*0e00*/ 	.word	0x00038840
        /*0e04*/ 	.short	0x010a
        /*0e06*/ 	.byte	0x3f
	.zero		1


	//   ....[54]....
        /*0e08*/ 	.word	0x000191d0
        /*0e0c*/ 	.word	0x00000013
        /*0e10*/ 	.word	0x00038800
        /*0e14*/ 	.short	0x0107
        /*0e16*/ 	.byte	0x3f
	.zero		1


	//   ....[55]....
        /*0e18*/ 	.word	0x00019270
        /*0e1c*/ 	.word	0x00000013
        /*0e20*/ 	.word	0x00038800
        /*0e24*/ 	.short	0x0101
        /*0e26*/ 	.byte	0x3f
	.zero		1


	//   ....[56]....
        /*0e28*/ 	.word	0x0001a1a0
        /*0e2c*/ 	.word	0x00000013
        /*0e30*/ 	.word	0x00038810
        /*0e34*/ 	.short	0x0107
        /*0e36*/ 	.byte	0x3f
	.zero		1


	//   ....[57]....
        /*0e38*/ 	.word	0x0001a2a0
        /*0e3c*/ 	.word	0x00000013
        /*0e40*/ 	.word	0x00038810
        /*0e44*/ 	.short	0x0101
        /*0e46*/ 	.byte	0x3f
	.zero		1


	//   ....[58]....
        /*0e48*/ 	.word	0x0001a2c0
        /*0e4c*/ 	.word	0x00000013
        /*0e50*/ 	.word	0x00038820
        /*0e54*/ 	.short	0x010a
        /*0e56*/ 	.byte	0x3f
	.zero		1


	//   ....[59]....
        /*0e58*/ 	.word	0x0001a3a0
        /*0e5c*/ 	.word	0x00000000
        /*0e60*/ 	.word	0x00038860
        /*0e64*/ 	.short	0x010a
        /*0e66*/ 	.byte	0x3f
	.zero		1


	//   ....[60]....
        /*0e68*/ 	.word	0x0001b090
        /*0e6c*/ 	.word	0x00000003
        /*0e70*/ 	.word	0x00038840
        /*0e74*/ 	.short	0x010a
        /*0e76*/ 	.byte	0x3f
	.zero		1


	//   ....[61]....
        /*0e78*/ 	.word	0x0001b2f0
        /*0e7c*/ 	.word	0x00000003
        /*0e80*/ 	.word	0x00038860
        /*0e84*/ 	.short	0x010a
        /*0e86*/ 	.byte	0x3f
	.zero		1


	//   ....[62]....
        /*0e88*/ 	.word	0x0001bea0
        /*0e8c*/ 	.word	0x00000004
        /*0e90*/ 	.word	0x00038840
        /*0e94*/ 	.short	0x010a
        /*0e96*/ 	.byte	0x3f
	.zero		1


	//   ....[63]....
        /*0e98*/ 	.word	0x0001c0f0
        /*0e9c*/ 	.word	0x00000004
        /*0ea0*/ 	.word	0x00038860
        /*0ea4*/ 	.short	0x010a
        /*0ea6*/ 	.byte	0x3f
	.zero		1


	//   ....[64]....
        /*0ea8*/ 	.word	0x0001cc30
        /*0eac*/ 	.word	0x00000004
        /*0eb0*/ 	.word	0x00038840
        /*0eb4*/ 	.short	0x010a
        /*0eb6*/ 	.byte	0x3f
	.zero		1


	//   ....[65]....
        /*0eb8*/ 	.word	0x0001ce90
        /*0ebc*/ 	.word	0x00000004
        /*0ec0*/ 	.word	0x00038860
        /*0ec4*/ 	.short	0x010a
        /*0ec6*/ 	.byte	0x3f
	.zero		1


	//   ....[66]....
        /*0ec8*/ 	.word	0x0001ec10
        /*0ecc*/ 	.word	0x00000000
        /*0ed0*/ 	.word	0x00038820
        /*0ed4*/ 	.short	0x010a
        /*0ed6*/ 	.byte	0x3f
	.zero		1


	//   ....[67]....
        /*0ed8*/ 	.word	0x0001edd0
        /*0edc*/ 	.word	0x00000006
        /*0ee0*/ 	.word	0x00000000
        /*0ee4*/ 	.short	0x010a
        /*0ee6*/ 	.byte	0x3f
	.zero		1


	//   ....[68]....
        /*0ee8*/ 	.word	0x0001ee40
        /*0eec*/ 	.word	0x00000007
        /*0ef0*/ 	.word	0x00000000
        /*0ef4*/ 	.short	0x010a
        /*0ef6*/ 	.byte	0x3f
	.zero		1


	//   ....[69]....
        /*0ef8*/ 	.word	0x0001eeb0
        /*0efc*/ 	.word	0x00000004
        /*0f00*/ 	.word	0x00000000
        /*0f04*/ 	.short	0x010a
        /*0f06*/ 	.byte	0x3f
	.zero		1


	//   ....[70]....
        /*0f08*/ 	.word	0x0001eee0
        /*0f0c*/ 	.word	0x00000003
        /*0f10*/ 	.word	0x00000000
        /*0f14*/ 	.short	0x010a
        /*0f16*/ 	.byte	0x3f
	.zero		1


	//   ....[71]....
        /*0f18*/ 	.word	0x0001ef50
        /*0f1c*/ 	.word	0x00000000
        /*0f20*/ 	.word	0x00038800
        /*0f24*/ 	.short	0x010a
        /*0f26*/ 	.byte	0x3f
	.zero		1


	//   ....[72]....
        /*0f28*/ 	.word	0x0001efa0
        /*0f2c*/ 	.word	0x00000007
        /*0f30*/ 	.word	0x00038830
        /*0f34*/ 	.short	0x010a
        /*0f36*/ 	.byte	0x3f
	.zero		1


	//   ....[73]....
        /*0f38*/ 	.word	0x0001f000
        /*0f3c*/ 	.word	0x00000006
        /*0f40*/ 	.word	0x00038810
        /*0f44*/ 	.short	0x010a
        /*0f46*/ 	.byte	0x3f
	.zero		1


	//   ....[74]....
        /*0f48*/ 	.word	0x0001f050
        /*0f4c*/ 	.word	0x00000007
        /*0f50*/ 	.word	0x00038850
        /*0f54*/ 	.short	0x010a
        /*0f56*/ 	.byte	0x3f
	.zero		1


	//   ....[75]....
        /*0f58*/ 	.word	0x0001f0b0
        /*0f5c*/ 	.word	0x00000009
        /*0f60*/ 	.word	0x00038830
        /*0f64*/ 	.short	0x010a
        /*0f66*/ 	.byte	0x3f
	.zero		1


	//   ....[76]....
        /*0f68*/ 	.word	0x0001f110
        /*0f6c*/ 	.word	0x00000009
        /*0f70*/ 	.word	0x00038850
        /*0f74*/ 	.short	0x010a
        /*0f76*/ 	.byte	0x3f
	.zero		1


	//   ....[77]....
        /*0f78*/ 	.word	0x0001f170
        /*0f7c*/ 	.word	0x00000006
        /*0f80*/ 	.word	0x00038830
        /*0f84*/ 	.short	0x010a
        /*0f86*/ 	.byte	0x3f
	.zero		1


	//   ....[78]....
        /*0f88*/ 	.word	0x0001f1d0
        /*0f8c*/ 	.word	0x00000006
        /*0f90*/ 	.word	0x00038850
        /*0f94*/ 	.short	0x010a
        /*0f96*/ 	.byte	0x3f
	.zero		1


	//   ....[79]....
        /*0f98*/ 	.word	0x0001f230
        /*0f9c*/ 	.word	0x00000006
        /*0fa0*/ 	.word	0x00038830
        /*0fa4*/ 	.short	0x010a
        /*0fa6*/ 	.byte	0x3f
	.zero		1


	//   ....[80]....
        /*0fa8*/ 	.word	0x0001f290
        /*0fac*/ 	.word	0x00000006
        /*0fb0*/ 	.word	0x00038850
        /*0fb4*/ 	.short	0x010a
        /*0fb6*/ 	.byte	0x3f
	.zero		1


	//   ....[81]....
        /*0fb8*/ 	.word	0x0001f430
        /*0fbc*/ 	.word	0x00000000
        /*0fc0*/ 	.word	0x00038840
        /*0fc4*/ 	.short	0x010a
        /*0fc6*/ 	.byte	0x3f
	.zero		1


	//   ....[82]....
        /*0fc8*/ 	.word	0x00020510
        /*0fcc*/ 	.word	0x00000013
        /*0fd0*/ 	.word	0x00038820
        /*0fd4*/ 	.short	0x010a
        /*0fd6*/ 	.byte	0x3f
	.zero		1


	//   ....[83]....
        /*0fd8*/ 	.word	0x00020560
        /*0fdc*/ 	.word	0x00000000
        /*0fe0*/ 	.word	0x00038860
        /*0fe4*/ 	.short	0x010a
        /*0fe6*/ 	.byte	0x3f
	.zero		1


	//   ....[84]....
        /*0fe8*/ 	.word	0x000205b0
        /*0fec*/ 	.word	0x00000003
        /*0ff0*/ 	.word	0x00038840
        /*0ff4*/ 	.short	0x010a
        /*0ff6*/ 	.byte	0x3f
	.zero		1


	//   ....[85]....
        /*0ff8*/ 	.word	0x00020600
        /*0ffc*/ 	.word	0x00000003
        /*1000*/ 	.word	0x00038860
        /*1004*/ 	.short	0x010a
        /*1006*/ 	.byte	0x3f
	.zero		1


	//   ....[86]....
        /*1008*/ 	.word	0x00020650
        /*100c*/ 	.word	0x00000004
        /*1010*/ 	.word	0x00038840
        /*1014*/ 	.short	0x010a
        /*1016*/ 	.byte	0x3f
	.zero		1


	//   ....[87]....
        /*1018*/ 	.word	0x000206a0
        /*101c*/ 	.word	0x00000004
        /*1020*/ 	.word	0x00038860
        /*1024*/ 	.short	0x010a
        /*1026*/ 	.byte	0x3f
	.zero		1


	//   ....[88]....
        /*1028*/ 	.word	0x000206f0
        /*102c*/ 	.word	0x00000004
        /*1030*/ 	.word	0x00038840
        /*1034*/ 	.short	0x010a
        /*1036*/ 	.byte	0x3f
	.zero		1


	//   ....[89]....
        /*1038*/ 	.word	0x00020740
        /*103c*/ 	.word	0x00000004
        /*1040*/ 	.word	0x00038860
        /*1044*/ 	.short	0x010a
        /*1046*/ 	.byte	0x3f
	.zero		1


	//   ....[90]....
        /*1048*/ 	.word	0x000212b0
        /*104c*/ 	.word	0x00000000
        /*1050*/ 	.word	0x00038820
        /*1054*/ 	.short	0x010a
        /*1056*/ 	.byte	0x3f
	.zero		1


	//   ....[91]....
        /*1058*/ 	.word	0x00021450
        /*105c*/ 	.word	0x00000006
        /*1060*/ 	.word	0x00000000
        /*1064*/ 	.short	0x010a
        /*1066*/ 	.byte	0x3f
	.zero		1


	//   ....[92]....
        /*1068*/ 	.word	0x000214a0
        /*106c*/ 	.word	0x00000007
        /*1070*/ 	.word	0x00000000
        /*1074*/ 	.short	0x010a
        /*1076*/ 	.byte	0x3f
	.zero		1


	//   ....[93]....
        /*1078*/ 	.word	0x000214f0
        /*107c*/ 	.word	0x00000004
        /*1080*/ 	.word	0x00000000
        /*1084*/ 	.short	0x010a
        /*1086*/ 	.byte	0x3f
	.zero		1


	//----- nvinfo : EIATTR_NUM_MBARRIERS
	.align		4
.L_438:
        /*1088*/ 	.byte	0x03, 0x38
        /*108a*/ 	.short	0x0017


	//----- nvinfo : EIATTR_EXIT_INSTR_OFFSETS
	.align		4
        /*108c*/ 	.byte	0x04, 0x1c
        /*108e*/ 	.short	(.L_440 - .L_439)


	//   ....[0]....
.L_439:
        /*1090*/ 	.word	0x00000a60


	//   ....[1]....
        /*1094*/ 	.word	0x00015fa0


	//   ....[2]....
        /*1098*/ 	.word	0x0001ef30


	//----- nvinfo : EIATTR_MAX_THREADS
	.align		4
.L_440:
        /*109c*/ 	.byte	0x04, 0x05
        /*109e*/ 	.short	(.L_442 - .L_441)
.L_441:
        /*10a0*/ 	.word	0x00000180
        /*10a4*/ 	.word	0x00000001
        /*10a8*/ 	.word	0x00000001


	//----- nvinfo : EIATTR_CRS_STACK_SIZE
	.align		4
.L_442:
        /*10ac*/ 	.byte	0x04, 0x1e
        /*10ae*/ 	.short	(.L_444 - .L_443)
.L_443:
        /*10b0*/ 	.word	0x00000000


	//----- nvinfo : EIATTR_CBANK_PARAM_SIZE
	.align		4
.L_444:
        /*10b4*/ 	.byte	0x03, 0x19
        /*10b6*/ 	.short	0x0bf0


	//----- nvinfo : EIATTR_PARAM_CBANK
	.align		4
        /*10b8*/ 	.byte	0x04, 0x0a
        /*10ba*/ 	.short	(.L_446 - .L_445)
	.align		4
.L_445:
        /*10bc*/ 	.word	index@(.nv.constant0._ZN7cutlass13device_kernelIN5flash11enable_sm90INS1_16FlashAttnFwdSm90INS1_25CollectiveMainloopFwdSm90ILi2EN4cute5tupleIJNS5_1CILi1EEES8_S8_EEENS6_IJNS7_ILi64EEESA_SA_EEELi512ENS_6half_tEfNS_4arch4Sm90ELb0ELb1ELb0ELb1ELb0ELb0ELb1ELb0ELb0ELb1ELb1ELb0EEENS1_21CollectiveEpilogueFwdINS6_IJSA_NS7_ILi512EEESA_EEES9_SC_SE_Li256ELb1ELb1ELb1ELb0EEENS1_36VarlenDynamicPersistentTileSchedulerILi64ELi64ELi256ELi128ELb1ELb1ELb1ELb1ELb0ELb1EEEEEEEEEvNT_6ParamsE)
        /*10c0*/ 	.short	0x0210
        /*10c2*/ 	.short	0x0bf0


	//----- nvinfo : EIATTR_SW_WAR
	.align		4
.L_446:
        /*10c4*/ 	.byte	0x04, 0x36
        /*10c6*/ 	.short	(.L_448 - .L_447)
.L_447:
        /*10c8*/ 	.word	0x00000008
.L_448:


//--------------------- .nv.info._ZN7cutlass13device_kernelIN5flash11enable_sm90INS1_16FlashAttnFwdSm90INS1_25CollectiveMainloopFwdSm90ILi2EN4cute5tupleIJNS5_1CILi1EEES8_S8_EEENS6_IJNS7_ILi64EEESA_SA_EEELi512ENS_6half_tEfNS_4arch4Sm90ELb0ELb1ELb0ELb1ELb0ELb1ELb1ELb0ELb0ELb1ELb1ELb0EEENS1_21CollectiveEpilogueFwdINS6_IJSA_NS7_ILi512EEESA_EEES9_SC_SE_Li256ELb1ELb1ELb1ELb0EEENS1_36VarlenDynamicPersistentTileSchedulerILi64ELi64ELi256ELi128ELb1ELb1ELb1ELb1ELb0ELb1EEEEEEEEEvNT_6ParamsE --------------------------
	.section	.nv.info._ZN7cutlass13device_kernelIN5flash11enable_sm90INS1_16FlashAttnFwdSm90INS1_25CollectiveMainloopFwdSm90ILi2EN4cute5tupleIJNS5_1CILi1EEES8_S8_EEENS6_IJNS7_ILi64EEESA_SA_EEELi512ENS_6half_tEfNS_4arch4Sm90ELb0ELb1ELb0ELb1ELb0ELb1ELb1ELb0ELb0ELb1ELb1ELb0EEENS1_21CollectiveEpilogueFwdINS6_IJSA_NS7_ILi512EEESA_EEES9_SC_SE_Li256ELb1ELb1ELb1ELb0EEENS1_36VarlenDynamicPersistentTileSchedulerILi64ELi64ELi256ELi128ELb1ELb1ELb1ELb1ELb0ELb1EEEEEEEEEvNT_6ParamsE,"",@"SHT_CUDA_INFO"
	.sectionflags	@""
	.align	4


	//----- nvinfo : EIATTR_CUDA_API_VERSION
	.align		4
        /*0000*/ 	.byte	0x04, 0x37
        /*0002*/ 	.short	(.L_450 - .L_449)
.L_449:
        /*0004*/ 	.word	0x00000082


	//----- nvinfo : EIATTR_KPARAM_INFO
	.align		4
.L_450:
        /*0008*/ 	.byte	0x04, 0x17
        /*000a*/ 	.short	(.L_452 - .L_451)
.L_451:
        /*000c*/ 	.word	0x00000000
        /*0010*/ 	.short	0x0000
        /*0012*/ 	.short	0x0070
        /*0014*/ 	.byte	0x00, 0xf0, 0x01, 0x2e


	//----- nvinfo : EIATTR_SPARSE_MMA_MASK
	.align		4
.L_452:
        /*0018*/ 	.byte	0x03, 0x50
        /*001a*/ 	.short	0x0000


	//----- nvinfo : EIATTR_MAXREG_COUNT
	.align		4
        /*001c*/ 	.byte	0x03, 0x1b
        /*001e*/ 	.short	0x00a8


	//----- nvinfo : EIATTR_NUM_BARRIERS
	.align		4
        /*0020*/ 	.byte	0x02, 0x4c
        /*0022*/ 	.byte	0x10
	.zero		1


	//----- nvinfo : EIATTR_EXTERNS
	.align		4
        /*0024*/ 	.byte	0x04, 0x0f
        /*0026*/ 	.short	(.L_454 - .L_453)


	//   ....[0]....
	.align		4
.L_453:
        /*0028*/ 	.word	index@(__assertfail)


	//----- nvinfo : EIATTR_ANNOTATIONS
	.align		4
.L_454:
        /*002c*/ 	.byte	0x04, 0x55
        /*002e*/ 	.short	(.L_456 - .L_455)


	//   ....[0]....
.L_455:
        /* <DEDUP_REMOVED lines=103> */


	//----- nvinfo : EIATTR_MERCURY_ISA_VERSION
	.align		4
.L_456:
        /*0688*/ 	.byte	0x03, 0x5f
        /*068a*/ 	.short	0x0101


	//----- nvinfo : EIATTR_UNUSED_LOAD_BYTE_OFFSET
	.align		4
        /*068c*/ 	.byte	0x04, 0x44
        /*068e*/ 	.short	(.L_458 - .L_457)


	//   ....[0]....
.L_457:
        /*0690*/ 	.word	0x00000ab0
        /*0694*/ 	.word	0x0000fff0


	//   ....[1]....
        /*0698*/ 	.word	0x00019f50
        /*069c*/ 	.word	0x0000fff0


	//----- nvinfo : EIATTR_INT_WARP_WIDE_INSTR_OFFSETS
	.align		4
.L_458:
        /*06a0*/ 	.byte	0x04, 0x31
        /*06a2*/ 	.short	(.L_460 - .L_459)


	//   ....[0]....
.L_459:
        /*06a4*/ 	.word	0x00000190


	//   ....[1]....
        /*06a8*/ 	.word	0x000001d0


	//   ....[2]....
        /*06ac*/ 	.word	0x00000240


	//   ....[3]....
        /*06b0*/ 	.word	0x00000250


	//   ....[4]....
        /*06b4*/ 	.word	0x00022ba0


	//   ....[5]....
        /*06b8*/ 	.word	0x00022c00


	//   ....[6]....
        /*06bc*/ 	.word	0x000285e0


	//   ....[7]....
        /*06c0*/ 	.word	0x00028640


	//----- nvinfo : EIATTR_COOP_GROUP_MASK_REGIDS
	.align		4
.L_460:
        /*06c4*/ 	.byte	0x04, 0x29
        /*06c6*/ 	.short	(.L_462 - .L_461)


	//   ....[0]....
.L_461:
        /*06c8*/ 	.word	0xffffffff


	//   ....[1]....
        /*06cc*/ 	.word	0xffffffff


	//   ....[2]....
        /*06d0*/ 	.word	0xffffffff


	//   ....[3]....
        /*06d4*/ 	.word	0xffffffff


	//   ....[4]....
        /*06d8*/ 	.word	0xffffffff


	//   ....[5]....
        /*06dc*/ 	.word	0xffffffff


	//   ....[6]....
        /*06e0*/ 	.word	0xffffffff


	//   ....[7]....
        /*06e4*/ 	.word	0xffffffff


	//   ....[8]....
        /*06e8*/ 	.word	0xffffffff


	//   ....[9]....
        /*06ec*/ 	.word	0xffffffff


	//   ....[10]....
        /*06f0*/ 	.word	0xffffffff


	//   ....[11]....
        /*06f4*/ 	.word	0xffffffff


	//   ....[12]....
        /*06f8*/ 	.word	0xffffffff


	//   ....[13]....
        /*06fc*/ 	.word	0xffffffff


	//   ....[14]....
        /*0700*/ 	.word	0xffffffff


	//   ....[15]....
        /*0704*/ 	.word	0xffffffff


	//   ....[16]....
        /*0708*/ 	.word	0xffffffff


	//   ....[17]....
        /*070c*/ 	.word	0xffffffff


	//   ....[18]....
        /*0710*/ 	.word	0xffffffff


	//   ....[19]....
        /*0714*/ 	.word	0xffffffff


	//   ....[20]....
        /*0718*/ 	.word	0xffffffff


	//   ....[21]....
        /*071c*/ 	.word	0xffffffff


	//   ....[22]....
        /*0720*/ 	.word	0xffffffff


	//   ....[23]....
        /*0724*/ 	.word	0xffffffff


	//   ....[24]....
        /*0728*/ 	.word	0xffffffff


	//   ....[25]....
        /*072c*/ 	.word	0xffffffff


	//   ....[26]....
        /*0730*/ 	.word	0xffffffff


	//   ....[27]....
        /*0734*/ 	.word	0xffffffff


	//   ....[28]....
        /*0738*/ 	.word	0xffffffff


	//   ....[29]....
        /*073c*/ 	.word	0xffffffff


	//   ....[30]....
        /*0740*/ 	.word	0xffffffff


	//   ....[31]....
        /*0744*/ 	.word	0xffffffff


	//   ....[32]....
        /*0748*/ 	.word	0xffffffff


	//   ....[33]....
        /*074c*/ 	.word	0xffffffff


	//   ....[34]....
        /*0750*/ 	.word	0xffffffff


	//   ....[35]....
        /*0754*/ 	.word	0xffffffff


	//   ....[36]....
        /*0758*/ 	.word	0xffffffff


	//   ....[37]....
        /*075c*/ 	.word	0xffffffff


	//   ....[38]....
        /*0760*/ 	.word	0xffffffff


	//   ....[39]....
        /*0764*/ 	.word	0xffffffff


	//   ....[40]....
        /*0768*/ 	.word	0xffffffff


	//   ....[41]....
        /*076c*/ 	.word	0xffffffff


	//   ....[42]....
        /*0770*/ 	.word	0xffffffff


	//   ....[43]....
        /*0774*/ 	.word	0xffffffff


	//   ....[44]....
        /*0778*/ 	.word	0xffffffff


	//   ....[45]....
        /*077c*/ 	.word	0xffffffff


	//   ....[46]....
        /*0780*/ 	.word	0xffffffff


	//   ....[47]....
        /*0784*/ 	.word	0xffffffff


	//   ....[48]....
        /*0788*/ 	.word	0xffffffff


	//   ....[49]....
        /*078c*/ 	.word	0xffffffff


	//   ....[50]....
        /*0790*/ 	.word	0xffffffff


	//   ....[51]....
        /*0794*/ 	.word	0xffffffff


	//   ....[52]....
        /*0798*/ 	.word	0xffffffff


	//   ....[53]....
        /*079c*/ 	.word	0xffffffff


	//   ....[54]....
        /*07a0*/ 	.word	0xffffffff


	//   ....[55]....
        /*07a4*/ 	.word	0xffffffff


	//   ....[56]....
        /*07a8*/ 	.word	0xffffffff


	//   ....[57]....
        /*07ac*/ 	.word	0xffffffff


	//   ....[58]....
        /*07b0*/ 	.word	0xffffffff


	//   ....[59]....
        /*07b4*/ 	.word	0xffffffff


	//   ....[60]....
        /*07b8*/ 	.word	0xffffffff


	//   ....[61]....
        /*07bc*/ 	.word	0xffffffff


	//   ....[62]....
        /*07c0*/ 	.word	0xffffffff


	//   ....[63]....
        /*07c4*/ 	.word	0xffffffff


	//   ....[64]....
        /*07c8*/ 	.word	0xffffffff


	//   ....[65]....
        /*07cc*/ 	.word	0xffffffff


	//   ....[66]....
        /*07d0*/ 	.word	0xffffffff


	//   ....[67]....
        /*07d4*/ 	.word	0xffffffff


	//   ....[68]....
        /*07d8*/ 	.word	0xffffffff


	//   ....[69]....
        /*07dc*/ 	.word	0xffffffff


	//   ....[70]....
        /*07e0*/ 	.word	0xffffffff


	//   ....[71]....
        /*07e4*/ 	.word	0xffffffff


	//   ....[72]....
        /*07e8*/ 	.word	0xffffffff


	//   ....[73]....
        /*07ec*/ 	.word	0xffffffff


	//   ....[74]....
        /*07f0*/ 	.word	0xffffffff


	//   ....[75]....
        /*07f4*/ 	.word	0xffffffff


	//   ....[76]....
        /*07f8*/ 	.word	0xffffffff


	//   ....[77]....
        /*07fc*/ 	.word	0xffffffff


	//   ....[78]....
        /*0800*/ 	.word	0xffffffff


	//   ....[79]....
        /*0804*/ 	.word	0xffffffff


	//   ....[80]....
        /*0808*/ 	.word	0xffffffff


	//   ....[81]....
        /*080c*/ 	.word	0xffffffff


	//   ....[82]....
        /*0810*/ 	.word	0xffffffff


	//   ....[83]....
        /*0814*/ 	.word	0xffffffff


	//   ....[84]....
        /*0818*/ 	.word	0xffffffff


	//   ....[85]....
        /*081c*/ 	.word	0xffffffff


	//   ....[86]....
        /*0820*/ 	.word	0xffffffff


	//   ....[87]....
        /*0824*/ 	.word	0xffffffff


	//   ....[88]....
        /*0828*/ 	.word	0xffffffff


	//   ....[89]....
        /*082c*/ 	.word	0xffffffff


	//   ....[90]....
        /*0830*/ 	.word	0xffffffff


	//   ....[91]....
        /*0834*/ 	.word	0xffffffff


	//   ....[92]....
        /*0838*/ 	.word	0xffffffff


	//   ....[93]....
        /*083c*/ 	.word	0xffffffff


	//   ....[94]....
        /*0840*/ 	.word	0xffffffff


	//   ....[95]....
        /*0844*/ 	.word	0xffffffff


	//   ....[96]....
        /*0848*/ 	.word	0xffffffff


	//   ....[97]....
        /*084c*/ 	.word	0xffffffff


	//   ....[98]....
        /*0850*/ 	.word	0xffffffff


	//   ....[99]....
        /*0854*/ 	.word	0xffffffff


	//   ....[100]....
        /*0858*/ 	.word	0xffffffff


	//   ....[101]....
        /*085c*/ 	.word	0xffffffff


	//   ....[102]....
        /*0860*/ 	.word	0xffffffff


	//   ....[103]....
        /*0864*/ 	.word	0xffffffff


	//   ....[104]....
        /*0868*/ 	.word	0xffffffff


	//   ....[105]....
        /*086c*/ 	.word	0xffffffff


	//   ....[106]....
        /*0870*/ 	.word	0xffffffff


	//   ....[107]....
        /*0874*/ 	.word	0xffffffff


	//   ....[108]....
        /*0878*/ 	.word	0xffffffff


	//   ....[109]....
        /*087c*/ 	.word	0xffffffff


	//   ....[110]....
        /*0880*/ 	.word	0xffffffff


	//   ....[111]....
        /*0884*/ 	.word	0xffffffff


	//   ....[112]....
        /*0888*/ 	.word	0xffffffff


	//   ....[113]....
        /*088c*/ 	.word	0xffffffff


	//   ....[114]....
        /*0890*/ 	.word	0xffffffff


	//   ....[115]....
        /*0894*/ 	.word	0xffffffff


	//   ....[116]....
        /*0898*/ 	.word	0xffffffff


	//   ....[117]....
        /*089c*/ 	.word	0xffffffff


	//   ....[118]....
        /*08a0*/ 	.word	0xffffffff


	//   ....[119]....
        /*08a4*/ 	.word	0xffffffff


	//   ....[120]....
        /*08a8*/ 	.word	0xffffffff


	//   ....[121]....
        /*08ac*/ 	.word	0xffffffff


	//   ....[122]....
        /*08b0*/ 	.word	0xffffffff


	//   ....[123]....
        /*08b4*/ 	.word	0xffffffff


	//   ....[124]....
        /*08b8*/ 	.word	0xffffffff


	//   ....[125]....
        /*08bc*/ 	.word	0xffffffff


	//   ....[126]....
        /*08c0*/ 	.word	0xffffffff


	//   ....[127]....
        /*08c4*/ 	.word	0xffffffff


	//   ....[128]....
        /*08c8*/ 	.word	0xffffffff


	//   ....[129]....
        /*08cc*/ 	.word	0xffffffff


	//   ....[130]....
        /*08d0*/ 	.word	0x0500000f


	//   ....[131]....
        /*08d4*/ 	.word	0x0500000f


	//   ....[132]....
        /*08d8*/ 	.word	0x0500000f


	//   ....[133]....
        /*08dc*/ 	.word	0x0500000f


	//   ....[134]....
        /*08e0*/ 	.word	0x0500000f


	//   ....[135]....
        /*08e4*/ 	.word	0x0500000f


	//   ....[136]....
        /*08e8*/ 	.word	0x0500000f


	//   ....[137]....
        /*08ec*/ 	.word	0x0500000f


	//   ....[138]....
        /*08f0*/ 	.word	0x0500000f


	//   ....[139]....
        /*08f4*/ 	.word	0x0500000f


	//   ....[140]....
        /*08f8*/ 	.word	0x0500000f


	//   ....[141]....
        /*08fc*/ 	.word	0x0500000f


	//   ....[142]....
        /*0900*/ 	.word	0x0500000f


	//   ....[143]....
        /*0904*/ 	.word	0x0500000f


	//   ....[144]....
        /*0908*/ 	.word	0x0500000f


	//   ....[145]....
        /*090c*/ 	.word	0x0500000f


	//   ....[146]....
        /*0910*/ 	.word	0x0500000f


	//   ....[147]....
        /*0914*/ 	.word	0x0500000f


	//   ....[148]....
        /*0918*/ 	.word	0x0500000f


	//   ....[149]....
        /*091c*/ 	.word	0x0500000f


	//   ....[150]....
        /*0920*/ 	.word	0x0500000f


	//   ....[151]....
        /*0924*/ 	.word	0x0500000f


	//   ....[152]....
        /*0928*/ 	.word	0x0500000f


	//   ....[153]....
        /*092c*/ 	.word	0x0500000f


	//   ....[154]....
        /*0930*/ 	.word	0x0500000f


	//   ....[155]....
        /*0934*/ 	.word	0x0500000f


	//   ....[156]....
        /*0938*/ 	.word	0x0500000f


	//   ....[157]....
        /*093c*/ 	.word	0x0500000f


	//   ....[158]....
        /*0940*/ 	.word	0x0500000f


	//   ....[159]....
        /*0944*/ 	.word	0x0500000f


	//   ....[160]....
        /*0948*/ 	.word	0x0500000f


	//   ....[161]....
        /*094c*/ 	.word	0x0500000f


	//   ....[162]....
        /*0950*/ 	.word	0x0500000f


	//   ....[163]....
        /*0954*/ 	.word	0x0500000f


	//   ....[164]....
        /*0958*/ 	.word	0x0500000f


	//   ....[165]....
        /*095c*/ 	.word	0x0500000f


	//   ....[166]....
        /*0960*/ 	.word	0x0500000f


	//   ....[167]....
        /*0964*/ 	.word	0x0500000f


	//   ....[168]....
        /*0968*/ 	.word	0x0500000f


	//   ....[169]....
        /*096c*/ 	.word	0x0500000f


	//   ....[170]....
        /*0970*/ 	.word	0x0500000f


	//   ....[171]....
        /*0974*/ 	.word	0x0500000f


	//   ....[172]....
        /*0978*/ 	.word	0x0500000f


	//   ....[173]....
        /*097c*/ 	.word	0x0500000f


	//   ....[174]....
        /*0980*/ 	.word	0x0500000f


	//   ....[175]....
        /*0984*/ 	.word	0x0500000f


	//   ....[176]....
        /*0988*/ 	.word	0x0500000f


	//   ....[177]....
        /*098c*/ 	.word	0x0500000f


	//   ....[178]....
        /*0990*/ 	.word	0x0500000f


	//   ....[179]....
        /*0994*/ 	.word	0x0500000f


	//   ....[180]....
        /*0998*/ 	.word	0x0500000f


	//   ....[181]....
        /*099c*/ 	.word	0x0500000f


	//   ....[182]....
        /*09a0*/ 	.word	0x0500000f


	//----- nvinfo : EIATTR_COOP_GROUP_INSTR_OFFSETS
	.align		4
.L_462:
        /*09a4*/ 	.byte	0x04, 0x28
        /*09a6*/ 	.short	(.L_464 - .L_463)


	//   ....[0]....
.L_463:
        /*09a8*/ 	.word	0x00000070


	//   ....[1]....
        /*09ac*/ 	.word	0x000001a0


	//   ....[2]....
        /*09b0*/ 	.word	0x000001f0


	//   ....[3]....
        /*09b4*/ 	.word	0x00000400


	//   ....[4]....
        /*09b8*/ 	.word	0x00000560


	//   ....[5]....
        /*09bc*/ 	.word	0x00000680


	//   ....[6]....
        /*09c0*/ 	.word	0x000007e0


	//   ....[7]....
        /*09c4*/ 	.word	0x00005800


	//   ....[8]....
        /*09c8*/ 	.word	0x00007ab0


	//   ....[9]....
        /*09cc*/ 	.word	0x00008250


	//   ....[10]....
        /*09d0*/ 	.word	0x00008260


	//   ....[11]....
        /*09d4*/ 	.word	0x00008270


	//   ....[12]....
        /*09d8*/ 	.word	0x00008280


	//   ....[13]....
        /*09dc*/ 	.word	0x00008570


	//   ....[14]....
        /*09e0*/ 	.word	0x00008580


	//   ....[15]....
        /*09e4*/ 	.word	0x00008590


	//   ....[16]....
        /*09e8*/ 	.word	0x000085a0


	//   ....[17]....
        /*09ec*/ 	.word	0x00009770


	//   ....[18]....
        /*09f0*/ 	.word	0x00009780


	//   ....[19]....
        /*09f4*/ 	.word	0x00009790


	//   ....[20]....
        /*09f8*/ 	.word	0x000097a0


	//   ....[21]....
        /*09fc*/ 	.word	0x000099d0


	//   ....[22]....
        /*0a00*/ 	.word	0x000099e0


	//   ....[23]....
        /*0a04*/ 	.word	0x000099f0


	//   ....[24]....
        /*0a08*/ 	.word	0x00009a00


	//   ....[25]....
        /*0a0c*/ 	.word	0x0000b0f0


	//   ....[26]....
        /*0a10*/ 	.word	0x0000c850


	//   ....[27]....
        /*0a14*/ 	.word	0x0000cfd0


	//   ....[28]....
        /*0a18*/ 	.word	0x0000d640


	//   ....[29]....
        /*0a1c*/ 	.word	0x0000d6c0


	//   ....[30]....
        /*0a20*/ 	.word	0x0000da00


	//   ....[31]....
        /*0a24*/ 	.word	0x0000da50


	//   ....[32]....
        /*0a28*/ 	.word	0x0000e260


	//   ....[33]....
        /*0a2c*/ 	.word	0x0000eab0


	//   ....[34]....
        /*0a30*/ 	.word	0x000100a0


	//   ....[35]....
        /*0a34*/ 	.word	0x00010420


	//   ....[36]....
        /*0a38*/ 	.word	0x00010b00


	//   ....[37]....
        /*0a3c*/ 	.word	0x00010bf0


	//   ....[38]....
        /*0a40*/ 	.word	0x000111f0


	//   ....[39]....
        /*0a44*/ 	.word	0x000113c0


	//   ....[40]....
        /*0a48*/ 	.word	0x000121b0


	//   ....[41]....
        /*0a4c*/ 	.word	0x00012ae0


	//   ....[42]....
        /*0a50*/ 	.word	0x00014320


	//   ....[43]....
        /*0a54*/ 	.word	0x00014340


	//   ....[44]....
        /*0a58*/ 	.word	0x00014650


	//   ....[45]....
        /*0a5c*/ 	.word	0x00014820


	//   ....[46]....
        /*0a60*/ 	.word	0x00015700


	//   ....[47]....
        /*0a64*/ 	.word	0x00015d60


	//   ....[48]....
        /*0a68*/ 	.word	0x00017200


	//   ....[49]....
        /*0a6c*/ 	.word	0x000176a0


	//   ....[50]....
        /*0a70*/ 	.word	0x00017c60


	//   ....[51]....
        /*0a74*/ 	.word	0x00017c80


	//   ....[52]....
        /*0a78*/ 	.word	0x00018590


	//   ....[53]....
        /*0a7c*/ 	.word	0x00018760


	//   ....[54]....
        /*0a80*/ 	.word	0x00019400


	//   ....[55]....
        /*0a84*/ 	.word	0x00019470


	//   ....[56]....
        /*0a88*/ 	.word	0x000194e0


	//   ....[57]....
        /*0a8c*/ 	.word	0x00019630


	//   ....[58]....
        /*0a90*/ 	.word	0x00019800


	//   ....[59]....
        /*0a94*/ 	.word	0x0001ac60


	//   ....[60]....
        /*0a98*/ 	.word	0x0001afc0


	//   ....[61]....
        /*0a9c*/ 	.word	0x0001afd0


	//   ....[62]....
        /*0aa0*/ 	.word	0x0001b000


	//   ....[63]....
        /*0aa4*/ 	.word	0x0001b010


	//   ....[64]....
        /*0aa8*/ 	.word	0x0001bc60


	//   ....[65]....
        /*0aac*/ 	.word	0x0001bca0


	//   ....[66]....
        /*0ab0*/ 	.word	0x0001bf40


	//   ....[67]....
        /*0ab4*/ 	.word	0x0001bf60


	//   ....[68]....
        /*0ab8*/ 	.word	0x0001c8f0


	//   ....[69]....
        /*0abc*/ 	.word	0x0001c940


	//   ....[70]....
        /*0ac0*/ 	.word	0x0001d220


	//   ....[71]....
        /*0ac4*/ 	.word	0x0001d240


	//   ....[72]....
        /*0ac8*/ 	.word	0x0001e520


	//   ....[73]....
        /*0acc*/ 	.word	0x0001e540


	//   ....[74]....
        /*0ad0*/ 	.word	0x0001e780


	//   ....[75]....
        /*0ad4*/ 	.word	0x0001e7a0


	//   ....[76]....
        /*0ad8*/ 	.word	0x0001ea50


	//   ....[77]....
        /*0adc*/ 	.word	0x0001ec60


	//   ....[78]....
        /*0ae0*/ 	.word	0x0001ec90


	//   ....[79]....
        /*0ae4*/ 	.word	0x0001ecc0


	//   ....[80]....
        /*0ae8*/ 	.word	0x0001ecf0


	//   ....[81]....
        /*0aec*/ 	.word	0x0001ed20


	//   ....[82]....
        /*0af0*/ 	.word	0x0001ed50


	//   ....[83]....
        /*0af4*/ 	.word	0x0001eef0


	//   ....[84]....
        /*0af8*/ 	.word	0x0001ef20


	//   ....[85]....
        /*0afc*/ 	.word	0x0001ef50


	//   ....[86]....
        /*0b00*/ 	.word	0x0001ef80


	//   ....[87]....
        /*0b04*/ 	.word	0x0001efb0


	//   ....[88]....
        /*0b08*/ 	.word	0x0001efe0


	//   ....[89]....
        /*0b0c*/ 	.word	0x0001f080


	//   ....[90]....
        /*0b10*/ 	.word	0x0001f0b0


	//   ....[91]....
        /*0b14*/ 	.word	0x0001f0c0


	//   ....[92]....
        /*0b18*/ 	.word	0x0001f0f0


	//   ....[93]....
        /*0b1c*/ 	.word	0x000209f0


	//   ....[94]....
        /*0b20*/ 	.word	0x00023170


	//   ....[95]....
        /*0b24*/ 	.word	0x00023c30


	//   ....[96]....
        /*0b28*/ 	.word	0x00023c40


	//   ....[97]....
        /*0b2c*/ 	.word	0x00023c70


	//   ....[98]....
        /*0b30*/ 	.word	0x00023d50


	//   ....[99]....
        /*0b34*/ 	.word	0x00023d80


	//   ....[100]....
        /*0b38*/ 	.word	0x00023de0


	//   ....[101]....
        /*0b3c*/ 	.word	0x00023df0


	//   ....[102]....
        /*0b40*/ 	.word	0x00023e60


	//   ....[103]....
        /*0b44*/ 	.word	0x000247f0


	//   ....[104]....
        /*0b48*/ 	.word	0x00024800


	//   ....[105]....
        /*0b4c*/ 	.word	0x000248d0


	//   ....[106]....
        /*0b50*/ 	.word	0x000248e0


	//   ....[107]....
        /*0b54*/ 	.word	0x00024b70


	//   ....[108]....
        /*0b58*/ 	.word	0x00024b80


	//   ....[109]....
        /*0b5c*/ 	.word	0x00024ce0


	//   ....[110]....
        /*0b60*/ 	.word	0x00024cf0


	//   ....[111]....
        /*0b64*/ 	.word	0x00028900


	//   ....[112]....
        /*0b68*/ 	.word	0x00028930


	//   ....[113]....
        /*0b6c*/ 	.word	0x00028990


	//   ....[114]....
        /*0b70*/ 	.word	0x000289c0


	//   ....[115]....
        /*0b74*/ 	.word	0x000289f0


	//   ....[116]....
        /*0b78*/ 	.word	0x00028a20


	//   ....[117]....
        /*0b7c*/ 	.word	0x00028a50


	//   ....[118]....
        /*0b80*/ 	.word	0x00028a80


	//   ....[119]....
        /*0b84*/ 	.word	0x00028c40


	//   ....[120]....
        /*0b88*/ 	.word	0x00028c70


	//   ....[121]....
        /*0b8c*/ 	.word	0x00028ca0


	//   ....[122]....
        /*0b90*/ 	.word	0x00028cd0


	//   ....[123]....
        /*0b94*/ 	.word	0x00028d00


	//   ....[124]....
        /*0b98*/ 	.word	0x00028d30


	//   ....[125]....
        /*0b9c*/ 	.word	0x00028e00


	//   ....[126]....
        /*0ba0*/ 	.word	0x00028e20


	//   ....[127]....
        /*0ba4*/ 	.word	0x00028e30


	//   ....[128]....
        /*0ba8*/ 	.word	0x00028eb0


	//   ....[129]....
        /*0bac*/ 	.word	0x000299f0


	//   ....[130]....
        /*0bb0*/ 	.word	0x00029e30


	//   ....[131]....
        /*0bb4*/ 	.word	0x00029ec0


	//   ....[132]....
        /*0bb8*/ 	.word	0x00029f10


	//   ....[133]....
        /*0bbc*/ 	.word	0x00029f60


	//   ....[134]....
        /*0bc0*/ 	.word	0x00029ff0


	//   ....[135]....
        /*0bc4*/ 	.word	0x0002a080


	//   ....[136]....
        /*0bc8*/ 	.word	0x0002a0d0


	//   ....[137]....
        /*0bcc*/ 	.word	0x0002a120


	//   ....[138]....
        /*0bd0*/ 	.word	0x0002a200


	//   ....[139]....
        /*0bd4*/ 	.word	0x0002a290


	//   ....[140]....
        /*0bd8*/ 	.word	0x0002a2e0


	//   ....[141]....
        /*0bdc*/ 	.word	0x0002a330


	//   ....[142]....
        /*0be0*/ 	.word	0x0002a3c0


	//   ....[143]....
        /*0be4*/ 	.word	0x0002a450


	//   ....[144]....
        /*0be8*/ 	.word	0x0002a4a0


	//   ....[145]....
        /*0bec*/ 	.word	0x0002a4f0


	//   ....[146]....
        /*0bf0*/ 	.word	0x0002a8d0


	//   ....[147]....
        /*0bf4*/ 	.word	0x0002abb0


	//   ....[148]....
        /*0bf8*/ 	.word	0x0002ad40


	//   ....[149]....
        /*0bfc*/ 	.word	0x0002ada0


	//   ....[150]....
        /*0c00*/ 	.word	0x0002ae00


	//   ....[151]....
        /*0c04*/ 	.word	0x0002ae50


	//   ....[152]....
        /*0c08*/ 	.word	0x0002afb0


	//   ....[153]....
        /*0c0c*/ 	.word	0x0002b050


	//   ....[154]....
        /*0c10*/ 	.word	0x0002b100


	//   ....[155]....
        /*0c14*/ 	.word	0x0002b1e0


	//   ....[156]....
        /*0c18*/ 	.word	0x0002b3a0


	//   ....[157]....
        /*0c1c*/ 	.word	0x0002b480


	//   ....[158]....
        /*0c20*/ 	.word	0x0002b700


	//   ....[159]....
        /*0c24*/ 	.word	0x0002b810


	//   ....[160]....
        /*0c28*/ 	.word	0x0002b9e0


	//   ....[161]....
        /*0c2c*/ 	.word	0x0002baa0


	//   ....[162]....
        /*0c30*/ 	.word	0x0002bcc0


	//   ....[163]....
        /*0c34*/ 	.word	0x0002bd10


	//   ....[164]....
        /*0c38*/ 	.word	0x0002c040


	//   ....[165]....
        /*0c3c*/ 	.word	0x0002c0e0


	//   ....[166]....
        /*0c40*/ 	.word	0x0002c280


	//   ....[167]....
        /*0c44*/ 	.word	0x0002c300


	//   ....[168]....
        /*0c48*/ 	.word	0x0002c380


	//   ....[169]....
        /*0c4c*/ 	.word	0x0002c400


	//   ....[170]....
        /*0c50*/ 	.word	0x0002c480


	//   ....[171]....
        /*0c54*/ 	.word	0x0002c510


	//   ....[172]....
        /*0c58*/ 	.word	0x0002c5b0


	//   ....[173]....
        /*0c5c*/ 	.word	0x0002c660


	//   ....[174]....
        /*0c60*/ 	.word	0x0002c6e0


	//   ....[175]....
        /*0c64*/ 	.word	0x0002c760


	//   ....[176]....
        /*0c68*/ 	.word	0x0002c7e0


	//   ....[177]....
        /*0c6c*/ 	.word	0x0002c870


	//   ....[178]....
        /*0c70*/ 	.word	0x0002c8f0


	//   ....[179]....
        /*0c74*/ 	.word	0x0002c9a0


	//   ....[180]....
        /*0c78*/ 	.word	0x0002c9f0


	//   ....[181]....
        /*0c7c*/ 	.word	0x0002cab0


	//   ....[182]....
        /*0c80*/ 	.word	0x0002cbe0


	//----- nvinfo : EIATTR_REG_RECONFIG
	.align		4
.L_464:
        /*0c84*/ 	.byte	0x01, 0x54
	.zero		2


	//----- nvinfo : EIATTR_SYSCALL_OFFSETS
	.align		4
        /*0c88*/ 	.byte	0x04, 0x46
        /*0c8a*/ 	.short	(.L_466 - .L_465)


	//   ....[0]....
.L_465:
        /*0c8c*/ 	.word	0x000023e0


	//   ....[1]....
        /*0c90*/ 	.word	0x00002530


	//   ....[2]....
        /*0c94*/ 	.word	0x00007c60


	//   ....[3]....
        /*0c98*/ 	.word	0x00007f80


	//   ....[4]....
        /*0c9c*/ 	.word	0x00022da0


	//   ....[5]....
        /*0ca0*/ 	.word	0x00022ef0


	//   ....[6]....
        /*0ca4*/ 	.word	0x00022fe0


	//   ....[7]....
        /*0ca8*/ 	.word	0x00023820


	//   ....[8]....
        /*0cac*/ 	.word	0x00024170


	//----- nvinfo : EIATTR_MBARRIER_INSTR_OFFSETS
	.align		4
.L_466:
        /*0cb0*/ 	.byte	0x04, 0x39
        /*0cb2*/ 	.short	(.L_468 - .L_467)


	//   ....[0]....
.L_467:
        /*0cb4*/ 	.word	0x000002e0
        /*0cb8*/ 	.word	0x000000ff
        /*0cbc*/ 	.word	0x00038800
        /*0cc0*/ 	.short	0x0100
        /*0cc2*/ 	.byte	0x08
	.zero		1


	//   ....[1]....
        /*0cc4*/ 	.word	0x000002f0
        /*0cc8*/ 	.word	0x000000ff
        /*0ccc*/ 	.word	0x00038810
        /*0cd0*/ 	.short	0x0100
        /*0cd2*/ 	.byte	0x08
	.zero		1


	//   ....[2]....
        /*0cd4*/ 	.word	0x00000300
        /*0cd8*/ 	.word	0x000000ff
        /*0cdc*/ 	.word	0x00038820
        /*0ce0*/ 	.short	0x0100
        /*0ce2*/ 	.byte	0x08
	.zero		1


	//   ....[3]....
        /*0ce4*/ 	.word	0x000003b0
        /*0ce8*/ 	.word	0x000000ff
        /*0cec*/ 	.word	0x00038830
        /*0cf0*/ 	.short	0x0100
        /*0cf2*/ 	.byte	0x06
	.zero		1


	//   ....[4]....
        /*0cf4*/ 	.word	0x000003c0
        /*0cf8*/ 	.word	0x000000ff
        /*0cfc*/ 	.word	0x00038840
        /*0d00*/ 	.short	0x0100
        /*0d02*/ 	.byte	0x06
	.zero		1


	//   ....[5]....
        /*0d04*/ 	.word	0x000003d0
        /*0d08*/ 	.word	0x000000ff
        /*0d0c*/ 	.word	0x00038838
        /*0d10*/ 	.short	0x0100
        /*0d12*/ 	.byte	0x06
	.zero		1


	//   ....[6]....
        /*0d14*/ 	.word	0x000003e0
        /*0d18*/ 	.word	0x000000ff
        /*0d1c*/ 	.word	0x00038848
        /*0d20*/ 	.short	0x0100
        /*0d22*/ 	.byte	0x06
	.zero		1


	//   ....[7]....
        /*0d24*/ 	.word	0x00000510
        /*0d28*/ 	.word	0x000000ff
        /*0d2c*/ 	.word	0x00038850
        /*0d30*/ 	.short	0x0100
        /*0d32*/ 	.byte	0x08
	.zero		1


	//   ....[8]....
        /*0d34*/ 	.word	0x00000520
        /*0d38*/ 	.word	0x000000ff
        /*0d3c*/ 	.word	0x00038860
        /*0d40*/ 	.short	0x0100
        /*0d42*/ 	.byte	0x08
	.zero		1


	//   ....[9]....
        /*0d44*/ 	.word	0x00000530
        /*0d48*/ 	.word	0x000000ff
        /*0d4c*/ 	.word	0x00038858
        /*0d50*/ 	.short	0x0100
        /*0d52*/ 	.byte	0x08
	.zero		1


	//   ....[10]....
        /*0d54*/ 	.word	0x00000540
        /*0d58*/ 	.word	0x000000ff
        /*0d5c*/ 	.word	0x00038868
        /*0d60*/ 	.short	0x0100
        /*0d62*/ 	.byte	0x08
	.zero		1


	//   ....[11]....
        /*0d64*/ 	.word	0x00000630
        /*0d68*/ 	.word	0x000000ff
        /*0d6c*/ 	.word	0x00038870
        /*0d70*/ 	.short	0x0100
        /*0d72*/ 	.byte	0x06
	.zero		1


	//   ....[12]....
        /*0d74*/ 	.word	0x00000640
        /*0d78*/ 	.word	0x000000ff
        /*0d7c*/ 	.word	0x00038880
        /*0d80*/ 	.short	0x0100
        /*0d82*/ 	.byte	0x06
	.zero		1


	//   ....[13]....
        /*0d84*/ 	.word	0x00000650
        /*0d88*/ 	.word	0x000000ff
        /*0d8c*/ 	.word	0x00038878
        /*0d90*/ 	.short	0x0100
        /*0d92*/ 	.byte	0x06
	.zero		1


	//   ....[14]....
        /*0d94*/ 	.word	0x00000660
        /*0d98*/ 	.word	0x000000ff
        /*0d9c*/ 	.word	0x00038888
        /*0da0*/ 	.short	0x0100
        /*0da2*/ 	.byte	0x06
	.zero		1


	//   ....[15]....
        /*0da4*/ 	.word	0x00000790
        /*0da8*/ 	.word	0x000000ff
        /*0dac*/ 	.word	0x00038890
        /*0db0*/ 	.short	0x0100
        /*0db2*/ 	.byte	0x08
	.zero		1


	//   ....[16]....
        /*0db4*/ 	.word	0x000007a0
        /*0db8*/ 	.word	0x000000ff
        /*0dbc*/ 	.word	0x000388a0
        /*0dc0*/ 	.short	0x0100
        /*0dc2*/ 	.byte	0x08
	.zero		1


	//   ....[17]....
        /*0dc4*/ 	.word	0x000007b0
        /*0dc8*/ 	.word	0x000000ff
        /*0dcc*/ 	.word	0x00038898
        /*0dd0*/ 	.short	0x0100
        /*0dd2*/ 	.byte	0x08
	.zero		1


	//   ....[18]....
        /*0dd4*/ 	.word	0x000007c0
        /*0dd8*/ 	.word	0x000000ff
        /*0ddc*/ 	.word	0x000388a8
        /*0de0*/ 	.short	0x0100
        /*0de2*/ 	.byte	0x08
	.zero		1


	//   ....[19]....
        /*0de4*/ 	.word	0x000008f0
        /*0de8*/ 	.word	0x000000ff
        /*0dec*/ 	.word	0x000388b0
        /*0df0*/ 	.short	0x0100
        /*0df2*/ 	.byte	0x08
	.zero		1


	//   ....[20]....
        /*0df4*/ 	.word	0x00000900
        /*0df8*/ 	.word	0x000000ff
        /*0dfc*/ 	.word	0x000388c0
        /*0e00*/ 	.short	0x0100
        /*0e02*/ 	.byte	0x08
	.zero		1


	//   ....[21]....
        /*0e04*/ 	.word	0x00000910
        /*0e08*/ 	.word	0x000000ff
        /*0e0c*/ 	.word	0x000388b8
        /*0e10*/ 	.short	0x0100
        /*0e12*/ 	.byte	0x08
	.zero		1


	//   ....[22]....
        /*0e14*/ 	.word	0x00000920
        /*0e18*/ 	.word	0x000000ff
        /*0e1c*/ 	.word	0x000388c8
        /*0e20*/ 	.short	0x0100
        /*0e22*/ 	.byte	0x08
	.zero		1


	//   ....[23]....
        /*0e24*/ 	.word	0x000030b0
        /*0e28*/ 	.word	0x0000004b
        /*0e2c*/ 	.word	0x00038890
        /*0e30*/ 	.short	0x010a
        /*0e32*/ 	.byte	0x3f
	.zero		1


	//   ....[24]....
        /*0e34*/ 	.word	0x00003a40
        /*0e38*/ 	.word	0x0000004b
        /*0e3c*/ 	.word	0x00038890
        /*0e40*/ 	.short	0x010a
        /*0e42*/ 	.byte	0x3f
	.zero		1


	//   ....[25]....
        /*0e44*/ 	.word	0x000042d0
        /*0e48*/ 	.word	0x0000004b
        /*0e4c*/ 	.word	0x00038890
        /*0e50*/ 	.short	0x010a
        /*0e52*/ 	.byte	0x3f
	.zero		1


	//   ....[26]....
        /*0e54*/ 	.word	0x000044d0
        /*0e58*/ 	.word	0x00000004
        /*0e5c*/ 	.word	0x00000000
        /*0e60*/ 	.short	0x0101
        /*0e62*/ 	.byte	0x3f
	.zero		1


	//   ....[27]....
        /*0e64*/ 	.word	0x00004510
        /*0e68*/ 	.word	0x0000004b
        /*0e6c*/ 	.word	0x000388b0
        /*0e70*/ 	.short	0x010a
        /*0e72*/ 	.byte	0x3f
	.zero		1


	//   ....[28]....
        /*0e74*/ 	.word	0x00004b40
        /*0e78*/ 	.word	0x0000004b
        /*0e7c*/ 	.word	0x00000000
        /*0e80*/ 	.short	0x0101
        /*0e82*/ 	.byte	0x3f
	.zero		1


	//   ....[29]....
        /*0e84*/ 	.word	0x00005b30
        /*0e88*/ 	.word	0x00000003
        /*0e8c*/ 	.word	0x00000000
        /*0e90*/ 	.short	0x0101
        /*0e92*/ 	.byte	0x3f
	.zero		1


	//   ....[30]....
        /*0e94*/ 	.word	0x000066d0
        /*0e98*/ 	.word	0x00000002
        /*0e9c*/ 	.word	0x00000000
        /*0ea0*/ 	.short	0x0101
        /*0ea2*/ 	.byte	0x3f
	.zero		1


	//   ....[31]....
        /*0ea4*/ 	.word	0x00007cf0
        /*0ea8*/ 	.word	0x00000012
        /*0eac*/ 	.word	0x00038800
        /*0eb0*/ 	.short	0x010a
        /*0eb2*/ 	.byte	0x3f
	.zero		1


	//   ....[32]....
        /*0eb4*/ 	.word	0x00007d40
        /*0eb8*/ 	.word	0x00000012
        /*0ebc*/ 	.word	0x00038800
        /*0ec0*/ 	.short	0x010a
        /*0ec2*/ 	.byte	0x3f
	.zero		1


	//   ....[33]....
        /*0ec4*/ 	.word	0x000087f0
        /*0ec8*/ 	.word	0x00000012
        /*0ecc*/ 	.word	0x00038800
        /*0ed0*/ 	.short	0x010a
        /*0ed2*/ 	.byte	0x3f
	.zero		1


	//   ....[34]....
        /*0ed4*/ 	.word	0x00009ba0
        /*0ed8*/ 	.word	0x00000012
        /*0edc*/ 	.word	0x00038800
        /*0ee0*/ 	.short	0x010a
        /*0ee2*/ 	.byte	0x3f
	.zero		1


	//   ....[35]....
        /*0ee4*/ 	.word	0x0000aa20
        /*0ee8*/ 	.word	0x0000000f
        /*0eec*/ 	.word	0x00038830
        /*0ef0*/ 	.short	0x010a
        /*0ef2*/ 	.byte	0x3f
	.zero		1


	//   ....[36]....
        /*0ef4*/ 	.word	0x0000aad0
        /*0ef8*/ 	.word	0x0000000f
        /*0efc*/ 	.word	0x00038830
        /*0f00*/ 	.short	0x010a
        /*0f02*/ 	.byte	0x3f
	.zero		1


	//   ....[37]....
        /*0f04*/ 	.word	0x0000ade0
        /*0f08*/ 	.word	0x00000012
        /*0f0c*/ 	.word	0x00038810
        /*0f10*/ 	.short	0x010a
        /*0f12*/ 	.byte	0x3f
	.zero		1


	//   ....[38]....
        /*0f14*/ 	.word	0x0000ae30
        /*0f18*/ 	.word	0x0000000f
        /*0f1c*/ 	.word	0x00038850
        /*0f20*/ 	.short	0x010a
        /*0f22*/ 	.byte	0x3f
	.zero		1


	//   ....[39]....
        /*0f24*/ 	.word	0x0000aec0
        /*0f28*/ 	.word	0x0000000f
        /*0f2c*/ 	.word	0x00038850
        /*0f30*/ 	.short	0x010a
        /*0f32*/ 	.byte	0x3f
	.zero		1


	//   ....[40]....
        /*0f34*/ 	.word	0x0000c930
        /*0f38*/ 	.word	0x00000000
        /*0f3c*/ 	.word	0x00000000
        /*0f40*/ 	.short	0x0101
        /*0f42*/ 	.byte	0x3f
	.zero		1


	//   ....[41]....
        /*0f44*/ 	.word	0x0000e280
        /*0f48*/ 	.word	0x0000000f
        /*0f4c*/ 	.word	0x00000000
        /*0f50*/ 	.short	0x0101
        /*0f52*/ 	.byte	0x3f
	.zero		1


	//   ....[42]....
        /*0f54*/ 	.word	0x0000e5a0
        /*0f58*/ 	.word	0x000000c9
        /*0f5c*/ 	.word	0x00038830
        /*0f60*/ 	.short	0x010a
        /*0f62*/ 	.byte	0x3f
	.zero		1


	//   ....[43]....
        /*0f64*/ 	.word	0x0000e610
        /*0f68*/ 	.word	0x000000c9
        /*0f6c*/ 	.word	0x00038830
        /*0f70*/ 	.short	0x010a
        /*0f72*/ 	.byte	0x3f
	.zero		1


	//   ....[44]....
        /*0f74*/ 	.word	0x0000e880
        /*0f78*/ 	.word	0x000000c9
        /*0f7c*/ 	.word	0x00038850
        /*0f80*/ 	.short	0x010a
        /*0f82*/ 	.byte	0x3f
	.zero		1


	//   ....[45]....
        /*0f84*/ 	.word	0x0000e8d0
        /*0f88*/ 	.word	0x000000c9
        /*0f8c*/ 	.word	0x00038850
        /*0f90*/ 	.short	0x010a
        /*0f92*/ 	.byte	0x3f
	.zero		1


	//   ....[46]....
        /*0f94*/ 	.word	0x00010220
        /*0f98*/ 	.word	0x0000000e
        /*0f9c*/ 	.word	0x00000000
        /*0fa0*/ 	.short	0x0101
        /*0fa2*/ 	.byte	0x3f
	.zero		1


	//   ....[47]....
        /*0fa4*/ 	.word	0x000121d0
        /*0fa8*/ 	.word	0x000000c9
        /*0fac*/ 	.word	0x00000000
        /*0fb0*/ 	.short	0x0101
        /*0fb2*/ 	.byte	0x3f
	.zero		1


	//   ....[48]....
        /*0fb4*/ 	.word	0x000125d0
        /*0fb8*/ 	.word	0x00000015
        /*0fbc*/ 	.word	0x00038830
        /*0fc0*/ 	.short	0x010a
        /*0fc2*/ 	.byte	0x3f
	.zero		1


	//   ....[49]....
        /*0fc4*/ 	.word	0x00012640
        /*0fc8*/ 	.word	0x00000015
        /*0fcc*/ 	.word	0x00038830
        /*0fd0*/ 	.short	0x010a
        /*0fd2*/ 	.byte	0x3f
	.zero		1


	//   ....[50]....
        /*0fd4*/ 	.word	0x000128b0
        /*0fd8*/ 	.word	0x00000015
        /*0fdc*/ 	.word	0x00038850
        /*0fe0*/ 	.short	0x010a
        /*0fe2*/ 	.byte	0x3f
	.zero		1


	//   ....[51]....
        /*0fe4*/ 	.word	0x00012900
        /*0fe8*/ 	.word	0x00000015
        /*0fec*/ 	.word	0x00038850
        /*0ff0*/ 	.short	0x010a
        /*0ff2*/ 	.byte	0x3f
	.zero		1


	//   ....[52]....
        /*0ff4*/ 	.word	0x00014ae0
        /*0ff8*/ 	.word	0x0000009a
        /*0ffc*/ 	.word	0x00000000
        /*1000*/ 	.short	0x0101
        /*1002*/ 	.byte	0x3f
	.zero		1


	//   ....[53]....
        /*1004*/ 	.word	0x00015720
        /*1008*/ 	.word	0x00000015
        /*100c*/ 	.word	0x00000000
        /*1010*/ 	.short	0x0101
        /*1012*/ 	.byte	0x3f
	.zero		1


	//   ....[54]....
        /*1014*/ 	.word	0x00015850
        /*1018*/ 	.word	0x00000015
        /*101c*/ 	.word	0x00038830
        /*1020*/ 	.short	0x010a
        /*1022*/ 	.byte	0x3f
	.zero		1


	//   ....[55]....
        /*1024*/ 	.word	0x000158c0
        /*1028*/ 	.word	0x00000015
        /*102c*/ 	.word	0x00038830
        /*1030*/ 	.short	0x010a
        /*1032*/ 	.byte	0x3f
	.zero		1


	//   ....[56]....
        /*1034*/ 	.word	0x00015b30
        /*1038*/ 	.word	0x00000015
        /*103c*/ 	.word	0x00038850
        /*1040*/ 	.short	0x010a
        /*1042*/ 	.byte	0x3f
	.zero		1


	//   ....[57]....
        /*1044*/ 	.word	0x00015b80
        /*1048*/ 	.word	0x00000015
        /*104c*/ 	.word	0x00038850
        /*1050*/ 	.short	0x010a
        /*1052*/ 	.byte	0x3f
	.zero		1


	//   ....[58]....
        /*1054*/ 	.word	0x000174a0
        /*1058*/ 	.word	0x00000009
        /*105c*/ 	.word	0x00000000
        /*1060*/ 	.short	0x0101
        /*1062*/ 	.byte	0x3f
	.zero		1


	//   ....[59]....
        /*1064*/ 	.word	0x00019420
        /*1068*/ 	.word	0x00000015
        /*106c*/ 	.word	0x00000000
        /*1070*/ 	.short	0x0101
        /*1072*/ 	.byte	0x3f
	.zero		1


	//   ....[60]....
        /*1074*/ 	.word	0x0001bc90
        /*1078*/ 	.word	0x00000004
        /*107c*/ 	.word	0x00000000
        /*1080*/ 	.short	0x0101
        /*1082*/ 	.byte	0x3f
	.zero		1


	//   ....[61]....
        /*1084*/ 	.word	0x0001c980
        /*1088*/ 	.word	0x00000002
        /*108c*/ 	.word	0x00000000
        /*1090*/ 	.short	0x0101
        /*1092*/ 	.byte	0x3f
	.zero		1


	//   ....[62]....
        /*1094*/ 	.word	0x00020ad0
        /*1098*/ 	.word	0x00000012
        /*109c*/ 	.word	0x00038820
        /*10a0*/ 	.short	0x010a
        /*10a2*/ 	.byte	0x3f
	.zero		1


	//   ....[63]....
        /*10a4*/ 	.word	0x00020ba0
        /*10a8*/ 	.word	0x00000006
        /*10ac*/ 	.word	0x000388a0
        /*10b0*/ 	.short	0x010a
        /*10b2*/ 	.byte	0x3f
	.zero		1


	//   ....[64]....
        /*10b4*/ 	.word	0x00020de0
        /*10b8*/ 	.word	0x00000006
        /*10bc*/ 	.word	0x000388c0
        /*10c0*/ 	.short	0x010a
        /*10c2*/ 	.byte	0x3f
	.zero		1


	//   ....[65]....
        /*10c4*/ 	.word	0x00021840
        /*10c8*/ 	.word	0x00000006
        /*10cc*/ 	.word	0x000388a0
        /*10d0*/ 	.short	0x010a
        /*10d2*/ 	.byte	0x3f
	.zero		1


	//   ....[66]....
        /*10d4*/ 	.word	0x00021a70
        /*10d8*/ 	.word	0x00000006
        /*10dc*/ 	.word	0x000388c0
        /*10e0*/ 	.short	0x010a
        /*10e2*/ 	.byte	0x3f
	.zero		1


	//   ....[67]....
        /*10e4*/ 	.word	0x000233d0
        /*10e8*/ 	.word	0x00000000
        /*10ec*/ 	.word	0x00038840
        /*10f0*/ 	.short	0x010a
        /*10f2*/ 	.byte	0x3f
	.zero		1


	//   ....[68]....
        /*10f4*/ 	.word	0x00023f20
        /*10f8*/ 	.word	0x00000012
        /*10fc*/ 	.word	0x00038800
        /*1100*/ 	.short	0x0107
        /*1102*/ 	.byte	0x3f
	.zero		1


	//   ....[69]....
        /*1104*/ 	.word	0x00023fc0
        /*1108*/ 	.word	0x00000012
        /*110c*/ 	.word	0x00038800
        /*1110*/ 	.short	0x0101
        /*1112*/ 	.byte	0x3f
	.zero		1


	//   ....[70]....
        /*1114*/ 	.word	0x00024ef0
        /*1118*/ 	.word	0x00000012
        /*111c*/ 	.word	0x00038810
        /*1120*/ 	.short	0x0107
        /*1122*/ 	.byte	0x3f
	.zero		1


	//   ....[71]....
        /*1124*/ 	.word	0x00024ff0
        /*1128*/ 	.word	0x00000012
        /*112c*/ 	.word	0x00038810
        /*1130*/ 	.short	0x0101
        /*1132*/ 	.byte	0x3f
	.zero		1


	//   ....[72]....
        /*1134*/ 	.word	0x00025010
        /*1138*/ 	.word	0x00000012
        /*113c*/ 	.word	0x00038820
        /*1140*/ 	.short	0x010a
        /*1142*/ 	.byte	0x3f
	.zero		1


	//   ....[73]....
        /*1144*/ 	.word	0x000250f0
        /*1148*/ 	.word	0x00000000
        /*114c*/ 	.word	0x00038860
        /*1150*/ 	.short	0x010a
        /*1152*/ 	.byte	0x3f
	.zero		1


	//   ....[74]....
        /*1154*/ 	.word	0x00025de0
        /*1158*/ 	.word	0x00000002
        /*115c*/ 	.word	0x00038840
        /*1160*/ 	.short	0x010a
        /*1162*/ 	.byte	0x3f
	.zero		1


	//   ....[75]....
        /*1164*/ 	.word	0x00026040
        /*1168*/ 	.word	0x00000002
        /*116c*/ 	.word	0x00038860
        /*1170*/ 	.short	0x010a
        /*1172*/ 	.byte	0x3f
	.zero		1


	//   ....[76]....
        /*1174*/ 	.word	0x00026bf0
        /*1178*/ 	.word	0x00000003
        /*117c*/ 	.word	0x00038840
        /*1180*/ 	.short	0x010a
        /*1182*/ 	.byte	0x3f
	.zero		1


	//   ....[77]....
        /*1184*/ 	.word	0x00026e40
        /*1188*/ 	.word	0x00000003
        /*118c*/ 	.word	0x00038860
        /*1190*/ 	.short	0x010a
        /*1192*/ 	.byte	0x3f
	.zero		1


	//   ....[78]....
        /*1194*/ 	.word	0x00027980
        /*1198*/ 	.word	0x00000003
        /*119c*/ 	.word	0x00038840
        /*11a0*/ 	.short	0x010a
        /*11a2*/ 	.byte	0x3f
	.zero		1


	//   ....[79]....
        /*11a4*/ 	.word	0x00027be0
        /*11a8*/ 	.word	0x00000003
        /*11ac*/ 	.word	0x00038860
        /*11b0*/ 	.short	0x010a
        /*11b2*/ 	.byte	0x3f
	.zero		1


	//   ....[80]....
        /*11b4*/ 	.word	0x00029970
        /*11b8*/ 	.word	0x00000000
        /*11bc*/ 	.word	0x00038820
        /*11c0*/ 	.short	0x010a
        /*11c2*/ 	.byte	0x3f
	.zero		1


	//   ....[81]....
        /*11c4*/ 	.word	0x00029b20
        /*11c8*/ 	.word	0x00000006
        /*11cc*/ 	.word	0x00000000
        /*11d0*/ 	.short	0x010a
        /*11d2*/ 	.byte	0x3f
	.zero		1


	//   ....[82]....
        /*11d4*/ 	.word	0x00029b90
        /*11d8*/ 	.word	0x00000007
        /*11dc*/ 	.word	0x00000000
        /*11e0*/ 	.short	0x010a
        /*11e2*/ 	.byte	0x3f
	.zero		1


	//   ....[83]....
        /*11e4*/ 	.word	0x00029c00
        /*11e8*/ 	.word	0x00000004
        /*11ec*/ 	.word	0x00000000
        /*11f0*/ 	.short	0x010a
        /*11f2*/ 	.byte	0x3f
	.zero		1


	//   ....[84]....
        /*11f4*/ 	.word	0x00029c30
        /*11f8*/ 	.word	0x00000003
        /*11fc*/ 	.word	0x00000000
        /*1200*/ 	.short	0x010a
        /*1202*/ 	.byte	0x3f
	.zero		1


	//   ....[85]....
        /*1204*/ 	.word	0x00029c90
        /*1208*/ 	.word	0x0000004b
        /*120c*/ 	.word	0x00038890
        /*1210*/ 	.short	0x010a
        /*1212*/ 	.byte	0x3f
	.zero		1


	//   ....[86]....
        /*1214*/ 	.word	0x00029ce0
        /*1218*/ 	.word	0x0000004b
        /*121c*/ 	.word	0x00038890
        /*1220*/ 	.short	0x010a
        /*1222*/ 	.byte	0x3f
	.zero		1


	//   ....[87]....
        /*1224*/ 	.word	0x00029d30
        /*1228*/ 	.word	0x0000004b
        /*122c*/ 	.word	0x00038890
        /*1230*/ 	.short	0x010a
        /*1232*/ 	.byte	0x3f
	.zero		1


	//   ....[88]....
        /*1234*/ 	.word	0x00029d80
        /*1238*/ 	.word	0x0000004b
        /*123c*/ 	.word	0x000388b0
        /*1240*/ 	.short	0x010a
        /*1242*/ 	.byte	0x3f
	.zero		1


	//   ....[89]....
        /*1244*/ 	.word	0x0002a150
        /*1248*/ 	.word	0x00000012
        /*124c*/ 	.word	0x00038800
        /*1250*/ 	.short	0x010a
        /*1252*/ 	.byte	0x3f
	.zero		1


	//   ....[90]....
        /*1254*/ 	.word	0x0002a520
        /*1258*/ 	.word	0x00000012
        /*125c*/ 	.word	0x00038800
        /*1260*/ 	.short	0x010a
        /*1262*/ 	.byte	0x3f
	.zero		1


	//   ....[91]....
        /*1264*/ 	.word	0x0002a570
        /*1268*/ 	.word	0x0000000f
        /*126c*/ 	.word	0x00038830
        /*1270*/ 	.short	0x010a
        /*1272*/ 	.byte	0x3f
	.zero		1


	//   ....[92]....
        /*1274*/ 	.word	0x0002a5c0
        /*1278*/ 	.word	0x00000012
        /*127c*/ 	.word	0x00038810
        /*1280*/ 	.short	0x010a
        /*1282*/ 	.byte	0x3f
	.zero		1


	//   ....[93]....
        /*1284*/ 	.word	0x0002a610
        /*1288*/ 	.word	0x0000000f
        /*128c*/ 	.word	0x00038850
        /*1290*/ 	.short	0x010a
        /*1292*/ 	.byte	0x3f
	.zero		1


	//   ....[94]....
        /*1294*/ 	.word	0x0002a660
        /*1298*/ 	.word	0x000000c9
        /*129c*/ 	.word	0x00038830
        /*12a0*/ 	.short	0x010a
        /*12a2*/ 	.byte	0x3f
	.zero		1


	//   ....[95]....
        /*12a4*/ 	.word	0x0002a6b0
        /*12a8*/ 	.word	0x000000c9
        /*12ac*/ 	.word	0x00038850
        /*12b0*/ 	.short	0x010a
        /*12b2*/ 	.byte	0x3f
	.zero		1


	//   ....[96]....
        /*12b4*/ 	.word	0x0002a700
        /*12b8*/ 	.word	0x00000015
        /*12bc*/ 	.word	0x00038830
        /*12c0*/ 	.short	0x010a
        /*12c2*/ 	.byte	0x3f
	.zero		1


	//   ....[97]....
        /*12c4*/ 	.word	0x0002a750
        /*12c8*/ 	.word	0x00000015
        /*12cc*/ 	.word	0x00038850
        /*12d0*/ 	.short	0x010a
        /*12d2*/ 	.byte	0x3f
	.zero		1


	//   ....[98]....
        /*12d4*/ 	.word	0x0002a7a0
        /*12d8*/ 	.word	0x00000015
        /*12dc*/ 	.word	0x00038830
        /*12e0*/ 	.short	0x010a
        /*12e2*/ 	.byte	0x3f
	.zero		1


	//   ....[99]....
        /*12e4*/ 	.word	0x0002a7f0
        /*12e8*/ 	.word	0x00000015
        /*12ec*/ 	.word	0x00038850
        /*12f0*/ 	.short	0x010a
        /*12f2*/ 	.byte	0x3f
	.zero		1


	//   ....[100]....
        /*12f4*/ 	.word	0x0002a990
        /*12f8*/ 	.word	0x00000012
        /*12fc*/ 	.word	0x00038820
        /*1300*/ 	.short	0x010a
        /*1302*/ 	.byte	0x3f
	.zero		1


	//   ....[101]....
        /*1304*/ 	.word	0x0002a9e0
        /*1308*/ 	.word	0x00000006
        /*130c*/ 	.word	0x000388a0
        /*1310*/ 	.short	0x010a
        /*1312*/ 	.byte	0x3f
	.zero		1


	//   ....[102]....
        /*1314*/ 	.word	0x0002aa30
        /*1318*/ 	.word	0x00000006
        /*131c*/ 	.word	0x000388c0
        /*1320*/ 	.short	0x010a
        /*1322*/ 	.byte	0x3f
	.zero		1


	//   ....[103]....
        /*1324*/ 	.word	0x0002aa80
        /*1328*/ 	.word	0x00000006
        /*132c*/ 	.word	0x000388a0
        /*1330*/ 	.short	0x010a
        /*1332*/ 	.byte	0x3f
	.zero		1


	//   ....[104]....
        /*1334*/ 	.word	0x0002aad0
        /*1338*/ 	.word	0x00000006
        /*133c*/ 	.word	0x000388c0
        /*1340*/ 	.short	0x010a
        /*1342*/ 	.byte	0x3f
	.zero		1


	//   ....[105]....
        /*1344*/ 	.word	0x0002ac70
        /*1348*/ 	.word	0x00000000
        /*134c*/ 	.word	0x00038840
        /*1350*/ 	.short	0x010a
        /*1352*/ 	.byte	0x3f
	.zero		1


	//   ....[106]....
        /*1354*/ 	.word	0x0002bd50
        /*1358*/ 	.word	0x00000012
        /*135c*/ 	.word	0x00038820
        /*1360*/ 	.short	0x010a
        /*1362*/ 	.byte	0x3f
	.zero		1


	//   ....[107]....
        /*1364*/ 	.word	0x0002bda0
        /*1368*/ 	.word	0x00000000
        /*136c*/ 	.word	0x00038860
        /*1370*/ 	.short	0x010a
        /*1372*/ 	.byte	0x3f
	.zero		1


	//   ....[108]....
        /*1374*/ 	.word	0x0002bdf0
        /*1378*/ 	.word	0x00000002
        /*137c*/ 	.word	0x00038840
        /*1380*/ 	.short	0x010a
        /*1382*/ 	.byte	0x3f
	.zero		1


	//   ....[109]....
        /*1384*/ 	.word	0x0002be40
        /*1388*/ 	.word	0x00000002
        /*138c*/ 	.word	0x00038860
        /*1390*/ 	.short	0x010a
        /*1392*/ 	.byte	0x3f
	.zero		1


	//   ....[110]....
        /*1394*/ 	.word	0x0002be90
        /*1398*/ 	.word	0x00000003
        /*139c*/ 	.word	0x00038840
        /*13a0*/ 	.short	0x010a
        /*13a2*/ 	.byte	0x3f
	.zero		1


	//   ....[111]....
        /*13a4*/ 	.word	0x0002bee0
        /*13a8*/ 	.word	0x00000003
        /*13ac*/ 	.word	0x00038860
        /*13b0*/ 	.short	0x010a
        /*13b2*/ 	.byte	0x3f
	.zero		1


	//   ....[112]....
        /*13b4*/ 	.word	0x0002bf30
        /*13b8*/ 	.word	0x00000003
        /*13bc*/ 	.word	0x00038840
        /*13c0*/ 	.short	0x010a
        /*13c2*/ 	.byte	0x3f
	.zero		1


	//   ....[113]....
        /*13c4*/ 	.word	0x0002bf80
        /*13c8*/ 	.word	0x00000003
        /*13cc*/ 	.word	0x00038860
        /*13d0*/ 	.short	0x010a
        /*13d2*/ 	.byte	0x3f
	.zero		1


	//   ....[114]....
        /*13d4*/ 	.word	0x0002cb00
        /*13d8*/ 	.word	0x00000000
        /*13dc*/ 	.word	0x00038820
        /*13e0*/ 	.short	0x010a
        /*13e2*/ 	.byte	0x3f
	.zero		1


	//   ....[115]....
        /*13e4*/ 	.word	0x0002cca0
        /*13e8*/ 	.word	0x00000006
        /*13ec*/ 	.word	0x00000000
        /*13f0*/ 	.short	0x010a
        /*13f2*/ 	.byte	0x3f
	.zero		1


	//   ....[116]....
        /*13f4*/ 	.word	0x0002ccf0
        /*13f8*/ 	.word	0x00000007
        /*13fc*/ 	.word	0x00000000
        /*1400*/ 	.short	0x010a
        /*1402*/ 	.byte	0x3f
	.zero		1


	//   ....[117]....
        /*1404*/ 	.word	0x0002cd40
        /*1408*/ 	.word	0x00000004
        /*140c*/ 	.word	0x00000000
        /*1410*/ 	.short	0x010a
        /*1412*/ 	.byte	0x3f
	.zero		1


	//----- nvinfo : EIATTR_NUM_MBARRIERS
	.align		4
.L_468:
        /*1414*/ 	.byte	0x03, 0x38
        /*1416*/ 	.short	0x0017


	//----- nvinfo : EIATTR_EXIT_INSTR_OFFSETS
	.align		4
        /*1418*/ 	.byte	0x04, 0x1c
        /*141a*/ 	.short	(.L_470 - .L_469)


	//   ....[0]....
.L_469:
        /*141c*/ 	.word	0x00029c80


	//----- nvinfo : EIATTR_MAX_THREADS
	.align		4
.L_470:
        /*1420*/ 	.byte	0x04, 0x05
        /*1422*/ 	.short	(.L_472 - .L_471)
.L_471:
        /*1424*/ 	.word	0x00000180
        /*1428*/ 	.word	0x00000001
        /*142c*/ 	.word	0x00000001


	//----- nvinfo : EIATTR_CRS_STACK_SIZE
	.align		4
.L_472:
        /*1430*/ 	.byte	0x04, 0x1e
        /*1432*/ 	.short	(.L_474 - .L_473)
.L_473:
        /*1434*/ 	.word	0x00000000


	//----- nvinfo : EIATTR_CBANK_PARAM_SIZE
	.align		4
.L_474:
        /*1438*/ 	.byte	0x03, 0x19
        /*143a*/ 	.short	0x0bf0


	//----- nvinfo : EIATTR_PARAM_CBANK
	.align		4
        /*143c*/ 	.byte	0x04, 0x0a
        /*143e*/ 	.short	(.L_476 - .L_475)
	.align		4
.L_475:
        /*1440*/ 	.word	index@(.nv.constant0._ZN7cutlass13device_kernelIN5flash11enable_sm90INS1_16FlashAttnFwdSm90INS1_25CollectiveMainloopFwdSm90ILi2EN4cute5tupleIJNS5_1CILi1EEES8_S8_EEENS6_IJNS7_ILi64EEESA_SA_EEELi512ENS_6half_tEfNS_4arch4Sm90ELb0ELb1ELb0ELb1ELb0ELb1ELb1ELb0ELb0ELb1ELb1ELb0EEENS1_21CollectiveEpilogueFwdINS6_IJSA_NS7_ILi512EEESA_EEES9_SC_SE_Li256ELb1ELb1ELb1ELb0EEENS1_36VarlenDynamicPersistentTileSchedulerILi64ELi64ELi256ELi128ELb1ELb1ELb1ELb1ELb0ELb1EEEEEEEEEvNT_6ParamsE)
        /*1444*/ 	.short	0x0210
        /*1446*/ 	.short	0x0bf0


	//----- nvinfo : EIATTR_SW_WAR
	.align		4
.L_476:
        /*1448*/ 	.byte	0x04, 0x36
        /*144a*/ 	.short	(.L_478 - .L_477)
.L_477:
        /*144c*/ 	.word	0x00000008
.L_478:


//--------------------- .nv.info._ZN7cutlass13device_kernelIN5flash11enable_sm90INS1_16FlashAttnFwdSm90INS1_25CollectiveMainloopFwdSm90ILi2EN4cute5tupleIJNS5_1CILi1EEES8_S8_EEENS6_IJNS7_ILi64EEESA_SA_EEELi512ENS_6half_tEfNS_4arch4Sm90ELb1ELb0ELb0ELb0ELb0ELb0ELb0ELb0ELb0ELb1ELb1ELb0EEENS1_21CollectiveEpilogueFwdINS6_IJSA_NS7_ILi512EEESA_EEES9_SC_SE_Li256ELb0ELb1ELb1ELb0EEENS1_19SingleTileSchedulerILb0ELb1ELb1ELi64EEEEEEEEEvNT_6ParamsE --------------------------
	.section	.nv.info._ZN7cutlass13device_kernelIN5flash11enable_sm90INS1_16FlashAttnFwdSm90INS1_25CollectiveMainloopFwdSm90ILi2EN4cute5tupleIJNS5_1CILi1EEES8_S8_EEENS6_IJNS7_ILi64EEESA_SA_EEELi512ENS_6half_tEfNS_4arch4Sm90ELb1ELb0ELb0ELb0ELb0ELb0ELb0ELb0ELb0ELb1ELb1ELb0EEENS1_21CollectiveEpilogueFwdINS6_IJSA_NS7_ILi512EEESA_EEES9_SC_SE_Li256ELb0ELb1ELb1ELb0EEENS1_19SingleTileSchedulerILb0ELb1ELb1ELi64EEEEEEEEEvNT_6ParamsE,"",@"SHT_CUDA_INFO"
	.sectionflags	@""
	.align	4


	//----- nvinfo : EIATTR_CUDA_API_VERSION
	.align		4
        /*0000*/ 	.byte	0x04, 0x37
        /*0002*/ 	.short	(.L_480 - .L_479)
.L_479:
        /*0004*/ 	.word	0x00000082


	//----- nvinfo : EIATTR_KPARAM_INFO
	.align		4
.L_480:
        /*0008*/ 	.byte	0x04, 0x17
        /*000a*/ 	.short	(.L_482 - .L_481)
.L_481:
        /*000c*/ 	.word	0x00000000
        /*0010*/ 	.short	0x0000
        /*0012*/ 	.short	0x0070
        /*0014*/ 	.byte	0x00, 0xf0, 0x01, 0x28


	//----- nvinfo : EIATTR_SPARSE_MMA_MASK
	.align		4
.L_482:
        /*0018*/ 	.byte	0x03, 0x50
        /*001a*/ 	.short	0x0000


	//----- nvinfo : EIATTR_MAXREG_COUNT
	.align		4
        /*001c*/ 	.byte	0x03, 0x1b
        /*001e*/ 	.short	0x00a8


	//----- nvinfo : EIATTR_NUM_BARRIERS
	.align		4
        /*0020*/ 	.byte	0x02, 0x4c
        /*0022*/ 	.byte	0x10
	.zero		1


	//----- nvinfo : EIATTR_EXTERNS
	.align		4
        /*0024*/ 	.byte	0x04, 0x0f
        /*0026*/ 	.short	(.L_484 - .L_483)


	//   ....[0]....
	.align		4
.L_483:
        /*0028*/ 	.word	index@(__assertfail)


	//----- nvinfo : EIATTR_ANNOTATIONS
	.align		4
.L_484:
        /*002c*/ 	.byte	0x04, 0x55
        /*002e*/ 	.short	(.L_486 - .L_485)


	//   ....[0]....
.L_485:
        /*0030*/ 	.word	0x00000001
        /*0034*/ 	.byte	0x50, 0xc1, 0x00, 0x00, 0x01, 0x00, 0x00, 0x00, 0xd0, 0xc5, 0x00, 0x00, 0x01, 0x00, 0x00, 0x00
        /*0044*/ 	.byte	0x20, 0xc6, 0x00, 0x00, 0x01, 0x00, 0x00, 0x00, 0x00, 0xc8, 0x00, 0x00, 0x01, 0x00, 0x00, 0x00
        /*0054*/ 	.byte	0xf0, 0xc8, 0x00, 0x00, 0x01, 0x00, 0x00, 0x00, 0xf0, 0xd2, 0x00, 0x00, 0x01, 0x00, 0x00, 0x00
        /*0064*/ 	.byte	0xe0, 0xd9, 0x00, 0x00, 0x01, 0x00, 0x00, 0x00, 0x10, 0xdc, 0x00, 0x00, 0x01, 0x00, 0x00, 0x00
        /*0074*/ 	.byte	0x90, 0xe7, 0x00, 0x00, 0x01, 0x00, 0x00, 0x00, 0x60, 0xf3, 0x00, 0x00


	//----- nvinfo : EIATTR_MERCURY_ISA_VERSION
	.align		4
.L_486:
        /*0080*/ 	.byte	0x03, 0x5f
        /*0082*/ 	.short	0x0101


	//----- nvinfo : EIATTR_INT_WARP_WIDE_INSTR_OFFSETS
	.align		4
        /*0084*/ 	.byte	0x04, 0x31
        /*0086*/ 	.short	(.L_488 - .L_487)


	//   ....[0]....
.L_487:
        /*0088*/ 	.word	0x00000130


	//   ....[1]....
        /*008c*/ 	.word	0x00000170


	//   ....[2]....
        /*0090*/ 	.word	0x000001e0


	//----- nvinfo : EIATTR_COOP_GROUP_MASK_REGIDS
	.align		4
.L_488:
        /*0094*/ 	.byte	0x04, 0x29
        /*0096*/ 	.short	(.L_490 - .L_489)


	//   ....[0]....
.L_489:
        /*0098*/ 	.word	0xffffffff


	//   ....[1]....
        /*009c*/ 	.word	0xffffffff


	//   ....[2]....
        /*00a0*/ 	.word	0xffffffff


	//   ....[3]....
        /*00a4*/ 	.word	0xffffffff


	//   ....[4]....
        /*00a8*/ 	.word	0xffffffff


	//   ....[5]....
        /*00ac*/ 	.word	0xffffffff


	//   ....[6]....
        /*00b0*/ 	.word	0xffffffff


	//   ....[7]....
        /*00b4*/ 	.word	0xffffffff


	//   ....[8]....
        /*00b8*/ 	.word	0xffffffff


	//   ....[9]....
        /*00bc*/ 	.word	0xffffffff


	//   ....[10]....
        /*00c0*/ 	.word	0xffffffff


	//   ....[11]....
        /*00c4*/ 	.word	0xffffffff


	//   ....[12]....
        /*00c8*/ 	.word	0xffffffff


	//   ....[13]....
        /*00cc*/ 	.word	0xffffffff


	//   ....[14]....
        /*00d0*/ 	.word	0xffffffff


	//   ....[15]....
        /*00d4*/ 	.word	0xffffffff


	//   ....[16]....
        /*00d8*/ 	.word	0xffffffff


	//   ....[17]....
        /*00dc*/ 	.word	0xffffffff


	//   ....[18]....
        /*00e0*/ 	.word	0xffffffff


	//   ....[19]....
        /*00e4*/ 	.word	0xffffffff


	//   ....[20]....
        /*00e8*/ 	.word	0xffffffff


	//   ....[21]....
        /*00ec*/ 	.word	0xffffffff


	//   ....[22]....
        /*00f0*/ 	.word	0xffffffff


	//   ....[23]....
        /*00f4*/ 	.word	0xffffffff


	//   ....[24]....
        /*00f8*/ 	.word	0xffffffff


	//   ....[25]....
        /*00fc*/ 	.word	0xffffffff


	//   ....[26]....
        /*0100*/ 	.word	0xffffffff


	//   ....[27]....
        /*0104*/ 	.word	0xffffffff


	//   ....[28]....
        /*0108*/ 	.word	0xffffffff


	//   ....[29]....
        /*010c*/ 	.word	0xffffffff


	//   ....[30]....
        /*0110*/ 	.word	0xffffffff


	//   ....[31]....
        /*0114*/ 	.word	0xffffffff


	//   ....[32]....
        /*0118*/ 	.word	0xffffffff


	//   ....[33]....
        /*011c*/ 	.word	0xffffffff


	//   ....[34]....
        /*0120*/ 	.word	0xffffffff


	//   ....[35]....
        /*0124*/ 	.word	0xffffffff


	//   ....[36]....
        /*0128*/ 	.word	0xffffffff


	//   ....[37]....
        /*012c*/ 	.word	0xffffffff


	//   ....[38]....
        /*0130*/ 	.word	0xffffffff


	//   ....[39]....
        /*0134*/ 	.word	0xffffffff


	//   ....[40]....
        /*0138*/ 	.word	0xffffffff


	//   ....[41]....
        /*013c*/ 	.word	0xffffffff


	//   ....[42]....
        /*0140*/ 	.word	0xffffffff


	//   ....[43]....
        /*0144*/ 	.word	0xffffffff


	//   ....[44]....
        /*0148*/ 	.word	0xffffffff


	//   ....[45]....
        /*014c*/ 	.word	0xffffffff


	//   ....[46]....
        /*0150*/ 	.word	0xffffffff


	//   ....[47]....
        /*0154*/ 	.word	0xffffffff


	//   ....[48]....
        /*0158*/ 	.word	0xffffffff


	//   ....[49]....
        /*015c*/ 	.word	0xffffffff


	//   ....[50]....
        /*0160*/ 	.word	0xffffffff


	//   ....[51]....
        /*0164*/ 	.word	0xffffffff


	//   ....[52]....
        /*0168*/ 	.word	0x0500000f


	//   ....[53]....
        /*016c*/ 	.word	0x0500000f


	//   ....[54]....
        /*0170*/ 	.word	0x0500000f


	//   ....[55]....
        /*0174*/ 	.word	0x0500000f


	//   ....[56]....
        /*0178*/ 	.word	0x0500000f


	//   ....[57]....
        /*017c*/ 	.word	0x0500000f


	//   ....[58]....
        /*0180*/ 	.word	0x0500000f


	//   ....[59]....
        /*0184*/ 	.word	0x0500000f


	//   ....[60]....
        /*0188*/ 	.word	0x0500000f


	//   ....[61]....
        /*018c*/ 	.word	0x0500000f


	//----- nvinfo : EIATTR_COOP_GROUP_INSTR_OFFSETS
	.align		4
.L_490:
        /*0190*/ 	.byte	0x04, 0x28
        /*0192*/ 	.short	(.L_492 - .L_491)


	//   ....[0]....
.L_491:
        /*0194*/ 	.word	0x00000060


	//   ....[1]....
        /*0198*/ 	.word	0x00000140


	//   ....[2]....
        /*019c*/ 	.word	0x00000190


	//   ....[3]....
        /*01a0*/ 	.word	0x00000380


	//   ....[4]....
        /*01a4*/ 	.word	0x000004e0


	//   ....[5]....
        /*01a8*/ 	.word	0x00000600


	//   ....[6]....
        /*01ac*/ 	.word	0x00000760


	//   ....[7]....
        /*01b0*/ 	.word	0x000013c0


	//   ....[8]....
        /*01b4*/ 	.word	0x00003530


	//   ....[9]....
        /*01b8*/ 	.word	0x00003c90


	//   ....[10]....
        /*01bc*/ 	.word	0x00003cc0


	//   ....[11]....
        /*01c0*/ 	.word	0x000040e0


	//   ....[12]....
        /*01c4*/ 	.word	0x000041e0


	//   ....[13]....
        /*01c8*/ 	.word	0x00004400


	//   ....[14]....
        /*01cc*/ 	.word	0x00004540


	//   ....[15]....
        /*01d0*/ 	.word	0x00005180


	//   ....[16]....
        /*01d4*/ 	.word	0x00005450


	//   ....[17]....
        /*01d8*/ 	.word	0x00005830


	//   ....[18]....
        /*01dc*/ 	.word	0x00005850


	//   ....[19]....
        /*01e0*/ 	.word	0x00005900


	//   ....[20]....
        /*01e4*/ 	.word	0x00005c00


	//   ....[21]....
        /*01e8*/ 	.word	0x00005d50


	//   ....[22]....
        /*01ec*/ 	.word	0x00006fa0


	//   ....[23]....
        /*01f0*/ 	.word	0x000073b0


	//   ....[24]....
        /*01f4*/ 	.word	0x000073e0


	//   ....[25]....
        /*01f8*/ 	.word	0x00007640


	//   ....[26]....
        /*01fc*/ 	.word	0x000077c0


	//   ....[27]....
        /*0200*/ 	.word	0x00008870


	//   ....[28]....
        /*0204*/ 	.word	0x000088b0


	//   ....[29]....
        /*0208*/ 	.word	0x00008900


	//   ....[30]....
        /*020c*/ 	.word	0x00008930


	//   ....[31]....
        /*0210*/ 	.word	0x00008980


	//   ....[32]....
        /*0214*/ 	.word	0x00009440


	//   ....[33]....
        /*0218*/ 	.word	0x00009900


	//   ....[34]....
        /*021c*/ 	.word	0x00009920


	//   ....[35]....
        /*0220*/ 	.word	0x00009950


	//   ....[36]....
        /*0224*/ 	.word	0x00009960


	//   ....[37]....
        /*0228*/ 	.word	0x00009e10


	//   ....[38]....
        /*022c*/ 	.word	0x00009e30


	//   ....[39]....
        /*0230*/ 	.word	0x0000aa80


	//   ....[40]....
        /*0234*/ 	.word	0x0000aaa0


	//   ....[41]....
        /*0238*/ 	.word	0x0000baf0


	//   ....[42]....
        /*023c*/ 	.word	0x0000c610


	//   ....[43]....
        /*0240*/ 	.word	0x0000cec0


	//   ....[44]....
        /*0244*/ 	.word	0x0000cf00


	//   ....[45]....
        /*0248*/ 	.word	0x0000cf70


	//   ....[46]....
        /*024c*/ 	.word	0x0000cfa0


	//   ....[47]....
        /*0250*/ 	.word	0x0000d000


	//   ....[48]....
        /*0254*/ 	.word	0x0000d030


	//   ....[49]....
        /*0258*/ 	.word	0x0000d050


	//   ....[50]....
        /*025c*/ 	.word	0x0000d090


	//   ....[51]....
        /*0260*/ 	.word	0x0000ff80


	//   ....[52]....
        /*0264*/ 	.word	0x00010570


	//   ....[53]....
        /*0268*/ 	.word	0x000106e0


	//   ....[54]....
        /*026c*/ 	.word	0x00010740


	//   ....[55]....
        /*0270*/ 	.word	0x00010800


	//   ....[56]....
        /*0274*/ 	.word	0x000108c0


	//   ....[57]....
        /*0278*/ 	.word	0x00010940


	//   ....[58]....
        /*027c*/ 	.word	0x000109f0


	//   ....[59]....
        /*0280*/ 	.word	0x00010a70


	//   ....[60]....
        /*0284*/ 	.word	0x00010b00


	//   ....[61]....
        /*0288*/ 	.word	0x00010f10


	//----- nvinfo : EIATTR_REG_RECONFIG
	.align		4
.L_492:
        /*028c*/ 	.byte	0x01, 0x54
	.zero		2


	//----- nvinfo : EIATTR_SYSCALL_OFFSETS
	.align		4
        /*0290*/ 	.byte	0x04, 0x46
        /*0292*/ 	.short	(.L_494 - .L_493)


	//   ....[0]....
.L_493:
        /*0294*/ 	.word	0x00003710


	//   ....[1]....
        /*0298*/ 	.word	0x0000c2d0


	//   ....[2]....
        /*029c*/ 	.word	0x0000c410


	//   ....[3]....
        /*02a0*/ 	.word	0x0000c500


	//   ....[4]....
        /*02a4*/ 	.word	0x0000cb50


	//----- nvinfo : EIATTR_MBARRIER_INSTR_OFFSETS
	.align		4
.L_494:
        /*02a8*/ 	.byte	0x04, 0x39
        /*02aa*/ 	.short	(.L_496 - .L_495)


	//   ....[0]....
.L_495:
        /*02ac*/ 	.word	0x00000270
        /*02b0*/ 	.word	0x000000ff
        /*02b4*/ 	.word	0x00028c00
        /*02b8*/ 	.short	0x0100
        /*02ba*/ 	.byte	0x08
	.zero		1


	//   ....[1]....
        /*02bc*/ 	.word	0x00000280
        /*02c0*/ 	.word	0x000000ff
        /*02c4*/ 	.word	0x00028c20
        /*02c8*/ 	.short	0x0100
        /*02ca*/ 	.byte	0x08
	.zero		1


	//   ....[2]....
        /*02cc*/ 	.word	0x00000330
        /*02d0*/ 	.word	0x000000ff
        /*02d4*/ 	.word	0x00028c30
        /*02d8*/ 	.short	0x0100
        /*02da*/ 	.byte	0x06
	.zero		1


	//   ....[3]....
        /*02dc*/ 	.word	0x00000340
        /*02e0*/ 	.word	0x000000ff
        /*02e4*/ 	.word	0x00028c40
        /*02e8*/ 	.short	0x0100
        /*02ea*/ 	.byte	0x06
	.zero		1


	//   ....[4]....
        /*02ec*/ 	.word	0x00000350
        /*02f0*/ 	.word	0x000000ff
        /*02f4*/ 	.word	0x00028c38
        /*02f8*/ 	.short	0x0100
        /*02fa*/ 	.byte	0x06
	.zero		1


	//   ....[5]....
        /*02fc*/ 	.word	0x00000360
        /*0300*/ 	.word	0x000000ff
        /*0304*/ 	.word	0x00028c48
        /*0308*/ 	.short	0x0100
        /*030a*/ 	.byte	0x06
	.zero		1


	//   ....[6]....
        /*030c*/ 	.word	0x00000490
        /*0310*/ 	.word	0x000000ff
        /*0314*/ 	.word	0x00028c50
        /*0318*/ 	.short	0x0100
        /*031a*/ 	.byte	0x08
	.zero		1


	//   ....[7]....
        /*031c*/ 	.word	0x000004a0
        /*0320*/ 	.word	0x000000ff
        /*0324*/ 	.word	0x00028c60
        /*0328*/ 	.short	0x0100
        /*032a*/ 	.byte	0x08
	.zero		1


	//   ....[8]....
        /*032c*/ 	.word	0x000004b0
        /*0330*/ 	.word	0x000000ff
        /*0334*/ 	.word	0x00028c58
        /*0338*/ 	.short	0x0100
        /*033a*/ 	.byte	0x08
	.zero		1


	//   ....[9]....
        /*033c*/ 	.word	0x000004c0
        /*0340*/ 	.word	0x000000ff
        /*0344*/ 	.word	0x00028c68
        /*0348*/ 	.short	0x0100
        /*034a*/ 	.byte	0x08
	.zero		1


	//   ....[10]....
        /*034c*/ 	.word	0x000005b0
        /*0350*/ 	.word	0x000000ff
        /*0354*/ 	.word	0x00028c70
        /*0358*/ 	.short	0x0100
        /*035a*/ 	.byte	0x06
	.zero		1


	//   ....[11]....
        /*035c*/ 	.word	0x000005c0
        /*0360*/ 	.word	0x000000ff
        /*0364*/ 	.word	0x00028c80
        /*0368*/ 	.short	0x0100
        /*036a*/ 	.byte	0x06
	.zero		1


	//   ....[12]....
        /*036c*/ 	.word	0x000005d0
        /*0370*/ 	.word	0x000000ff
        /*0374*/ 	.word	0x00028c78
        /*0378*/ 	.short	0x0100
        /*037a*/ 	.byte	0x06
	.zero		1


	//   ....[13]....
        /*037c*/ 	.word	0x000005e0
        /*0380*/ 	.word	0x000000ff
        /*0384*/ 	.word	0x00028c88
        /*0388*/ 	.short	0x0100
        /*038a*/ 	.byte	0x06
	.zero		1


	//   ....[14]....
        /*038c*/ 	.word	0x00000710
        /*0390*/ 	.word	0x000000ff
        /*0394*/ 	.word	0x00028c90
        /*0398*/ 	.short	0x0100
        /*039a*/ 	.byte	0x08
	.zero		1


	//   ....[15]....
        /*039c*/ 	.word	0x00000720
        /*03a0*/ 	.word	0x000000ff
        /*03a4*/ 	.word	0x00028ca0
        /*03a8*/ 	.short	0x0100
        /*03aa*/ 	.byte	0x08
	.zero		1


	//   ....[16]....
        /*03ac*/ 	.word	0x00000730
        /*03b0*/ 	.word	0x000000ff
        /*03b4*/ 	.word	0x00028c98
        /*03b8*/ 	.short	0x0100
        /*03ba*/ 	.byte	0x08
	.zero		1


	//   ....[17]....
        /*03bc*/ 	.word	0x00000740
        /*03c0*/ 	.word	0x000000ff
        /*03c4*/ 	.word	0x00028ca8
        /*03c8*/ 	.short	0x0100
        /*03ca*/ 	.byte	0x08
	.zero		1


	//   ....[18]....
        /*03cc*/ 	.word	0x00000870
        /*03d0*/ 	.word	0x000000ff
        /*03d4*/ 	.word	0x00028cb0
        /*03d8*/ 	.short	0x0100
        /*03da*/ 	.byte	0x08
	.zero		1


	//   ....[19]....
        /*03dc*/ 	.word	0x00000880
        /*03e0*/ 	.word	0x000000ff
        /*03e4*/ 	.word	0x00028cc0
        /*03e8*/ 	.short	0x0100
        /*03ea*/ 	.byte	0x08
	.zero		1


	//   ....[20]....
        /*03ec*/ 	.word	0x00000890
        /*03f0*/ 	.word	0x000000ff
        /*03f4*/ 	.word	0x00028cb8
        /*03f8*/ 	.short	0x0100
        /*03fa*/ 	.byte	0x08
	.zero		1


	//   ....[21]....
        /*03fc*/ 	.word	0x000008a0
        /*0400*/ 	.word	0x000000ff
        /*0404*/ 	.word	0x00028cc8
        /*0408*/ 	.short	0x0100
        /*040a*/ 	.byte	0x08
	.zero		1


	//   ....[22]....
        /*040c*/ 	.word	0x00001580
        /*0410*/ 	.word	0x000000ff
        /*0414*/ 	.word	0x00028c50
        /*0418*/ 	.short	0x010a
        /*041a*/ 	.byte	0x05
	.zero		1


	//   ....[23]....
        /*041c*/ 	.word	0x00001870
        /*0420*/ 	.word	0x00000002
        /*0424*/ 	.word	0x00000000
        /*0428*/ 	.short	0x0101
        /*042a*/ 	.byte	0x3f
	.zero		1


	//   ....[24]....
        /*042c*/ 	.word	0x000021c0
        /*0430*/ 	.word	0x000000ff
        /*0434*/ 	.word	0x00028c50
        /*0438*/ 	.short	0x010a
        /*043a*/ 	.byte	0x07
	.zero		1


	//   ....[25]....
        /*043c*/ 	.word	0x00002200
        /*0440*/ 	.word	0x000000ff
        /*0444*/ 	.word	0x00028c50
        /*0448*/ 	.short	0x010a
        /*044a*/ 	.byte	0x07
	.zero		1


	//   ....[26]....
        /*044c*/ 	.word	0x000023d0
        /*0450*/ 	.word	0x00000002
        /*0454*/ 	.word	0x00000000
        /*0458*/ 	.short	0x0101
        /*045a*/ 	.byte	0x3f
	.zero		1


	//   ....[27]....
        /*045c*/ 	.word	0x00003740
        /*0460*/ 	.word	0x000000ff
        /*0464*/ 	.word	0x00028c00
        /*0468*/ 	.short	0x010a
        /*046a*/ 	.byte	0x27
	.zero		1


	//   ....[28]....
        /*046c*/ 	.word	0x000038d0
        /*0470*/ 	.word	0x000000ff
        /*0474*/ 	.word	0x00028c30
        /*0478*/ 	.short	0x010a
        /*047a*/ 	.byte	0x27
	.zero		1


	//   ....[29]....
        /*047c*/ 	.word	0x00003940
        /*0480*/ 	.word	0x000000ff
        /*0484*/ 	.word	0x00028c30
        /*0488*/ 	.short	0x010a
        /*048a*/ 	.byte	0x27
	.zero		1


	//   ....[30]....
        /*048c*/ 	.word	0x00004950
        /*0490*/ 	.word	0x00000005
        /*0494*/ 	.word	0x00000000
        /*0498*/ 	.short	0x0101
        /*049a*/ 	.byte	0x3f
	.zero		1


	//   ....[31]....
        /*049c*/ 	.word	0x00004de0
        /*04a0*/ 	.word	0x000000ff
        /*04a4*/ 	.word	0x00028c50
        /*04a8*/ 	.short	0x010a
        /*04aa*/ 	.byte	0x27
	.zero		1


	//   ....[32]....
        /*04ac*/ 	.word	0x00004e20
        /*04b0*/ 	.word	0x000000ff
        /*04b4*/ 	.word	0x00028c50
        /*04b8*/ 	.short	0x010a
        /*04ba*/ 	.byte	0x27
	.zero		1


	//   ....[33]....
        /*04bc*/ 	.word	0x000051a0
        /*04c0*/ 	.word	0x0000000e
        /*04c4*/ 	.word	0x00000000
        /*04c8*/ 	.short	0x0101
        /*04ca*/ 	.byte	0x3f
	.zero		1


	//   ....[34]....
        /*04cc*/ 	.word	0x000052d0
        /*04d0*/ 	.word	0x000000ff
        /*04d4*/ 	.word	0x00028c30
        /*04d8*/ 	.short	0x010a
        /*04da*/ 	.byte	0x1b
	.zero		1


	//   ....[35]....
        /*04dc*/ 	.word	0x00005310
        /*04e0*/ 	.word	0x000000ff
        /*04e4*/ 	.word	0x00028c30
        /*04e8*/ 	.short	0x010a
        /*04ea*/ 	.byte	0x1b
	.zero		1


	//   ....[36]....
        /*04ec*/ 	.word	0x00005f90
        /*04f0*/ 	.word	0x0000000f
        /*04f4*/ 	.word	0x00000000
        /*04f8*/ 	.short	0x0101
        /*04fa*/ 	.byte	0x3f
	.zero		1


	//   ....[37]....
        /*04fc*/ 	.word	0x00006cd0
        /*0500*/ 	.word	0x000000ff
        /*0504*/ 	.word	0x00028c50
        /*0508*/ 	.short	0x010a
        /*050a*/ 	.byte	0x1b
	.zero		1


	//   ....[38]....
        /*050c*/ 	.word	0x00006d10
        /*0510*/ 	.word	0x000000ff
        /*0514*/ 	.word	0x00028c50
        /*0518*/ 	.short	0x010a
        /*051a*/ 	.byte	0x1b
	.zero		1


	//   ....[39]....
        /*051c*/ 	.word	0x00006fc0
        /*0520*/ 	.word	0x000000a8
        /*0524*/ 	.word	0x00000000
        /*0528*/ 	.short	0x0101
        /*052a*/ 	.byte	0x3f
	.zero		1


	//   ....[40]....
        /*052c*/ 	.word	0x000070f0
        /*0530*/ 	.word	0x000000ff
        /*0534*/ 	.word	0x00028c30
        /*0538*/ 	.short	0x010a
        /*053a*/ 	.byte	0x19
	.zero		1


	//   ....[41]....
        /*053c*/ 	.word	0x00007130
        /*0540*/ 	.word	0x000000ff
        /*0544*/ 	.word	0x00028c30
        /*0548*/ 	.short	0x010a
        /*054a*/ 	.byte	0x19
	.zero		1


	//   ....[42]....
        /*054c*/ 	.word	0x00007ad0
        /*0550*/ 	.word	0x0000009a
        /*0554*/ 	.word	0x00000000
        /*0558*/ 	.short	0x0101
        /*055a*/ 	.byte	0x3f
	.zero		1


	//   ....[43]....
        /*055c*/ 	.word	0x000085a0
        /*0560*/ 	.word	0x000000ff
        /*0564*/ 	.word	0x00028c50
        /*0568*/ 	.short	0x010a
        /*056a*/ 	.byte	0x19
	.zero		1


	//   ....[44]....
        /*056c*/ 	.word	0x000085e0
        /*0570*/ 	.word	0x000000ff
        /*0574*/ 	.word	0x00028c50
        /*0578*/ 	.short	0x010a
        /*057a*/ 	.byte	0x19
	.zero		1


	//   ....[45]....
        /*057c*/ 	.word	0x00008890
        /*0580*/ 	.word	0x0000000b
        /*0584*/ 	.word	0x00000000
        /*0588*/ 	.short	0x0101
        /*058a*/ 	.byte	0x3f
	.zero		1


	//   ....[46]....
        /*058c*/ 	.word	0x00009400
        /*0590*/ 	.word	0x000000ff
        /*0594*/ 	.word	0x00000000
        /*0598*/ 	.short	0x0101
        /*059a*/ 	.byte	0x04
	.zero		1


	//   ....[47]....
        /*059c*/ 	.word	0x0000c840
        /*05a0*/ 	.word	0x000000ff
        /*05a4*/ 	.word	0x00028c40
        /*05a8*/ 	.short	0x010a
        /*05aa*/ 	.byte	0x26
	.zero		1


	//   ....[48]....
        /*05ac*/ 	.word	0x0000d160
        /*05b0*/ 	.word	0x000000ff
        /*05b4*/ 	.word	0x00028c00
        /*05b8*/ 	.short	0x0107
        /*05ba*/ 	.byte	0x26
	.zero		1


	//   ....[49]....
        /*05bc*/ 	.word	0x0000d1a0
        /*05c0*/ 	.word	0x000000ff
        /*05c4*/ 	.word	0x00028c00
        /*05c8*/ 	.short	0x0101
        /*05ca*/ 	.byte	0x26
	.zero		1


	//   ....[50]....
        /*05cc*/ 	.word	0x0000d1b0
        /*05d0*/ 	.word	0x000000ff
        /*05d4*/ 	.word	0x00028c20
        /*05d8*/ 	.short	0x010a
        /*05da*/ 	.byte	0x26
	.zero		1


	//   ....[51]....
        /*05dc*/ 	.word	0x0000d210
        /*05e0*/ 	.word	0x000000ff
        /*05e4*/ 	.word	0x00028c60
        /*05e8*/ 	.short	0x010a
        /*05ea*/ 	.byte	0x26
	.zero		1


	//   ....[52]....
        /*05ec*/ 	.word	0x0000ddd0
        /*05f0*/ 	.word	0x000000ff
        /*05f4*/ 	.word	0x00028c48
        /*05f8*/ 	.short	0x010a
        /*05fa*/ 	.byte	0x26
	.zero		1


	//   ....[53]....
        /*05fc*/ 	.word	0x0000dfa0
        /*0600*/ 	.word	0x000000ff
        /*0604*/ 	.word	0x00028c68
        /*0608*/ 	.short	0x010a
        /*060a*/ 	.byte	0x26
	.zero		1


	//   ....[54]....
        /*060c*/ 	.word	0x0000e950
        /*0610*/ 	.word	0x000000ff
        /*0614*/ 	.word	0x00028c40
        /*0618*/ 	.short	0x010a
        /*061a*/ 	.byte	0x26
	.zero		1


	//   ....[55]....
        /*061c*/ 	.word	0x0000eb30
        /*0620*/ 	.word	0x000000ff
        /*0624*/ 	.word	0x00028c60
        /*0628*/ 	.short	0x010a
        /*062a*/ 	.byte	0x26
	.zero		1


	//   ....[56]....
        /*062c*/ 	.word	0x0000f510
        /*0630*/ 	.word	0x000000ff
        /*0634*/ 	.word	0x00028c48
        /*0638*/ 	.short	0x010a
        /*063a*/ 	.byte	0x26
	.zero		1


	//   ....[57]....
        /*063c*/ 	.word	0x0000f6f0
        /*0640*/ 	.word	0x000000ff
        /*0644*/ 	.word	0x00028c68
        /*0648*/ 	.short	0x010a
        /*064a*/ 	.byte	0x26
	.zero		1


	//   ....[58]....
        /*064c*/ 	.word	0x0000ff10
        /*0650*/ 	.word	0x00000002
        /*0654*/ 	.word	0x00028c20
        /*0658*/ 	.short	0x010a
        /*065a*/ 	.byte	0x3f
	.zero		1


	//   ....[59]....
        /*065c*/ 	.word	0x00010090
        /*0660*/ 	.word	0x00000007
        /*0664*/ 	.word	0x00000000
        /*0668*/ 	.short	0x010a
        /*066a*/ 	.byte	0x3f
	.zero		1


	//   ....[60]....
        /*066c*/ 	.word	0x00010100
        /*0670*/ 	.word	0x00000005
        /*0674*/ 	.word	0x00000000
        /*0678*/ 	.short	0x010a
        /*067a*/ 	.byte	0x3f
	.zero		1


	//   ....[61]....
        /*067c*/ 	.word	0x00010160
        /*0680*/ 	.word	0x00000005
        /*0684*/ 	.word	0x00000000
        /*0688*/ 	.short	0x010a
        /*068a*/ 	.byte	0x3f
	.zero		1


	//   ....[62]....
        /*068c*/ 	.word	0x00010190
        /*0690*/ 	.word	0x00000003
        /*0694*/ 	.word	0x00000000
        /*0698*/ 	.short	0x010a
        /*069a*/ 	.byte	0x3f
	.zero		1


	//   ....[63]....
        /*069c*/ 	.word	0x00010200
        /*06a0*/ 	.word	0x00000005
        /*06a4*/ 	.word	0x00028c50
        /*06a8*/ 	.short	0x010a
        /*06aa*/ 	.byte	0x3f
	.zero		1


	//   ....[64]....
        /*06ac*/ 	.word	0x00010260
        /*06b0*/ 	.word	0x00000005
        /*06b4*/ 	.word	0x00028c50
        /*06b8*/ 	.short	0x010a
        /*06ba*/ 	.byte	0x3f
	.zero		1


	//   ....[65]....
        /*06bc*/ 	.word	0x000102c0
        /*06c0*/ 	.word	0x00000006
        /*06c4*/ 	.word	0x00028c00
        /*06c8*/ 	.short	0x010a
        /*06ca*/ 	.byte	0x3f
	.zero		1


	//   ....[66]....
        /*06cc*/ 	.word	0x00010320
        /*06d0*/ 	.word	0x00000000
        /*06d4*/ 	.word	0x00028c30
        /*06d8*/ 	.short	0x010a
        /*06da*/ 	.byte	0x3f
	.zero		1


	//   ....[67]....
        /*06dc*/ 	.word	0x00010370
        /*06e0*/ 	.word	0x0000000e
        /*06e4*/ 	.word	0x00028c50
        /*06e8*/ 	.short	0x010a
        /*06ea*/ 	.byte	0x3f
	.zero		1


	//   ....[68]....
        /*06ec*/ 	.word	0x000103d0
        /*06f0*/ 	.word	0x00000000
        /*06f4*/ 	.word	0x00028c30
        /*06f8*/ 	.short	0x010a
        /*06fa*/ 	.byte	0x3f
	.zero		1


	//   ....[69]....
        /*06fc*/ 	.word	0x00010420
        /*0700*/ 	.word	0x000000a8
        /*0704*/ 	.word	0x00028c50
        /*0708*/ 	.short	0x010a
        /*070a*/ 	.byte	0x3f
	.zero		1


	//   ....[70]....
        /*070c*/ 	.word	0x00010480
        /*0710*/ 	.word	0x00000000
        /*0714*/ 	.word	0x00028c30
        /*0718*/ 	.short	0x010a
        /*071a*/ 	.byte	0x3f
	.zero		1


	//   ....[71]....
        /*071c*/ 	.word	0x000104d0
        /*0720*/ 	.word	0x000000b4
        /*0724*/ 	.word	0x00028c50
        /*0728*/ 	.short	0x010a
        /*072a*/ 	.byte	0x3f
	.zero		1


	//   ....[72]....
        /*072c*/ 	.word	0x00010630
        /*0730*/ 	.word	0x00000003
        /*0734*/ 	.word	0x00028c40
        /*0738*/ 	.short	0x010a
        /*073a*/ 	.byte	0x3f
	.zero		1


	//   ....[73]....
        /*073c*/ 	.word	0x00010b40
        /*0740*/ 	.word	0x00000003
        /*0744*/ 	.word	0x00028c20
        /*0748*/ 	.short	0x010a
        /*074a*/ 	.byte	0x3f
	.zero		1


	//   ....[74]....
        /*074c*/ 	.word	0x00010ba0
        /*0750*/ 	.word	0x00000003
        /*0754*/ 	.word	0x00028c60
        /*0758*/ 	.short	0x010a
        /*075a*/ 	.byte	0x3f
	.zero		1


	//   ....[75]....
        /*075c*/ 	.word	0x00010c00
        /*0760*/ 	.word	0x00000003
        /*0764*/ 	.word	0x00028c48
        /*0768*/ 	.short	0x010a
        /*076a*/ 	.byte	0x3f
	.zero		1


	//   ....[76]....
        /*076c*/ 	.word	0x00010c60
        /*0770*/ 	.word	0x00000003
        /*0774*/ 	.word	0x00028c68
        /*0778*/ 	.short	0x010a
        /*077a*/ 	.byte	0x3f
	.zero		1


	//   ....[77]....
        /*077c*/ 	.word	0x00010cc0
        /*0780*/ 	.word	0x00000003
        /*0784*/ 	.word	0x00028c40
        /*0788*/ 	.short	0x010a
        /*078a*/ 	.byte	0x3f
	.zero		1


	//   ....[78]....
        /*078c*/ 	.word	0x00010d20
        /*0790*/ 	.word	0x00000003
        /*0794*/ 	.word	0x00028c60
        /*0798*/ 	.short	0x010a
        /*079a*/ 	.byte	0x3f
	.zero		1


	//   ....[79]....
        /*079c*/ 	.word	0x00010d80
        /*07a0*/ 	.word	0x00000003
        /*07a4*/ 	.word	0x00028c48
        /*07a8*/ 	.short	0x010a
        /*07aa*/ 	.byte	0x3f
	.zero		1


	//   ....[80]....
        /*07ac*/ 	.word	0x00010de0
        /*07b0*/ 	.word	0x00000003
        /*07b4*/ 	.word	0x00028c68
        /*07b8*/ 	.short	0x010a
        /*07ba*/ 	.byte	0x3f
	.zero		1


	//   ....[81]....
        /*07bc*/ 	.word	0x00010e30
        /*07c0*/ 	.word	0x00000002
        /*07c4*/ 	.word	0x00028c20
        /*07c8*/ 	.short	0x010a
        /*07ca*/ 	.byte	0x3f
	.zero		1


	//   ....[82]....
        /*07cc*/ 	.word	0x00010fd0
        /*07d0*/ 	.word	0x00000007
        /*07d4*/ 	.word	0x00000000
        /*07d8*/ 	.short	0x010a
        /*07da*/ 	.byte	0x3f
	.zero		1


	//   ....[83]....
        /*07dc*/ 	.word	0x00011020
        /*07e0*/ 	.word	0x00000005
        /*07e4*/ 	.word	0x00000000
        /*07e8*/ 	.short	0x010a
        /*07ea*/ 	.byte	0x3f
	.zero		1


	//   ....[84]....
        /*07ec*/ 	.word	0x00011070
        /*07f0*/ 	.word	0x00000005
        /*07f4*/ 	.word	0x00000000
        /*07f8*/ 	.short	0x010a
        /*07fa*/ 	.byte	0x3f
	.zero		1


	//----- nvinfo : EIATTR_NUM_MBARRIERS
	.align		4
.L_496:
        /*07fc*/ 	.byte	0x03, 0x38
        /*07fe*/ 	.short	0x0016


	//----- nvinfo : EIATTR_EXIT_INSTR_OFFSETS
	.align		4
        /*0800*/ 	.byte	0x04, 0x1c
        /*0802*/ 	.short	(.L_498 - .L_497)


	//   ....[0]....
.L_497:
        /*0804*/ 	.word	0x000101e0


	//----- nvinfo : EIATTR_MAX_THREADS
	.align		4
.L_498:
        /*0808*/ 	.byte	0x04, 0x05
        /*080a*/ 	.short	(.L_500 - .L_499)
.L_499:
        /*080c*/ 	.word	0x00000180
        /*0810*/ 	.word	0x00000001
        /*0814*/ 	.word	0x00000001


	//----- nvinfo : EIATTR_CRS_STACK_SIZE
	.align		4
.L_500:
        /*0818*/ 	.byte	0x04, 0x1e
        /*081a*/ 	.short	(.L_502 - .L_501)
.L_501:
        /*081c*/ 	.word	0x00000000


	//----- nvinfo : EIATTR_CBANK_PARAM_SIZE
	.align		4
.L_502:
        /*0820*/ 	.byte	0x03, 0x19
        /*0822*/ 	.short	0x0a70


	//----- nvinfo : EIATTR_PARAM_CBANK
	.align		4
        /*0824*/ 	.byte	0x04, 0x0a
        /*0826*/ 	.short	(.L_504 - .L_503)
	.align		4
.L_503:
        /*0828*/ 	.word	index@(.nv.constant0._ZN7cutlass13device_kernelIN5flash11enable_sm90INS1_16FlashAttnFwdSm90INS1_25CollectiveMainloopFwdSm90ILi2EN4cute5tupleIJNS5_1CILi1EEES8_S8_EEENS6_IJNS7_ILi64EEESA_SA_EEELi512ENS_6half_tEfNS_4arch4Sm90ELb1ELb0ELb0ELb0ELb0ELb0ELb0ELb0ELb0ELb1ELb1ELb0EEENS1_21CollectiveEpilogueFwdINS6_IJSA_NS7_ILi512EEESA_EEES9_SC_SE_Li256ELb0ELb1ELb1ELb0EEENS1_19SingleTileSchedulerILb0ELb1ELb1ELi64EEEEEEEEEvNT_6ParamsE)
        /*082c*/ 	.short	0x0210
        /*082e*/ 	.short	0x0a70


	//----- nvinfo : EIATTR_SW_WAR
	.align		4
.L_504:
        /*0830*/ 	.byte	0x04, 0x36
        /*0832*/ 	.short	(.L_506 - .L_505)
.L_505:
        /*0834*/ 	.word	0x00000008
.L_506:


//--------------------- .nv.info._ZN7cutlass13device_kernelIN5flash11enable_sm90INS1_16FlashAttnFwdSm90INS1_25CollectiveMainloopFwdSm90ILi2EN4cute5tupleIJNS5_1CILi1EEES8_S8_EEENS6_IJNS7_ILi64EEESA_SA_EEELi512ENS_6half_tEfNS_4arch4Sm90ELb1ELb0ELb0ELb0ELb0ELb0ELb1ELb0ELb0ELb1ELb1ELb0EEENS1_21CollectiveEpilogueFwdINS6_IJSA_NS7_ILi512EEESA_EEES9_SC_SE_Li256ELb0ELb1ELb1ELb0EEENS1_19SingleTileSchedulerILb0ELb1ELb1ELi64EEEEEEEEEvNT_6ParamsE --------------------------
	.section	.nv.info._ZN7cutlass13device_kernelIN5flash11enable_sm90INS1_16FlashAttnFwdSm90INS1_25CollectiveMainloopFwdSm90ILi2EN4cute5tupleIJNS5_1CILi1EEES8_S8_EEENS6_IJNS7_ILi64EEESA_SA_EEELi512ENS_6half_tEfNS_4arch4Sm90ELb1ELb0ELb0ELb0ELb0ELb0ELb1ELb0ELb0ELb1ELb1ELb0EEENS1_21CollectiveEpilogueFwdINS6_IJSA_NS7_ILi512EEESA_EEES9_SC_SE_Li256ELb0ELb1ELb1ELb0EEENS1_19SingleTileSchedulerILb0ELb1ELb1ELi64EEEEEEEEEvNT_6ParamsE,"",@"SHT_CUDA_INFO"
	.sectionflags	@""
	.align	4


	//----- nvinfo : EIATTR_CUDA_API_VERSION
	.align		4
        /*0000*/ 	.byte	0x04, 0x37
        /*0002*/ 	.short	(.L_508 - .L_507)
.L_507:
        /*0004*/ 	.word	0x00000082


	//----- nvinfo : EIATTR_KPARAM_INFO
	.align		4
.L_508:
        /*0008*/ 	.byte	0x04, 0x17
        /*000a*/ 	.short	(.L_510 - .L_509)
.L_509:
        /*000c*/ 	.word	0x00000000
        /*0010*/ 	.short	0x0000
        /*0012*/ 	.short	0x0070
        /*0014*/ 	.byte	0x00, 0xf0, 0x01, 0x2c


	//----- nvinfo : EIATTR_SPARSE_MMA_MASK
	.align		4
.L_510:
        /*0018*/ 	.byte	0x03, 0x50
        /*001a*/ 	.short	0x0000


	//----- nvinfo : EIATTR_MAXREG_COUNT
	.align		4
        /*001c*/ 	.byte	0x03, 0x1b
        /*001e*/ 	.short	0x00a8


	//----- nvinfo : EIATTR_NUM_BARRIERS
	.align		4
        /*0020*/ 	.byte	0x02, 0x4c
        /*0022*/ 	.byte	0x10
	.zero		1


	//----- nvinfo : EIATTR_EXTERNS
	.align		4
        /*0024*/ 	.byte	0x04, 0x0f
        /*0026*/ 	.short	(.L_512 - .L_511)


	//   ....[0]....
	.align		4
.L_511:
        /*0028*/ 	.word	index@(__assertfail)


	//----- nvinfo : EIATTR_ANNOTATIONS
	.align		4
.L_512:
        /*002c*/ 	.byte	0x04, 0x55
        /*002e*/ 	.short	(.L_514 - .L_513)


	//   ....[0]....
.L_513:
        /* <DEDUP_REMOVED lines=18> */


	//----- nvinfo : EIATTR_MERCURY_ISA_VERSION
	.align		4
.L_514:
        /*0138*/ 	.byte	0x03, 0x5f
        /*013a*/ 	.short	0x0101


	//----- nvinfo : EIATTR_INT_WARP_WIDE_INSTR_OFFSETS
	.align		4
        /*013c*/ 	.byte	0x04, 0x31
        /*013e*/ 	.short	(.L_516 - .L_515)


	//   ....[0]....
.L_515:
        /*0140*/ 	.word	0x00000130


	//   ....[1]....
        /*0144*/ 	.word	0x00000170


	//   ....[2]....
        /*0148*/ 	.word	0x000001e0


	//   ....[3]....
        /*014c*/ 	.word	0x000001f0


	//----- nvinfo : EIATTR_COOP_GROUP_MASK_REGIDS
	.align		4
.L_516:
        /*0150*/ 	.byte	0x04, 0x29
        /*0152*/ 	.short	(.L_518 - .L_517)


	//   ....[0]....
.L_517:
        /*0154*/ 	.word	0xffffffff


	//   ....[1]....
        /*0158*/ 	.word	0xffffffff


	//   ....[2]....
        /*015c*/ 	.word	0xffffffff


	//   ....[3]....
        /*0160*/ 	.word	0xffffffff


	//   ....[4]....
        /*0164*/ 	.word	0xffffffff


	//   ....[5]....
        /*0168*/ 	.word	0xffffffff


	//   ....[6]....
        /*016c*/ 	.word	0xffffffff


	//   ....[7]....
        /*0170*/ 	.word	0xffffffff


	//   ....[8]....
        /*0174*/ 	.word	0xffffffff


	//   ....[9]....
        /*0178*/ 	.word	0xffffffff


	//   ....[10]....
        /*017c*/ 	.word	0xffffffff


	//   ....[11]....
        /*0180*/ 	.word	0xffffffff


	//   ....[12]....
        /*0184*/ 	.word	0xffffffff


	//   ....[13]....
        /*0188*/ 	.word	0xffffffff


	//   ....[14]....
        /*018c*/ 	.word	0xffffffff


	//   ....[15]....
        /*0190*/ 	.word	0xffffffff


	//   ....[16]....
        /*0194*/ 	.word	0xffffffff


	//   ....[17]....
        /*0198*/ 	.word	0xffffffff


	//   ....[18]....
        /*019c*/ 	.word	0xffffffff


	//   ....[19]....
        /*01a0*/ 	.word	0xffffffff


	//   ....[20]....
        /*01a4*/ 	.word	0xffffffff


	//   ....[21]....
        /*01a8*/ 	.word	0xffffffff


	//   ....[22]....
        /*01ac*/ 	.word	0xffffffff


	//   ....[23]....
        /*01b0*/ 	.word	0xffffffff


	//   ....[24]....
        /*01b4*/ 	.word	0xffffffff


	//   ....[25]....
        /*01b8*/ 	.word	0xffffffff


	//   ....[26]....
        /*01bc*/ 	.word	0xffffffff


	//   ....[27]....
        /*01c0*/ 	.word	0xffffffff


	//   ....[28]....
        /*01c4*/ 	.word	0xffffffff


	//   ....[29]....
        /*01c8*/ 	.word	0xffffffff


	//   ....[30]....
        /*01cc*/ 	.word	0xffffffff


	//   ....[31]....
        /*01d0*/ 	.word	0xffffffff


	//   ....[32]....
        /*01d4*/ 	.word	0xffffffff


	//   ....[33]....
        /*01d8*/ 	.word	0xffffffff


	//   ....[34]....
        /*01dc*/ 	.word	0xffffffff


	//   ....[35]....
        /*01e0*/ 	.word	0xffffffff


	//   ....[36]....
        /*01e4*/ 	.word	0xffffffff


	//   ....[37]....
        /*01e8*/ 	.word	0xffffffff


	//   ....[38]....
        /*01ec*/ 	.word	0xffffffff


	//   ....[39]....
        /*01f0*/ 	.word	0xffffffff


	//   ....[40]....
        /*01f4*/ 	.word	0xffffffff


	//   ....[41]....
        /*01f8*/ 	.word	0xffffffff


	//   ....[42]....
        /*01fc*/ 	.word	0xffffffff


	//   ....[43]....
        /*0200*/ 	.word	0xffffffff


	//   ....[44]....
        /*0204*/ 	.word	0xffffffff


	//   ....[45]....
        /*0208*/ 	.word	0xffffffff


	//   ....[46]....
        /*020c*/ 	.word	0xffffffff


	//   ....[47]....
        /*0210*/ 	.word	0xffffffff


	//   ....[48]....
        /*0214*/ 	.word	0xffffffff


	//   ....[49]....
        /*0218*/ 	.word	0xffffffff


	//   ....[50]....
        /*021c*/ 	.word	0xffffffff


	//   ....[51]....
        /*0220*/ 	.word	0xffffffff


	//   ....[52]....
        /*0224*/ 	.word	0xffffffff


	//   ....[53]....
        /*0228*/ 	.word	0xffffffff


	//   ....[54]....
        /*022c*/ 	.word	0xffffffff


	//   ....[55]....
        /*0230*/ 	.word	0xffffffff


	//   ....[56]....
        /*0234*/ 	.word	0xffffffff


	//   ....[57]....
        /*0238*/ 	.word	0xffffffff


	//   ....[58]....
        /*023c*/ 	.word	0xffffffff


	//   ....[59]....
        /*0240*/ 	.word	0xffffffff


	//   ....[60]....
        /*0244*/ 	.word	0xffffffff


	//   ....[61]....
        /*0248*/ 	.word	0xffffffff


	//   ....[62]....
        /*024c*/ 	.word	0xffffffff


	//   ....[63]....
        /*0250*/ 	.word	0x0500000f


	//   ....[64]....
        /*0254*/ 	.word	0x0500000f


	//   ....[65]....
        /*0258*/ 	.word	0x0500000f


	//   ....[66]....
        /*025c*/ 	.word	0x0500000f


	//   ....[67]....
        /*0260*/ 	.word	0x0500000f


	//   ....[68]....
        /*0264*/ 	.word	0x0500000f


	//   ....[69]....
        /*0268*/ 	.word	0x0500000f


	//   ....[70]....
        /*026c*/ 	.word	0x0500000f


	//   ....[71]....
        /*0270*/ 	.word	0x0500000f


	//   ....[72]....
        /*0274*/ 	.word	0x0500000f


	//   ....[73]....
        /*0278*/ 	.word	0x0500000f


	//   ....[74]....
        /*027c*/ 	.word	0x0500000f


	//   ....[75]....
        /*0280*/ 	.word	0x0500000f


	//   ....[76]....
        /*0284*/ 	.word	0x0500000f


	//   ....[77]....
        /*0288*/ 	.word	0x0500000f


	//   ....[78]....
        /*028c*/ 	.word	0x0500000f


	//   ....[79]....
        /*0290*/ 	.word	0x0500000f


	//   ....[80]....
        /*0294*/ 	.word	0x0500000f


	//----- nvinfo : EIATTR_COOP_GROUP_INSTR_OFFSETS
	.align		4
.L_518:
        /*0298*/ 	.byte	0x04, 0x28
        /*029a*/ 	.short	(.L_520 - .L_519)


	//   ....[0]....
.L_519:
        /*029c*/ 	.word	0x00000070


	//   ....[1]....
        /*02a0*/ 	.word	0x00000140


	//   ....[2]....
        /*02a4*/ 	.word	0x00000190


	//   ....[3]....
        /*02a8*/ 	.word	0x000003a0


	//   ....[4]....
        /*02ac*/ 	.word	0x00000500


	//   ....[5]....
        /*02b0*/ 	.word	0x00000620


	//   ....[6]....
        /*02b4*/ 	.word	0x00000780


	//   ....[7]....
        /*02b8*/ 	.word	0x000014c0


	//   ....[8]....
        /*02bc*/ 	.word	0x00003420


	//   ....[9]....
        /*02c0*/ 	.word	0x00004550


	//   ....[10]....
        /*02c4*/ 	.word	0x00005430


	//   ....[11]....
        /*02c8*/ 	.word	0x00005440


	//   ....[12]....
        /*02cc*/ 	.word	0x00005800


	//   ....[13]....
        /*02d0*/ 	.word	0x00005900


	//   ....[14]....
        /*02d4*/ 	.word	0x00005c00


	//   ....[15]....
        /*02d8*/ 	.word	0x00005c90


	//   ....[16]....
        /*02dc*/ 	.word	0x00006770


	//   ....[17]....
        /*02e0*/ 	.word	0x00007140


	//   ....[18]....
        /*02e4*/ 	.word	0x00007f60


	//   ....[19]....
        /*02e8*/ 	.word	0x000082e0


	//   ....[20]....
        /*02ec*/ 	.word	0x00008310


	//   ....[21]....
        /*02f0*/ 	.word	0x00008390


	//   ....[22]....
        /*02f4*/ 	.word	0x00008790


	//   ....[23]....
        /*02f8*/ 	.word	0x00008800


	//   ....[24]....
        /*02fc*/ 	.word	0x000099a0


	//   ....[25]....
        /*0300*/ 	.word	0x0000a220


	//   ....[26]....
        /*0304*/ 	.word	0x0000b100


	//   ....[27]....
        /*0308*/ 	.word	0x0000b130


	//   ....[28]....
        /*030c*/ 	.word	0x0000b420


	//   ....[29]....
        /*0310*/ 	.word	0x0000b5f0


	//   ....[30]....
        /*0314*/ 	.word	0x0000c500


	//   ....[31]....
        /*0318*/ 	.word	0x0000c540


	//   ....[32]....
        /*031c*/ 	.word	0x0000c5a0


	//   ....[33]....
        /*0320*/ 	.word	0x0000c5d0


	//   ....[34]....
        /*0324*/ 	.word	0x0000c5f0


	//   ....[35]....
        /*0328*/ 	.word	0x0000d090


	//   ....[36]....
        /*032c*/ 	.word	0x0000d5c0


	//   ....[37]....
        /*0330*/ 	.word	0x0000d5f0


	//   ....[38]....
        /*0334*/ 	.word	0x0000d610


	//   ....[39]....
        /*0338*/ 	.word	0x0000d620


	//   ....[40]....
        /*033c*/ 	.word	0x0000dac0


	//   ....[41]....
        /*0340*/ 	.word	0x0000daf0


	//   ....[42]....
        /*0344*/ 	.word	0x0000e760


	//   ....[43]....
        /*0348*/ 	.word	0x0000e780


	//   ....[44]....
        /*034c*/ 	.word	0x0000f810


	//   ....[45]....
        /*0350*/ 	.word	0x000103c0


	//   ....[46]....
        /*0354*/ 	.word	0x00010d30


	//   ....[47]....
        /*0358*/ 	.word	0x00010dd0


	//   ....[48]....
        /*035c*/ 	.word	0x00010e20


	//   ....[49]....
        /*0360*/ 	.word	0x00010e50


	//   ....[50]....
        /*0364*/ 	.word	0x00010e80


	//   ....[51]....
        /*0368*/ 	.word	0x00010ed0


	//   ....[52]....
        /*036c*/ 	.word	0x00010f00


	//   ....[53]....
        /*0370*/ 	.word	0x00010f10


	//   ....[54]....
        /*0374*/ 	.word	0x00011880


	//   ....[55]....
        /*0378*/ 	.word	0x000118a0


	//   ....[56]....
        /*037c*/ 	.word	0x000118c0


	//   ....[57]....
        /*0380*/ 	.word	0x000119e0


	//   ....[58]....
        /*0384*/ 	.word	0x00011b90


	//   ....[59]....
        /*0388*/ 	.word	0x00011bc0


	//   ....[60]....
        /*038c*/ 	.word	0x00011d10


	//   ....[61]....
        /*0390*/ 	.word	0x00011d20


	//   ....[62]....
        /*0394*/ 	.word	0x00014de0


	//   ....[63]....
        /*0398*/ 	.word	0x00015340


	//   ....[64]....
        /*039c*/ 	.word	0x000154c0


	//   ....[65]....
        /*03a0*/ 	.word	0x00015530


	//   ....[66]....
        /*03a4*/ 	.word	0x00015640


	//   ....[67]....
        /*03a8*/ 	.word	0x000156f0


	//   ....[68]....
        /*03ac*/ 	.word	0x000157e0


	//   ....[69]....
        /*03b0*/ 	.word	0x00015840


	//   ....[70]....
        /*03b4*/ 	.word	0x00015930


	//   ....[71]....
        /*03b8*/ 	.word	0x00015980


	//   ....[72]....
        /*03bc*/ 	.word	0x00015a10


	//   ....[73]....
        /*03c0*/ 	.word	0x00015b30


	//   ....[74]....
        /*03c4*/ 	.word	0x00015e40


	//   ....[75]....
        /*03c8*/ 	.word	0x00015e90


	//   ....[76]....
        /*03cc*/ 	.word	0x00016080


	//   ....[77]....
        /*03d0*/ 	.word	0x000160d0


	//   ....[78]....
        /*03d4*/ 	.word	0x00016300


	//   ....[79]....
        /*03d8*/ 	.word	0x00016350


	//   ....[80]....
        /*03dc*/ 	.word	0x00016760


	//----- nvinfo : EIATTR_REG_RECONFIG
	.align		4
.L_520:
        /*03e0*/ 	.byte	0x01, 0x54
	.zero		2


	//----- nvinfo : EIATTR_SYSCALL_OFFSETS
	.align		4
        /*03e4*/ 	.byte	0x04, 0x46
        /*03e6*/ 	.short	(.L_522 - .L_521)


	//   ....[0]....
.L_521:
        /*03e8*/ 	.word	0x000035e0


	//   ....[1]....
        /*03ec*/ 	.word	0x00010000


	//   ....[2]....
        /*03f0*/ 	.word	0x00010140


	//   ....[3]....
        /*03f4*/ 	.word	0x00010230


	//   ....[4]....
        /*03f8*/ 	.word	0x00010950


	//   ....[5]....
        /*03fc*/ 	.word	0x00011250


	//----- nvinfo : EIATTR_MBARRIER_INSTR_OFFSETS
	.align		4
.L_522:
        /*0400*/ 	.byte	0x04, 0x39
        /*0402*/ 	.short	(.L_524 - .L_523)


	//   ....[0]....
.L_523:
        /*0404*/ 	.word	0x00000280
        /*0408*/ 	.word	0x000000ff
        /*040c*/ 	.word	0x00038800
        /*0410*/ 	.short	0x0100
        /*0412*/ 	.byte	0x08
	.zero		1


	//   ....[1]....
        /*0414*/ 	.word	0x00000290
        /*0418*/ 	.word	0x000000ff
        /*041c*/ 	.word	0x00038810
        /*0420*/ 	.short	0x0100
        /*0422*/ 	.byte	0x08
	.zero		1


	//   ....[2]....
        /*0424*/ 	.word	0x000002a0
        /*0428*/ 	.word	0x000000ff
        /*042c*/ 	.word	0x00038820
        /*0430*/ 	.short	0x0100
        /*0432*/ 	.byte	0x08
	.zero		1


	//   ....[3]....
        /*0434*/ 	.word	0x00000350
        /*0438*/ 	.word	0x000000ff
        /*043c*/ 	.word	0x00038830
        /*0440*/ 	.short	0x0100
        /*0442*/ 	.byte	0x06
	.zero		1


	//   ....[4]....
        /*0444*/ 	.word	0x00000360
        /*0448*/ 	.word	0x000000ff
        /*044c*/ 	.word	0x00038840
        /*0450*/ 	.short	0x0100
        /*0452*/ 	.byte	0x06
	.zero		1


	//   ....[5]....
        /*0454*/ 	.word	0x00000370
        /*0458*/ 	.word	0x000000ff
        /*045c*/ 	.word	0x00038838
        /*0460*/ 	.short	0x0100
        /*0462*/ 	.byte	0x06
	.zero		1


	//   ....[6]....
        /*0464*/ 	.word	0x00000380
        /*0468*/ 	.word	0x000000ff
        /*046c*/ 	.word	0x00038848
        /*0470*/ 	.short	0x0100
        /*0472*/ 	.byte	0x06
	.zero		1


	//   ....[7]....
        /*0474*/ 	.word	0x000004b0
        /*0478*/ 	.word	0x000000ff
        /*047c*/ 	.word	0x00038850
        /*0480*/ 	.short	0x0100
        /*0482*/ 	.byte	0x08
	.zero		1


	//   ....[8]....
        /*0484*/ 	.word	0x000004c0
        /*0488*/ 	.word	0x000000ff
        /*048c*/ 	.word	0x00038860
        /*0490*/ 	.short	0x0100
        /*0492*/ 	.byte	0x08
	.zero		1


	//   ....[9]....
        /*0494*/ 	.word	0x000004d0
        /*0498*/ 	.word	0x000000ff
        /*049c*/ 	.word	0x00038858
        /*04a0*/ 	.short	0x0100
        /*04a2*/ 	.byte	0x08
	.zero		1


	//   ....[10]....
        /*04a4*/ 	.word	0x000004e0
        /*04a8*/ 	.word	0x000000ff
        /*04ac*/ 	.word	0x00038868
        /*04b0*/ 	.short	0x0100
        /*04b2*/ 	.byte	0x08
	.zero		1


	//   ....[11]....
        /*04b4*/ 	.word	0x000005d0
        /*04b8*/ 	.word	0x000000ff
        /*04bc*/ 	.word	0x00038870
        /*04c0*/ 	.short	0x0100
        /*04c2*/ 	.byte	0x06
	.zero		1


	//   ....[12]....
        /*04c4*/ 	.word	0x000005e0
        /*04c8*/ 	.word	0x000000ff
        /*04cc*/ 	.word	0x00038880
        /*04d0*/ 	.short	0x0100
        /*04d2*/ 	.byte	0x06
	.zero		1


	//   ....[13]....
        /*04d4*/ 	.word	0x000005f0
        /*04d8*/ 	.word	0x000000ff
        /*04dc*/ 	.word	0x00038878
        /*04e0*/ 	.short	0x0100
        /*04e2*/ 	.byte	0x06
	.zero		1


	//   ....[14]....
        /*04e4*/ 	.word	0x00000600
        /*04e8*/ 	.word	0x000000ff
        /*04ec*/ 	.word	0x00038888
        /*04f0*/ 	.short	0x0100
        /*04f2*/ 	.byte	0x06
	.zero		1


	//   ....[15]....
        /*04f4*/ 	.word	0x00000730
        /*04f8*/ 	.word	0x000000ff
        /*04fc*/ 	.word	0x00038890
        /*0500*/ 	.short	0x0100
        /*0502*/ 	.byte	0x08
	.zero		1


	//   ....[16]....
        /*0504*/ 	.word	0x00000740
        /*0508*/ 	.word	0x000000ff
        /*050c*/ 	.word	0x000388a0
        /*0510*/ 	.short	0x0100
        /*0512*/ 	.byte	0x08
	.zero		1


	//   ....[17]....
        /*0514*/ 	.word	0x00000750
        /*0518*/ 	.word	0x000000ff
        /*051c*/ 	.word	0x00038898
        /*0520*/ 	.short	0x0100
        /*0522*/ 	.byte	0x08
	.zero		1


	//   ....[18]....
        /*0524*/ 	.word	0x00000760
        /*0528*/ 	.word	0x000000ff
        /*052c*/ 	.word	0x000388a8
        /*0530*/ 	.short	0x0100
        /*0532*/ 	.byte	0x08
	.zero		1


	//   ....[19]....
        /*0534*/ 	.word	0x00000890
        /*0538*/ 	.word	0x000000ff
        /*053c*/ 	.word	0x000388b0
        /*0540*/ 	.short	0x0100
        /*0542*/ 	.byte	0x08
	.zero		1


	//   ....[20]....
        /*0544*/ 	.word	0x000008a0
        /*0548*/ 	.word	0x000000ff
        /*054c*/ 	.word	0x000388c0
        /*0550*/ 	.short	0x0100
        /*0552*/ 	.byte	0x08
	.zero		1


	//   ....[21]....
        /*0554*/ 	.word	0x000008b0
        /*0558*/ 	.word	0x000000ff
        /*055c*/ 	.word	0x000388b8
        /*0560*/ 	.short	0x0100
        /*0562*/ 	.byte	0x08
	.zero		1


	//   ....[22]....
        /*0564*/ 	.word	0x000008c0
        /*0568*/ 	.word	0x000000ff
        /*056c*/ 	.word	0x000388c8
        /*0570*/ 	.short	0x0100
        /*0572*/ 	.byte	0x08
	.zero		1


	//   ....[23]....
        /*0574*/ 	.word	0x00001860
        /*0578*/ 	.word	0x00000008
        /*057c*/ 	.word	0x00000000
        /*0580*/ 	.short	0x0101
        /*0582*/ 	.byte	0x3f
	.zero		1


	//   ....[24]....
        /*0584*/ 	.word	0x00002300
        /*0588*/ 	.word	0x00000004
        /*058c*/ 	.word	0x00000000
        /*0590*/ 	.short	0x0101
        /*0592*/ 	.byte	0x3f
	.zero		1


	//   ....[25]....
        /*0594*/ 	.word	0x00003610
        /*0598*/ 	.word	0x000000c4
        /*059c*/ 	.word	0x00038800
        /*05a0*/ 	.short	0x010a
        /*05a2*/ 	.byte	0x3f
	.zero		1


	//   ....[26]....
        /*05a4*/ 	.word	0x000037c0
        /*05a8*/ 	.word	0x000000c4
        /*05ac*/ 	.word	0x00038830
        /*05b0*/ 	.short	0x010a
        /*05b2*/ 	.byte	0x3f
	.zero		1


	//   ....[27]....
        /*05b4*/ 	.word	0x00003800
        /*05b8*/ 	.word	0x000000c4
        /*05bc*/ 	.word	0x00038830
        /*05c0*/ 	.short	0x010a
        /*05c2*/ 	.byte	0x3f
	.zero		1


	//   ....[28]....
        /*05c4*/ 	.word	0x00003c10
        /*05c8*/ 	.word	0x000000c4
        /*05cc*/ 	.word	0x00038810
        /*05d0*/ 	.short	0x010a
        /*05d2*/ 	.byte	0x3f
	.zero		1


	//   ....[29]....
        /*05d4*/ 	.word	0x00003c50
        /*05d8*/ 	.word	0x000000c4
        /*05dc*/ 	.word	0x00038850
        /*05e0*/ 	.short	0x010a
        /*05e2*/ 	.byte	0x3f
	.zero		1


	//   ....[30]....
        /*05e4*/ 	.word	0x00003d10
        /*05e8*/ 	.word	0x000000c4
        /*05ec*/ 	.word	0x00038850
        /*05f0*/ 	.short	0x010a
        /*05f2*/ 	.byte	0x3f
	.zero		1


	//   ....[31]....
        /*05f4*/ 	.word	0x000060b0
        /*05f8*/ 	.word	0x00000018
        /*05fc*/ 	.word	0x00000000
        /*0600*/ 	.short	0x0101
        /*0602*/ 	.byte	0x3f
	.zero		1


	//   ....[32]....
        /*0604*/ 	.word	0x00006790
        /*0608*/ 	.word	0x00000015
        /*060c*/ 	.word	0x00000000
        /*0610*/ 	.short	0x0101
        /*0612*/ 	.byte	0x3f
	.zero		1


	//   ....[33]....
        /*0614*/ 	.word	0x000068c0
        /*0618*/ 	.word	0x000000c6
        /*061c*/ 	.word	0x00038830
        /*0620*/ 	.short	0x010a
        /*0622*/ 	.byte	0x3f
	.zero		1


	//   ....[34]....
        /*0624*/ 	.word	0x00006910
        /*0628*/ 	.word	0x000000c6
        /*062c*/ 	.word	0x00038830
        /*0630*/ 	.short	0x010a
        /*0632*/ 	.byte	0x3f
	.zero		1


	//   ....[35]....
        /*0634*/ 	.word	0x00006c40
        /*0638*/ 	.word	0x000000c6
        /*063c*/ 	.word	0x00038850
        /*0640*/ 	.short	0x010a
        /*0642*/ 	.byte	0x3f
	.zero		1


	//   ....[36]....
        /*0644*/ 	.word	0x00006c80
        /*0648*/ 	.word	0x000000c6
        /*064c*/ 	.word	0x00038850
        /*0650*/ 	.short	0x010a
        /*0652*/ 	.byte	0x3f
	.zero		1


	//   ....[37]....
        /*0654*/ 	.word	0x00008a50
        /*0658*/ 	.word	0x00000099
        /*065c*/ 	.word	0x00000000
        /*0660*/ 	.short	0x0101
        /*0662*/ 	.byte	0x3f
	.zero		1


	//   ....[38]....
        /*0664*/ 	.word	0x000099c0
        /*0668*/ 	.word	0x000000c6
        /*066c*/ 	.word	0x00000000
        /*0670*/ 	.short	0x0101
        /*0672*/ 	.byte	0x3f
	.zero		1


	//   ....[39]....
        /*0674*/ 	.word	0x00009b10
        /*0678*/ 	.word	0x000000ba
        /*067c*/ 	.word	0x00038830
        /*0680*/ 	.short	0x010a
        /*0682*/ 	.byte	0x3f
	.zero		1


	//   ....[40]....
        /*0684*/ 	.word	0x00009b60
        /*0688*/ 	.word	0x000000ba
        /*068c*/ 	.word	0x00038830
        /*0690*/ 	.short	0x010a
        /*0692*/ 	.byte	0x3f
	.zero		1


	//   ....[41]....
        /*0694*/ 	.word	0x00009d90
        /*0698*/ 	.word	0x000000ba
        /*069c*/ 	.word	0x00038850
        /*06a0*/ 	.short	0x010a
        /*06a2*/ 	.byte	0x3f
	.zero		1


	//   ....[42]....
        /*06a4*/ 	.word	0x00009dd0
        /*06a8*/ 	.word	0x000000ba
        /*06ac*/ 	.word	0x00038850
        /*06b0*/ 	.short	0x010a
        /*06b2*/ 	.byte	0x3f
	.zero		1


	//   ....[43]....
        /*06b4*/ 	.word	0x0000b960
        /*06b8*/ 	.word	0x00000099
        /*06bc*/ 	.word	0x00000000
        /*06c0*/ 	.short	0x0101
        /*06c2*/ 	.byte	0x3f
	.zero		1


	//   ....[44]....
        /*06c4*/ 	.word	0x0000c520
        /*06c8*/ 	.word	0x000000ba
        /*06cc*/ 	.word	0x00000000
        /*06d0*/ 	.short	0x0101
        /*06d2*/ 	.byte	0x3f
	.zero		1


	//   ....[45]....
        /*06d4*/ 	.word	0x0000d0b0
        /*06d8*/ 	.word	0x000000ff
        /*06dc*/ 	.word	0x00000000
        /*06e0*/ 	.short	0x0101
        /*06e2*/ 	.byte	0x04
	.zero		1


	//   ....[46]....
        /*06e4*/ 	.word	0x00010610
        /*06e8*/ 	.word	0x000000ff
        /*06ec*/ 	.word	0x00038840
        /*06f0*/ 	.short	0x010a
        /*06f2*/ 	.byte	0x26
	.zero		1


	//   ....[47]....
        /*06f4*/ 	.word	0x00011060
        /*06f8*/ 	.word	0x000000ff
        /*06fc*/ 	.word	0x00038800
        /*0700*/ 	.short	0x0107
        /*0702*/ 	.byte	0x26
	.zero		1


	//   ....[48]....
        /*0704*/ 	.word	0x000110e0
        /*0708*/ 	.word	0x000000ff
        /*070c*/ 	.word	0x00038800
        /*0710*/ 	.short	0x0101
        /*0712*/ 	.byte	0x26
	.zero		1


	//   ....[49]....
        /*0714*/ 	.word	0x00011fb0
        /*0718*/ 	.word	0x000000ff
        /*071c*/ 	.word	0x00038810
        /*0720*/ 	.short	0x0107
        /*0722*/ 	.byte	0x26
	.zero		1


	//   ....[50]....
        /*0724*/ 	.word	0x00012010
        /*0728*/ 	.word	0x000000ff
        /*072c*/ 	.word	0x00038810
        /*0730*/ 	.short	0x0101
        /*0732*/ 	.byte	0x26
	.zero		1


	//   ....[51]....
        /*0734*/ 	.word	0x00012020
        /*0738*/ 	.word	0x000000ff
        /*073c*/ 	.word	0x00038820
        /*0740*/ 	.short	0x010a
        /*0742*/ 	.byte	0x26
	.zero		1


	//   ....[52]....
        /*0744*/ 	.word	0x00012080
        /*0748*/ 	.word	0x000000ff
        /*074c*/ 	.word	0x00038860
        /*0750*/ 	.short	0x010a
        /*0752*/ 	.byte	0x26
	.zero		1


	//   ....[53]....
        /*0754*/ 	.word	0x00012c40
        /*0758*/ 	.word	0x000000ff
        /*075c*/ 	.word	0x00038848
        /*0760*/ 	.short	0x010a
        /*0762*/ 	.byte	0x26
	.zero		1


	//   ....[54]....
        /*0764*/ 	.word	0x00012e10
        /*0768*/ 	.word	0x000000ff
        /*076c*/ 	.word	0x00038868
        /*0770*/ 	.short	0x010a
        /*0772*/ 	.byte	0x26
	.zero		1


	//   ....[55]....
        /*0774*/ 	.word	0x000137c0
        /*0778*/ 	.word	0x000000ff
        /*077c*/ 	.word	0x00038840
        /*0780*/ 	.short	0x010a
        /*0782*/ 	.byte	0x26
	.zero		1


	//   ....[56]....
        /*0784*/ 	.word	0x000139a0
        /*0788*/ 	.word	0x000000ff
        /*078c*/ 	.word	0x00038860
        /*0790*/ 	.short	0x010a
        /*0792*/ 	.byte	0x26
	.zero		1


	//   ....[57]....
        /*0794*/ 	.word	0x00014370
        /*0798*/ 	.word	0x000000ff
        /*079c*/ 	.word	0x00038848
        /*07a0*/ 	.short	0x010a
        /*07a2*/ 	.byte	0x26
	.zero		1


	//   ....[58]....
        /*07a4*/ 	.word	0x00014550
        /*07a8*/ 	.word	0x000000ff
        /*07ac*/ 	.word	0x00038868
        /*07b0*/ 	.short	0x010a
        /*07b2*/ 	.byte	0x26
	.zero		1


	//   ....[59]....
        /*07b4*/ 	.word	0x00014d70
        /*07b8*/ 	.word	0x00000002
        /*07bc*/ 	.word	0x00038820
        /*07c0*/ 	.short	0x010a
        /*07c2*/ 	.byte	0x3f
	.zero		1


	//   ....[60]....
        /*07c4*/ 	.word	0x00014f10
        /*07c8*/ 	.word	0x00000007
        /*07cc*/ 	.word	0x00000000
        /*07d0*/ 	.short	0x010a
        /*07d2*/ 	.byte	0x3f
	.zero		1


	//   ....[61]....
        /*07d4*/ 	.word	0x00014f80
        /*07d8*/ 	.word	0x00000005
        /*07dc*/ 	.word	0x00000000
        /*07e0*/ 	.short	0x010a
        /*07e2*/ 	.byte	0x3f
	.zero		1


	//   ....[62]....
        /*07e4*/ 	.word	0x00014fe0
        /*07e8*/ 	.word	0x00000005
        /*07ec*/ 	.word	0x00000000
        /*07f0*/ 	.short	0x010a
        /*07f2*/ 	.byte	0x3f
	.zero		1


	//   ....[63]....
        /*07f4*/ 	.word	0x00015010
        /*07f8*/ 	.word	0x00000003
        /*07fc*/ 	.word	0x00000000
        /*0800*/ 	.short	0x010a
        /*0802*/ 	.byte	0x3f
	.zero		1


	//   ....[64]....
        /*0804*/ 	.word	0x00015070
        /*0808*/ 	.word	0x000000c4
        /*080c*/ 	.word	0x00038800
        /*0810*/ 	.short	0x010a
        /*0812*/ 	.byte	0x3f
	.zero		1


	//   ....[65]....
        /*0814*/ 	.word	0x000150c0
        /*0818*/ 	.word	0x000000c4
        /*081c*/ 	.word	0x00038830
        /*0820*/ 	.short	0x010a
        /*0822*/ 	.byte	0x3f
	.zero		1


	//   ....[66]....
        /*0824*/ 	.word	0x00015110
        /*0828*/ 	.word	0x000000c4
        /*082c*/ 	.word	0x00038810
        /*0830*/ 	.short	0x010a
        /*0832*/ 	.byte	0x3f
	.zero		1


	//   ....[67]....
        /*0834*/ 	.word	0x00015160
        /*0838*/ 	.word	0x000000c4
        /*083c*/ 	.word	0x00038850
        /*0840*/ 	.short	0x010a
        /*0842*/ 	.byte	0x3f
	.zero		1


	//   ....[68]....
        /*0844*/ 	.word	0x000151b0
        /*0848*/ 	.word	0x000000c6
        /*084c*/ 	.word	0x00038830
        /*0850*/ 	.short	0x010a
        /*0852*/ 	.byte	0x3f
	.zero		1


	//   ....[69]....
        /*0854*/ 	.word	0x00015200
        /*0858*/ 	.word	0x000000c6
        /*085c*/ 	.word	0x00038850
        /*0860*/ 	.short	0x010a
        /*0862*/ 	.byte	0x3f
	.zero		1


	//   ....[70]....
        /*0864*/ 	.word	0x00015250
        /*0868*/ 	.word	0x000000ba
        /*086c*/ 	.word	0x00038830
        /*0870*/ 	.short	0x010a
        /*0872*/ 	.byte	0x3f
	.zero		1


	//   ....[71]....
        /*0874*/ 	.word	0x000152a0
        /*0878*/ 	.word	0x000000ba
        /*087c*/ 	.word	0x00038850
        /*0880*/ 	.short	0x010a
        /*0882*/ 	.byte	0x3f
	.zero		1


	//   ....[72]....
        /*0884*/ 	.word	0x00015400
        /*0888*/ 	.word	0x00000003
        /*088c*/ 	.word	0x00038840
        /*0890*/ 	.short	0x010a
        /*0892*/ 	.byte	0x3f
	.zero		1


	//   ....[73]....
        /*0894*/ 	.word	0x00016390
        /*0898*/ 	.word	0x00000003
        /*089c*/ 	.word	0x00038820
        /*08a0*/ 	.short	0x010a
        /*08a2*/ 	.byte	0x3f
	.zero		1


	//   ....[74]....
        /*08a4*/ 	.word	0x000163f0
        /*08a8*/ 	.word	0x00000003
        /*08ac*/ 	.word	0x00038860
        /*08b0*/ 	.short	0x010a
        /*08b2*/ 	.byte	0x3f
	.zero		1


	//   ....[75]....
        /*08b4*/ 	.word	0x00016450
        /*08b8*/ 	.word	0x00000003
        /*08bc*/ 	.word	0x00038848
        /*08c0*/ 	.short	0x010a
        /*08c2*/ 	.byte	0x3f
	.zero		1


	//   ....[76]....
        /*08c4*/ 	.word	0x000164b0
        /*08c8*/ 	.word	0x00000003
        /*08cc*/ 	.word	0x00038868
        /*08d0*/ 	.short	0x010a
        /*08d2*/ 	.byte	0x3f
	.zero		1


	//   ....[77]....
        /*08d4*/ 	.word	0x00016510
        /*08d8*/ 	.word	0x00000003
        /*08dc*/ 	.word	0x00038840
        /*08e0*/ 	.short	0x010a
        /*08e2*/ 	.byte	0x3f
	.zero		1


	//   ....[78]....
        /*08e4*/ 	.word	0x00016570
        /*08e8*/ 	.word	0x00000003
        /*08ec*/ 	.word	0x00038860
        /*08f0*/ 	.short	0x010a
        /*08f2*/ 	.byte	0x3f
	.zero		1


	//   ....[79]....
        /*08f4*/ 	.word	0x000165d0
        /*08f8*/ 	.word	0x00000003
        /*08fc*/ 	.word	0x00038848
        /*0900*/ 	.short	0x010a
        /*0902*/ 	.byte	0x3f
	.zero		1


	//   ....[80]....
        /*0904*/ 	.word	0x00016630
        /*0908*/ 	.word	0x00000003
        /*090c*/ 	.word	0x00038868
        /*0910*/ 	.short	0x010a
        /*0912*/ 	.byte	0x3f
	.zero		1


	//   ....[81]....
        /*0914*/ 	.word	0x00016680
        /*0918*/ 	.word	0x00000002
        /*091c*/ 	.word	0x00038820
        /*0920*/ 	.short	0x010a
        /*0922*/ 	.byte	0x3f
	.zero		1


	//   ....[82]....
        /*0924*/ 	.word	0x00016820
        /*0928*/ 	.word	0x00000007
        /*092c*/ 	.word	0x00000000
        /*0930*/ 	.short	0x010a
        /*0932*/ 	.byte	0x3f
	.zero		1


	//   ....[83]....
        /*0934*/ 	.word	0x00016870
        /*0938*/ 	.word	0x00000005
        /*093c*/ 	.word	0x00000000
        /*0940*/ 	.short	0x010a
        /*0942*/ 	.byte	0x3f
	.zero		1


	//   ....[84]....
        /*0944*/ 	.word	0x000168c0
        /*0948*/ 	.word	0x00000005
        /*094c*/ 	.word	0x00000000
        /*0950*/ 	.short	0x010a
        /*0952*/ 	.byte	0x3f
	.zero		1


	//----- nvinfo : EIATTR_NUM_MBARRIERS
	.align		4
.L_524:
        /*0954*/ 	.byte	0x03, 0x38
        /*0956*/ 	.short	0x0017


	//----- nvinfo : EIATTR_EXIT_INSTR_OFFSETS
	.align		4
        /*0958*/ 	.byte	0x04, 0x1c
        /*095a*/ 	.short	(.L_526 - .L_525)


	//   ....[0]....
.L_525:
        /*095c*/ 	.word	0x00015060


	//----- nvinfo : EIATTR_MAX_THREADS
	.align		4
.L_526:
        /*0960*/ 	.byte	0x04, 0x05
        /*0962*/ 	.short	(.L_528 - .L_527)
.L_527:
        /*0964*/ 	.word	0x00000180
        /*0968*/ 	.word	0x00000001
        /*096c*/ 	.word	0x00000001


	//----- nvinfo : EIATTR_CRS_STACK_SIZE
	.align		4
.L_528:
        /*0970*/ 	.byte	0x04, 0x1e
        /*0972*/ 	.short	(.L_530 - .L_529)
.L_529:
        /*0974*/ 	.word	0x00000000


	//----- nvinfo : EIATTR_CBANK_PARAM_SIZE
	.align		4
.L_530:
        /*0978*/ 	.byte	0x03, 0x19
        /*097a*/ 	.short	0x0b70


	//----- nvinfo : EIATTR_PARAM_CBANK
	.align		4
        /*097c*/ 	.byte	0x04, 0x0a
        /*097e*/ 	.short	(.L_532 - .L_531)
	.align		4
.L_531:
        /*0980*/ 	.word	index@(.nv.constant0._ZN7cutlass13device_kernelIN5flash11enable_sm90INS1_16FlashAttnFwdSm90INS1_25CollectiveMainloopFwdSm90ILi2EN4cute5tupleIJNS5_1CILi1EEES8_S8_EEENS6_IJNS7_ILi64EEESA_SA_EEELi512ENS_6half_tEfNS_4arch4Sm90ELb1ELb0ELb0ELb0ELb0ELb0ELb1ELb0ELb0ELb1ELb1ELb0EEENS1_21CollectiveEpilogueFwdINS6_IJSA_NS7_ILi512EEESA_EEES9_SC_SE_Li256ELb0ELb1ELb1ELb0EEENS1_19SingleTileSchedulerILb0ELb1ELb1ELi64EEEEEEEEEvNT_6ParamsE)
        /*0984*/ 	.short	0x0210
        /*0986*/ 	.short	0x0b70


	//----- nvinfo : EIATTR_SW_WAR
	.align		4
.L_532:
        /*0988*/ 	.byte	0x04, 0x36
        /*098a*/ 	.short	(.L_534 - .L_533)
.L_533:
        /*098c*/ 	.word	0x00000008
.L_534:


//--------------------- .nv.info._ZN7cutlass13device_kernelIN5flash11enable_sm90INS1_16FlashAttnFwdSm90INS1_25CollectiveMainloopFwdSm90ILi2EN4cute5tupleIJNS5_1CILi1EEES8_S8_EEENS6_IJNS7_ILi64EEESA_SA_EEELi512ENS_6half_tEfNS_4arch4Sm90ELb1ELb0ELb0ELb1ELb0ELb0ELb0ELb0ELb0ELb1ELb1ELb0EEENS1_21CollectiveEpilogueFwdINS6_IJSA_NS7_ILi512EEESA_EEES9_SC_SE_Li256ELb1ELb1ELb1ELb0EEENS1_36VarlenDynamicPersistentTileSchedulerILi64ELi64ELi256ELi128ELb1ELb1ELb1ELb1ELb1ELb1EEEEEEEEEvNT_6ParamsE --------------------------
	.section	.nv.info._ZN7cutlass13device_kernelIN5flash11enable_sm90INS1_16FlashAttnFwdSm90INS1_25CollectiveMainloopFwdSm90ILi2EN4cute5tupleIJNS5_1CILi1EEES8_S8_EEENS6_IJNS7_ILi64EEESA_SA_EEELi512ENS_6half_tEfNS_4arch4Sm90ELb1ELb0ELb0ELb1ELb0ELb0ELb0ELb0ELb0ELb1ELb1ELb0EEENS1_21CollectiveEpilogueFwdINS6_IJSA_NS7_ILi512EEESA_EEES9_SC_SE_Li256ELb1ELb1ELb1ELb0EEENS1_36VarlenDynamicPersistentTileSchedulerILi64ELi64ELi256ELi128ELb1ELb1ELb1ELb1ELb1ELb1EEEEEEEEEvNT_6ParamsE,"",@"SHT_CUDA_INFO"
	.sectionflags	@""
	.align	4


	//----- nvinfo : EIATTR_CUDA_API_VERSION
	.align		4
        /*0000*/ 	.byte	0x04, 0x37
        /*0002*/ 	.short	(.L_536 - .L_535)
.L_535:
        /*0004*/ 	.word	0x00000082


	//----- nvinfo : EIATTR_KPARAM_INFO
	.align		4
.L_536:
        /*0008*/ 	.byte	0x04, 0x17
        /*000a*/ 	.short	(.L_538 - .L_537)
.L_537:
        /*000c*/ 	.word	0x00000000
        /*0010*/ 	.short	0x0000
        /*0012*/ 	.short	0x0070
        /*0014*/ 	.byte	0x00, 0xf0, 0x01, 0x2a


	//----- nvinfo : EIATTR_SPARSE_MMA_MASK
	.align		4
.L_538:
        /*0018*/ 	.byte	0x03, 0x50
        /*001a*/ 	.short	0x0000


	//----- nvinfo : EIATTR_MAXREG_COUNT
	.align		4
        /*001c*/ 	.byte	0x03, 0x1b
        /*001e*/ 	.short	0x00a8


	//----- nvinfo : EIATTR_NUM_BARRIERS
	.align		4
        /*0020*/ 	.byte	0x02, 0x4c
        /*0022*/ 	.byte	0x10
	.zero		1


	//----- nvinfo : EIATTR_EXTERNS
	.align		4
        /*0024*/ 	.byte	0x04, 0x0f
        /*0026*/ 	.short	(.L_540 - .L_539)


	//   ....[0]....
	.align		4
.L_539:
        /*0028*/ 	.word	index@(__assertfail)


	//----- nvinfo : EIATTR_ANNOTATIONS
	.align		4
.L_540:
        /*002c*/ 	.byte	0x04, 0x55
        /*002e*/ 	.short	(.L_542 - .L_541)


	//   ....[0]....
.L_541:
        /* <DEDUP_REMOVED lines=72> */


	//----- nvinfo : EIATTR_MERCURY_ISA_VERSION
	.align		4
.L_542:
        /*04a0*/ 	.byte	0x03, 0x5f
        /*04a2*/ 	.short	0x0101


	//----- nvinfo : EIATTR_UNUSED_LOAD_BYTE_OFFSET
	.align		4
        /*04a4*/ 	.byte	0x04, 0x44
        /*04a6*/ 	.short	(.L_544 - .L_543)


	//   ....[0]....
.L_543:
        /*04a8*/ 	.word	0x00000a10
        /*04ac*/ 	.word	0x0000fff0


	//   ....[1]....
        /*04b0*/ 	.word	0x00009e60
        /*04b4*/ 	.word	0x0000fff0


	//----- nvinfo : EIATTR_INT_WARP_WIDE_INSTR_OFFSETS
	.align		4
.L_544:
        /*04b8*/ 	.byte	0x04, 0x31
        /*04ba*/ 	.short	(.L_546 - .L_545)


	//   ....[0]....
.L_545:
        /*04bc*/ 	.word	0x00000130


	//   ....[1]....
        /*04c0*/ 	.word	0x00000170


	//   ....[2]....
        /*04c4*/ 	.word	0x000001e0


	//   ....[3]....
        /*04c8*/ 	.word	0x00010330


	//   ....[4]....
        /*04cc*/ 	.word	0x000103c0


	//   ....[5]....
        /*04d0*/ 	.word	0x00014cf0


	//   ....[6]....
        /*04d4*/ 	.word	0x00014d80


	//----- nvinfo : EIATTR_COOP_GROUP_MASK_REGIDS
	.align		4
.L_546:
        /*04d8*/ 	.byte	0x04, 0x29
        /*04da*/ 	.short	(.L_548 - .L_547)


	//   ....[0]....
.L_547:
        /*04dc*/ 	.word	0xffffffff


	//   ....[1]....
        /*04e0*/ 	.word	0xffffffff


	//   ....[2]....
        /*04e4*/ 	.word	0xffffffff


	//   ....[3]....
        /*04e8*/ 	.word	0xffffffff


	//   ....[4]....
        /*04ec*/ 	.word	0xffffffff


	//   ....[5]....
        /*04f0*/ 	.word	0xffffffff


	//   ....[6]....
        /*04f4*/ 	.word	0xffffffff


	//   ....[7]....
        /*04f8*/ 	.word	0xffffffff


	//   ....[8]....
        /*04fc*/ 	.word	0xffffffff


	//   ....[9]....
        /*0500*/ 	.word	0xffffffff


	//   ....[10]....
        /*0504*/ 	.word	0xffffffff


	//   ....[11]....
        /*0508*/ 	.word	0xffffffff


	//   ....[12]....
        /*050c*/ 	.word	0xffffffff


	//   ....[13]....
        /*0510*/ 	.word	0xffffffff


	//   ....[14]....
        /*0514*/ 	.word	0xffffffff


	//   ....[15]....
        /*0518*/ 	.word	0xffffffff


	//   ....[16]....
        /*051c*/ 	.word	0xffffffff


	//   ....[17]....
        /*0520*/ 	.word	0xffffffff


	//   ....[18]....
        /*0524*/ 	.word	0xffffffff


	//   ....[19]....
        /*0528*/ 	.word	0xffffffff


	//   ....[20]....
        /*052c*/ 	.word	0xffffffff


	//   ....[21]....
        /*0530*/ 	.word	0xffffffff


	//   ....[22]....
        /*0534*/ 	.word	0xffffffff


	//   ....[23]....
        /*0538*/ 	.word	0xffffffff


	//   ....[24]....
        /*053c*/ 	.word	0xffffffff


	//   ....[25]....
        /*0540*/ 	.word	0xffffffff


	//   ....[26]....
        /*0544*/ 	.word	0xffffffff


	//   ....[27]....
        /*0548*/ 	.word	0xffffffff


	//   ....[28]....
        /*054c*/ 	.word	0xffffffff


	//   ....[29]....
        /*0550*/ 	.word	0xffffffff


	//   ....[30]....
        /*0554*/ 	.word	0xffffffff


	//   ....[31]....
        /*0558*/ 	.word	0xffffffff


	//   ....[32]....
        /*055c*/ 	.word	0xffffffff


	//   ....[33]....
        /*0560*/ 	.word	0xffffffff


	//   ....[34]....
        /*0564*/ 	.word	0xffffffff


	//   ....[35]....
        /*0568*/ 	.word	0xffffffff


	//   ....[36]....
        /*056c*/ 	.word	0xffffffff


	//   ....[37]....
        /*0570*/ 	.word	0xffffffff


	//   ....[38]....
        /*0574*/ 	.word	0xffffffff


	//   ....[39]....
        /*0578*/ 	.word	0xffffffff


	//   ....[40]....
        /*057c*/ 	.word	0xffffffff


	//   ....[41]....
        /*0580*/ 	.word	0xffffffff


	//   ....[42]....
        /*0584*/ 	.word	0xffffffff


	//   ....[43]....
        /*0588*/ 	.word	0xffffffff


	//   ....[44]....
        /*058c*/ 	.word	0xffffffff


	//   ....[45]....
        /*0590*/ 	.word	0xffffffff


	//   ....[46]....
        /*0594*/ 	.word	0xffffffff


	//   ....[47]....
        /*0598*/ 	.word	0xffffffff


	//   ....[48]....
        /*059c*/ 	.word	0xffffffff


	//   ....[49]....
        /*05a0*/ 	.word	0xffffffff


	//   ....[50]....
        /*05a4*/ 	.word	0xffffffff


	//   ....[51]....
        /*05a8*/ 	.word	0xffffffff


	//   ....[52]....
        /*05ac*/ 	.word	0xffffffff


	//   ....[53]....
        /*05b0*/ 	.word	0xffffffff


	//   ....[54]....
        /*05b4*/ 	.word	0xffffffff


	//   ....[55]....
        /*05b8*/ 	.word	0xffffffff


	//   ....[56]....
        /*05bc*/ 	.word	0xffffffff


	//   ....[57]....
        /*05c0*/ 	.word	0xffffffff


	//   ....[58]....
        /*05c4*/ 	.word	0xffffffff


	//   ....[59]....
        /*05c8*/ 	.word	0xffffffff


	//   ....[60]....
        /*05cc*/ 	.word	0xffffffff


	//   ....[61]....
        /*05d0*/ 	.word	0xffffffff


	//   ....[62]....
        /*05d4*/ 	.word	0xffffffff


	//   ....[63]....
        /*05d8*/ 	.word	0xffffffff


	//   ....[64]....
        /*05dc*/ 	.word	0xffffffff


	//   ....[65]....
        /*05e0*/ 	.word	0xffffffff


	//   ....[66]....
        /*05e4*/ 	.word	0xffffffff


	//   ....[67]....
        /*05e8*/ 	.word	0xffffffff


	//   ....[68]....
        /*05ec*/ 	.word	0xffffffff


	//   ....[69]....
        /*05f0*/ 	.word	0xffffffff


	//   ....[70]....
        /*05f4*/ 	.word	0xffffffff


	//   ....[71]....
        /*05f8*/ 	.word	0xffffffff


	//   ....[72]....
        /*05fc*/ 	.word	0xffffffff


	//   ....[73]....
        /*0600*/ 	.word	0xffffffff


	//   ....[74]....
        /*0604*/ 	.word	0xffffffff


	//   ....[75]....
        /*0608*/ 	.word	0xffffffff


	//   ....[76]....
        /*060c*/ 	.word	0xffffffff


	//   ....[77]....
        /*0610*/ 	.word	0xffffffff


	//   ....[78]....
        /*0614*/ 	.word	0xffffffff


	//   ....[79]....
        /*0618*/ 	.word	0xffffffff


	//   ....[80]....
        /*061c*/ 	.word	0xffffffff


	//   ....[81]....
        /*0620*/ 	.word	0xffffffff


	//   ....[82]....
        /*0624*/ 	.word	0xffffffff


	//   ....[83]....
        /*0628*/ 	.word	0xffffffff


	//   ....[84]....
        /*062c*/ 	.word	0xffffffff


	//   ....[85]....
        /*0630*/ 	.word	0xffffffff


	//   ....[86]....
        /*0634*/ 	.word	0xffffffff


	//   ....[87]....
        /*0638*/ 	.word	0xffffffff


	//   ....[88]....
        /*063c*/ 	.word	0xffffffff


	//   ....[89]....
        /*0640*/ 	.word	0xffffffff


	//   ....[90]....
        /*0644*/ 	.word	0xffffffff


	//   ....[91]....
        /*0648*/ 	.word	0xffffffff


	//   ....[92]....
        /*064c*/ 	.word	0xffffffff


	//   ....[93]....
        /*0650*/ 	.word	0xffffffff


	//   ....[94]....
        /*0654*/ 	.word	0x0500000f


	//   ....[95]....
        /*0658*/ 	.word	0x0500000f


	//   ....[96]....
        /*065c*/ 	.word	0x0500000f


	//   ....[97]....
        /*0660*/ 	.word	0x0500000f


	//   ....[98]....
        /*0664*/ 	.word	0x0500000f


	//   ....[99]....
        /*0668*/ 	.word	0x0500000f


	//   ....[100]....
        /*066c*/ 	.word	0x0500000f


	//   ....[101]....
        /*0670*/ 	.word	0x0500000f


	//   ....[102]....
        /*0674*/ 	.word	0x0500000f


	//   ....[103]....
        /*0678*/ 	.word	0x0500000f


	//   ....[104]....
        /*067c*/ 	.word	0x0500000f


	//   ....[105]....
        /*0680*/ 	.word	0x0500000f


	//   ....[106]....
        /*0684*/ 	.word	0x0500000f


	//   ....[107]....
        /*0688*/ 	.word	0x0500000f


	//   ....[108]....
        /*068c*/ 	.word	0x0500000f


	//   ....[109]....
        /*0690*/ 	.word	0x0500000f


	//   ....[110]....
        /*0694*/ 	.word	0x0500000f


	//   ....[111]....
        /*0698*/ 	.word	0x0500000f


	//   ....[112]....
        /*069c*/ 	.word	0x0500000f


	//   ....[113]....
        /*06a0*/ 	.word	0x0500000f


	//   ....[114]....
        /*06a4*/ 	.word	0x0500000f


	//   ....[115]....
        /*06a8*/ 	.word	0x0500000f


	//   ....[116]....
        /*06ac*/ 	.word	0x0500000f


	//   ....[117]....
        /*06b0*/ 	.word	0x0500000f


	//   ....[118]....
        /*06b4*/ 	.word	0x0500000f


	//   ....[119]....
        /*06b8*/ 	.word	0x0500000f


	//   ....[120]....
        /*06bc*/ 	.word	0x0500000f


	//   ....[121]....
        /*06c0*/ 	.word	0x0500000f


	//----- nvinfo : EIATTR_COOP_GROUP_INSTR_OFFSETS
	.align		4
.L_548:
        /*06c4*/ 	.byte	0x04, 0x28
        /*06c6*/ 	.short	(.L_550 - .L_549)


	//   ....[0]....
.L_549:
        /*06c8*/ 	.word	0x00000060


	//   ....[1]....
        /*06cc*/ 	.word	0x00000140


	//   ....[2]....
        /*06d0*/ 	.word	0x00000190


	//   ....[3]....
        /*06d4*/ 	.word	0x00000380


	//   ....[4]....
        /*06d8*/ 	.word	0x000004e0


	//   ....[5]....
        /*06dc*/ 	.word	0x00000600


	//   ....[6]....
        /*06e0*/ 	.word	0x00000760


	//   ....[7]....
        /*06e4*/ 	.word	0x00002170


	//   ....[8]....
        /*06e8*/ 	.word	0x00004220


	//   ....[9]....
        /*06ec*/ 	.word	0x00004860


	//   ....[10]....
        /*06f0*/ 	.word	0x00004890


	//   ....[11]....
        /*06f4*/ 	.word	0x00004c90


	//   ....[12]....
        /*06f8*/ 	.word	0x00004de0


	//   ....[13]....
        /*06fc*/ 	.word	0x00004fb0


	//   ....[14]....
        /*0700*/ 	.word	0x00005100


	//   ....[15]....
        /*0704*/ 	.word	0x00005af0


	//   ....[16]....
        /*0708*/ 	.word	0x00005de0


	//   ....[17]....
        /*070c*/ 	.word	0x00005e00


	//   ....[18]....
        /*0710*/ 	.word	0x00006300


	//   ....[19]....
        /*0714*/ 	.word	0x00006400


	//   ....[20]....
        /*0718*/ 	.word	0x00006b30


	//   ....[21]....
        /*071c*/ 	.word	0x00006d00


	//   ....[22]....
        /*0720*/ 	.word	0x00007a40


	//   ....[23]....
        /*0724*/ 	.word	0x00007e60


	//   ....[24]....
        /*0728*/ 	.word	0x00007e80


	//   ....[25]....
        /*072c*/ 	.word	0x000086b0


	//   ....[26]....
        /*0730*/ 	.word	0x00008750


	//   ....[27]....
        /*0734*/ 	.word	0x00009320


	//   ....[28]....
        /*0738*/ 	.word	0x00009360


	//   ....[29]....
        /*073c*/ 	.word	0x000093d0


	//   ....[30]....
        /*0740*/ 	.word	0x00009400


	//   ....[31]....
        /*0744*/ 	.word	0x00009430


	//   ....[32]....
        /*0748*/ 	.word	0x0000ac40


	//   ....[33]....
        /*074c*/ 	.word	0x0000b030


	//   ....[34]....
        /*0750*/ 	.word	0x0000b040


	//   ....[35]....
        /*0754*/ 	.word	0x0000b050


	//   ....[36]....
        /*0758*/ 	.word	0x0000b080


	//   ....[37]....
        /*075c*/ 	.word	0x0000bca0


	//   ....[38]....
        /*0760*/ 	.word	0x0000bcc0


	//   ....[39]....
        /*0764*/ 	.word	0x0000bf70


	//   ....[40]....
        /*0768*/ 	.word	0x0000bf90


	//   ....[41]....
        /*076c*/ 	.word	0x0000c6c0


	//   ....[42]....
        /*0770*/ 	.word	0x0000c6f0


	//   ....[43]....
        /*0774*/ 	.word	0x0000cf50


	//   ....[44]....
        /*0778*/ 	.word	0x0000cf70


	//   ....[45]....
        /*077c*/ 	.word	0x0000e2e0


	//   ....[46]....
        /*0780*/ 	.word	0x0000e320


	//   ....[47]....
        /*0784*/ 	.word	0x0000e560


	//   ....[48]....
        /*0788*/ 	.word	0x0000e580


	//   ....[49]....
        /*078c*/ 	.word	0x0000e840


	//   ....[50]....
        /*0790*/ 	.word	0x0000ea50


	//   ....[51]....
        /*0794*/ 	.word	0x0000ea80


	//   ....[52]....
        /*0798*/ 	.word	0x0000eab0


	//   ....[53]....
        /*079c*/ 	.word	0x0000eae0


	//   ....[54]....
        /*07a0*/ 	.word	0x0000eb10


	//   ....[55]....
        /*07a4*/ 	.word	0x0000eb40


	//   ....[56]....
        /*07a8*/ 	.word	0x0000ece0


	//   ....[57]....
        /*07ac*/ 	.word	0x0000ed10


	//   ....[58]....
        /*07b0*/ 	.word	0x0000ed40


	//   ....[59]....
        /*07b4*/ 	.word	0x0000ed70


	//   ....[60]....
        /*07b8*/ 	.word	0x0000eda0


	//   ....[61]....
        /*07bc*/ 	.word	0x0000edd0


	//   ....[62]....
        /*07c0*/ 	.word	0x0000ee70


	//   ....[63]....
        /*07c4*/ 	.word	0x0000eea0


	//   ....[64]....
        /*07c8*/ 	.word	0x0000eeb0


	//   ....[65]....
        /*07cc*/ 	.word	0x0000eee0


	//   ....[66]....
        /*07d0*/ 	.word	0x00010910


	//   ....[67]....
        /*07d4*/ 	.word	0x00011400


	//   ....[68]....
        /*07d8*/ 	.word	0x00011410


	//   ....[69]....
        /*07dc*/ 	.word	0x000114b0


	//   ....[70]....
        /*07e0*/ 	.word	0x000114c0


	//   ....[71]....
        /*07e4*/ 	.word	0x00011540


	//   ....[72]....
        /*07e8*/ 	.word	0x00011550


	//   ....[73]....
        /*07ec*/ 	.word	0x000115a0


	//   ....[74]....
        /*07f0*/ 	.word	0x000115c0


	//   ....[75]....
        /*07f4*/ 	.word	0x00015010


	//   ....[76]....
        /*07f8*/ 	.word	0x00015040


	//   ....[77]....
        /*07fc*/ 	.word	0x000150a0


	//   ....[78]....
        /*0800*/ 	.word	0x000150d0


	//   ....[79]....
        /*0804*/ 	.word	0x00015100


	//   ....[80]....
        /*0808*/ 	.word	0x00015130


	//   ....[81]....
        /*080c*/ 	.word	0x00015160


	//   ....[82]....
        /*0810*/ 	.word	0x00015190


	//   ....[83]....
        /*0814*/ 	.word	0x00015350


	//   ....[84]....
        /*0818*/ 	.word	0x00015380


	//   ....[85]....
        /*081c*/ 	.word	0x000153b0


	//   ....[86]....
        /*0820*/ 	.word	0x000153e0


	//   ....[87]....
        /*0824*/ 	.word	0x00015410


	//   ....[88]....
        /*0828*/ 	.word	0x00015440


	//   ....[89]....
        /*082c*/ 	.word	0x00015510


	//   ....[90]....
        /*0830*/ 	.word	0x00015530


	//   ....[91]....
        /*0834*/ 	.word	0x00015540


	//   ....[92]....
        /*0838*/ 	.word	0x000155c0


	//   ....[93]....
        /*083c*/ 	.word	0x000160f0


	//   ....[94]....
        /*0840*/ 	.word	0x00016750


	//   ....[95]....
        /*0844*/ 	.word	0x00016930


	//   ....[96]....
        /*0848*/ 	.word	0x00016980


	//   ....[97]....
        /*084c*/ 	.word	0x000169e0


	//   ....[98]....
        /*0850*/ 	.word	0x00016ad0


	//   ....[99]....
        /*0854*/ 	.word	0x00016b30


	//   ....[100]....
        /*0858*/ 	.word	0x00016c20


	//   ....[101]....
        /*085c*/ 	.word	0x00016c80


	//   ....[102]....
        /*0860*/ 	.word	0x00016d50


	//   ....[103]....
        /*0864*/ 	.word	0x00017080


	//   ....[104]....
        /*0868*/ 	.word	0x00017120


	//   ....[105]....
        /*086c*/ 	.word	0x000172c0


	//   ....[106]....
        /*0870*/ 	.word	0x00017330


	//   ....[107]....
        /*0874*/ 	.word	0x000173a0


	//   ....[108]....
        /*0878*/ 	.word	0x00017410


	//   ....[109]....
        /*087c*/ 	.word	0x00017480


	//   ....[110]....
        /*0880*/ 	.word	0x00017500


	//   ....[111]....
        /*0884*/ 	.word	0x00017590


	//   ....[112]....
        /*0888*/ 	.word	0x00017630


	//   ....[113]....
        /*088c*/ 	.word	0x000176a0


	//   ....[114]....
        /*0890*/ 	.word	0x00017710


	//   ....[115]....
        /*0894*/ 	.word	0x00017780


	//   ....[116]....
        /*0898*/ 	.word	0x00017800


	//   ....[117]....
        /*089c*/ 	.word	0x00017870


	//   ....[118]....
        /*08a0*/ 	.word	0x00017920


	//   ....[119]....
        /*08a4*/ 	.word	0x00017970


	//   ....[120]....
        /*08a8*/ 	.word	0x00017a20


	//   ....[121]....
        /*08ac*/ 	.word	0x00017b50


	//----- nvinfo : EIATTR_REG_RECONFIG
	.align		4
.L_550:
        /*08b0*/ 	.byte	0x01, 0x54
	.zero		2


	//----- nvinfo : EIATTR_SYSCALL_OFFSETS
	.align		4
        /*08b4*/ 	.byte	0x04, 0x46
        /*08b6*/ 	.short	(.L_552 - .L_551)


	//   ....[0]....
.L_551:
        /*08b8*/ 	.word	0x000043f0


	//   ....[1]....
        /*08bc*/ 	.word	0x00010530


	//   ....[2]....
        /*08c0*/ 	.word	0x00010680


	//   ....[3]....
        /*08c4*/ 	.word	0x00010780


	//   ....[4]....
        /*08c8*/ 	.word	0x00011020


	//----- nvinfo : EIATTR_MBARRIER_INSTR_OFFSETS
	.align		4
.L_552:
        /*08cc*/ 	.byte	0x04, 0x39
        /*08ce*/ 	.short	(.L_554 - .L_553)


	//   ....[0]....
.L_553:
        /*08d0*/ 	.word	0x00000270
        /*08d4*/ 	.word	0x000000ff
        /*08d8*/ 	.word	0x00028c00
        /*08dc*/ 	.short	0x0100
        /*08de*/ 	.byte	0x08
	.zero		1


	//   ....[1]....
        /*08e0*/ 	.word	0x00000280
        /*08e4*/ 	.word	0x000000ff
        /*08e8*/ 	.word	0x00028c20
        /*08ec*/ 	.short	0x0100
        /*08ee*/ 	.byte	0x08
	.zero		1


	//   ....[2]....
        /*08f0*/ 	.word	0x00000330
        /*08f4*/ 	.word	0x000000ff
        /*08f8*/ 	.word	0x00028c30
        /*08fc*/ 	.short	0x0100
        /*08fe*/ 	.byte	0x06
	.zero		1


	//   ....[3]....
        /*0900*/ 	.word	0x00000340
        /*0904*/ 	.word	0x000000ff
        /*0908*/ 	.word	0x00028c40
        /*090c*/ 	.short	0x0100
        /*090e*/ 	.byte	0x06
	.zero		1


	//   ....[4]....
        /*0910*/ 	.word	0x00000350
        /*0914*/ 	.word	0x000000ff
        /*0918*/ 	.word	0x00028c38
        /*091c*/ 	.short	0x0100
        /*091e*/ 	.byte	0x06
	.zero		1


	//   ....[5]....
        /*0920*/ 	.word	0x00000360
        /*0924*/ 	.word	0x000000ff
        /*0928*/ 	.word	0x00028c48
        /*092c*/ 	.short	0x0100
        /*092e*/ 	.byte	0x06
	.zero		1


	//   ....[6]....
        /*0930*/ 	.word	0x00000490
        /*0934*/ 	.word	0x000000ff
        /*0938*/ 	.word	0x00028c50
        /*093c*/ 	.short	0x0100
        /*093e*/ 	.byte	0x08
	.zero		1


	//   ....[7]....
        /*0940*/ 	.word	0x000004a0
        /*0944*/ 	.word	0x000000ff
        /*0948*/ 	.word	0x00028c60
        /*094c*/ 	.short	0x0100
        /*094e*/ 	.byte	0x08
	.zero		1


	//   ....[8]....
        /*0950*/ 	.word	0x000004b0
        /*0954*/ 	.word	0x000000ff
        /*0958*/ 	.word	0x00028c58
        /*095c*/ 	.short	0x0100
        /*095e*/ 	.byte	0x08
	.zero		1


	//   ....[9]....
        /*0960*/ 	.word	0x000004c0
        /*0964*/ 	.word	0x000000ff
        /*0968*/ 	.word	0x00028c68
        /*096c*/ 	.short	0x0100
        /*096e*/ 	.byte	0x08
	.zero		1


	//   ....[10]....
        /*0970*/ 	.word	0x000005b0
        /*0974*/ 	.word	0x000000ff
        /*0978*/ 	.word	0x00028c70
        /*097c*/ 	.short	0x0100
        /*097e*/ 	.byte	0x06
	.zero		1


	//   ....[11]....
        /*0980*/ 	.word	0x000005c0
        /*0984*/ 	.word	0x000000ff
        /*0988*/ 	.word	0x00028c80
        /*098c*/ 	.short	0x0100
        /*098e*/ 	.byte	0x06
	.zero		1


	//   ....[12]....
        /*0990*/ 	.word	0x000005d0
        /*0994*/ 	.word	0x000000ff
        /*0998*/ 	.word	0x00028c78
        /*099c*/ 	.short	0x0100
        /*099e*/ 	.byte	0x06
	.zero		1


	//   ....[13]....
        /*09a0*/ 	.word	0x000005e0
        /*09a4*/ 	.word	0x000000ff
        /*09a8*/ 	.word	0x00028c88
        /*09ac*/ 	.short	0x0100
        /*09ae*/ 	.byte	0x06
	.zero		1


	//   ....[14]....
        /*09b0*/ 	.word	0x00000710
        /*09b4*/ 	.word	0x000000ff
        /*09b8*/ 	.word	0x00028c90
        /*09bc*/ 	.short	0x0100
        /*09be*/ 	.byte	0x08
	.zero		1


	//   ....[15]....
        /*09c0*/ 	.word	0x00000720
        /*09c4*/ 	.word	0x000000ff
        /*09c8*/ 	.word	0x00028ca0
        /*09cc*/ 	.short	0x0100
        /*09ce*/ 	.byte	0x08
	.zero		1


	//   ....[16]....
        /*09d0*/ 	.word	0x00000730
        /*09d4*/ 	.word	0x000000ff
        /*09d8*/ 	.word	0x00028c98
        /*09dc*/ 	.short	0x0100
        /*09de*/ 	.byte	0x08
	.zero		1


	//   ....[17]....
        /*09e0*/ 	.word	0x00000740
        /*09e4*/ 	.word	0x000000ff
        /*09e8*/ 	.word	0x00028ca8
        /*09ec*/ 	.short	0x0100
        /*09ee*/ 	.byte	0x08
	.zero		1


	//   ....[18]....
        /*09f0*/ 	.word	0x00000870
        /*09f4*/ 	.word	0x000000ff
        /*09f8*/ 	.word	0x00028cb0
        /*09fc*/ 	.short	0x0100
        /*09fe*/ 	.byte	0x08
	.zero		1


	//   ....[19]....
        /*0a00*/ 	.word	0x00000880
        /*0a04*/ 	.word	0x000000ff
        /*0a08*/ 	.word	0x00028cc0
        /*0a0c*/ 	.short	0x0100
        /*0a0e*/ 	.byte	0x08
	.zero		1


	//   ....[20]....
        /*0a10*/ 	.word	0x00000890
        /*0a14*/ 	.word	0x000000ff
        /*0a18*/ 	.word	0x00028cb8
        /*0a1c*/ 	.short	0x0100
        /*0a1e*/ 	.byte	0x08
	.zero		1


	//   ....[21]....
        /*0a20*/ 	.word	0x000008a0
        /*0a24*/ 	.word	0x000000ff
        /*0a28*/ 	.word	0x00028cc8
        /*0a2c*/ 	.short	0x0100
        /*0a2e*/ 	.byte	0x08
	.zero		1


	//   ....[22]....
        /*0a30*/ 	.word	0x000022b0
        /*0a34*/ 	.word	0x000000ff
        /*0a38*/ 	.word	0x00028c50
        /*0a3c*/ 	.short	0x010a
        /*0a3e*/ 	.byte	0x17
	.zero		1


	//   ....[23]....
        /*0a40*/ 	.word	0x00002580
        /*0a44*/ 	.word	0x00000000
        /*0a48*/ 	.word	0x00000000
        /*0a4c*/ 	.short	0x0101
        /*0a4e*/ 	.byte	0x3f
	.zero		1


	//   ....[24]....
        /*0a50*/ 	.word	0x00002ee0
        /*0a54*/ 	.word	0x000000ff
        /*0a58*/ 	.word	0x00028c50
        /*0a5c*/ 	.short	0x010a
        /*0a5e*/ 	.byte	0x17
	.zero		1


	//   ....[25]....
        /*0a60*/ 	.word	0x00002f20
        /*0a64*/ 	.word	0x000000ff
        /*0a68*/ 	.word	0x00028c50
        /*0a6c*/ 	.short	0x010a
        /*0a6e*/ 	.byte	0x17
	.zero		1


	//   ....[26]....
        /*0a70*/ 	.word	0x00003100
        /*0a74*/ 	.word	0x00000000
        /*0a78*/ 	.word	0x00000000
        /*0a7c*/ 	.short	0x0101
        /*0a7e*/ 	.byte	0x3f
	.zero		1


	//   ....[27]....
        /*0a80*/ 	.word	0x000044a0
        /*0a84*/ 	.word	0x000000ff
        /*0a88*/ 	.word	0x00028c00
        /*0a8c*/ 	.short	0x010a
        /*0a8e*/ 	.byte	0x2e
	.zero		1


	//   ....[28]....
        /*0a90*/ 	.word	0x00004520
        /*0a94*/ 	.word	0x00000007
        /*0a98*/ 	.word	0x00028c30
        /*0a9c*/ 	.short	0x010a
        /*0a9e*/ 	.byte	0x3f
	.zero		1


	//   ....[29]....
        /*0aa0*/ 	.word	0x00004560
        /*0aa4*/ 	.word	0x00000007
        /*0aa8*/ 	.word	0x00028c30
        /*0aac*/ 	.short	0x010a
        /*0aae*/ 	.byte	0x3f
	.zero		1


	//   ....[30]....
        /*0ab0*/ 	.word	0x000052d0
        /*0ab4*/ 	.word	0x00000004
        /*0ab8*/ 	.word	0x00000000
        /*0abc*/ 	.short	0x0101
        /*0abe*/ 	.byte	0x3f
	.zero		1


	//   ....[31]....
        /*0ac0*/ 	.word	0x000057b0
        /*0ac4*/ 	.word	0x00000007
        /*0ac8*/ 	.word	0x00028c50
        /*0acc*/ 	.short	0x010a
        /*0ace*/ 	.byte	0x3f
	.zero		1


	//   ....[32]....
        /*0ad0*/ 	.word	0x000057f0
        /*0ad4*/ 	.word	0x00000007
        /*0ad8*/ 	.word	0x00028c50
        /*0adc*/ 	.short	0x010a
        /*0ade*/ 	.byte	0x3f
	.zero		1


	//   ....[33]....
        /*0ae0*/ 	.word	0x00005b10
        /*0ae4*/ 	.word	0x00000007
        /*0ae8*/ 	.word	0x00000000
        /*0aec*/ 	.short	0x0101
        /*0aee*/ 	.byte	0x3f
	.zero		1


	//   ....[34]....
        /*0af0*/ 	.word	0x00005c10
        /*0af4*/ 	.word	0x000000ff
        /*0af8*/ 	.word	0x00028c30
        /*0afc*/ 	.short	0x010a
        /*0afe*/ 	.byte	0x18
	.zero		1


	//   ....[35]....
        /*0b00*/ 	.word	0x00005c60
        /*0b04*/ 	.word	0x000000ff
        /*0b08*/ 	.word	0x00028c30
        /*0b0c*/ 	.short	0x010a
        /*0b0e*/ 	.byte	0x18
	.zero		1


	//   ....[36]....
        /*0b10*/ 	.word	0x00006740
        /*0b14*/ 	.word	0x00000000
        /*0b18*/ 	.word	0x00000000
        /*0b1c*/ 	.short	0x0101
        /*0b1e*/ 	.byte	0x3f
	.zero		1


	//   ....[37]....
        /*0b20*/ 	.word	0x00007780
        /*0b24*/ 	.word	0x000000ff
        /*0b28*/ 	.word	0x00028c50
        /*0b2c*/ 	.short	0x010a
        /*0b2e*/ 	.byte	0x18
	.zero		1


	//   ....[38]....
        /*0b30*/ 	.word	0x000077c0
        /*0b34*/ 	.word	0x000000ff
        /*0b38*/ 	.word	0x00028c50
        /*0b3c*/ 	.short	0x010a
        /*0b3e*/ 	.byte	0x18
	.zero		1


	//   ....[39]....
        /*0b40*/ 	.word	0x00007a60
        /*0b44*/ 	.word	0x0000000a
        /*0b48*/ 	.word	0x00000000
        /*0b4c*/ 	.short	0x0101
        /*0b4e*/ 	.byte	0x3f
	.zero		1


	//   ....[40]....
        /*0b50*/ 	.word	0x00007b90
        /*0b54*/ 	.word	0x000000ff
        /*0b58*/ 	.word	0x00028c30
        /*0b5c*/ 	.short	0x010a
        /*0b5e*/ 	.byte	0x17
	.zero		1


	//   ....[41]....
        /*0b60*/ 	.word	0x00007bd0
        /*0b64*/ 	.word	0x000000ff
        /*0b68*/ 	.word	0x00028c30
        /*0b6c*/ 	.short	0x010a
        /*0b6e*/ 	.byte	0x17
	.zero		1


	//   ....[42]....
        /*0b70*/ 	.word	0x00008940
        /*0b74*/ 	.word	0x0000000b
        /*0b78*/ 	.word	0x00000000
        /*0b7c*/ 	.short	0x0101
        /*0b7e*/ 	.byte	0x3f
	.zero		1


	//   ....[43]....
        /*0b80*/ 	.word	0x00009060
        /*0b84*/ 	.word	0x000000ff
        /*0b88*/ 	.word	0x00028c50
        /*0b8c*/ 	.short	0x010a
        /*0b8e*/ 	.byte	0x17
	.zero		1


	//   ....[44]....
        /*0b90*/ 	.word	0x000090a0
        /*0b94*/ 	.word	0x000000ff
        /*0b98*/ 	.word	0x00028c50
        /*0b9c*/ 	.short	0x010a
        /*0b9e*/ 	.byte	0x17
	.zero		1


	//   ....[45]....
        /*0ba0*/ 	.word	0x00009340
        /*0ba4*/ 	.word	0x0000000a
        /*0ba8*/ 	.word	0x00000000
        /*0bac*/ 	.short	0x0101
        /*0bae*/ 	.byte	0x3f
	.zero		1


	//   ....[46]....
        /*0bb0*/ 	.word	0x0000bcb0
        /*0bb4*/ 	.word	0x000000ff
        /*0bb8*/ 	.word	0x00000000
        /*0bbc*/ 	.short	0x0101
        /*0bbe*/ 	.byte	0x04
	.zero		1


	//   ....[47]....
        /*0bc0*/ 	.word	0x0000c5d0
        /*0bc4*/ 	.word	0x000000ff
        /*0bc8*/ 	.word	0x00000000
        /*0bcc*/ 	.short	0x0101
        /*0bce*/ 	.byte	0x04
	.zero		1


	//   ....[48]....
        /*0bd0*/ 	.word	0x00010b70
        /*0bd4*/ 	.word	0x00000000
        /*0bd8*/ 	.word	0x00028c40
        /*0bdc*/ 	.short	0x010a
        /*0bde*/ 	.byte	0x3f
	.zero		1


	//   ....[49]....
        /*0be0*/ 	.word	0x00011660
        /*0be4*/ 	.word	0x00000013
        /*0be8*/ 	.word	0x00028c00
        /*0bec*/ 	.short	0x0107
        /*0bee*/ 	.byte	0x3f
	.zero		1


	//   ....[50]....
        /*0bf0*/ 	.word	0x00011750
        /*0bf4*/ 	.word	0x00000013
        /*0bf8*/ 	.word	0x00028c00
        /*0bfc*/ 	.short	0x0101
        /*0bfe*/ 	.byte	0x3f
	.zero		1


	//   ....[51]....
        /*0c00*/ 	.word	0x00011770
        /*0c04*/ 	.word	0x00000013
        /*0c08*/ 	.word	0x00028c20
        /*0c0c*/ 	.short	0x010a
        /*0c0e*/ 	.byte	0x3f
	.zero		1


	//   ....[52]....
        /*0c10*/ 	.word	0x00011850
        /*0c14*/ 	.word	0x00000000
        /*0c18*/ 	.word	0x00028c60
        /*0c1c*/ 	.short	0x010a
        /*0c1e*/ 	.byte	0x3f
	.zero		1


	//   ....[53]....
        /*0c20*/ 	.word	0x000124e0
        /*0c24*/ 	.word	0x00000003
        /*0c28*/ 	.word	0x00028c40
        /*0c2c*/ 	.short	0x010a
        /*0c2e*/ 	.byte	0x3f
	.zero		1


	//   ....[54]....
        /*0c30*/ 	.word	0x00012740
        /*0c34*/ 	.word	0x00000003
        /*0c38*/ 	.word	0x00028c60
        /*0c3c*/ 	.short	0x010a
        /*0c3e*/ 	.byte	0x3f
	.zero		1


	//   ....[55]....
        /*0c40*/ 	.word	0x00013300
        /*0c44*/ 	.word	0x00000004
        /*0c48*/ 	.word	0x00028c40
        /*0c4c*/ 	.short	0x010a
        /*0c4e*/ 	.byte	0x3f
	.zero		1


	//   ....[56]....
        /*0c50*/ 	.word	0x00013550
        /*0c54*/ 	.word	0x00000004
        /*0c58*/ 	.word	0x00028c60
        /*0c5c*/ 	.short	0x010a
        /*0c5e*/ 	.byte	0x3f
	.zero		1


	//   ....[57]....
        /*0c60*/ 	.word	0x00014090
        /*0c64*/ 	.word	0x00000004
        /*0c68*/ 	.word	0x00028c40
        /*0c6c*/ 	.short	0x010a
        /*0c6e*/ 	.byte	0x3f
	.zero		1


	//   ....[58]....
        /*0c70*/ 	.word	0x000142f0
        /*0c74*/ 	.word	0x00000004
        /*0c78*/ 	.word	0x00028c60
        /*0c7c*/ 	.short	0x010a
        /*0c7e*/ 	.byte	0x3f
	.zero		1


	//   ....[59]....
        /*0c80*/ 	.word	0x00016070
        /*0c84*/ 	.word	0x00000000
        /*0c88*/ 	.word	0x00028c20
        /*0c8c*/ 	.short	0x010a
        /*0c8e*/ 	.byte	0x3f
	.zero		1


	//   ....[60]....
        /*0c90*/ 	.word	0x00016230
        /*0c94*/ 	.word	0x00000006
        /*0c98*/ 	.word	0x00000000
        /*0c9c*/ 	.short	0x010a
        /*0c9e*/ 	.byte	0x3f
	.zero		1


	//   ....[61]....
        /*0ca0*/ 	.word	0x000162a0
        /*0ca4*/ 	.word	0x00000007
        /*0ca8*/ 	.word	0x00000000
        /*0cac*/ 	.short	0x010a
        /*0cae*/ 	.byte	0x3f
	.zero		1


	//   ....[62]....
        /*0cb0*/ 	.word	0x00016310
        /*0cb4*/ 	.word	0x00000004
        /*0cb8*/ 	.word	0x00000000
        /*0cbc*/ 	.short	0x010a
        /*0cbe*/ 	.byte	0x3f
	.zero		1


	//   ....[63]....
        /*0cc0*/ 	.word	0x00016340
        /*0cc4*/ 	.word	0x00000003
        /*0cc8*/ 	.word	0x00000000
        /*0ccc*/ 	.short	0x010a
        /*0cce*/ 	.byte	0x3f
	.zero		1


	//   ....[64]....
        /*0cd0*/ 	.word	0x000163b0
        /*0cd4*/ 	.word	0x00000003
        /*0cd8*/ 	.word	0x00028c50
        /*0cdc*/ 	.short	0x010a
        /*0cde*/ 	.byte	0x3f
	.zero		1


	//   ....[65]....
        /*0ce0*/ 	.word	0x00016410
        /*0ce4*/ 	.word	0x00000003
        /*0ce8*/ 	.word	0x00028c50
        /*0cec*/ 	.short	0x010a
        /*0cee*/ 	.byte	0x3f
	.zero		1


	//   ....[66]....
        /*0cf0*/ 	.word	0x00016470
        /*0cf4*/ 	.word	0x00000003
        /*0cf8*/ 	.word	0x00028c00
        /*0cfc*/ 	.short	0x010a
        /*0cfe*/ 	.byte	0x3f
	.zero		1


	//   ....[67]....
        /*0d00*/ 	.word	0x000164c0
        /*0d04*/ 	.word	0x00000007
        /*0d08*/ 	.word	0x00028c30
        /*0d0c*/ 	.short	0x010a
        /*0d0e*/ 	.byte	0x3f
	.zero		1


	//   ....[68]....
        /*0d10*/ 	.word	0x00016510
        /*0d14*/ 	.word	0x00000007
        /*0d18*/ 	.word	0x00028c50
        /*0d1c*/ 	.short	0x010a
        /*0d1e*/ 	.byte	0x3f
	.zero		1


	//   ....[69]....
        /*0d20*/ 	.word	0x00016570
        /*0d24*/ 	.word	0x00000000
        /*0d28*/ 	.word	0x00028c30
        /*0d2c*/ 	.short	0x010a
        /*0d2e*/ 	.byte	0x3f
	.zero		1


	//   ....[70]....
        /*0d30*/ 	.word	0x000165c0
        /*0d34*/ 	.word	0x0000000a
        /*0d38*/ 	.word	0x00028c50
        /*0d3c*/ 	.short	0x010a
        /*0d3e*/ 	.byte	0x3f
	.zero		1


	//   ....[71]....
        /*0d40*/ 	.word	0x00016620
        /*0d44*/ 	.word	0x00000000
        /*0d48*/ 	.word	0x00028c30
        /*0d4c*/ 	.short	0x010a
        /*0d4e*/ 	.byte	0x3f
	.zero		1


	//   ....[72]....
        /*0d50*/ 	.word	0x00016670
        /*0d54*/ 	.word	0x0000000a
        /*0d58*/ 	.word	0x00028c50
        /*0d5c*/ 	.short	0x010a
        /*0d5e*/ 	.byte	0x3f
	.zero		1


	//   ....[73]....
        /*0d60*/ 	.word	0x00016810
        /*0d64*/ 	.word	0x00000000
        /*0d68*/ 	.word	0x00028c40
        /*0d6c*/ 	.short	0x010a
        /*0d6e*/ 	.byte	0x3f
	.zero		1


	//   ....[74]....
        /*0d70*/ 	.word	0x00016d90
        /*0d74*/ 	.word	0x00000013
        /*0d78*/ 	.word	0x00028c20
        /*0d7c*/ 	.short	0x010a
        /*0d7e*/ 	.byte	0x3f
	.zero		1


	//   ....[75]....
        /*0d80*/ 	.word	0x00016de0
        /*0d84*/ 	.word	0x00000000
        /*0d88*/ 	.word	0x00028c60
        /*0d8c*/ 	.short	0x010a
        /*0d8e*/ 	.byte	0x3f
	.zero		1


	//   ....[76]....
        /*0d90*/ 	.word	0x00016e30
        /*0d94*/ 	.word	0x00000003
        /*0d98*/ 	.word	0x00028c40
        /*0d9c*/ 	.short	0x010a
        /*0d9e*/ 	.byte	0x3f
	.zero		1


	//   ....[77]....
        /*0da0*/ 	.word	0x00016e80
        /*0da4*/ 	.word	0x00000003
        /*0da8*/ 	.word	0x00028c60
        /*0dac*/ 	.short	0x010a
        /*0dae*/ 	.byte	0x3f
	.zero		1


	//   ....[78]....
        /*0db0*/ 	.word	0x00016ed0
        /*0db4*/ 	.word	0x00000004
        /*0db8*/ 	.word	0x00028c40
        /*0dbc*/ 	.short	0x010a
        /*0dbe*/ 	.byte	0x3f
	.zero		1


	//   ....[79]....
        /*0dc0*/ 	.word	0x00016f20
        /*0dc4*/ 	.word	0x00000004
        /*0dc8*/ 	.word	0x00028c60
        /*0dcc*/ 	.short	0x010a
        /*0dce*/ 	.byte	0x3f
	.zero		1


	//   ....[80]....
        /*0dd0*/ 	.word	0x00016f70
        /*0dd4*/ 	.word	0x00000004
        /*0dd8*/ 	.word	0x00028c40
        /*0ddc*/ 	.short	0x010a
        /*0dde*/ 	.byte	0x3f
	.zero		1


	//   ....[81]....
        /*0de0*/ 	.word	0x00016fc0
        /*0de4*/ 	.word	0x00000004
        /*0de8*/ 	.word	0x00028c60
        /*0dec*/ 	.short	0x010a
        /*0dee*/ 	.byte	0x3f
	.zero		1


	//   ....[82]....
        /*0df0*/ 	.word	0x00017a70
        /*0df4*/ 	.word	0x00000000
        /*0df8*/ 	.word	0x00028c20
        /*0dfc*/ 	.short	0x010a
        /*0dfe*/ 	.byte	0x3f
	.zero		1


	//   ....[83]....
        /*0e00*/ 	.word	0x00017c10
        /*0e04*/ 	.word	0x00000006
        /*0e08*/ 	.word	0x00000000
        /*0e0c*/ 	.short	0x010a
        /*0e0e*/ 	.byte	0x3f
	.zero		1


	//   ....[84]....
        /*0e10*/ 	.word	0x00017c60
        /*0e14*/ 	.word	0x00000007
        /*0e18*/ 	.word	0x00000000
        /*0e1c*/ 	.short	0x010a
        /*0e1e*/ 	.byte	0x3f
	.zero		1


	//   ....[85]....
        /*0e20*/ 	.word	0x00017cb0
        /*0e24*/ 	.word	0x00000004
        /*0e28*/ 	.word	0x00000000
        /*0e2c*/ 	.short	0x010a
        /*0e2e*/ 	.byte	0x3f
	.zero		1


	//----- nvinfo : EIATTR_NUM_MBARRIERS
	.align		4
.L_554:
        /*0e30*/ 	.byte	0x03, 0x38
        /*0e32*/ 	.short	0x0016


	//----- nvinfo : EIATTR_EXIT_INSTR_OFFSETS
	.align		4
        /*0e34*/ 	.byte	0x04, 0x1c
        /*0e36*/ 	.short	(.L_556 - .L_555)


	//   ....[0]....
.L_555:
        /*0e38*/ 	.word	0x00000a40


	//   ....[1]....
        /*0e3c*/ 	.word	0x0000e7e0


	//   ....[2]....
        /*0e40*/ 	.word	0x00016390


	//----- nvinfo : EIATTR_MAX_THREADS
	.align		4
.L_556:
        /*0e44*/ 	.byte	0x04, 0x05
        /*0e46*/ 	.short	(.L_558 - .L_557)
.L_557:
        /*0e48*/ 	.word	0x00000180
        /*0e4c*/ 	.word	0x00000001
        /*0e50*/ 	.word	0x00000001


	//----- nvinfo : EIATTR_CRS_STACK_SIZE
	.align		4
.L_558:
        /*0e54*/ 	.byte	0x04, 0x1e
        /*0e56*/ 	.short	(.L_560 - .L_559)
.L_559:
        /*0e58*/ 	.word	0x00000000


	//----- nvinfo : EIATTR_CBANK_PARAM_SIZE
	.align		4
.L_560:
        /*0e5c*/ 	.byte	0x03, 0x19
        /*0e5e*/ 	.short	0x0af0


	//----- nvinfo : EIATTR_PARAM_CBANK
	.align		4
        /*0e60*/ 	.byte	0x04, 0x0a
        /*0e62*/ 	.short	(.L_562 - .L_561)
	.align		4
.L_561:
        /*0e64*/ 	.word	index@(.nv.constant0._ZN7cutlass13device_kernelIN5flash11enable_sm90INS1_16FlashAttnFwdSm90INS1_25CollectiveMainloopFwdSm90ILi2EN4cute5tupleIJNS5_1CILi1EEES8_S8_EEENS6_IJNS7_ILi64EEESA_SA_EEELi512ENS_6half_tEfNS_4arch4Sm90ELb1ELb0ELb0ELb1ELb0ELb0ELb0ELb0ELb0ELb1ELb1ELb0EEENS1_21CollectiveEpilogueFwdINS6_IJSA_NS7_ILi512EEESA_EEES9_SC_SE_Li256ELb1ELb1ELb1ELb0EEENS1_36VarlenDynamicPersistentTileSchedulerILi64ELi64ELi256ELi128ELb1ELb1ELb1ELb1ELb1ELb1EEEEEEEEEvNT_6ParamsE)
        /*0e68*/ 	.short	0x0210
        /*0e6a*/ 	.short	0x0af0


	//----- nvinfo : EIATTR_SW_WAR
	.align		4
.L_562:
        /*0e6c*/ 	.byte	0x04, 0x36
        /*0e6e*/ 	.short	(.L_564 - .L_563)
.L_563:
        /*0e70*/ 	.word	0x00000008
.L_564:


//--------------------- .nv.info._ZN7cutlass13device_kernelIN5flash11enable_sm90INS1_16FlashAttnFwdSm90INS1_25CollectiveMainloopFwdSm90ILi2EN4cute5tupleIJNS5_1CILi1EEES8_S8_EEENS6_IJNS7_ILi64EEESA_SA_EEELi512ENS_6half_tEfNS_4arch4Sm90ELb1ELb0ELb0ELb1ELb0ELb1ELb0ELb0ELb0ELb1ELb1ELb0EEENS1_21CollectiveEpilogueFwdINS6_IJSA_NS7_ILi512EEESA_EEES9_SC_SE_Li256ELb1ELb1ELb1ELb0EEENS1_36VarlenDynamicPersistentTileSchedulerILi64ELi64ELi256ELi128ELb1ELb1ELb1ELb1ELb1ELb1EEEEEEEEEvNT_6ParamsE --------------------------
	.section	.nv.info._ZN7cutlass13device_kernelIN5flash11enable_sm90INS1_16FlashAttnFwdSm90INS1_25CollectiveMainloopFwdSm90ILi2EN4cute5tupleIJNS5_1CILi1EEES8_S8_EEENS6_IJNS7_ILi64EEESA_SA_EEELi512ENS_6half_tEfNS_4arch4Sm90ELb1ELb0ELb0ELb1ELb0ELb1ELb0ELb0ELb0ELb1ELb1ELb0EEENS1_21CollectiveEpilogueFwdINS6_IJSA_NS7_ILi512EEESA_EEES9_SC_SE_Li256ELb1ELb1ELb1ELb0EEENS1_36VarlenDynamicPersistentTileSchedulerILi64ELi64ELi256ELi128ELb1ELb1ELb1ELb1ELb1ELb1EEEEEEEEEvNT_6ParamsE,"",@"SHT_CUDA_INFO"
	.sectionflags	@""
	.align	4


	//----- nvinfo : EIATTR_CUDA_API_VERSION
	.align		4
        /*0000*/ 	.byte	0x04, 0x37
        /*0002*/ 	.short	(.L_566 - .L_565)
.L_565:
        /*0004*/ 	.word	0x00000082


	//----- nvinfo : EIATTR_KPARAM_INFO
	.align		4
.L_566:
        /*0008*/ 	.byte	0x04, 0x17
        /*000a*/ 	.short	(.L_568 - .L_567)
.L_567:
        /*000c*/ 	.word	0x00000000
        /*0010*/ 	.short	0x0000
        /*0012*/ 	.short	0x0070
        /*0014*/ 	.byte	0x00, 0xf0, 0x01, 0x2a


	//----- nvinfo : EIATTR_SPARSE_MMA_MASK
	.align		4
.L_568:
        /*0018*/ 	.byte	0x03, 0x50
        /*001a*/ 	.short	0x0000


	//----- nvinfo : EIATTR_MAXREG_COUNT
	.align		4
        /*001c*/ 	.byte	0x03, 0x1b
        /*001e*/ 	.short	0x00a8


	//----- nvinfo : EIATTR_NUM_BARRIERS
	.align		4
        /*0020*/ 	.byte	0x02, 0x4c
        /*0022*/ 	.byte	0x10
	.zero		1


	//----- nvinfo : EIATTR_EXTERNS
	.align		4
        /*0024*/ 	.byte	0x04, 0x0f
        /*0026*/ 	.short	(.L_570 - .L_569)


	//   ....[0]....
	.align		4
.L_569:
        /*0028*/ 	.word	index@(__assertfail)


	//----- nvinfo : EIATTR_ANNOTATIONS
	.align		4
.L_570:
        /*002c*/ 	.byte	0x04, 0x55
        /*002e*/ 	.short	(.L_572 - .L_571)


	//   ....[0]....
.L_571:
        /* <DEDUP_REMOVED lines=88> */


	//----- nvinfo : EIATTR_MERCURY_ISA_VERSION
	.align		4
.L_572:
        /*05a0*/ 	.byte	0x03, 0x5f
        /*05a2*/ 	.short	0x0101


	//----- nvinfo : EIATTR_UNUSED_LOAD_BYTE_OFFSET
	.align		4
        /*05a4*/ 	.byte	0x04, 0x44
        /*05a6*/ 	.short	(.L_574 - .L_573)


	//   ....[0]....
.L_573:
        /*05a8*/ 	.word	0x00000a80
        /*05ac*/ 	.word	0x0000fff0


	//   ....[1]....
        /*05b0*/ 	.word	0x0000fec0
        /*05b4*/ 	.word	0x0000fff0


	//----- nvinfo : EIATTR_INT_WARP_WIDE_INSTR_OFFSETS
	.align		4
.L_574:
        /*05b8*/ 	.byte	0x04, 0x31
        /*05ba*/ 	.short	(.L_576 - .L_575)


	//   ....[0]....
.L_575:
        /*05bc*/ 	.word	0x00000190


	//   ....[1]....
        /*05c0*/ 	.word	0x000001d0


	//   ....[2]....
        /*05c4*/ 	.word	0x00000240


	//   ....[3]....
        /*05c8*/ 	.word	0x00018320


	//   ....[4]....
        /*05cc*/ 	.word	0x000183b0


	//   ....[5]....
        /*05d0*/ 	.word	0x0001cce0


	//   ....[6]....
        /*05d4*/ 	.word	0x0001cd70


	//----- nvinfo : EIATTR_COOP_GROUP_MASK_REGIDS
	.align		4
.L_576:
        /*05d8*/ 	.byte	0x04, 0x29
        /*05da*/ 	.short	(.L_578 - .L_577)


	//   ....[0]....
.L_577:
        /*05dc*/ 	.word	0xffffffff


	//   ....[1]....
        /*05e0*/ 	.word	0xffffffff


	//   ....[2]....
        /*05e4*/ 	.word	0xffffffff


	//   ....[3]....
        /*05e8*/ 	.word	0xffffffff


	//   ....[4]....
        /*05ec*/ 	.word	0xffffffff


	//   ....[5]....
        /*05f0*/ 	.word	0xffffffff


	//   ....[6]....
        /*05f4*/ 	.word	0xffffffff


	//   ....[7]....
        /*05f8*/ 	.word	0xffffffff


	//   ....[8]....
        /*05fc*/ 	.word	0xffffffff


	//   ....[9]....
        /*0600*/ 	.word	0xffffffff


	//   ....[10]....
        /*0604*/ 	.word	0xffffffff


	//   ....[11]....
        /*0608*/ 	.word	0xffffffff


	//   ....[12]....
        /*060c*/ 	.word	0xffffffff


	//   ....[13]....
        /*0610*/ 	.word	0xffffffff


	//   ....[14]....
        /*0614*/ 	.word	0xffffffff


	//   ....[15]....
        /*0618*/ 	.word	0xffffffff


	//   ....[16]....
        /*061c*/ 	.word	0xffffffff


	//   ....[17]....
        /*0620*/ 	.word	0xffffffff


	//   ....[18]....
        /*0624*/ 	.word	0xffffffff


	//   ....[19]....
        /*0628*/ 	.word	0xffffffff


	//   ....[20]....
        /*062c*/ 	.word	0xffffffff


	//   ....[21]....
        /*0630*/ 	.word	0xffffffff


	//   ....[22]....
        /*0634*/ 	.word	0xffffffff


	//   ....[23]....
        /*0638*/ 	.word	0xffffffff


	//   ....[24]....
        /*063c*/ 	.word	0xffffffff


	//   ....[25]....
        /*0640*/ 	.word	0xffffffff


	//   ....[26]....
        /*0644*/ 	.word	0xffffffff


	//   ....[27]....
        /*0648*/ 	.word	0xffffffff


	//   ....[28]....
        /*064c*/ 	.word	0xffffffff


	//   ....[29]....
        /*0650*/ 	.word	0xffffffff


	//   ....[30]....
        /*0654*/ 	.word	0xffffffff


	//   ....[31]....
        /*0658*/ 	.word	0xffffffff


	//   ....[32]....
        /*065c*/ 	.word	0xffffffff


	//   ....[33]....
        /*0660*/ 	.word	0xffffffff


	//   ....[34]....
        /*0664*/ 	.word	0xffffffff


	//   ....[35]....
        /*0668*/ 	.word	0xffffffff


	//   ....[36]....
        /*066c*/ 	.word	0xffffffff


	//   ....[37]....
        /*0670*/ 	.word	0xffffffff


	//   ....[38]....
        /*0674*/ 	.word	0xffffffff


	//   ....[39]....
        /*0678*/ 	.word	0xffffffff


	//   ....[40]....
        /*067c*/ 	.word	0xffffffff


	//   ....[41]....
        /*0680*/ 	.word	0xffffffff


	//   ....[42]....
        /*0684*/ 	.word	0xffffffff


	//   ....[43]....
        /*0688*/ 	.word	0xffffffff


	//   ....[44]....
        /*068c*/ 	.word	0xffffffff


	//   ....[45]....
        /*0690*/ 	.word	0xffffffff


	//   ....[46]....
        /*0694*/ 	.word	0xffffffff


	//   ....[47]....
        /*0698*/ 	.word	0xffffffff


	//   ....[48]....
        /*069c*/ 	.word	0xffffffff


	//   ....[49]....
        /*06a0*/ 	.word	0xffffffff


	//   ....[50]....
        /*06a4*/ 	.word	0xffffffff


	//   ....[51]....
        /*06a8*/ 	.word	0xffffffff


	//   ....[52]....
        /*06ac*/ 	.word	0xffffffff


	//   ....[53]....
        /*06b0*/ 	.word	0xffffffff


	//   ....[54]....
        /*06b4*/ 	.word	0xffffffff


	//   ....[55]....
        /*06b8*/ 	.word	0xffffffff


	//   ....[56]....
        /*06bc*/ 	.word	0xffffffff


	//   ....[57]....
        /*06c0*/ 	.word	0xffffffff


	//   ....[58]....
        /*06c4*/ 	.word	0xffffffff


	//   ....[59]....
        /*06c8*/ 	.word	0xffffffff


	//   ....[60]....
        /*06cc*/ 	.word	0xffffffff


	//   ....[61]....
        /*06d0*/ 	.word	0xffffffff


	//   ....[62]....
        /*06d4*/ 	.word	0xffffffff


	//   ....[63]....
        /*06d8*/ 	.word	0xffffffff


	//   ....[64]....
        /*06dc*/ 	.word	0xffffffff


	//   ....[65]....
        /*06e0*/ 	.word	0xffffffff


	//   ....[66]....
        /*06e4*/ 	.word	0xffffffff


	//   ....[67]....
        /*06e8*/ 	.word	0xffffffff


	//   ....[68]....
        /*06ec*/ 	.word	0xffffffff


	//   ....[69]....
        /*06f0*/ 	.word	0xffffffff


	//   ....[70]....
        /*06f4*/ 	.word	0xffffffff


	//   ....[71]....
        /*06f8*/ 	.word	0xffffffff


	//   ....[72]....
        /*06fc*/ 	.word	0xffffffff


	//   ....[73]....
        /*0700*/ 	.word	0xffffffff


	//   ....[74]....
        /*0704*/ 	.word	0xffffffff


	//   ....[75]....
        /*0708*/ 	.word	0xffffffff


	//   ....[76]....
        /*070c*/ 	.word	0xffffffff


	//   ....[77]....
        /*0710*/ 	.word	0xffffffff


	//   ....[78]....
        /*0714*/ 	.word	0xffffffff


	//   ....[79]....
        /*0718*/ 	.word	0xffffffff


	//   ....[80]....
        /*071c*/ 	.word	0xffffffff


	//   ....[81]....
        /*0720*/ 	.word	0xffffffff


	//   ....[82]....
        /*0724*/ 	.word	0xffffffff


	//   ....[83]....
        /*0728*/ 	.word	0xffffffff


	//   ....[84]....
        /*072c*/ 	.word	0xffffffff


	//   ....[85]....
        /*0730*/ 	.word	0xffffffff


	//   ....[86]....
        /*0734*/ 	.word	0xffffffff


	//   ....[87]....
        /*0738*/ 	.word	0xffffffff


	//   ....[88]....
        /*073c*/ 	.word	0xffffffff


	//   ....[89]....
        /*0740*/ 	.word	0xffffffff


	//   ....[90]....
        /*0744*/ 	.word	0xffffffff


	//   ....[91]....
        /*0748*/ 	.word	0xffffffff


	//   ....[92]....
        /*074c*/ 	.word	0xffffffff


	//   ....[93]....
        /*0750*/ 	.word	0xffffffff


	//   ....[94]....
        /*0754*/ 	.word	0xffffffff


	//   ....[95]....
        /*0758*/ 	.word	0xffffffff


	//   ....[96]....
        /*075c*/ 	.word	0xffffffff


	//   ....[97]....
        /*0760*/ 	.word	0xffffffff


	//   ....[98]....
        /*0764*/ 	.word	0xffffffff


	//   ....[99]....
        /*0768*/ 	.word	0xffffffff


	//   ....[100]....
        /*076c*/ 	.word	0xffffffff


	//   ....[101]....
        /*0770*/ 	.word	0xffffffff


	//   ....[102]....
        /*0774*/ 	.word	0xffffffff


	//   ....[103]....
        /*0778*/ 	.word	0xffffffff


	//   ....[104]....
        /*077c*/ 	.word	0xffffffff


	//   ....[105]....
        /*0780*/ 	.word	0xffffffff


	//   ....[106]....
        /*0784*/ 	.word	0xffffffff


	//   ....[107]....
        /*0788*/ 	.word	0xffffffff


	//   ....[108]....
        /*078c*/ 	.word	0xffffffff


	//   ....[109]....
        /*0790*/ 	.word	0xffffffff


	//   ....[110]....
        /*0794*/ 	.word	0xffffffff


	//   ....[111]....
        /*0798*/ 	.word	0x0500000f


	//   ....[112]....
        /*079c*/ 	.word	0x0500000f


	//   ....[113]....
        /*07a0*/ 	.word	0x0500000f


	//   ....[114]....
        /*07a4*/ 	.word	0x0500000f


	//   ....[115]....
        /*07a8*/ 	.word	0x0500000f


	//   ....[116]....
        /*07ac*/ 	.word	0x0500000f


	//   ....[117]....
        /*07b0*/ 	.word	0x0500000f


	//   ....[118]....
        /*07b4*/ 	.word	0x0500000f


	//   ....[119]....
        /*07b8*/ 	.word	0x0500000f


	//   ....[120]....
        /*07bc*/ 	.word	0x0500000f


	//   ....[121]....
        /*07c0*/ 	.word	0x0500000f


	//   ....[122]....
        /*07c4*/ 	.word	0x0500000f


	//   ....[123]....
        /*07c8*/ 	.word	0x0500000f


	//   ....[124]....
        /*07cc*/ 	.word	0x0500000f


	//   ....[125]....
        /*07d0*/ 	.word	0x0500000f


	//   ....[126]....
        /*07d4*/ 	.word	0x0500000f


	//   ....[127]....
        /*07d8*/ 	.word	0x0500000f


	//   ....[128]....
        /*07dc*/ 	.word	0x0500000f


	//   ....[129]....
        /*07e0*/ 	.word	0x0500000f


	//   ....[130]....
        /*07e4*/ 	.word	0x0500000f


	//   ....[131]....
        /*07e8*/ 	.word	0x0500000f


	//   ....[132]....
        /*07ec*/ 	.word	0x0500000f


	//   ....[133]....
        /*07f0*/ 	.word	0x0500000f


	//   ....[134]....
        /*07f4*/ 	.word	0x0500000f


	//   ....[135]....
        /*07f8*/ 	.word	0x0500000f


	//   ....[136]....
        /*07fc*/ 	.word	0x0500000f


	//   ....[137]....
        /*0800*/ 	.word	0x0500000f


	//   ....[138]....
        /*0804*/ 	.word	0x0500000f


	//   ....[139]....
        /*0808*/ 	.word	0x0500000f


	//   ....[140]....
        /*080c*/ 	.word	0x0500000f


	//   ....[141]....
        /*0810*/ 	.word	0x0500000f


	//   ....[142]....
        /*0814*/ 	.word	0x0500000f


	//   ....[143]....
        /*0818*/ 	.word	0x0500000f


	//   ....[144]....
        /*081c*/ 	.word	0x0500000f


	//   ....[145]....
        /*0820*/ 	.word	0x0500000f


	//   ....[146]....
        /*0824*/ 	.word	0x0500000f


	//   ....[147]....
        /*0828*/ 	.word	0x0500000f


	//   ....[148]....
        /*082c*/ 	.word	0x0500000f


	//   ....[149]....
        /*0830*/ 	.word	0x0500000f


	//   ....[150]....
        /*0834*/ 	.word	0x0500000f


	//   ....[151]....
        /*0838*/ 	.word	0x0500000f


	//   ....[152]....
        /*083c*/ 	.word	0x0500000f


	//   ....[153]....
        /*0840*/ 	.word	0x0500000f


	//   ....[154]....
        /*0844*/ 	.word	0x0500000f


	//   ....[155]....
        /*0848*/ 	.word	0x0500000f


	//----- nvinfo : EIATTR_COOP_GROUP_INSTR_OFFSETS
	.align		4
.L_578:
        /*084c*/ 	.byte	0x04, 0x28
        /*084e*/ 	.short	(.L_580 - .L_579)


	//   ....[0]....
.L_579:
        /*0850*/ 	.word	0x00000060


	//   ....[1]....
        /*0854*/ 	.word	0x000001a0


	//   ....[2]....
        /*0858*/ 	.word	0x000001f0


	//   ....[3]....
        /*085c*/ 	.word	0x000003e0


	//   ....[4]....
        /*0860*/ 	.word	0x00000540


	//   ....[5]....
        /*0864*/ 	.word	0x00000660


	//   ....[6]....
        /*0868*/ 	.word	0x000007c0


	//   ....[7]....
        /*086c*/ 	.word	0x00005050


	//   ....[8]....
        /*0870*/ 	.word	0x00007220


	//   ....[9]....
        /*0874*/ 	.word	0x00007990


	//   ....[10]....
        /*0878*/ 	.word	0x000079a0


	//   ....[11]....
        /*087c*/ 	.word	0x000079b0


	//   ....[12]....
        /*0880*/ 	.word	0x000079c0


	//   ....[13]....
        /*0884*/ 	.word	0x00007cc0


	//   ....[14]....
        /*0888*/ 	.word	0x00007cd0


	//   ....[15]....
        /*088c*/ 	.word	0x00007ce0


	//   ....[16]....
        /*0890*/ 	.word	0x00007cf0


	//   ....[17]....
        /*0894*/ 	.word	0x00008ed0


	//   ....[18]....
        /*0898*/ 	.word	0x00008ee0


	//   ....[19]....
        /*089c*/ 	.word	0x00008ef0


	//   ....[20]....
        /*08a0*/ 	.word	0x00008f00


	//   ....[21]....
        /*08a4*/ 	.word	0x00009120


	//   ....[22]....
        /*08a8*/ 	.word	0x00009130


	//   ....[23]....
        /*08ac*/ 	.word	0x00009140


	//   ....[24]....
        /*08b0*/ 	.word	0x00009150


	//   ....[25]....
        /*08b4*/ 	.word	0x0000a5c0


	//   ....[26]....
        /*08b8*/ 	.word	0x0000a5e0


	//   ....[27]....
        /*08bc*/ 	.word	0x0000a9c0


	//   ....[28]....
        /*08c0*/ 	.word	0x0000aa70


	//   ....[29]....
        /*08c4*/ 	.word	0x0000adc0


	//   ....[30]....
        /*08c8*/ 	.word	0x0000ae80


	//   ....[31]....
        /*08cc*/ 	.word	0x0000b8c0


	//   ....[32]....
        /*08d0*/ 	.word	0x0000baf0


	//   ....[33]....
        /*08d4*/ 	.word	0x0000bb30


	//   ....[34]....
        /*08d8*/ 	.word	0x0000c2d0


	//   ....[35]....
        /*08dc*/ 	.word	0x0000c3b0


	//   ....[36]....
        /*08e0*/ 	.word	0x0000c9e0


	//   ....[37]....
        /*08e4*/ 	.word	0x0000cbb0


	//   ....[38]....
        /*08e8*/ 	.word	0x0000d950


	//   ....[39]....
        /*08ec*/ 	.word	0x0000de70


	//   ....[40]....
        /*08f0*/ 	.word	0x0000dea0


	//   ....[41]....
        /*08f4*/ 	.word	0x0000e5c0


	//   ....[42]....
        /*08f8*/ 	.word	0x0000e630


	//   ....[43]....
        /*08fc*/ 	.word	0x0000f390


	//   ....[44]....
        /*0900*/ 	.word	0x0000f3e0


	//   ....[45]....
        /*0904*/ 	.word	0x0000f440


	//   ....[46]....
        /*0908*/ 	.word	0x0000f590


	//   ....[47]....
        /*090c*/ 	.word	0x0000f760


	//   ....[48]....
        /*0910*/ 	.word	0x00010bd0


	//   ....[49]....
        /*0914*/ 	.word	0x00010f50


	//   ....[50]....
        /*0918*/ 	.word	0x00010f60


	//   ....[51]....
        /*091c*/ 	.word	0x00010f70


	//   ....[52]....
        /*0920*/ 	.word	0x00010f80


	//   ....[53]....
        /*0924*/ 	.word	0x00011be0


	//   ....[54]....
        /*0928*/ 	.word	0x00011c20


	//   ....[55]....
        /*092c*/ 	.word	0x00011eb0


	//   ....[56]....
        /*0930*/ 	.word	0x00011ed0


	//   ....[57]....
        /*0934*/ 	.word	0x00012710


	//   ....[58]....
        /*0938*/ 	.word	0x00012760


	//   ....[59]....
        /*093c*/ 	.word	0x000130b0


	//   ....[60]....
        /*0940*/ 	.word	0x000130d0


	//   ....[61]....
        /*0944*/ 	.word	0x000143a0


	//   ....[62]....
        /*0948*/ 	.word	0x000143c0


	//   ....[63]....
        /*094c*/ 	.word	0x000145f0


	//   ....[64]....
        /*0950*/ 	.word	0x00014610


	//   ....[65]....
        /*0954*/ 	.word	0x000148c0


	//   ....[66]....
        /*0958*/ 	.word	0x00014ad0


	//   ....[67]....
        /*095c*/ 	.word	0x00014b00


	//   ....[68]....
        /*0960*/ 	.word	0x00014b30


	//   ....[69]....
        /*0964*/ 	.word	0x00014b60


	//   ....[70]....
        /*0968*/ 	.word	0x00014b90


	//   ....[71]....
        /*096c*/ 	.word	0x00014bc0


	//   ....[72]....
        /*0970*/ 	.word	0x00014d60


	//   ....[73]....
        /*0974*/ 	.word	0x00014d90


	//   ....[74]....
        /*0978*/ 	.word	0x00014dc0


	//   ....[75]....
        /*097c*/ 	.word	0x00014df0


	//   ....[76]....
        /*0980*/ 	.word	0x00014e20


	//   ....[77]....
        /*0984*/ 	.word	0x00014e50


	//   ....[78]....
        /*0988*/ 	.word	0x00014ef0


	//   ....[79]....
        /*098c*/ 	.word	0x00014f20


	//   ....[80]....
        /*0990*/ 	.word	0x00014f30


	//   ....[81]....
        /*0994*/ 	.word	0x00014f60


	//   ....[82]....
        /*0998*/ 	.word	0x000164f0


	//   ....[83]....
        /*099c*/ 	.word	0x00018900


	//   ....[84]....
        /*09a0*/ 	.word	0x000193f0


	//   ....[85]....
        /*09a4*/ 	.word	0x00019400


	//   ....[86]....
        /*09a8*/ 	.word	0x000194a0


	//   ....[87]....
        /*09ac*/ 	.word	0x000194b0


	//   ....[88]....
        /*09b0*/ 	.word	0x00019530


	//   ....[89]....
        /*09b4*/ 	.word	0x00019540


	//   ....[90]....
        /*09b8*/ 	.word	0x00019590


	//   ....[91]....
        /*09bc*/ 	.word	0x000195b0


	//   ....[92]....
        /*09c0*/ 	.word	0x0001d000


	//   ....[93]....
        /*09c4*/ 	.word	0x0001d080


	//   ....[94]....
        /*09c8*/ 	.word	0x0001d0b0


	//   ....[95]....
        /*09cc*/ 	.word	0x0001d0c0


	//   ....[96]....
        /*09d0*/ 	.word	0x0001d0f0


	//   ....[97]....
        /*09d4*/ 	.word	0x0001d120


	//   ....[98]....
        /*09d8*/ 	.word	0x0001d150


	//   ....[99]....
        /*09dc*/ 	.word	0x0001d180


	//   ....[100]....
        /*09e0*/ 	.word	0x0001d340


	//   ....[101]....
        /*09e4*/ 	.word	0x0001d370


	//   ....[102]....
        /*09e8*/ 	.word	0x0001d3a0


	//   ....[103]....
        /*09ec*/ 	.word	0x0001d3d0


	//   ....[104]....
        /*09f0*/ 	.word	0x0001d400


	//   ....[105]....
        /*09f4*/ 	.word	0x0001d430


	//   ....[106]....
        /*09f8*/ 	.word	0x0001d500


	//   ....[107]....
        /*09fc*/ 	.word	0x0001d520


	//   ....[108]....
        /*0a00*/ 	.word	0x0001d530


	//   ....[109]....
        /*0a04*/ 	.word	0x0001d5b0


	//   ....[110]....
        /*0a08*/ 	.word	0x0001e0e0


	//   ....[111]....
        /*0a0c*/ 	.word	0x0001e5c0


	//   ....[112]....
        /*0a10*/ 	.word	0x0001e650


	//   ....[113]....
        /*0a14*/ 	.word	0x0001e6a0


	//   ....[114]....
        /*0a18*/ 	.word	0x0001e6f0


	//   ....[115]....
        /*0a1c*/ 	.word	0x0001e790


	//   ....[116]....
        /*0a20*/ 	.word	0x0001e820


	//   ....[117]....
        /*0a24*/ 	.word	0x0001e870


	//   ....[118]....
        /*0a28*/ 	.word	0x0001e8c0


	//   ....[119]....
        /*0a2c*/ 	.word	0x0001e9b0


	//   ....[120]....
        /*0a30*/ 	.word	0x0001ea40


	//   ....[121]....
        /*0a34*/ 	.word	0x0001ea90


	//   ....[122]....
        /*0a38*/ 	.word	0x0001eae0


	//   ....[123]....
        /*0a3c*/ 	.word	0x0001eb80


	//   ....[124]....
        /*0a40*/ 	.word	0x0001ec10


	//   ....[125]....
        /*0a44*/ 	.word	0x0001ec60


	//   ....[126]....
        /*0a48*/ 	.word	0x0001ecb0


	//   ....[127]....
        /*0a4c*/ 	.word	0x0001efc0


	//   ....[128]....
        /*0a50*/ 	.word	0x0001f2a0


	//   ....[129]....
        /*0a54*/ 	.word	0x0001f480


	//   ....[130]....
        /*0a58*/ 	.word	0x0001f4d0


	//   ....[131]....
        /*0a5c*/ 	.word	0x0001f530


	//   ....[132]....
        /*0a60*/ 	.word	0x0001f620


	//   ....[133]....
        /*0a64*/ 	.word	0x0001f680


	//   ....[134]....
        /*0a68*/ 	.word	0x0001f770


	//   ....[135]....
        /*0a6c*/ 	.word	0x0001f7d0


	//   ....[136]....
        /*0a70*/ 	.word	0x0001f8a0


	//   ....[137]....
        /*0a74*/ 	.word	0x0001fbd0


	//   ....[138]....
        /*0a78*/ 	.word	0x0001fc70


	//   ....[139]....
        /*0a7c*/ 	.word	0x0001fe10


	//   ....[140]....
        /*0a80*/ 	.word	0x0001fe90


	//   ....[141]....
        /*0a84*/ 	.word	0x0001ff10


	//   ....[142]....
        /*0a88*/ 	.word	0x0001ff90


	//   ....[143]....
        /*0a8c*/ 	.word	0x00020010


	//   ....[144]....
        /*0a90*/ 	.word	0x000200a0


	//   ....[145]....
        /*0a94*/ 	.word	0x00020140


	//   ....[146]....
        /*0a98*/ 	.word	0x000201f0


	//   ....[147]....
        /*0a9c*/ 	.word	0x00020270


	//   ....[148]....
        /*0aa0*/ 	.word	0x000202f0


	//   ....[149]....
        /*0aa4*/ 	.word	0x00020370


	//   ....[150]....
        /*0aa8*/ 	.word	0x00020400


	//   ....[151]....
        /*0aac*/ 	.word	0x00020480


	//   ....[152]....
        /*0ab0*/ 	.word	0x00020530


	//   ....[153]....
        /*0ab4*/ 	.word	0x00020580


	//   ....[154]....
        /*0ab8*/ 	.word	0x00020640


	//   ....[155]....
        /*0abc*/ 	.word	0x00020770


	//----- nvinfo : EIATTR_REG_RECONFIG
	.align		4
.L_580:
        /*0ac0*/ 	.byte	0x01, 0x54
	.zero		2


	//----- nvinfo : EIATTR_SYSCALL_OFFSETS
	.align		4
        /*0ac4*/ 	.byte	0x04, 0x46
        /*0ac6*/ 	.short	(.L_582 - .L_581)


	//   ....[0]....
.L_581:
        /*0ac8*/ 	.word	0x000020a0


	//   ....[1]....
        /*0acc*/ 	.word	0x000021f0


	//   ....[2]....
        /*0ad0*/ 	.word	0x000073c0


	//   ....[3]....
        /*0ad4*/ 	.word	0x000076e0


	//   ....[4]....
        /*0ad8*/ 	.word	0x00018520


	//   ....[5]....
        /*0adc*/ 	.word	0x00018670


	//   ....[6]....
        /*0ae0*/ 	.word	0x00018770


	//   ....[7]....
        /*0ae4*/ 	.word	0x00019010


	//----- nvinfo : EIATTR_MBARRIER_INSTR_OFFSETS
	.align		4
.L_582:
        /*0ae8*/ 	.byte	0x04, 0x39
        /*0aea*/ 	.short	(.L_584 - .L_583)


	//   ....[0]....
.L_583:
        /*0aec*/ 	.word	0x000002d0
        /*0af0*/ 	.word	0x000000ff
        /*0af4*/ 	.word	0x00028c00
        /*0af8*/ 	.short	0x0100
        /*0afa*/ 	.byte	0x08
	.zero		1


	//   ....[1]....
        /*0afc*/ 	.word	0x000002e0
        /*0b00*/ 	.word	0x000000ff
        /*0b04*/ 	.word	0x00028c20
        /*0b08*/ 	.short	0x0100
        /*0b0a*/ 	.byte	0x08
	.zero		1


	//   ....[2]....
        /*0b0c*/ 	.word	0x00000390
        /*0b10*/ 	.word	0x000000ff
        /*0b14*/ 	.word	0x00028c30
        /*0b18*/ 	.short	0x0100
        /*0b1a*/ 	.byte	0x06
	.zero		1


	//   ....[3]....
        /*0b1c*/ 	.word	0x000003a0
        /*0b20*/ 	.word	0x000000ff
        /*0b24*/ 	.word	0x00028c40
        /*0b28*/ 	.short	0x0100
        /*0b2a*/ 	.byte	0x06
	.zero		1


	//   ....[4]....
        /*0b2c*/ 	.word	0x000003b0
        /*0b30*/ 	.word	0x000000ff
        /*0b34*/ 	.word	0x00028c38
        /*0b38*/ 	.short	0x0100
        /*0b3a*/ 	.byte	0x06
	.zero		1


	//   ....[5]....
        /*0b3c*/ 	.word	0x000003c0
        /*0b40*/ 	.word	0x000000ff
        /*0b44*/ 	.word	0x00028c48
        /*0b48*/ 	.short	0x0100
        /*0b4a*/ 	.byte	0x06
	.zero		1


	//   ....[6]....
        /*0b4c*/ 	.word	0x000004f0
        /*0b50*/ 	.word	0x000000ff
        /*0b54*/ 	.word	0x00028c50
        /*0b58*/ 	.short	0x0100
        /*0b5a*/ 	.byte	0x08
	.zero		1


	//   ....[7]....
        /*0b5c*/ 	.word	0x00000500
        /*0b60*/ 	.word	0x000000ff
        /*0b64*/ 	.word	0x00028c60
        /*0b68*/ 	.short	0x0100
        /*0b6a*/ 	.byte	0x08
	.zero		1


	//   ....[8]....
        /*0b6c*/ 	.word	0x00000510
        /*0b70*/ 	.word	0x000000ff
        /*0b74*/ 	.word	0x00028c58
        /*0b78*/ 	.short	0x0100
        /*0b7a*/ 	.byte	0x08
	.zero		1


	//   ....[9]....
        /*0b7c*/ 	.word	0x00000520
        /*0b80*/ 	.word	0x000000ff
        /*0b84*/ 	.word	0x00028c68
        /*0b88*/ 	.short	0x0100
        /*0b8a*/ 	.byte	0x08
	.zero		1


	//   ....[10]....
        /*0b8c*/ 	.word	0x00000610
        /*0b90*/ 	.word	0x000000ff
        /*0b94*/ 	.word	0x00028c70
        /*0b98*/ 	.short	0x0100
        /*0b9a*/ 	.byte	0x06
	.zero		1


	//   ....[11]....
        /*0b9c*/ 	.word	0x00000620
        /*0ba0*/ 	.word	0x000000ff
        /*0ba4*/ 	.word	0x00028c80
        /*0ba8*/ 	.short	0x0100
        /*0baa*/ 	.byte	0x06
	.zero		1


	//   ....[12]....
        /*0bac*/ 	.word	0x00000630
        /*0bb0*/ 	.word	0x000000ff
        /*0bb4*/ 	.word	0x00028c78
        /*0bb8*/ 	.short	0x0100
        /*0bba*/ 	.byte	0x06
	.zero		1


	//   ....[13]....
        /*0bbc*/ 	.word	0x00000640
        /*0bc0*/ 	.word	0x000000ff
        /*0bc4*/ 	.word	0x00028c88
        /*0bc8*/ 	.short	0x0100
        /*0bca*/ 	.byte	0x06
	.zero		1


	//   ....[14]....
        /*0bcc*/ 	.word	0x00000770
        /*0bd0*/ 	.word	0x000000ff
        /*0bd4*/ 	.word	0x00028c90
        /*0bd8*/ 	.short	0x0100
        /*0bda*/ 	.byte	0x08
	.zero		1


	//   ....[15]....
        /*0bdc*/ 	.word	0x00000780
        /*0be0*/ 	.word	0x000000ff
        /*0be4*/ 	.word	0x00028ca0
        /*0be8*/ 	.short	0x0100
        /*0bea*/ 	.byte	0x08
	.zero		1


	//   ....[16]....
        /*0bec*/ 	.word	0x00000790
        /*0bf0*/ 	.word	0x000000ff
        /*0bf4*/ 	.word	0x00028c98
        /*0bf8*/ 	.short	0x0100
        /*0bfa*/ 	.byte	0x08
	.zero		1


	//   ....[17]....
        /*0bfc*/ 	.word	0x000007a0
        /*0c00*/ 	.word	0x000000ff
        /*0c04*/ 	.word	0x00028ca8
        /*0c08*/ 	.short	0x0100
        /*0c0a*/ 	.byte	0x08
	.zero		1


	//   ....[18]....
        /*0c0c*/ 	.word	0x000008d0
        /*0c10*/ 	.word	0x000000ff
        /*0c14*/ 	.word	0x00028cb0
        /*0c18*/ 	.short	0x0100
        /*0c1a*/ 	.byte	0x08
	.zero		1


	//   ....[19]....
        /*0c1c*/ 	.word	0x000008e0
        /*0c20*/ 	.word	0x000000ff
        /*0c24*/ 	.word	0x00028cc0
        /*0c28*/ 	.short	0x0100
        /*0c2a*/ 	.byte	0x08
	.zero		1


	//   ....[20]....
        /*0c2c*/ 	.word	0x000008f0
        /*0c30*/ 	.word	0x000000ff
        /*0c34*/ 	.word	0x00028cb8
        /*0c38*/ 	.short	0x0100
        /*0c3a*/ 	.byte	0x08
	.zero		1


	//   ....[21]....
        /*0c3c*/ 	.word	0x00000900
        /*0c40*/ 	.word	0x000000ff
        /*0c44*/ 	.word	0x00028cc8
        /*0c48*/ 	.short	0x0100
        /*0c4a*/ 	.byte	0x08
	.zero		1


	//   ....[22]....
        /*0c4c*/ 	.word	0x00002d70
        /*0c50*/ 	.word	0x0000004b
        /*0c54*/ 	.word	0x00028c90
        /*0c58*/ 	.short	0x010a
        /*0c5a*/ 	.byte	0x3f
	.zero		1


	//   ....[23]....
        /*0c5c*/ 	.word	0x00003700
        /*0c60*/ 	.word	0x0000004b
        /*0c64*/ 	.word	0x00028c90
        /*0c68*/ 	.short	0x010a
        /*0c6a*/ 	.byte	0x3f
	.zero		1


	//   ....[24]....
        /*0c6c*/ 	.word	0x00003f90
        /*0c70*/ 	.word	0x0000004b
        /*0c74*/ 	.word	0x00028c90
        /*0c78*/ 	.short	0x010a
        /*0c7a*/ 	.byte	0x3f
	.zero		1


	//   ....[25]....
        /*0c7c*/ 	.word	0x00004190
        /*0c80*/ 	.word	0x00000004
        /*0c84*/ 	.word	0x00000000
        /*0c88*/ 	.short	0x0101
        /*0c8a*/ 	.byte	0x3f
	.zero		1


	//   ....[26]....
        /*0c8c*/ 	.word	0x000041d0
        /*0c90*/ 	.word	0x0000004b
        /*0c94*/ 	.word	0x00028cb0
        /*0c98*/ 	.short	0x010a
        /*0c9a*/ 	.byte	0x3f
	.zero		1


	//   ....[27]....
        /*0c9c*/ 	.word	0x00004800
        /*0ca0*/ 	.word	0x0000004b
        /*0ca4*/ 	.word	0x00000000
        /*0ca8*/ 	.short	0x0101
        /*0caa*/ 	.byte	0x3f
	.zero		1


	//   ....[28]....
        /*0cac*/ 	.word	0x00005170
        /*0cb0*/ 	.word	0x00000005
        /*0cb4*/ 	.word	0x00028c50
        /*0cb8*/ 	.short	0x010a
        /*0cba*/ 	.byte	0x3f
	.zero		1


	//   ....[29]....
        /*0cbc*/ 	.word	0x00005530
        /*0cc0*/ 	.word	0x00000005
        /*0cc4*/ 	.word	0x00000000
        /*0cc8*/ 	.short	0x0101
        /*0cca*/ 	.byte	0x3f
	.zero		1


	//   ....[30]....
        /*0ccc*/ 	.word	0x00005e70
        /*0cd0*/ 	.word	0x00000015
        /*0cd4*/ 	.word	0x00028c50
        /*0cd8*/ 	.short	0x010a
        /*0cda*/ 	.byte	0x3f
	.zero		1


	//   ....[31]....
        /*0cdc*/ 	.word	0x00005ec0
        /*0ce0*/ 	.word	0x00000015
        /*0ce4*/ 	.word	0x00028c50
        /*0ce8*/ 	.short	0x010a
        /*0cea*/ 	.byte	0x3f
	.zero		1


	//   ....[32]....
        /*0cec*/ 	.word	0x00006190
        /*0cf0*/ 	.word	0x00000015
        /*0cf4*/ 	.word	0x00000000
        /*0cf8*/ 	.short	0x0101
        /*0cfa*/ 	.byte	0x3f
	.zero		1


	//   ....[33]....
        /*0cfc*/ 	.word	0x00007450
        /*0d00*/ 	.word	0x00000002
        /*0d04*/ 	.word	0x00028c00
        /*0d08*/ 	.short	0x010a
        /*0d0a*/ 	.byte	0x3f
	.zero		1


	//   ....[34]....
        /*0d0c*/ 	.word	0x000074a0
        /*0d10*/ 	.word	0x00000002
        /*0d14*/ 	.word	0x00028c00
        /*0d18*/ 	.short	0x010a
        /*0d1a*/ 	.byte	0x3f
	.zero		1


	//   ....[35]....
        /*0d1c*/ 	.word	0x00007f40
        /*0d20*/ 	.word	0x00000002
        /*0d24*/ 	.word	0x00028c00
        /*0d28*/ 	.short	0x010a
        /*0d2a*/ 	.byte	0x3f
	.zero		1


	//   ....[36]....
        /*0d2c*/ 	.word	0x00009300
        /*0d30*/ 	.word	0x00000002
        /*0d34*/ 	.word	0x00028c00
        /*0d38*/ 	.short	0x010a
        /*0d3a*/ 	.byte	0x3f
	.zero		1


	//   ....[37]....
        /*0d3c*/ 	.word	0x0000a190
        /*0d40*/ 	.word	0x00000015
        /*0d44*/ 	.word	0x00028c30
        /*0d48*/ 	.short	0x010a
        /*0d4a*/ 	.byte	0x3f
	.zero		1


	//   ....[38]....
        /*0d4c*/ 	.word	0x0000a230
        /*0d50*/ 	.word	0x00000015
        /*0d54*/ 	.word	0x00028c30
        /*0d58*/ 	.short	0x010a
        /*0d5a*/ 	.byte	0x3f
	.zero		1


	//   ....[39]....
        /*0d5c*/ 	.word	0x0000b100
        /*0d60*/ 	.word	0x0000001d
        /*0d64*/ 	.word	0x00000000
        /*0d68*/ 	.short	0x0101
        /*0d6a*/ 	.byte	0x3f
	.zero		1


	//   ....[40]....
        /*0d6c*/ 	.word	0x0000b4e0
        /*0d70*/ 	.word	0x00000015
        /*0d74*/ 	.word	0x00028c50
        /*0d78*/ 	.short	0x010a
        /*0d7a*/ 	.byte	0x3f
	.zero		1


	//   ....[41]....
        /*0d7c*/ 	.word	0x0000b590
        /*0d80*/ 	.word	0x00000015
        /*0d84*/ 	.word	0x00028c50
        /*0d88*/ 	.short	0x010a
        /*0d8a*/ 	.byte	0x3f
	.zero		1


	//   ....[42]....
        /*0d8c*/ 	.word	0x0000b8e0
        /*0d90*/ 	.word	0x00000015
        /*0d94*/ 	.word	0x00000000
        /*0d98*/ 	.short	0x0101
        /*0d9a*/ 	.byte	0x3f
	.zero		1


	//   ....[43]....
        /*0d9c*/ 	.word	0x0000ba00
        /*0da0*/ 	.word	0x000000d7
        /*0da4*/ 	.word	0x00028c30
        /*0da8*/ 	.short	0x010a
        /*0daa*/ 	.byte	0x3f
	.zero		1


	//   ....[44]....
        /*0dac*/ 	.word	0x0000bac0
        /*0db0*/ 	.word	0x000000d7
        /*0db4*/ 	.word	0x00028c30
        /*0db8*/ 	.short	0x010a
        /*0dba*/ 	.byte	0x3f
	.zero		1


	//   ....[45]....
        /*0dbc*/ 	.word	0x0000c5a0
        /*0dc0*/ 	.word	0x0000009a
        /*0dc4*/ 	.word	0x00000000
        /*0dc8*/ 	.short	0x0101
        /*0dca*/ 	.byte	0x3f
	.zero		1


	//   ....[46]....
        /*0dcc*/ 	.word	0x0000d620
        /*0dd0*/ 	.word	0x000000d7
        /*0dd4*/ 	.word	0x00028c50
        /*0dd8*/ 	.short	0x010a
        /*0dda*/ 	.byte	0x3f
	.zero		1


	//   ....[47]....
        /*0ddc*/ 	.word	0x0000d670
        /*0de0*/ 	.word	0x000000d7
        /*0de4*/ 	.word	0x00028c50
        /*0de8*/ 	.short	0x010a
        /*0dea*/ 	.byte	0x3f
	.zero		1


	//   ....[48]....
        /*0dec*/ 	.word	0x0000d970
        /*0df0*/ 	.word	0x000000d7
        /*0df4*/ 	.word	0x00000000
        /*0df8*/ 	.short	0x0101
        /*0dfa*/ 	.byte	0x3f
	.zero		1


	//   ....[49]....
        /*0dfc*/ 	.word	0x0000daa0
        /*0e00*/ 	.word	0x00000015
        /*0e04*/ 	.word	0x00028c30
        /*0e08*/ 	.short	0x010a
        /*0e0a*/ 	.byte	0x3f
	.zero		1


	//   ....[50]....
        /*0e0c*/ 	.word	0x0000db10
        /*0e10*/ 	.word	0x00000015
        /*0e14*/ 	.word	0x00028c30
        /*0e18*/ 	.short	0x010a
        /*0e1a*/ 	.byte	0x3f
	.zero		1


	//   ....[51]....
        /*0e1c*/ 	.word	0x0000e020
        /*0e20*/ 	.word	0x0000000e
        /*0e24*/ 	.word	0x00000000
        /*0e28*/ 	.short	0x0101
        /*0e2a*/ 	.byte	0x3f
	.zero		1


	//   ....[52]....
        /*0e2c*/ 	.word	0x0000f060
        /*0e30*/ 	.word	0x00000015
        /*0e34*/ 	.word	0x00028c50
        /*0e38*/ 	.short	0x010a
        /*0e3a*/ 	.byte	0x3f
	.zero		1


	//   ....[53]....
        /*0e3c*/ 	.word	0x0000f0b0
        /*0e40*/ 	.word	0x00000015
        /*0e44*/ 	.word	0x00028c50
        /*0e48*/ 	.short	0x010a
        /*0e4a*/ 	.byte	0x3f
	.zero		1


	//   ....[54]....
        /*0e4c*/ 	.word	0x0000f3b0
        /*0e50*/ 	.word	0x00000015
        /*0e54*/ 	.word	0x00000000
        /*0e58*/ 	.short	0x0101
        /*0e5a*/ 	.byte	0x3f
	.zero		1


	//   ....[55]....
        /*0e5c*/ 	.word	0x00011bd0
        /*0e60*/ 	.word	0x00000004
        /*0e64*/ 	.word	0x00000000
        /*0e68*/ 	.short	0x0101
        /*0e6a*/ 	.byte	0x3f
	.zero		1


	//   ....[56]....
        /*0e6c*/ 	.word	0x000127a0
        /*0e70*/ 	.word	0x00000008
        /*0e74*/ 	.word	0x00000000
        /*0e78*/ 	.short	0x0101
        /*0e7a*/ 	.byte	0x3f
	.zero		1


	//   ....[57]....
        /*0e7c*/ 	.word	0x000165d0
        /*0e80*/ 	.word	0x00000012
        /*0e84*/ 	.word	0x00028c20
        /*0e88*/ 	.short	0x010a
        /*0e8a*/ 	.byte	0x3f
	.zero		1


	//   ....[58]....
        /*0e8c*/ 	.word	0x000166a0
        /*0e90*/ 	.word	0x00000005
        /*0e94*/ 	.word	0x00028ca0
        /*0e98*/ 	.short	0x010a
        /*0e9a*/ 	.byte	0x3f
	.zero		1


	//   ....[59]....
        /*0e9c*/ 	.word	0x000168e0
        /*0ea0*/ 	.word	0x00000005
        /*0ea4*/ 	.word	0x00028cc0
        /*0ea8*/ 	.short	0x010a
        /*0eaa*/ 	.byte	0x3f
	.zero		1


	//   ....[60]....
        /*0eac*/ 	.word	0x00017340
        /*0eb0*/ 	.word	0x00000005
        /*0eb4*/ 	.word	0x00028ca0
        /*0eb8*/ 	.short	0x010a
        /*0eba*/ 	.byte	0x3f
	.zero		1


	//   ....[61]....
        /*0ebc*/ 	.word	0x00017570
        /*0ec0*/ 	.word	0x00000005
        /*0ec4*/ 	.word	0x00028cc0
        /*0ec8*/ 	.short	0x010a
        /*0eca*/ 	.byte	0x3f
	.zero		1


	//   ....[62]....
        /*0ecc*/ 	.word	0x00018b60
        /*0ed0*/ 	.word	0x00000000
        /*0ed4*/ 	.word	0x00028c40
        /*0ed8*/ 	.short	0x010a
        /*0eda*/ 	.byte	0x3f
	.zero		1


	//   ....[63]....
        /*0edc*/ 	.word	0x00019650
        /*0ee0*/ 	.word	0x00000012
        /*0ee4*/ 	.word	0x00028c00
        /*0ee8*/ 	.short	0x0107
        /*0eea*/ 	.byte	0x3f
	.zero		1


	//   ....[64]....
        /*0eec*/ 	.word	0x00019740
        /*0ef0*/ 	.word	0x00000012
        /*0ef4*/ 	.word	0x00028c00
        /*0ef8*/ 	.short	0x0101
        /*0efa*/ 	.byte	0x3f
	.zero		1


	//   ....[65]....
        /*0efc*/ 	.word	0x00019760
        /*0f00*/ 	.word	0x00000012
        /*0f04*/ 	.word	0x00028c20
        /*0f08*/ 	.short	0x010a
        /*0f0a*/ 	.byte	0x3f
	.zero		1


	//   ....[66]....
        /*0f0c*/ 	.word	0x00019840
        /*0f10*/ 	.word	0x00000000
        /*0f14*/ 	.word	0x00028c60
        /*0f18*/ 	.short	0x010a
        /*0f1a*/ 	.byte	0x3f
	.zero		1


	//   ....[67]....
        /*0f1c*/ 	.word	0x0001a4d0
        /*0f20*/ 	.word	0x00000002
        /*0f24*/ 	.word	0x00028c40
        /*0f28*/ 	.short	0x010a
        /*0f2a*/ 	.byte	0x3f
	.zero		1


	//   ....[68]....
        /*0f2c*/ 	.word	0x0001a730
        /*0f30*/ 	.word	0x00000002
        /*0f34*/ 	.word	0x00028c60
        /*0f38*/ 	.short	0x010a
        /*0f3a*/ 	.byte	0x3f
	.zero		1


	//   ....[69]....
        /*0f3c*/ 	.word	0x0001b2f0
        /*0f40*/ 	.word	0x00000002
        /*0f44*/ 	.word	0x00028c40
        /*0f48*/ 	.short	0x010a
        /*0f4a*/ 	.byte	0x3f
	.zero		1


	//   ....[70]....
        /*0f4c*/ 	.word	0x0001b540
        /*0f50*/ 	.word	0x00000002
        /*0f54*/ 	.word	0x00028c60
        /*0f58*/ 	.short	0x010a
        /*0f5a*/ 	.byte	0x3f
	.zero		1


	//   ....[71]....
        /*0f5c*/ 	.word	0x0001c080
        /*0f60*/ 	.word	0x00000003
        /*0f64*/ 	.word	0x00028c40
        /*0f68*/ 	.short	0x010a
        /*0f6a*/ 	.byte	0x3f
	.zero		1


	//   ....[72]....
        /*0f6c*/ 	.word	0x0001c2e0
        /*0f70*/ 	.word	0x00000003
        /*0f74*/ 	.word	0x00028c60
        /*0f78*/ 	.short	0x010a
        /*0f7a*/ 	.byte	0x3f
	.zero		1


	//   ....[73]....
        /*0f7c*/ 	.word	0x0001e060
        /*0f80*/ 	.word	0x00000000
        /*0f84*/ 	.word	0x00028c20
        /*0f88*/ 	.short	0x010a
        /*0f8a*/ 	.byte	0x3f
	.zero		1


	//   ....[74]....
        /*0f8c*/ 	.word	0x0001e210
        /*0f90*/ 	.word	0x00000006
        /*0f94*/ 	.word	0x00000000
        /*0f98*/ 	.short	0x010a
        /*0f9a*/ 	.byte	0x3f
	.zero		1


	//   ....[75]....
        /*0f9c*/ 	.word	0x0001e280
        /*0fa0*/ 	.word	0x00000007
        /*0fa4*/ 	.word	0x00000000
        /*0fa8*/ 	.short	0x010a
        /*0faa*/ 	.byte	0x3f
	.zero		1


	//   ....[76]....
        /*0fac*/ 	.word	0x0001e2f0
        /*0fb0*/ 	.word	0x00000004
        /*0fb4*/ 	.word	0x00000000
        /*0fb8*/ 	.short	0x010a
        /*0fba*/ 	.byte	0x3f
	.zero		1


	//   ....[77]....
        /*0fbc*/ 	.word	0x0001e320
        /*0fc0*/ 	.word	0x00000003
        /*0fc4*/ 	.word	0x00000000
        /*0fc8*/ 	.short	0x010a
        /*0fca*/ 	.byte	0x3f
	.zero		1


	//   ....[78]....
        /*0fcc*/ 	.word	0x0001e380
        /*0fd0*/ 	.word	0x0000004b
        /*0fd4*/ 	.word	0x00028c90
        /*0fd8*/ 	.short	0x010a
        /*0fda*/ 	.byte	0x3f
	.zero		1


	//   ....[79]....
        /*0fdc*/ 	.word	0x0001e3d0
        /*0fe0*/ 	.word	0x0000004b
        /*0fe4*/ 	.word	0x00028c90
        /*0fe8*/ 	.short	0x010a
        /*0fea*/ 	.byte	0x3f
	.zero		1


	//   ....[80]....
        /*0fec*/ 	.word	0x0001e420
        /*0ff0*/ 	.word	0x0000004b
        /*0ff4*/ 	.word	0x00028c90
        /*0ff8*/ 	.short	0x010a
        /*0ffa*/ 	.byte	0x3f
	.zero		1


	//   ....[81]....
        /*0ffc*/ 	.word	0x0001e470
        /*1000*/ 	.word	0x0000004b
        /*1004*/ 	.word	0x00028cb0
        /*1008*/ 	.short	0x010a
        /*100a*/ 	.byte	0x3f
	.zero		1


	//   ....[82]....
        /*100c*/ 	.word	0x0001e4c0
        /*1010*/ 	.word	0x00000005
        /*1014*/ 	.word	0x00028c50
        /*1018*/ 	.short	0x010a
        /*101a*/ 	.byte	0x3f
	.zero		1


	//   ....[83]....
        /*101c*/ 	.word	0x0001e510
        /*1020*/ 	.word	0x00000015
        /*1024*/ 	.word	0x00028c50
        /*1028*/ 	.short	0x010a
        /*102a*/ 	.byte	0x3f
	.zero		1


	//   ....[84]....
        /*102c*/ 	.word	0x0001e900
        /*1030*/ 	.word	0x00000002
        /*1034*/ 	.word	0x00028c00
        /*1038*/ 	.short	0x010a
        /*103a*/ 	.byte	0x3f
	.zero		1


	//   ....[85]....
        /*103c*/ 	.word	0x0001ed00
        /*1040*/ 	.word	0x00000002
        /*1044*/ 	.word	0x00028c00
        /*1048*/ 	.short	0x010a
        /*104a*/ 	.byte	0x3f
	.zero		1


	//   ....[86]....
        /*104c*/ 	.word	0x0001ed50
        /*1050*/ 	.word	0x00000015
        /*1054*/ 	.word	0x00028c30
        /*1058*/ 	.short	0x010a
        /*105a*/ 	.byte	0x3f
	.zero		1


	//   ....[87]....
        /*105c*/ 	.word	0x0001eda0
        /*1060*/ 	.word	0x00000015
        /*1064*/ 	.word	0x00028c50
        /*1068*/ 	.short	0x010a
        /*106a*/ 	.byte	0x3f
	.zero		1


	//   ....[88]....
        /*106c*/ 	.word	0x0001edf0
        /*1070*/ 	.word	0x000000d7
        /*1074*/ 	.word	0x00028c30
        /*1078*/ 	.short	0x010a
        /*107a*/ 	.byte	0x3f
	.zero		1


	//   ....[89]....
        /*107c*/ 	.word	0x0001ee40
        /*1080*/ 	.word	0x000000d7
        /*1084*/ 	.word	0x00028c50
        /*1088*/ 	.short	0x010a
        /*108a*/ 	.byte	0x3f
	.zero		1


	//   ....[90]....
        /*108c*/ 	.word	0x0001ee90
        /*1090*/ 	.word	0x00000015
        /*1094*/ 	.word	0x00028c30
        /*1098*/ 	.short	0x010a
        /*109a*/ 	.byte	0x3f
	.zero		1


	//   ....[91]....
        /*109c*/ 	.word	0x0001eee0
        /*10a0*/ 	.word	0x00000015
        /*10a4*/ 	.word	0x00028c50
        /*10a8*/ 	.short	0x010a
        /*10aa*/ 	.byte	0x3f
	.zero		1


	//   ....[92]....
        /*10ac*/ 	.word	0x0001f080
        /*10b0*/ 	.word	0x00000012
        /*10b4*/ 	.word	0x00028c20
        /*10b8*/ 	.short	0x010a
        /*10ba*/ 	.byte	0x3f
	.zero		1


	//   ....[93]....
        /*10bc*/ 	.word	0x0001f0d0
        /*10c0*/ 	.word	0x00000005
        /*10c4*/ 	.word	0x00028ca0
        /*10c8*/ 	.short	0x010a
        /*10ca*/ 	.byte	0x3f
	.zero		1


	//   ....[94]....
        /*10cc*/ 	.word	0x0001f120
        /*10d0*/ 	.word	0x00000005
        /*10d4*/ 	.word	0x00028cc0
        /*10d8*/ 	.short	0x010a
        /*10da*/ 	.byte	0x3f
	.zero		1


	//   ....[95]....
        /*10dc*/ 	.word	0x0001f170
        /*10e0*/ 	.word	0x00000005
        /*10e4*/ 	.word	0x00028ca0
        /*10e8*/ 	.short	0x010a
        /*10ea*/ 	.byte	0x3f
	.zero		1


	//   ....[96]....
        /*10ec*/ 	.word	0x0001f1c0
        /*10f0*/ 	.word	0x00000005
        /*10f4*/ 	.word	0x00028cc0
        /*10f8*/ 	.short	0x010a
        /*10fa*/ 	.byte	0x3f
	.zero		1


	//   ....[97]....
        /*10fc*/ 	.word	0x0001f360
        /*1100*/ 	.word	0x00000000
        /*1104*/ 	.word	0x00028c40
        /*1108*/ 	.short	0x010a
        /*110a*/ 	.byte	0x3f
	.zero		1


	//   ....[98]....
        /*110c*/ 	.word	0x0001f8e0
        /*1110*/ 	.word	0x00000012
        /*1114*/ 	.word	0x00028c20
        /*1118*/ 	.short	0x010a
        /*111a*/ 	.byte	0x3f
	.zero		1


	//   ....[99]....
        /*111c*/ 	.word	0x0001f930
        /*1120*/ 	.word	0x00000000
        /*1124*/ 	.word	0x00028c60
        /*1128*/ 	.short	0x010a
        /*112a*/ 	.byte	0x3f
	.zero		1


	//   ....[100]....
        /*112c*/ 	.word	0x0001f980
        /*1130*/ 	.word	0x00000002
        /*1134*/ 	.word	0x00028c40
        /*1138*/ 	.short	0x010a
        /*113a*/ 	.byte	0x3f
	.zero		1


	//   ....[101]....
        /*113c*/ 	.word	0x0001f9d0
        /*1140*/ 	.word	0x00000002
        /*1144*/ 	.word	0x00028c60
        /*1148*/ 	.short	0x010a
        /*114a*/ 	.byte	0x3f
	.zero		1


	//   ....[102]....
        /*114c*/ 	.word	0x0001fa20
        /*1150*/ 	.word	0x00000002
        /*1154*/ 	.word	0x00028c40
        /*1158*/ 	.short	0x010a
        /*115a*/ 	.byte	0x3f
	.zero		1


	//   ....[103]....
        /*115c*/ 	.word	0x0001fa70
        /*1160*/ 	.word	0x00000002
        /*1164*/ 	.word	0x00028c60
        /*1168*/ 	.short	0x010a
        /*116a*/ 	.byte	0x3f
	.zero		1


	//   ....[104]....
        /*116c*/ 	.word	0x0001fac0
        /*1170*/ 	.word	0x00000003
        /*1174*/ 	.word	0x00028c40
        /*1178*/ 	.short	0x010a
        /*117a*/ 	.byte	0x3f
	.zero		1


	//   ....[105]....
        /*117c*/ 	.word	0x0001fb10
        /*1180*/ 	.word	0x00000003
        /*1184*/ 	.word	0x00028c60
        /*1188*/ 	.short	0x010a
        /*118a*/ 	.byte	0x3f
	.zero		1


	//   ....[106]....
        /*118c*/ 	.word	0x00020690
        /*1190*/ 	.word	0x00000000
        /*1194*/ 	.word	0x00028c20
        /*1198*/ 	.short	0x010a
        /*119a*/ 	.byte	0x3f
	.zero		1


	//   ....[107]....
        /*119c*/ 	.word	0x00020830
        /*11a0*/ 	.word	0x00000006
        /*11a4*/ 	.word	0x00000000
        /*11a8*/ 	.short	0x010a
        /*11aa*/ 	.byte	0x3f
	.zero		1


	//   ....[108]....
        /*11ac*/ 	.word	0x00020880
        /*11b0*/ 	.word	0x00000007
        /*11b4*/ 	.word	0x00000000
        /*11b8*/ 	.short	0x010a
        /*11ba*/ 	.byte	0x3f
	.zero		1


	//   ....[109]....
        /*11bc*/ 	.word	0x000208d0
        /*11c0*/ 	.word	0x00000004
        /*11c4*/ 	.word	0x00000000
        /*11c8*/ 	.short	0x010a
        /*11ca*/ 	.byte	0x3f
	.zero		1


	//----- nvinfo : EIATTR_NUM_MBARRIERS
	.align		4
.L_584:
        /*11cc*/ 	.byte	0x03, 0x38
        /*11ce*/ 	.short	0x0016


	//----- nvinfo : EIATTR_EXIT_INSTR_OFFSETS
	.align		4
        /*11d0*/ 	.byte	0x04, 0x1c
        /*11d2*/ 	.short	(.L_586 - .L_585)


	//   ....[0]....
.L_585:
        /*11d4*/ 	.word	0x0001e370


	//----- nvinfo : EIATTR_MAX_THREADS
	.align		4
.L_586:
        /*11d8*/ 	.byte	0x04, 0x05
        /*11da*/ 	.short	(.L_588 - .L_587)
.L_587:
        /*11dc*/ 	.word	0x00000180
        /*11e0*/ 	.word	0x00000001
        /*11e4*/ 	.word	0x00000001


	//----- nvinfo : EIATTR_CRS_STACK_SIZE
	.align		4
.L_588:
        /*11e8*/ 	.byte	0x04, 0x1e
        /*11ea*/ 	.short	(.L_590 - .L_589)
.L_589:
        /*11ec*/ 	.word	0x00000000


	//----- nvinfo : EIATTR_CBANK_PARAM_SIZE
	.align		4
.L_590:
        /*11f0*/ 	.byte	0x03, 0x19
        /*11f2*/ 	.short	0x0af0


	//----- nvinfo : EIATTR_PARAM_CBANK
	.align		4
        /*11f4*/ 	.byte	0x04, 0x0a
        /*11f6*/ 	.short	(.L_592 - .L_591)
	.align		4
.L_591:
        /*11f8*/ 	.word	index@(.nv.constant0._ZN7cutlass13device_kernelIN5flash11enable_sm90INS1_16FlashAttnFwdSm90INS1_25CollectiveMainloopFwdSm90ILi2EN4cute5tupleIJNS5_1CILi1EEES8_S8_EEENS6_IJNS7_ILi64EEESA_SA_EEELi512ENS_6half_tEfNS_4arch4Sm90ELb1ELb0ELb0ELb1ELb0ELb1ELb0ELb0ELb0ELb1ELb1ELb0EEENS1_21CollectiveEpilogueFwdINS6_IJSA_NS7_ILi512EEESA_EEES9_SC_SE_Li256ELb1ELb1ELb1ELb0EEENS1_36VarlenDynamicPersistentTileSchedulerILi64ELi64ELi256ELi128ELb1ELb1ELb1ELb1ELb1ELb1EEEEEEEEEvNT_6ParamsE)
        /*11fc*/ 	.short	0x0210
        /*11fe*/ 	.short	0x0af0


	//----- nvinfo : EIATTR_SW_WAR
	.align		4
.L_592:
        /*1200*/ 	.byte	0x04, 0x36
        /*1202*/ 	.short	(.L_594 - .L_593)
.L_593:
        /*1204*/ 	.word	0x00000008
.L_594:


//--------------------- .nv.info._ZN7cutlass13device_kernelIN5flash11enable_sm90INS1_16FlashAttnFwdSm90INS1_25CollectiveMainloopFwdSm90ILi2EN4cute5tupleIJNS5_1CILi1EEES8_S8_EEENS6_IJNS7_ILi64EEESA_SA_EEELi512ENS_6half_tEfNS_4arch4Sm90ELb1ELb0ELb0ELb1ELb0ELb0ELb1ELb0ELb0ELb1ELb1ELb0EEENS1_21CollectiveEpilogueFwdINS6_IJSA_NS7_ILi512EEESA_EEES9_SC_SE_Li256ELb1ELb1ELb1ELb0EEENS1_36VarlenDynamicPersistentTileSchedulerILi64ELi64ELi256ELi128ELb1ELb1ELb1ELb1ELb1ELb1EEEEEEEEEvNT_6ParamsE --------------------------
	.section	.nv.info._ZN7cutlass13device_kernelIN5flash11enable_sm90INS1_16FlashAttnFwdSm90INS1_25CollectiveMainloopFwdSm90ILi2EN4cute5tupleIJNS5_1CILi1EEES8_S8_EEENS6_IJNS7_ILi64EEESA_SA_EEELi512ENS_6half_tEfNS_4arch4Sm90ELb1ELb0ELb0ELb1ELb0ELb0ELb1ELb0ELb0ELb1ELb1ELb0EEENS1_21CollectiveEpilogueFwdINS6_IJSA_NS7_ILi512EEESA_EEES9_SC_SE_Li256ELb1ELb1ELb1ELb0EEENS1_36VarlenDynamicPersistentTileSchedulerILi64ELi64ELi256ELi128ELb1ELb1ELb1ELb1ELb1ELb1EEEEEEEEEvNT_6ParamsE,"",@"SHT_CUDA_INFO"
	.sectionflags	@""
	.align	4


	//----- nvinfo : EIATTR_CUDA_API_VERSION
	.align		4
        /*0000*/ 	.byte	0x04, 0x37
        /*0002*/ 	.short	(.L_596 - .L_595)
.L_595:
        /*0004*/ 	.word	0x00000082


	//----- nvinfo : EIATTR_KPARAM_INFO
	.align		4
.L_596:
        /*0008*/ 	.byte	0x04, 0x17
        /*000a*/ 	.short	(.L_598 - .L_597)
.L_597:
        /*000c*/ 	.word	0x00000000
        /*0010*/ 	.short	0x0000
        /*0012*/ 	.short	0x0070
        /*0014*/ 	.byte	0x00, 0xf0, 0x01, 0x2e


	//----- nvinfo : EIATTR_SPARSE_MMA_MASK
	.align		4
.L_598:
        /*0018*/ 	.byte	0x03, 0x50
        /*001a*/ 	.short	0x0000


	//----- nvinfo : EIATTR_MAXREG_COUNT
	.align		4
        /*001c*/ 	.byte	0x03, 0x1b
        /*001e*/ 	.short	0x00a8


	//----- nvinfo : EIATTR_NUM_BARRIERS
	.align		4
        /*0020*/ 	.byte	0x02, 0x4c
        /*0022*/ 	.byte	0x10
	.zero		1


	//----- nvinfo : EIATTR_EXTERNS
	.align		4
        /*0024*/ 	.byte	0x04, 0x0f
        /*0026*/ 	.short	(.L_600 - .L_599)


	//   ....[0]....
	.align		4
.L_599:
        /*0028*/ 	.word	index@(__assertfail)


	//----- nvinfo : EIATTR_ANNOTATIONS
	.align		4
.L_600:
        /*002c*/ 	.byte	0x04, 0x55
        /*002e*/ 	.short	(.L_602 - .L_601)


	//   ....[0]....
.L_601:
        /* <DEDUP_REMOVED lines=88> */


	//----- nvinfo : EIATTR_MERCURY_ISA_VERSION
	.align		4
.L_602:
        /*0598*/ 	.byte	0x03, 0x5f
        /*059a*/ 	.short	0x0101


	//----- nvinfo : EIATTR_UNUSED_LOAD_BYTE_OFFSET
	.align		4
        /*059c*/ 	.byte	0x04, 0x44
        /*059e*/ 	.short	(.L_604 - .L_603)


	//   ....[0]....
.L_603:
        /*05a0*/ 	.word	0x00000a40
        /*05a4*/ 	.word	0x0000fff0


	//   ....[1]....
        /*05a8*/ 	.word	0x0000d7d0
        /*05ac*/ 	.word	0x0000fff0


	//----- nvinfo : EIATTR_INT_WARP_WIDE_INSTR_OFFSETS
	.align		4
.L_604:
        /*05b0*/ 	.byte	0x04, 0x31
        /*05b2*/ 	.short	(.L_606 - .L_605)


	//   ....[0]....
.L_605:
        /*05b4*/ 	.word	0x00000130


	//   ....[1]....
        /*05b8*/ 	.word	0x00000170


	//   ....[2]....
        /*05bc*/ 	.word	0x000001e0


	//   ....[3]....
        /*05c0*/ 	.word	0x000001f0


	//   ....[4]....
        /*05c4*/ 	.word	0x00013bc0


	//   ....[5]....
        /*05c8*/ 	.word	0x00013c20


	//   ....[6]....
        /*05cc*/ 	.word	0x000195b0


	//   ....[7]....
        /*05d0*/ 	.word	0x00019640


	//----- nvinfo : EIATTR_COOP_GROUP_MASK_REGIDS
	.align		4
.L_606:
        /*05d4*/ 	.byte	0x04, 0x29
        /*05d6*/ 	.short	(.L_608 - .L_607)


	//   ....[0]....
.L_607:
        /*05d8*/ 	.word	0xffffffff


	//   ....[1]....
        /*05dc*/ 	.word	0xffffffff


	//   ....[2]....
        /*05e0*/ 	.word	0xffffffff


	//   ....[3]....
        /*05e4*/ 	.word	0xffffffff


	//   ....[4]....
        /*05e8*/ 	.word	0xffffffff


	//   ....[5]....
        /*05ec*/ 	.word	0xffffffff


	//   ....[6]....
        /*05f0*/ 	.word	0xffffffff


	//   ....[7]....
        /*05f4*/ 	.word	0xffffffff


	//   ....[8]....
        /*05f8*/ 	.word	0xffffffff


	//   ....[9]....
        /*05fc*/ 	.word	0xffffffff


	//   ....[10]....
        /*0600*/ 	.word	0xffffffff


	//   ....[11]....
        /*0604*/ 	.word	0xffffffff


	//   ....[12]....
        /*0608*/ 	.word	0xffffffff


	//   ....[13]....
        /*060c*/ 	.word	0xffffffff


	//   ....[14]....
        /*0610*/ 	.word	0xffffffff


	//   ....[15]....
        /*0614*/ 	.word	0xffffffff


	//   ....[16]....
        /*0618*/ 	.word	0xffffffff


	//   ....[17]....
        /*061c*/ 	.word	0xffffffff


	//   ....[18]....
        /*0620*/ 	.word	0xffffffff


	//   ....[19]....
        /*0624*/ 	.word	0xffffffff


	//   ....[20]....
        /*0628*/ 	.word	0xffffffff


	//   ....[21]....
        /*062c*/ 	.word	0xffffffff


	//   ....[22]....
        /*0630*/ 	.word	0xffffffff


	//   ....[23]....
        /*0634*/ 	.word	0xffffffff


	//   ....[24]....
        /*0638*/ 	.word	0xffffffff


	//   ....[25]....
        /*063c*/ 	.word	0xffffffff


	//   ....[26]....
        /*0640*/ 	.word	0xffffffff


	//   ....[27]....
        /*0644*/ 	.word	0xffffffff


	//   ....[28]....
        /*0648*/ 	.word	0xffffffff


	//   ....[29]....
        /*064c*/ 	.word	0xffffffff


	//   ....[30]....
        /*0650*/ 	.word	0xffffffff


	//   ....[31]....
        /*0654*/ 	.word	0xffffffff


	//   ....[32]....
        /*0658*/ 	.word	0xffffffff


	//   ....[33]....
        /*065c*/ 	.word	0xffffffff


	//   ....[34]....
        /*0660*/ 	.word	0xffffffff


	//   ....[35]....
        /*0664*/ 	.word	0xffffffff


	//   ....[36]....
        /*0668*/ 	.word	0xffffffff


	//   ....[37]....
        /*066c*/ 	.word	0xffffffff


	//   ....[38]....
        /*0670*/ 	.word	0xffffffff


	//   ....[39]....
        /*0674*/ 	.word	0xffffffff


	//   ....[40]....
        /*0678*/ 	.word	0xffffffff


	//   ....[41]....
        /*067c*/ 	.word	0xffffffff


	//   ....[42]....
        /*0680*/ 	.word	0xffffffff


	//   ....[43]....
        /*0684*/ 	.word	0xffffffff


	//   ....[44]....
        /*0688*/ 	.word	0xffffffff


	//   ....[45]....
        /*068c*/ 	.word	0xffffffff


	//   ....[46]....
        /*0690*/ 	.word	0xffffffff


	//   ....[47]....
        /*0694*/ 	.word	0xffffffff


	//   ....[48]....
        /*0698*/ 	.word	0xffffffff


	//   ....[49]....
        /*069c*/ 	.word	0xffffffff


	//   ....[50]....
        /*06a0*/ 	.word	0xffffffff


	//   ....[51]....
        /*06a4*/ 	.word	0xffffffff


	//   ....[52]....
        /*06a8*/ 	.word	0xffffffff


	//   ....[53]....
        /*06ac*/ 	.word	0xffffffff


	//   ....[54]....
        /*06b0*/ 	.word	0xffffffff


	//   ....[55]....
        /*06b4*/ 	.word	0xffffffff


	//   ....[56]....
        /*06b8*/ 	.word	0xffffffff


	//   ....[57]....
        /*06bc*/ 	.word	0xffffffff


	//   ....[58]....
        /*06c0*/ 	.word	0xffffffff


	//   ....[59]....
        /*06c4*/ 	.word	0xffffffff


	//   ....[60]....
        /*06c8*/ 	.word	0xffffffff


	//   ....[61]....
        /*06cc*/ 	.word	0xffffffff


	//   ....[62]....
        /*06d0*/ 	.word	0xffffffff


	//   ....[63]....
        /*06d4*/ 	.word	0xffffffff


	//   ....[64]....
        /*06d8*/ 	.word	0xffffffff


	//   ....[65]....
        /*06dc*/ 	.word	0xffffffff


	//   ....[66]....
        /*06e0*/ 	.word	0xffffffff


	//   ....[67]....
        /*06e4*/ 	.word	0xffffffff


	//   ....[68]....
        /*06e8*/ 	.word	0xffffffff


	//   ....[69]....
        /*06ec*/ 	.word	0xffffffff


	//   ....[70]....
        /*06f0*/ 	.word	0xffffffff


	//   ....[71]....
        /*06f4*/ 	.word	0xffffffff


	//   ....[72]....
        /*06f8*/ 	.word	0xffffffff


	//   ....[73]....
        /*06fc*/ 	.word	0xffffffff


	//   ....[74]....
        /*0700*/ 	.word	0xffffffff


	//   ....[75]....
        /*0704*/ 	.word	0xffffffff


	//   ....[76]....
        /*0708*/ 	.word	0xffffffff


	//   ....[77]....
        /*070c*/ 	.word	0xffffffff


	//   ....[78]....
        /*0710*/ 	.word	0xffffffff


	//   ....[79]....
        /*0714*/ 	.word	0xffffffff


	//   ....[80]....
        /*0718*/ 	.word	0xffffffff


	//   ....[81]....
        /*071c*/ 	.word	0xffffffff


	//   ....[82]....
        /*0720*/ 	.word	0xffffffff


	//   ....[83]....
        /*0724*/ 	.word	0xffffffff


	//   ....[84]....
        /*0728*/ 	.word	0xffffffff


	//   ....[85]....
        /*072c*/ 	.word	0xffffffff


	//   ....[86]....
        /*0730*/ 	.word	0xffffffff


	//   ....[87]....
        /*0734*/ 	.word	0xffffffff


	//   ....[88]....
        /*0738*/ 	.word	0xffffffff


	//   ....[89]....
        /*073c*/ 	.word	0xffffffff


	//   ....[90]....
        /*0740*/ 	.word	0xffffffff


	//   ....[91]....
        /*0744*/ 	.word	0xffffffff


	//   ....[92]....
        /*0748*/ 	.word	0xffffffff


	//   ....[93]....
        /*074c*/ 	.word	0xffffffff


	//   ....[94]....
        /*0750*/ 	.word	0xffffffff


	//   ....[95]....
        /*0754*/ 	.word	0xffffffff


	//   ....[96]....
        /*0758*/ 	.word	0xffffffff


	//   ....[97]....
        /*075c*/ 	.word	0xffffffff


	//   ....[98]....
        /*0760*/ 	.word	0xffffffff


	//   ....[99]....
        /*0764*/ 	.word	0xffffffff


	//   ....[100]....
        /*0768*/ 	.word	0xffffffff


	//   ....[101]....
        /*076c*/ 	.word	0xffffffff


	//   ....[102]....
        /*0770*/ 	.word	0xffffffff


	//   ....[103]....
        /*0774*/ 	.word	0xffffffff


	//   ....[104]....
        /*0778*/ 	.word	0xffffffff


	//   ....[105]....
        /*077c*/ 	.word	0x0500000f


	//   ....[106]....
        /*0780*/ 	.word	0x0500000f


	//   ....[107]....
        /*0784*/ 	.word	0x0500000f


	//   ....[108]....
        /*0788*/ 	.word	0x0500000f


	//   ....[109]....
        /*078c*/ 	.word	0x0500000f


	//   ....[110]....
        /*0790*/ 	.word	0x0500000f


	//   ....[111]....
        /*0794*/ 	.word	0x0500000f


	//   ....[112]....
        /*0798*/ 	.word	0x0500000f


	//   ....[113]....
        /*079c*/ 	.word	0x0500000f


	//   ....[114]....
        /*07a0*/ 	.word	0x0500000f


	//   ....[115]....
        /*07a4*/ 	.word	0x0500000f


	//   ....[116]....
        /*07a8*/ 	.word	0x0500000f


	//   ....[117]....
        /*07ac*/ 	.word	0x0500000f


	//   ....[118]....
        /*07b0*/ 	.word	0x0500000f


	//   ....[119]....
        /*07b4*/ 	.word	0x0500000f


	//   ....[120]....
        /*07b8*/ 	.word	0x0500000f


	//   ....[121]....
        /*07bc*/ 	.word	0x0500000f


	//   ....[122]....
        /*07c0*/ 	.word	0x0500000f


	//   ....[123]....
        /*07c4*/ 	.word	0x0500000f


	//   ....[124]....
        /*07c8*/ 	.word	0x0500000f


	//   ....[125]....
        /*07cc*/ 	.word	0x0500000f


	//   ....[126]....
        /*07d0*/ 	.word	0x0500000f


	//   ....[127]....
        /*07d4*/ 	.word	0x0500000f


	//   ....[128]....
        /*07d8*/ 	.word	0x0500000f


	//   ....[129]....
        /*07dc*/ 	.word	0x0500000f


	//   ....[130]....
        /*07e0*/ 	.word	0x0500000f


	//   ....[131]....
        /*07e4*/ 	.word	0x0500000f


	//   ....[132]....
        /*07e8*/ 	.word	0x0500000f


	//   ....[133]....
        /*07ec*/ 	.word	0x0500000f


	//   ....[134]....
        /*07f0*/ 	.word	0x0500000f


	//   ....[135]....
        /*07f4*/ 	.word	0x0500000f


	//   ....[136]....
        /*07f8*/ 	.word	0x0500000f


	//   ....[137]....
        /*07fc*/ 	.word	0x0500000f


	//   ....[138]....
        /*0800*/ 	.word	0x0500000f


	//   ....[139]....
        /*0804*/ 	.word	0x0500000f


	//   ....[140]....
        /*0808*/ 	.word	0x0500000f


	//----- nvinfo : EIATTR_COOP_GROUP_INSTR_OFFSETS
	.align		4
.L_608:
        /*080c*/ 	.byte	0x04, 0x28
        /*080e*/ 	.short	(.L_610 - .L_609)


	//   ....[0]....
.L_609:
        /*0810*/ 	.word	0x00000070


	//   ....[1]....
        /*0814*/ 	.word	0x00000140


	//   ....[2]....
        /*0818*/ 	.word	0x00000190


	//   ....[3]....
        /*081c*/ 	.word	0x000003a0


	//   ....[4]....
        /*0820*/ 	.word	0x00000500


	//   ....[5]....
        /*0824*/ 	.word	0x00000620


	//   ....[6]....
        /*0828*/ 	.word	0x00000780


	//   ....[7]....
        /*082c*/ 	.word	0x00001f80


	//   ....[8]....
        /*0830*/ 	.word	0x00003f60


	//   ....[9]....
        /*0834*/ 	.word	0x00004f70


	//   ....[10]....
        /*0838*/ 	.word	0x00005b70


	//   ....[11]....
        /*083c*/ 	.word	0x00005ba0


	//   ....[12]....
        /*0840*/ 	.word	0x00005f60


	//   ....[13]....
        /*0844*/ 	.word	0x000060b0


	//   ....[14]....
        /*0848*/ 	.word	0x00006280


	//   ....[15]....
        /*084c*/ 	.word	0x000063d0


	//   ....[16]....
        /*0850*/ 	.word	0x00006d30


	//   ....[17]....
        /*0854*/ 	.word	0x000079b0


	//   ....[18]....
        /*0858*/ 	.word	0x00008550


	//   ....[19]....
        /*085c*/ 	.word	0x000088a0


	//   ....[20]....
        /*0860*/ 	.word	0x000088d0


	//   ....[21]....
        /*0864*/ 	.word	0x00008b60


	//   ....[22]....
        /*0868*/ 	.word	0x00008c50


	//   ....[23]....
        /*086c*/ 	.word	0x00008d90


	//   ....[24]....
        /*0870*/ 	.word	0x00009f60


	//   ....[25]....
        /*0874*/ 	.word	0x0000abf0


	//   ....[26]....
        /*0878*/ 	.word	0x0000b880


	//   ....[27]....
        /*087c*/ 	.word	0x0000b8b0


	//   ....[28]....
        /*0880*/ 	.word	0x0000bb40


	//   ....[29]....
        /*0884*/ 	.word	0x0000bd10


	//   ....[30]....
        /*0888*/ 	.word	0x0000cc90


	//   ....[31]....
        /*088c*/ 	.word	0x0000ccd0


	//   ....[32]....
        /*0890*/ 	.word	0x0000cd30


	//   ....[33]....
        /*0894*/ 	.word	0x0000cd60


	//   ....[34]....
        /*0898*/ 	.word	0x0000cd90


	//   ....[35]....
        /*089c*/ 	.word	0x0000e530


	//   ....[36]....
        /*08a0*/ 	.word	0x0000e8a0


	//   ....[37]....
        /*08a4*/ 	.word	0x0000e8b0


	//   ....[38]....
        /*08a8*/ 	.word	0x0000e8c0


	//   ....[39]....
        /*08ac*/ 	.word	0x0000e8f0


	//   ....[40]....
        /*08b0*/ 	.word	0x0000f540


	//   ....[41]....
        /*08b4*/ 	.word	0x0000f580


	//   ....[42]....
        /*08b8*/ 	.word	0x0000f830


	//   ....[43]....
        /*08bc*/ 	.word	0x0000f850


	//   ....[44]....
        /*08c0*/ 	.word	0x0000ff30


	//   ....[45]....
        /*08c4*/ 	.word	0x0000ff60


	//   ....[46]....
        /*08c8*/ 	.word	0x000107f0


	//   ....[47]....
        /*08cc*/ 	.word	0x00010810


	//   ....[48]....
        /*08d0*/ 	.word	0x00011af0


	//   ....[49]....
        /*08d4*/ 	.word	0x00011b30


	//   ....[50]....
        /*08d8*/ 	.word	0x00011d70


	//   ....[51]....
        /*08dc*/ 	.word	0x00011d90


	//   ....[52]....
        /*08e0*/ 	.word	0x00012050


	//   ....[53]....
        /*08e4*/ 	.word	0x00012260


	//   ....[54]....
        /*08e8*/ 	.word	0x00012290


	//   ....[55]....
        /*08ec*/ 	.word	0x000122c0


	//   ....[56]....
        /*08f0*/ 	.word	0x000122f0


	//   ....[57]....
        /*08f4*/ 	.word	0x00012320


	//   ....[58]....
        /*08f8*/ 	.word	0x00012350


	//   ....[59]....
        /*08fc*/ 	.word	0x000124f0


	//   ....[60]....
        /*0900*/ 	.word	0x00012520


	//   ....[61]....
        /*0904*/ 	.word	0x00012550


	//   ....[62]....
        /*0908*/ 	.word	0x00012580


	//   ....[63]....
        /*090c*/ 	.word	0x000125b0


	//   ....[64]....
        /*0910*/ 	.word	0x000125e0


	//   ....[65]....
        /*0914*/ 	.word	0x00012680


	//   ....[66]....
        /*0918*/ 	.word	0x000126b0


	//   ....[67]....
        /*091c*/ 	.word	0x000126c0


	//   ....[68]....
        /*0920*/ 	.word	0x000126f0


	//   ....[69]....
        /*0924*/ 	.word	0x000141a0


	//   ....[70]....
        /*0928*/ 	.word	0x00014c30


	//   ....[71]....
        /*092c*/ 	.word	0x00014c60


	//   ....[72]....
        /*0930*/ 	.word	0x00014c80


	//   ....[73]....
        /*0934*/ 	.word	0x00014d30


	//   ....[74]....
        /*0938*/ 	.word	0x00014dc0


	//   ....[75]....
        /*093c*/ 	.word	0x00014de0


	//   ....[76]....
        /*0940*/ 	.word	0x00014e70


	//   ....[77]....
        /*0944*/ 	.word	0x00014e80


	//   ....[78]....
        /*0948*/ 	.word	0x00015810


	//   ....[79]....
        /*094c*/ 	.word	0x000158a0


	//   ....[80]....
        /*0950*/ 	.word	0x000158f0


	//   ....[81]....
        /*0954*/ 	.word	0x00015a20


	//   ....[82]....
        /*0958*/ 	.word	0x00015b90


	//   ....[83]....
        /*095c*/ 	.word	0x00015ba0


	//   ....[84]....
        /*0960*/ 	.word	0x00015d00


	//   ....[85]....
        /*0964*/ 	.word	0x00015d10


	//   ....[86]....
        /*0968*/ 	.word	0x000198c0


	//   ....[87]....
        /*096c*/ 	.word	0x000198f0


	//   ....[88]....
        /*0970*/ 	.word	0x00019950


	//   ....[89]....
        /*0974*/ 	.word	0x00019980


	//   ....[90]....
        /*0978*/ 	.word	0x000199b0


	//   ....[91]....
        /*097c*/ 	.word	0x000199e0


	//   ....[92]....
        /*0980*/ 	.word	0x00019a10


	//   ....[93]....
        /*0984*/ 	.word	0x00019a40


	//   ....[94]....
        /*0988*/ 	.word	0x00019c00


	//   ....[95]....
        /*098c*/ 	.word	0x00019c30


	//   ....[96]....
        /*0990*/ 	.word	0x00019c60


	//   ....[97]....
        /*0994*/ 	.word	0x00019c90


	//   ....[98]....
        /*0998*/ 	.word	0x00019cc0


	//   ....[99]....
        /*099c*/ 	.word	0x00019cf0


	//   ....[100]....
        /*09a0*/ 	.word	0x00019dc0


	//   ....[101]....
        /*09a4*/ 	.word	0x00019de0


	//   ....[102]....
        /*09a8*/ 	.word	0x00019df0


	//   ....[103]....
        /*09ac*/ 	.word	0x00019e70


	//   ....[104]....
        /*09b0*/ 	.word	0x0001a9b0


	//   ....[105]....
        /*09b4*/ 	.word	0x0001af70


	//   ....[106]....
        /*09b8*/ 	.word	0x0001b0f0


	//   ....[107]....
        /*09bc*/ 	.word	0x0001b150


	//   ....[108]....
        /*09c0*/ 	.word	0x0001b1e0


	//   ....[109]....
        /*09c4*/ 	.word	0x0001b230


	//   ....[110]....
        /*09c8*/ 	.word	0x0001b390


	//   ....[111]....
        /*09cc*/ 	.word	0x0001b430


	//   ....[112]....
        /*09d0*/ 	.word	0x0001b4e0


	//   ....[113]....
        /*09d4*/ 	.word	0x0001b5c0


	//   ....[114]....
        /*09d8*/ 	.word	0x0001b780


	//   ....[115]....
        /*09dc*/ 	.word	0x0001b860


	//   ....[116]....
        /*09e0*/ 	.word	0x0001baf0


	//   ....[117]....
        /*09e4*/ 	.word	0x0001bbf0


	//   ....[118]....
        /*09e8*/ 	.word	0x0001bdc0


	//   ....[119]....
        /*09ec*/ 	.word	0x0001be80


	//   ....[120]....
        /*09f0*/ 	.word	0x0001c0a0


	//   ....[121]....
        /*09f4*/ 	.word	0x0001c0f0


	//   ....[122]....
        /*09f8*/ 	.word	0x0001c420


	//   ....[123]....
        /*09fc*/ 	.word	0x0001c4c0


	//   ....[124]....
        /*0a00*/ 	.word	0x0001c650


	//   ....[125]....
        /*0a04*/ 	.word	0x0001c6d0


	//   ....[126]....
        /*0a08*/ 	.word	0x0001c750


	//   ....[127]....
        /*0a0c*/ 	.word	0x0001c7d0


	//   ....[128]....
        /*0a10*/ 	.word	0x0001c850


	//   ....[129]....
        /*0a14*/ 	.word	0x0001c8e0


	//   ....[130]....
        /*0a18*/ 	.word	0x0001c980


	//   ....[131]....
        /*0a1c*/ 	.word	0x0001ca30


	//   ....[132]....
        /*0a20*/ 	.word	0x0001cab0


	//   ....[133]....
        /*0a24*/ 	.word	0x0001cb30


	//   ....[134]....
        /*0a28*/ 	.word	0x0001cbb0


	//   ....[135]....
        /*0a2c*/ 	.word	0x0001cc40


	//   ....[136]....
        /*0a30*/ 	.word	0x0001ccc0


	//   ....[137]....
        /*0a34*/ 	.word	0x0001cd70


	//   ....[138]....
        /*0a38*/ 	.word	0x0001cdc0


	//   ....[139]....
        /*0a3c*/ 	.word	0x0001ce80


	//   ....[140]....
        /*0a40*/ 	.word	0x0001cfb0


	//----- nvinfo : EIATTR_REG_RECONFIG
	.align		4
.L_610:
        /*0a44*/ 	.byte	0x01, 0x54
	.zero		2


	//----- nvinfo : EIATTR_SYSCALL_OFFSETS
	.align		4
        /*0a48*/ 	.byte	0x04, 0x46
        /*0a4a*/ 	.short	(.L_612 - .L_611)


	//   ....[0]....
.L_611:
        /*0a4c*/ 	.word	0x00004110


	//   ....[1]....
        /*0a50*/ 	.word	0x00013dc0


	//   ....[2]....
        /*0a54*/ 	.word	0x00013f10


	//   ....[3]....
        /*0a58*/ 	.word	0x00014010


	//   ....[4]....
        /*0a5c*/ 	.word	0x00014850


	//   ....[5]....
        /*0a60*/ 	.word	0x00015190


	//----- nvinfo : EIATTR_MBARRIER_INSTR_OFFSETS
	.align		4
.L_612:
        /*0a64*/ 	.byte	0x04, 0x39
        /*0a66*/ 	.short	(.L_614 - .L_613)


	//   ....[0]....
.L_613:
        /*0a68*/ 	.word	0x00000280
        /*0a6c*/ 	.word	0x000000ff
        /*0a70*/ 	.word	0x00038800
        /*0a74*/ 	.short	0x0100
        /*0a76*/ 	.byte	0x08
	.zero		1


	//   ....[1]....
        /*0a78*/ 	.word	0x00000290
        /*0a7c*/ 	.word	0x000000ff
        /*0a80*/ 	.word	0x00038810
        /*0a84*/ 	.short	0x0100
        /*0a86*/ 	.byte	0x08
	.zero		1


	//   ....[2]....
        /*0a88*/ 	.word	0x000002a0
        /*0a8c*/ 	.word	0x000000ff
        /*0a90*/ 	.word	0x00038820
        /*0a94*/ 	.short	0x0100
        /*0a96*/ 	.byte	0x08
	.zero		1


	//   ....[3]....
        /*0a98*/ 	.word	0x00000350
        /*0a9c*/ 	.word	0x000000ff
        /*0aa0*/ 	.word	0x00038830
        /*0aa4*/ 	.short	0x0100
        /*0aa6*/ 	.byte	0x06
	.zero		1


	//   ....[4]....
        /*0aa8*/ 	.word	0x00000360
        /*0aac*/ 	.word	0x000000ff
        /*0ab0*/ 	.word	0x00038840
        /*0ab4*/ 	.short	0x0100
        /*0ab6*/ 	.byte	0x06
	.zero		1


	//   ....[5]....
        /*0ab8*/ 	.word	0x00000370
        /*0abc*/ 	.word	0x000000ff
        /*0ac0*/ 	.word	0x00038838
        /*0ac4*/ 	.short	0x0100
        /*0ac6*/ 	.byte	0x06
	.zero		1


	//   ....[6]....
        /*0ac8*/ 	.word	0x00000380
        /*0acc*/ 	.word	0x000000ff
        /*0ad0*/ 	.word	0x00038848
        /*0ad4*/ 	.short	0x0100
        /*0ad6*/ 	.byte	0x06
	.zero		1


	//   ....[7]....
        /*0ad8*/ 	.word	0x000004b0
        /*0adc*/ 	.word	0x000000ff
        /*0ae0*/ 	.word	0x00038850
        /*0ae4*/ 	.short	0x0100
        /*0ae6*/ 	.byte	0x08
	.zero		1


	//   ....[8]....
        /*0ae8*/ 	.word	0x000004c0
        /*0aec*/ 	.word	0x000000ff
        /*0af0*/ 	.word	0x00038860
        /*0af4*/ 	.short	0x0100
        /*0af6*/ 	.byte	0x08
	.zero		1


	//   ....[9]....
        /*0af8*/ 	.word	0x000004d0
        /*0afc*/ 	.word	0x000000ff
        /*0b00*/ 	.word	0x00038858
        /*0b04*/ 	.short	0x0100
        /*0b06*/ 	.byte	0x08
	.zero		1


	//   ....[10]....
        /*0b08*/ 	.word	0x000004e0
        /*0b0c*/ 	.word	0x000000ff
        /*0b10*/ 	.word	0x00038868
        /*0b14*/ 	.short	0x0100
        /*0b16*/ 	.byte	0x08
	.zero		1


	//   ....[11]....
        /*0b18*/ 	.word	0x000005d0
        /*0b1c*/ 	.word	0x000000ff
        /*0b20*/ 	.word	0x00038870
        /*0b24*/ 	.short	0x0100
        /*0b26*/ 	.byte	0x06
	.zero		1


	//   ....[12]....
        /*0b28*/ 	.word	0x000005e0
        /*0b2c*/ 	.word	0x000000ff
        /*0b30*/ 	.word	0x00038880
        /*0b34*/ 	.short	0x0100
        /*0b36*/ 	.byte	0x06
	.zero		1


	//   ....[13]....
        /*0b38*/ 	.word	0x000005f0
        /*0b3c*/ 	.word	0x000000ff
        /*0b40*/ 	.word	0x00038878
        /*0b44*/ 	.short	0x0100
        /*0b46*/ 	.byte	0x06
	.zero		1


	//   ....[14]....
        /*0b48*/ 	.word	0x00000600
        /*0b4c*/ 	.word	0x000000ff
        /*0b50*/ 	.word	0x00038888
        /*0b54*/ 	.short	0x0100
        /*0b56*/ 	.byte	0x06
	.zero		1


	//   ....[15]....
        /*0b58*/ 	.word	0x00000730
        /*0b5c*/ 	.word	0x000000ff
        /*0b60*/ 	.word	0x00038890
        /*0b64*/ 	.short	0x0100
        /*0b66*/ 	.byte	0x08
	.zero		1


	//   ....[16]....
        /*0b68*/ 	.word	0x00000740
        /*0b6c*/ 	.word	0x000000ff
        /*0b70*/ 	.word	0x000388a0
        /*0b74*/ 	.short	0x0100
        /*0b76*/ 	.byte	0x08
	.zero		1


	//   ....[17]....
        /*0b78*/ 	.word	0x00000750
        /*0b7c*/ 	.word	0x000000ff
        /*0b80*/ 	.word	0x00038898
        /*0b84*/ 	.short	0x0100
        /*0b86*/ 	.byte	0x08
	.zero		1


	//   ....[18]....
        /*0b88*/ 	.word	0x00000760
        /*0b8c*/ 	.word	0x000000ff
        /*0b90*/ 	.word	0x000388a8
        /*0b94*/ 	.short	0x0100
        /*0b96*/ 	.byte	0x08
	.zero		1


	//   ....[19]....
        /*0b98*/ 	.word	0x00000890
        /*0b9c*/ 	.word	0x000000ff
        /*0ba0*/ 	.word	0x000388b0
        /*0ba4*/ 	.short	0x0100
        /*0ba6*/ 	.byte	0x08
	.zero		1


	//   ....[20]....
        /*0ba8*/ 	.word	0x000008a0
        /*0bac*/ 	.word	0x000000ff
        /*0bb0*/ 	.word	0x000388c0
        /*0bb4*/ 	.short	0x0100
        /*0bb6*/ 	.byte	0x08
	.zero		1


	//   ....[21]....
        /*0bb8*/ 	.word	0x000008b0
        /*0bbc*/ 	.word	0x000000ff
        /*0bc0*/ 	.word	0x000388b8
        /*0bc4*/ 	.short	0x0100
        /*0bc6*/ 	.byte	0x08
	.zero		1


	//   ....[22]....
        /*0bc8*/ 	.word	0x000008c0
        /*0bcc*/ 	.word	0x000000ff
        /*0bd0*/ 	.word	0x000388c8
        /*0bd4*/ 	.short	0x0100
        /*0bd6*/ 	.byte	0x08
	.zero		1


	//   ....[23]....
        /*0bd8*/ 	.word	0x00002350
        /*0bdc*/ 	.word	0x00000004
        /*0be0*/ 	.word	0x00000000
        /*0be4*/ 	.short	0x0101
        /*0be6*/ 	.byte	0x3f
	.zero		1


	//   ....[24]....
        /*0be8*/ 	.word	0x00002e40
        /*0bec*/ 	.word	0x00000004
        /*0bf0*/ 	.word	0x00000000
        /*0bf4*/ 	.short	0x0101
        /*0bf6*/ 	.byte	0x3f
	.zero		1


	//   ....[25]....
        /*0bf8*/ 	.word	0x000041c0
        /*0bfc*/ 	.word	0x00000010
        /*0c00*/ 	.word	0x00038800
        /*0c04*/ 	.short	0x010a
        /*0c06*/ 	.byte	0x3f
	.zero		1


	//   ....[26]....
        /*0c08*/ 	.word	0x00004230
        /*0c0c*/ 	.word	0x00000009
        /*0c10*/ 	.word	0x00038830
        /*0c14*/ 	.short	0x010a
        /*0c16*/ 	.byte	0x3f
	.zero		1


	//   ....[27]....
        /*0c18*/ 	.word	0x000042a0
        /*0c1c*/ 	.word	0x00000009
        /*0c20*/ 	.word	0x00038830
        /*0c24*/ 	.short	0x010a
        /*0c26*/ 	.byte	0x3f
	.zero		1


	//   ....[28]....
        /*0c28*/ 	.word	0x00004520
        /*0c2c*/ 	.word	0x00000010
        /*0c30*/ 	.word	0x00038810
        /*0c34*/ 	.short	0x010a
        /*0c36*/ 	.byte	0x3f
	.zero		1


	//   ....[29]....
        /*0c38*/ 	.word	0x00004560
        /*0c3c*/ 	.word	0x00000009
        /*0c40*/ 	.word	0x00038850
        /*0c44*/ 	.short	0x010a
        /*0c46*/ 	.byte	0x3f
	.zero		1


	//   ....[30]....
        /*0c48*/ 	.word	0x00004630
        /*0c4c*/ 	.word	0x00000009
        /*0c50*/ 	.word	0x00038850
        /*0c54*/ 	.short	0x010a
        /*0c56*/ 	.byte	0x3f
	.zero		1


	//   ....[31]....
        /*0c58*/ 	.word	0x00006610
        /*0c5c*/ 	.word	0x00000007
        /*0c60*/ 	.word	0x00000000
        /*0c64*/ 	.short	0x0101
        /*0c66*/ 	.byte	0x3f
	.zero		1


	//   ....[32]....
        /*0c68*/ 	.word	0x00006d50
        /*0c6c*/ 	.word	0x00000009
        /*0c70*/ 	.word	0x00000000
        /*0c74*/ 	.short	0x0101
        /*0c76*/ 	.byte	0x3f
	.zero		1


	//   ....[33]....
        /*0c78*/ 	.word	0x00006e60
        /*0c7c*/ 	.word	0x00000009
        /*0c80*/ 	.word	0x00038830
        /*0c84*/ 	.short	0x010a
        /*0c86*/ 	.byte	0x3f
	.zero		1


	//   ....[34]....
        /*0c88*/ 	.word	0x00006eb0
        /*0c8c*/ 	.word	0x00000009
        /*0c90*/ 	.word	0x00038830
        /*0c94*/ 	.short	0x010a
        /*0c96*/ 	.byte	0x3f
	.zero		1


	//   ....[35]....
        /*0c98*/ 	.word	0x00007030
        /*0c9c*/ 	.word	0x00000009
        /*0ca0*/ 	.word	0x00038850
        /*0ca4*/ 	.short	0x010a
        /*0ca6*/ 	.byte	0x3f
	.zero		1


	//   ....[36]....
        /*0ca8*/ 	.word	0x00007070
        /*0cac*/ 	.word	0x00000009
        /*0cb0*/ 	.word	0x00038850
        /*0cb4*/ 	.short	0x010a
        /*0cb6*/ 	.byte	0x3f
	.zero		1


	//   ....[37]....
        /*0cb8*/ 	.word	0x00008fa0
        /*0cbc*/ 	.word	0x0000000b
        /*0cc0*/ 	.word	0x00000000
        /*0cc4*/ 	.short	0x0101
        /*0cc6*/ 	.byte	0x3f
	.zero		1


	//   ....[38]....
        /*0cc8*/ 	.word	0x00009f80
        /*0ccc*/ 	.word	0x00000009
        /*0cd0*/ 	.word	0x00000000
        /*0cd4*/ 	.short	0x0101
        /*0cd6*/ 	.byte	0x3f
	.zero		1


	//   ....[39]....
        /*0cd8*/ 	.word	0x0000a0c0
        /*0cdc*/ 	.word	0x00000009
        /*0ce0*/ 	.word	0x00038830
        /*0ce4*/ 	.short	0x010a
        /*0ce6*/ 	.byte	0x3f
	.zero		1


	//   ....[40]....
        /*0ce8*/ 	.word	0x0000a110
        /*0cec*/ 	.word	0x00000009
        /*0cf0*/ 	.word	0x00038830
        /*0cf4*/ 	.short	0x010a
        /*0cf6*/ 	.byte	0x3f
	.zero		1


	//   ....[41]....
        /*0cf8*/ 	.word	0x0000a290
        /*0cfc*/ 	.word	0x00000009
        /*0d00*/ 	.word	0x00038850
        /*0d04*/ 	.short	0x010a
        /*0d06*/ 	.byte	0x3f
	.zero		1


	//   ....[42]....
        /*0d08*/ 	.word	0x0000a2d0
        /*0d0c*/ 	.word	0x00000009
        /*0d10*/ 	.word	0x00038850
        /*0d14*/ 	.short	0x010a
        /*0d16*/ 	.byte	0x3f
	.zero		1


	//   ....[43]....
        /*0d18*/ 	.word	0x0000c020
        /*0d1c*/ 	.word	0x000000a3
        /*0d20*/ 	.word	0x00000000
        /*0d24*/ 	.short	0x0101
        /*0d26*/ 	.byte	0x3f
	.zero		1


	//   ....[44]....
        /*0d28*/ 	.word	0x0000ccb0
        /*0d2c*/ 	.word	0x00000009
        /*0d30*/ 	.word	0x00000000
        /*0d34*/ 	.short	0x0101
        /*0d36*/ 	.byte	0x3f
	.zero		1


	//   ....[45]....
        /*0d38*/ 	.word	0x0000f570
        /*0d3c*/ 	.word	0x00000008
        /*0d40*/ 	.word	0x00000000
        /*0d44*/ 	.short	0x0101
        /*0d46*/ 	.byte	0x3f
	.zero		1


	//   ....[46]....
        /*0d48*/ 	.word	0x0000fe60
        /*0d4c*/ 	.word	0x00000008
        /*0d50*/ 	.word	0x00000000
        /*0d54*/ 	.short	0x0101
        /*0d56*/ 	.byte	0x3f
	.zero		1


	//   ....[47]....
        /*0d58*/ 	.word	0x00014400
        /*0d5c*/ 	.word	0x00000000
        /*0d60*/ 	.word	0x00038840
        /*0d64*/ 	.short	0x010a
        /*0d66*/ 	.byte	0x3f
	.zero		1


	//   ....[48]....
        /*0d68*/ 	.word	0x00014f40
        /*0d6c*/ 	.word	0x00000012
        /*0d70*/ 	.word	0x00038800
        /*0d74*/ 	.short	0x0107
        /*0d76*/ 	.byte	0x3f
	.zero		1


	//   ....[49]....
        /*0d78*/ 	.word	0x00014fe0
        /*0d7c*/ 	.word	0x00000012
        /*0d80*/ 	.word	0x00038800
        /*0d84*/ 	.short	0x0101
        /*0d86*/ 	.byte	0x3f
	.zero		1


	//   ....[50]....
        /*0d88*/ 	.word	0x00015f10
        /*0d8c*/ 	.word	0x00000012
        /*0d90*/ 	.word	0x00038810
        /*0d94*/ 	.short	0x0107
        /*0d96*/ 	.byte	0x3f
	.zero		1


	//   ....[51]....
        /*0d98*/ 	.word	0x00016010
        /*0d9c*/ 	.word	0x00000012
        /*0da0*/ 	.word	0x00038810
        /*0da4*/ 	.short	0x0101
        /*0da6*/ 	.byte	0x3f
	.zero		1


	//   ....[52]....
        /*0da8*/ 	.word	0x00016030
        /*0dac*/ 	.word	0x00000012
        /*0db0*/ 	.word	0x00038820
        /*0db4*/ 	.short	0x010a
        /*0db6*/ 	.byte	0x3f
	.zero		1


	//   ....[53]....
        /*0db8*/ 	.word	0x00016110
        /*0dbc*/ 	.word	0x00000000
        /*0dc0*/ 	.word	0x00038860
        /*0dc4*/ 	.short	0x010a
        /*0dc6*/ 	.byte	0x3f
	.zero		1


	//   ....[54]....
        /*0dc8*/ 	.word	0x00016da0
        /*0dcc*/ 	.word	0x00000003
        /*0dd0*/ 	.word	0x00038840
        /*0dd4*/ 	.short	0x010a
        /*0dd6*/ 	.byte	0x3f
	.zero		1


	//   ....[55]....
        /*0dd8*/ 	.word	0x00017000
        /*0ddc*/ 	.word	0x00000003
        /*0de0*/ 	.word	0x00038860
        /*0de4*/ 	.short	0x010a
        /*0de6*/ 	.byte	0x3f
	.zero		1


	//   ....[56]....
        /*0de8*/ 	.word	0x00017bc0
        /*0dec*/ 	.word	0x00000004
        /*0df0*/ 	.word	0x00038840
        /*0df4*/ 	.short	0x010a
        /*0df6*/ 	.byte	0x3f
	.zero		1


	//   ....[57]....
        /*0df8*/ 	.word	0x00017e10
        /*0dfc*/ 	.word	0x00000004
        /*0e00*/ 	.word	0x00038860
        /*0e04*/ 	.short	0x010a
        /*0e06*/ 	.byte	0x3f
	.zero		1


	//   ....[58]....
        /*0e08*/ 	.word	0x00018950
        /*0e0c*/ 	.word	0x00000004
        /*0e10*/ 	.word	0x00038840
        /*0e14*/ 	.short	0x010a
        /*0e16*/ 	.byte	0x3f
	.zero		1


	//   ....[59]....
        /*0e18*/ 	.word	0x00018bb0
        /*0e1c*/ 	.word	0x00000004
        /*0e20*/ 	.word	0x00038860
        /*0e24*/ 	.short	0x010a
        /*0e26*/ 	.byte	0x3f
	.zero		1


	//   ....[60]....
        /*0e28*/ 	.word	0x0001a930
        /*0e2c*/ 	.word	0x00000000
        /*0e30*/ 	.word	0x00038820
        /*0e34*/ 	.short	0x010a
        /*0e36*/ 	.byte	0x3f
	.zero		1


	//   ....[61]....
        /*0e38*/ 	.word	0x0001aaf0
        /*0e3c*/ 	.word	0x00000006
        /*0e40*/ 	.word	0x00000000
        /*0e44*/ 	.short	0x010a
        /*0e46*/ 	.byte	0x3f
	.zero		1


	//   ....[62]....
        /*0e48*/ 	.word	0x0001ab60
        /*0e4c*/ 	.word	0x00000007
        /*0e50*/ 	.word	0x00000000
        /*0e54*/ 	.short	0x010a
        /*0e56*/ 	.byte	0x3f
	.zero		1


	//   ....[63]....
        /*0e58*/ 	.word	0x0001abd0
        /*0e5c*/ 	.word	0x00000004
        /*0e60*/ 	.word	0x00000000
        /*0e64*/ 	.short	0x010a
        /*0e66*/ 	.byte	0x3f
	.zero		1


	//   ....[64]....
        /*0e68*/ 	.word	0x0001ac00
        /*0e6c*/ 	.word	0x00000003
        /*0e70*/ 	.word	0x00000000
        /*0e74*/ 	.short	0x010a
        /*0e76*/ 	.byte	0x3f
	.zero		1


	//   ....[65]....
        /*0e78*/ 	.word	0x0001ac60
        /*0e7c*/ 	.word	0x00000010
        /*0e80*/ 	.word	0x00038800
        /*0e84*/ 	.short	0x010a
        /*0e86*/ 	.byte	0x3f
	.zero		1


	//   ....[66]....
        /*0e88*/ 	.word	0x0001acb0
        /*0e8c*/ 	.word	0x00000009
        /*0e90*/ 	.word	0x00038830
        /*0e94*/ 	.short	0x010a
        /*0e96*/ 	.byte	0x3f
	.zero		1


	//   ....[67]....
        /*0e98*/ 	.word	0x0001ad00
        /*0e9c*/ 	.word	0x00000010
        /*0ea0*/ 	.word	0x00038810
        /*0ea4*/ 	.short	0x010a
        /*0ea6*/ 	.byte	0x3f
	.zero		1


	//   ....[68]....
        /*0ea8*/ 	.word	0x0001ad50
        /*0eac*/ 	.word	0x00000009
        /*0eb0*/ 	.word	0x00038850
        /*0eb4*/ 	.short	0x010a
        /*0eb6*/ 	.byte	0x3f
	.zero		1


	//   ....[69]....
        /*0eb8*/ 	.word	0x0001ada0
        /*0ebc*/ 	.word	0x00000009
        /*0ec0*/ 	.word	0x00038830
        /*0ec4*/ 	.short	0x010a
        /*0ec6*/ 	.byte	0x3f
	.zero		1


	//   ....[70]....
        /*0ec8*/ 	.word	0x0001adf0
        /*0ecc*/ 	.word	0x00000009
        /*0ed0*/ 	.word	0x00038850
        /*0ed4*/ 	.short	0x010a
        /*0ed6*/ 	.byte	0x3f
	.zero		1


	//   ....[71]....
        /*0ed8*/ 	.word	0x0001ae40
        /*0edc*/ 	.word	0x00000009
        /*0ee0*/ 	.word	0x00038830
        /*0ee4*/ 	.short	0x010a
        /*0ee6*/ 	.byte	0x3f
	.zero		1


	//   ....[72]....
        /*0ee8*/ 	.word	0x0001ae90
        /*0eec*/ 	.word	0x00000009
        /*0ef0*/ 	.word	0x00038850
        /*0ef4*/ 	.short	0x010a
        /*0ef6*/ 	.byte	0x3f
	.zero		1


	//   ....[73]....
        /*0ef8*/ 	.word	0x0001b030
        /*0efc*/ 	.word	0x00000000
        /*0f00*/ 	.word	0x00038840
        /*0f04*/ 	.short	0x010a
        /*0f06*/ 	.byte	0x3f
	.zero		1


	//   ....[74]....
        /*0f08*/ 	.word	0x0001c130
        /*0f0c*/ 	.word	0x00000012
        /*0f10*/ 	.word	0x00038820
        /*0f14*/ 	.short	0x010a
        /*0f16*/ 	.byte	0x3f
	.zero		1


	//   ....[75]....
        /*0f18*/ 	.word	0x0001c180
        /*0f1c*/ 	.word	0x00000000
        /*0f20*/ 	.word	0x00038860
        /*0f24*/ 	.short	0x010a
        /*0f26*/ 	.byte	0x3f
	.zero		1


	//   ....[76]....
        /*0f28*/ 	.word	0x0001c1d0
        /*0f2c*/ 	.word	0x00000003
        /*0f30*/ 	.word	0x00038840
        /*0f34*/ 	.short	0x010a
        /*0f36*/ 	.byte	0x3f
	.zero		1


	//   ....[77]....
        /*0f38*/ 	.word	0x0001c220
        /*0f3c*/ 	.word	0x00000003
        /*0f40*/ 	.word	0x00038860
        /*0f44*/ 	.short	0x010a
        /*0f46*/ 	.byte	0x3f
	.zero		1


	//   ....[78]....
        /*0f48*/ 	.word	0x0001c270
        /*0f4c*/ 	.word	0x00000004
        /*0f50*/ 	.word	0x00038840
        /*0f54*/ 	.short	0x010a
        /*0f56*/ 	.byte	0x3f
	.zero		1


	//   ....[79]....
        /*0f58*/ 	.word	0x0001c2c0
        /*0f5c*/ 	.word	0x00000004
        /*0f60*/ 	.word	0x00038860
        /*0f64*/ 	.short	0x010a
        /*0f66*/ 	.byte	0x3f
	.zero		1


	//   ....[80]....
        /*0f68*/ 	.word	0x0001c310
        /*0f6c*/ 	.word	0x00000004
        /*0f70*/ 	.word	0x00038840
        /*0f74*/ 	.short	0x010a
        /*0f76*/ 	.byte	0x3f
	.zero		1


	//   ....[81]....
        /*0f78*/ 	.word	0x0001c360
        /*0f7c*/ 	.word	0x00000004
        /*0f80*/ 	.word	0x00038860
        /*0f84*/ 	.short	0x010a
        /*0f86*/ 	.byte	0x3f
	.zero		1


	//   ....[82]....
        /*0f88*/ 	.word	0x0001ced0
        /*0f8c*/ 	.word	0x00000000
        /*0f90*/ 	.word	0x00038820
        /*0f94*/ 	.short	0x010a
        /*0f96*/ 	.byte	0x3f
	.zero		1


	//   ....[83]....
        /*0f98*/ 	.word	0x0001d070
        /*0f9c*/ 	.word	0x00000006
        /*0fa0*/ 	.word	0x00000000
        /*0fa4*/ 	.short	0x010a
        /*0fa6*/ 	.byte	0x3f
	.zero		1


	//   ....[84]....
        /*0fa8*/ 	.word	0x0001d0c0
        /*0fac*/ 	.word	0x00000007
        /*0fb0*/ 	.word	0x00000000
        /*0fb4*/ 	.short	0x010a
        /*0fb6*/ 	.byte	0x3f
	.zero		1


	//   ....[85]....
        /*0fb8*/ 	.word	0x0001d110
        /*0fbc*/ 	.word	0x00000004
        /*0fc0*/ 	.word	0x00000000
        /*0fc4*/ 	.short	0x010a
        /*0fc6*/ 	.byte	0x3f
	.zero		1


	//----- nvinfo : EIATTR_NUM_MBARRIERS
	.align		4
.L_614:
        /*0fc8*/ 	.byte	0x03, 0x38
        /*0fca*/ 	.short	0x0017


	//----- nvinfo : EIATTR_EXIT_INSTR_OFFSETS
	.align		4
        /*0fcc*/ 	.byte	0x04, 0x1c
        /*0fce*/ 	.short	(.L_616 - .L_615)


	//   ....[0]....
.L_615:
        /*0fd0*/ 	.word	0x00000a70


	//   ....[1]....
        /*0fd4*/ 	.word	0x00011ff0


	//   ....[2]....
        /*0fd8*/ 	.word	0x0001ac50


	//----- nvinfo : EIATTR_MAX_THREADS
	.align		4
.L_616:
        /*0fdc*/ 	.byte	0x04, 0x05
        /*0fde*/ 	.short	(.L_618 - .L_617)
.L_617:
        /*0fe0*/ 	.word	0x00000180
        /*0fe4*/ 	.word	0x00000001
        /*0fe8*/ 	.word	0x00000001


	//----- nvinfo : EIATTR_CRS_STACK_SIZE
	.align		4
.L_618:
        /*0fec*/ 	.byte	0x04, 0x1e
        /*0fee*/ 	.short	(.L_620 - .L_619)
.L_619:
        /*0ff0*/ 	.word	0x00000000


	//----- nvinfo : EIATTR_CBANK_PARAM_SIZE
	.align		4
.L_620:
        /*0ff4*/ 	.byte	0x03, 0x19
        /*0ff6*/ 	.short	0x0bf0


	//----- nvinfo : EIATTR_PARAM_CBANK
	.align		4
        /*0ff8*/ 	.byte	0x04, 0x0a
        /*0ffa*/ 	.short	(.L_622 - .L_621)
	.align		4
.L_621:
        /*0ffc*/ 	.word	index@(.nv.constant0._ZN7cutlass13device_kernelIN5flash11enable_sm90INS1_16FlashAttnFwdSm90INS1_25CollectiveMainloopFwdSm90ILi2EN4cute5tupleIJNS5_1CILi1EEES8_S8_EEENS6_IJNS7_ILi64EEESA_SA_EEELi512ENS_6half_tEfNS_4arch4Sm90ELb1ELb0ELb0ELb1ELb0ELb0ELb1ELb0ELb0ELb1ELb1ELb0EEENS1_21CollectiveEpilogueFwdINS6_IJSA_NS7_ILi512EEESA_EEES9_SC_SE_Li256ELb1ELb1ELb1ELb0EEENS1_36VarlenDynamicPersistentTileSchedulerILi64ELi64ELi256ELi128ELb1ELb1ELb1ELb1ELb1ELb1EEEEEEEEEvNT_6ParamsE)
        /*1000*/ 	.short	0x0210
        /*1002*/ 	.short	0x0bf0


	//----- nvinfo : EIATTR_SW_WAR
	.align		4
.L_622:
        /*1004*/ 	.byte	0x04, 0x36
        /*1006*/ 	.short	(.L_624 - .L_623)
.L_623:
        /*1008*/ 	.word	0x00000008
.L_624:


//--------------------- .nv.info._ZN7cutlass13device_kernelIN5flash11enable_sm90INS1_16FlashAttnFwdSm90INS1_25CollectiveMainloopFwdSm90ILi2EN4cute5tupleIJNS5_1CILi1EEES8_S8_EEENS6_IJNS7_ILi64EEESA_SA_EEELi512ENS_6half_tEfNS_4arch4Sm90ELb1ELb0ELb0ELb1ELb0ELb1ELb1ELb0ELb0ELb1ELb1ELb0EEENS1_21CollectiveEpilogueFwdINS6_IJSA_NS7_ILi512EEESA_EEES9_SC_SE_Li256ELb1ELb1ELb1ELb0EEENS1_36VarlenDynamicPersistentTileSchedulerILi64ELi64ELi256ELi128ELb1ELb1ELb1ELb1ELb1ELb1EEEEEEEEEvNT_6ParamsE --------------------------
	.section	.nv.info._ZN7cutlass13device_kernelIN5flash11enable_sm90INS1_16FlashAttnFwdSm90INS1_25CollectiveMainloopFwdSm90ILi2EN4cute5tupleIJNS5_1CILi1EEES8_S8_EEENS6_IJNS7_ILi64EEESA_SA_EEELi512ENS_6half_tEfNS_4arch4Sm90ELb1ELb0ELb0ELb1ELb0ELb1ELb1ELb0ELb0ELb1ELb1ELb0EEENS1_21CollectiveEpilogueFwdINS6_IJSA_NS7_ILi512EEESA_EEES9_SC_SE_Li256ELb1ELb1ELb1ELb0EEENS1_36VarlenDynamicPersistentTileSchedulerILi64ELi64ELi256ELi128ELb1ELb1ELb1ELb1ELb1ELb1EEEEEEEEEvNT_6ParamsE,"",@"SHT_CUDA_INFO"
	.sectionflags	@""
	.align	4


	//----- nvinfo : EIATTR_CUDA_API_VERSION
	.align		4
        /*0000*/ 	.byte	0x04, 0x37
        /*0002*/ 	.short	(.L_626 - .L_625)
.L_625:
        /*0004*/ 	.word	0x00000082


	//----- nvinfo : EIATTR_KPARAM_INFO
	.align		4
.L_626:
        /*0008*/ 	.byte	0x04, 0x17
        /*000a*/ 	.short	(.L_628 - .L_627)
.L_627:
        /*000c*/ 	.word	0x00000000
        /*0010*/ 	.short	0x0000
        /*0012*/ 	.short	0x0070
        /*0014*/ 	.byte	0x00, 0xf0, 0x01, 0x2e


	//----- nvinfo : EIATTR_SPARSE_MMA_MASK
	.align		4
.L_628:
        /*0018*/ 	.byte	0x03, 0x50
        /*001a*/ 	.short	0x0000


	//----- nvinfo : EIATTR_MAXREG_COUNT
	.align		4
        /*001c*/ 	.byte	0x03, 0x1b
        /*001e*/ 	.short	0x00a8


	//----- nvinfo : EIATTR_NUM_BARRIERS
	.align		4
        /*0020*/ 	.byte	0x02, 0x4c
        /*0022*/ 	.byte	0x10
	.zero		1


	//----- nvinfo : EIATTR_EXTERNS
	.align		4
        /*0024*/ 	.byte	0x04, 0x0f
        /*0026*/ 	.short	(.L_630 - .L_629)


	//   ....[0]....
	.align		4
.L_629:
        /*0028*/ 	.word	index@(__assertfail)


	//----- nvinfo : EIATTR_ANNOTATIONS
	.align		4
.L_630:
        /*002c*/ 	.byte	0x04, 0x55
        /*002e*/ 	.short	(.L_632 - .L_631)


	//   ....[0]....
.L_631:
        /* <DEDUP_REMOVED lines=104> */


	//----- nvinfo : EIATTR_MERCURY_ISA_VERSION
	.align		4
.L_632:
        /*0698*/ 	.byte	0x03, 0x5f
        /*069a*/ 	.short	0x0101


	//----- nvinfo : EIATTR_UNUSED_LOAD_BYTE_OFFSET
	.align		4
        /*069c*/ 	.byte	0x04, 0x44
        /*069e*/ 	.short	(.L_634 - .L_633)


	//   ....[0]....
.L_633:
        /*06a0*/ 	.word	0x00000ab0
        /*06a4*/ 	.word	0x0000fff0


	//   ....[1]....
        /*06a8*/ 	.word	0x00014680
        /*06ac*/ 	.word	0x0000fff0


	//----- nvinfo : EIATTR_INT_WARP_WIDE_INSTR_OFFSETS
	.align		4
.L_634:
        /*06b0*/ 	.byte	0x04, 0x31
        /*06b2*/ 	.short	(.L_636 - .L_635)


	//   ....[0]....
.L_635:
        /*06b4*/ 	.word	0x00000190


	//   ....[1]....
        /*06b8*/ 	.word	0x000001d0


	//   ....[2]....
        /*06bc*/ 	.word	0x00000240


	//   ....[3]....
        /*06c0*/ 	.word	0x00000250


	//   ....[4]....
        /*06c4*/ 	.word	0x0001cc40


	//   ....[5]....
        /*06c8*/ 	.word	0x0001cca0


	//   ....[6]....
        /*06cc*/ 	.word	0x00022630


	//   ....[7]....
        /*06d0*/ 	.word	0x00022690


	//----- nvinfo : EIATTR_COOP_GROUP_MASK_REGIDS
	.align		4
.L_636:
        /*06d4*/ 	.byte	0x04, 0x29
        /*06d6*/ 	.short	(.L_638 - .L_637)


	//   ....[0]....
.L_637:
        /*06d8*/ 	.word	0xffffffff


	//   ....[1]....
        /*06dc*/ 	.word	0xffffffff


	//   ....[2]....
        /*06e0*/ 	.word	0xffffffff


	//   ....[3]....
        /*06e4*/ 	.word	0xffffffff


	//   ....[4]....
        /*06e8*/ 	.word	0xffffffff


	//   ....[5]....
        /*06ec*/ 	.word	0xffffffff


	//   ....[6]....
        /*06f0*/ 	.word	0xffffffff


	//   ....[7]....
        /*06f4*/ 	.word	0xffffffff


	//   ....[8]....
        /*06f8*/ 	.word	0xffffffff


	//   ....[9]....
        /*06fc*/ 	.word	0xffffffff


	//   ....[10]....
        /*0700*/ 	.word	0xffffffff


	//   ....[11]....
        /*0704*/ 	.word	0xffffffff


	//   ....[12]....
        /*0708*/ 	.word	0xffffffff


	//   ....[13]....
        /*070c*/ 	.word	0xffffffff


	//   ....[14]....
        /*0710*/ 	.word	0xffffffff


	//   ....[15]....
        /*0714*/ 	.word	0xffffffff


	//   ....[16]....
        /*0718*/ 	.word	0xffffffff


	//   ....[17]....
        /*071c*/ 	.word	0xffffffff


	//   ....[18]....
        /*0720*/ 	.word	0xffffffff


	//   ....[19]....
        /*0724*/ 	.word	0xffffffff


	//   ....[20]....
        /*0728*/ 	.word	0xffffffff


	//   ....[21]....
        /*072c*/ 	.word	0xffffffff


	//   ....[22]....
        /*0730*/ 	.word	0xffffffff


	//   ....[23]....
        /*0734*/ 	.word	0xffffffff


	//   ....[24]....
        /*0738*/ 	.word	0xffffffff


	//   ....[25]....
        /*073c*/ 	.word	0xffffffff


	//   ....[26]....
        /*0740*/ 	.word	0xffffffff


	//   ....[27]....
        /*0744*/ 	.word	0xffffffff


	//   ....[28]....
        /*0748*/ 	.word	0xffffffff


	//   ....[29]....
        /*074c*/ 	.word	0xffffffff


	//   ....[30]....
        /*0750*/ 	.word	0xffffffff


	//   ....[31]....
        /*0754*/ 	.word	0xffffffff


	//   ....[32]....
        /*0758*/ 	.word	0xffffffff


	//   ....[33]....
        /*075c*/ 	.word	0xffffffff


	//   ....[34]....
        /*0760*/ 	.word	0xffffffff


	//   ....[35]....
        /*0764*/ 	.word	0xffffffff


	//   ....[36]....
        /*0768*/ 	.word	0xffffffff


	//   ....[37]....
        /*076c*/ 	.word	0xffffffff


	//   ....[38]....
        /*0770*/ 	.word	0xffffffff


	//   ....[39]....
        /*0774*/ 	.word	0xffffffff


	//   ....[40]....
        /*0778*/ 	.word	0xffffffff


	//   ....[41]....
        /*077c*/ 	.word	0xffffffff


	//   ....[42]....
        /*0780*/ 	.word	0xffffffff


	//   ....[43]....
        /*0784*/ 	.word	0xffffffff


	//   ....[44]....
        /*0788*/ 	.word	0xffffffff


	//   ....[45]....
        /*078c*/ 	.word	0xffffffff


	//   ....[46]....
        /*0790*/ 	.word	0xffffffff


	//   ....[47]....
        /*0794*/ 	.word	0xffffffff


	//   ....[48]....
        /*0798*/ 	.word	0xffffffff


	//   ....[49]....
        /*079c*/ 	.word	0xffffffff


	//   ....[50]....
        /*07a0*/ 	.word	0xffffffff


	//   ....[51]....
        /*07a4*/ 	.word	0xffffffff


	//   ....[52]....
        /*07a8*/ 	.word	0xffffffff


	//   ....[53]....
        /*07ac*/ 	.word	0xffffffff


	//   ....[54]....
        /*07b0*/ 	.word	0xffffffff


	//   ....[55]....
        /*07b4*/ 	.word	0xffffffff


	//   ....[56]....
        /*07b8*/ 	.word	0xffffffff


	//   ....[57]....
        /*07bc*/ 	.word	0xffffffff


	//   ....[58]....
        /*07c0*/ 	.word	0xffffffff


	//   ....[59]....
        /*07c4*/ 	.word	0xffffffff


	//   ....[60]....
        /*07c8*/ 	.word	0xffffffff


	//   ....[61]....
        /*07cc*/ 	.word	0xffffffff


	//   ....[62]....
        /*07d0*/ 	.word	0xffffffff


	//   ....[63]....
        /*07d4*/ 	.word	0xffffffff


	//   ....[64]....
        /*07d8*/ 	.word	0xffffffff


	//   ....[65]....
        /*07dc*/ 	.word	0xffffffff


	//   ....[66]....
        /*07e0*/ 	.word	0xffffffff


	//   ....[67]....
        /*07e4*/ 	.word	0xffffffff


	//   ....[68]....
        /*07e8*/ 	.word	0xffffffff


	//   ....[69]....
        /*07ec*/ 	.word	0xffffffff


	//   ....[70]....
        /*07f0*/ 	.word	0xffffffff


	//   ....[71]....
        /*07f4*/ 	.word	0xffffffff


	//   ....[72]....
        /*07f8*/ 	.word	0xffffffff


	//   ....[73]....
        /*07fc*/ 	.word	0xffffffff


	//   ....[74]....
        /*0800*/ 	.word	0xffffffff


	//   ....[75]....
        /*0804*/ 	.word	0xffffffff


	//   ....[76]....
        /*0808*/ 	.word	0xffffffff


	//   ....[77]....
        /*080c*/ 	.word	0xffffffff


	//   ....[78]....
        /*0810*/ 	.word	0xffffffff


	//   ....[79]....
        /*0814*/ 	.word	0xffffffff


	//   ....[80]....
        /*0818*/ 	.word	0xffffffff


	//   ....[81]....
        /*081c*/ 	.word	0xffffffff


	//   ....[82]....
        /*0820*/ 	.word	0xffffffff


	//   ....[83]....
        /*0824*/ 	.word	0xffffffff


	//   ....[84]....
        /*0828*/ 	.word	0xffffffff


	//   ....[85]....
        /*082c*/ 	.word	0xffffffff


	//   ....[86]....
        /*0830*/ 	.word	0xffffffff


	//   ....[87]....
        /*0834*/ 	.word	0xffffffff


	//   ....[88]....
        /*0838*/ 	.word	0xffffffff


	//   ....[89]....
        /*083c*/ 	.word	0xffffffff


	//   ....[90]....
        /*0840*/ 	.word	0xffffffff


	//   ....[91]....
        /*0844*/ 	.word	0xffffffff


	//   ....[92]....
        /*0848*/ 	.word	0xffffffff


	//   ....[93]....
        /*084c*/ 	.word	0xffffffff


	//   ....[94]....
        /*0850*/ 	.word	0xffffffff


	//   ....[95]....
        /*0854*/ 	.word	0xffffffff


	//   ....[96]....
        /*0858*/ 	.word	0xffffffff


	//   ....[97]....
        /*085c*/ 	.word	0xffffffff


	//   ....[98]....
        /*0860*/ 	.word	0xffffffff


	//   ....[99]....
        /*0864*/ 	.word	0xffffffff


	//   ....[100]....
        /*0868*/ 	.word	0xffffffff


	//   ....[101]....
        /*086c*/ 	.word	0xffffffff


	//   ....[102]....
        /*0870*/ 	.word	0xffffffff


	//   ....[103]....
        /*0874*/ 	.word	0xffffffff


	//   ....[104]....
        /*0878*/ 	.word	0xffffffff


	//   ....[105]....
        /*087c*/ 	.word	0xffffffff


	//   ....[106]....
        /*0880*/ 	.word	0xffffffff


	//   ....[107]....
        /*0884*/ 	.word	0xffffffff


	//   ....[108]....
        /*0888*/ 	.word	0xffffffff


	//   ....[109]....
        /*088c*/ 	.word	0xffffffff


	//   ....[110]....
        /*0890*/ 	.word	0xffffffff


	//   ....[111]....
        /*0894*/ 	.word	0xffffffff


	//   ....[112]....
        /*0898*/ 	.word	0xffffffff


	//   ....[113]....
        /*089c*/ 	.word	0xffffffff


	//   ....[114]....
        /*08a0*/ 	.word	0xffffffff


	//   ....[115]....
        /*08a4*/ 	.word	0xffffffff


	//   ....[116]....
        /*08a8*/ 	.word	0xffffffff


	//   ....[117]....
        /*08ac*/ 	.word	0xffffffff


	//   ....[118]....
        /*08b0*/ 	.word	0xffffffff


	//   ....[119]....
        /*08b4*/ 	.word	0xffffffff


	//   ....[120]....
        /*08b8*/ 	.word	0xffffffff


	//   ....[121]....
        /*08bc*/ 	.word	0xffffffff


	//   ....[122]....
        /*08c0*/ 	.word	0x0500000f


	//   ....[123]....
        /*08c4*/ 	.word	0x0500000f


	//   ....[124]....
        /*08c8*/ 	.word	0x0500000f


	//   ....[125]....
        /*08cc*/ 	.word	0x0500000f


	//   ....[126]....
        /*08d0*/ 	.word	0x0500000f


	//   ....[127]....
        /*08d4*/ 	.word	0x0500000f


	//   ....[128]....
        /*08d8*/ 	.word	0x0500000f


	//   ....[129]....
        /*08dc*/ 	.word	0x0500000f


	//   ....[130]....
        /*08e0*/ 	.word	0x0500000f


	//   ....[131]....
        /*08e4*/ 	.word	0x0500000f


	//   ....[132]....
        /*08e8*/ 	.word	0x0500000f


	//   ....[133]....
        /*08ec*/ 	.word	0x0500000f


	//   ....[134]....
        /*08f0*/ 	.word	0x0500000f


	//   ....[135]....
        /*08f4*/ 	.word	0x0500000f


	//   ....[136]....
        /*08f8*/ 	.word	0x0500000f


	//   ....[137]....
        /*08fc*/ 	.word	0x0500000f


	//   ....[138]....
        /*0900*/ 	.word	0x0500000f


	//   ....[139]....
        /*0904*/ 	.word	0x0500000f


	//   ....[140]....
        /*0908*/ 	.word	0x0500000f


	//   ....[141]....
        /*090c*/ 	.word	0x0500000f


	//   ....[142]....
        /*0910*/ 	.word	0x0500000f


	//   ....[143]....
        /*0914*/ 	.word	0x0500000f


	//   ....[144]....
        /*0918*/ 	.word	0x0500000f


	//   ....[145]....
        /*091c*/ 	.word	0x0500000f


	//   ....[146]....
        /*0920*/ 	.word	0x0500000f


	//   ....[147]....
        /*0924*/ 	.word	0x0500000f


	//   ....[148]....
        /*0928*/ 	.word	0x0500000f


	//   ....[149]....
        /*092c*/ 	.word	0x0500000f


	//   ....[150]....
        /*0930*/ 	.word	0x0500000f


	//   ....[151]....
        /*0934*/ 	.word	0x0500000f


	//   ....[152]....
        /*0938*/ 	.word	0x0500000f


	//   ....[153]....
        /*093c*/ 	.word	0x0500000f


	//   ....[154]....
        /*0940*/ 	.word	0x0500000f


	//   ....[155]....
        /*0944*/ 	.word	0x0500000f


	//   ....[156]....
        /*0948*/ 	.word	0x0500000f


	//   ....[157]....
        /*094c*/ 	.word	0x0500000f


	//   ....[158]....
        /*0950*/ 	.word	0x0500000f


	//   ....[159]....
        /*0954*/ 	.word	0x0500000f


	//   ....[160]....
        /*0958*/ 	.word	0x0500000f


	//   ....[161]....
        /*095c*/ 	.word	0x0500000f


	//   ....[162]....
        /*0960*/ 	.word	0x0500000f


	//   ....[163]....
        /*0964*/ 	.word	0x0500000f


	//   ....[164]....
        /*0968*/ 	.word	0x0500000f


	//   ....[165]....
        /*096c*/ 	.word	0x0500000f


	//   ....[166]....
        /*0970*/ 	.word	0x0500000f


	//   ....[167]....
        /*0974*/ 	.word	0x0500000f


	//   ....[168]....
        /*0978*/ 	.word	0x0500000f


	//   ....[169]....
        /*097c*/ 	.word	0x0500000f


	//   ....[170]....
        /*0980*/ 	.word	0x0500000f


	//   ....[171]....
        /*0984*/ 	.word	0x0500000f


	//   ....[172]....
        /*0988*/ 	.word	0x0500000f


	//   ....[173]....
        /*098c*/ 	.word	0x0500000f


	//   ....[174]....
        /*0990*/ 	.word	0x0500000f


	//----- nvinfo : EIATTR_COOP_GROUP_INSTR_OFFSETS
	.align		4
.L_638:
        /*0994*/ 	.byte	0x04, 0x28
        /*0996*/ 	.short	(.L_640 - .L_639)


	//   ....[0]....
.L_639:
        /*0998*/ 	.word	0x00000070


	//   ....[1]....
        /*099c*/ 	.word	0x000001a0


	//   ....[2]....
        /*09a0*/ 	.word	0x000001f0


	//   ....[3]....
        /*09a4*/ 	.word	0x00000400


	//   ....[4]....
        /*09a8*/ 	.word	0x00000560


	//   ....[5]....
        /*09ac*/ 	.word	0x00000680


	//   ....[6]....
        /*09b0*/ 	.word	0x000007e0


	//   ....[7]....
        /*09b4*/ 	.word	0x000051a0


	//   ....[8]....
        /*09b8*/ 	.word	0x00007100


	//   ....[9]....
        /*09bc*/ 	.word	0x00007870


	//   ....[10]....
        /*09c0*/ 	.word	0x00007880


	//   ....[11]....
        /*09c4*/ 	.word	0x00007890


	//   ....[12]....
        /*09c8*/ 	.word	0x000078a0


	//   ....[13]....
        /*09cc*/ 	.word	0x00007ba0


	//   ....[14]....
        /*09d0*/ 	.word	0x00007bb0


	//   ....[15]....
        /*09d4*/ 	.word	0x00007bc0


	//   ....[16]....
        /*09d8*/ 	.word	0x00007bd0


	//   ....[17]....
        /*09dc*/ 	.word	0x00008db0


	//   ....[18]....
        /*09e0*/ 	.word	0x00008dc0


	//   ....[19]....
        /*09e4*/ 	.word	0x00008dd0


	//   ....[20]....
        /*09e8*/ 	.word	0x00008de0


	//   ....[21]....
        /*09ec*/ 	.word	0x00009000


	//   ....[22]....
        /*09f0*/ 	.word	0x00009010


	//   ....[23]....
        /*09f4*/ 	.word	0x00009020


	//   ....[24]....
        /*09f8*/ 	.word	0x00009030


	//   ....[25]....
        /*09fc*/ 	.word	0x0000a7b0


	//   ....[26]....
        /*0a00*/ 	.word	0x0000bef0


	//   ....[27]....
        /*0a04*/ 	.word	0x0000bf10


	//   ....[28]....
        /*0a08*/ 	.word	0x0000c2e0


	//   ....[29]....
        /*0a0c*/ 	.word	0x0000c380


	//   ....[30]....
        /*0a10*/ 	.word	0x0000c720


	//   ....[31]....
        /*0a14*/ 	.word	0x0000c7a0


	//   ....[32]....
        /*0a18*/ 	.word	0x0000d0c0


	//   ....[33]....
        /*0a1c*/ 	.word	0x0000d6b0


	//   ....[34]....
        /*0a20*/ 	.word	0x0000edf0


	//   ....[35]....
        /*0a24*/ 	.word	0x0000f090


	//   ....[36]....
        /*0a28*/ 	.word	0x0000f1a0


	//   ....[37]....
        /*0a2c*/ 	.word	0x0000f440


	//   ....[38]....
        /*0a30*/ 	.word	0x0000f4e0


	//   ....[39]....
        /*0a34*/ 	.word	0x0000f600


	//   ....[40]....
        /*0a38*/ 	.word	0x00010880


	//   ....[41]....
        /*0a3c*/ 	.word	0x00010ed0


	//   ....[42]....
        /*0a40*/ 	.word	0x000127f0


	//   ....[43]....
        /*0a44*/ 	.word	0x00012800


	//   ....[44]....
        /*0a48*/ 	.word	0x00012820


	//   ....[45]....
        /*0a4c*/ 	.word	0x000129a0


	//   ....[46]....
        /*0a50*/ 	.word	0x00013b50


	//   ....[47]....
        /*0a54*/ 	.word	0x00013ba0


	//   ....[48]....
        /*0a58*/ 	.word	0x00013c00


	//   ....[49]....
        /*0a5c*/ 	.word	0x00013d50


	//   ....[50]....
        /*0a60*/ 	.word	0x00013f20


	//   ....[51]....
        /*0a64*/ 	.word	0x00015390


	//   ....[52]....
        /*0a68*/ 	.word	0x00015710


	//   ....[53]....
        /*0a6c*/ 	.word	0x00015720


	//   ....[54]....
        /*0a70*/ 	.word	0x00015730


	//   ....[55]....
        /*0a74*/ 	.word	0x00015740


	//   ....[56]....
        /*0a78*/ 	.word	0x000163a0


	//   ....[57]....
        /*0a7c*/ 	.word	0x000163e0


	//   ....[58]....
        /*0a80*/ 	.word	0x00016670


	//   ....[59]....
        /*0a84*/ 	.word	0x00016690


	//   ....[60]....
        /*0a88*/ 	.word	0x00016ec0


	//   ....[61]....
        /*0a8c*/ 	.word	0x00016f00


	//   ....[62]....
        /*0a90*/ 	.word	0x00017950


	//   ....[63]....
        /*0a94*/ 	.word	0x00017970


	//   ....[64]....
        /*0a98*/ 	.word	0x00018c40


	//   ....[65]....
        /*0a9c*/ 	.word	0x00018c60


	//   ....[66]....
        /*0aa0*/ 	.word	0x00018e90


	//   ....[67]....
        /*0aa4*/ 	.word	0x00018eb0


	//   ....[68]....
        /*0aa8*/ 	.word	0x00019160


	//   ....[69]....
        /*0aac*/ 	.word	0x00019370


	//   ....[70]....
        /*0ab0*/ 	.word	0x000193a0


	//   ....[71]....
        /*0ab4*/ 	.word	0x000193d0


	//   ....[72]....
        /*0ab8*/ 	.word	0x00019400


	//   ....[73]....
        /*0abc*/ 	.word	0x00019430


	//   ....[74]....
        /*0ac0*/ 	.word	0x00019460


	//   ....[75]....
        /*0ac4*/ 	.word	0x00019600


	//   ....[76]....
        /*0ac8*/ 	.word	0x00019630


	//   ....[77]....
        /*0acc*/ 	.word	0x00019660


	//   ....[78]....
        /*0ad0*/ 	.word	0x00019690


	//   ....[79]....
        /*0ad4*/ 	.word	0x000196c0


	//   ....[80]....
        /*0ad8*/ 	.word	0x000196f0


	//   ....[81]....
        /*0adc*/ 	.word	0x00019790


	//   ....[82]....
        /*0ae0*/ 	.word	0x000197c0


	//   ....[83]....
        /*0ae4*/ 	.word	0x000197d0


	//   ....[84]....
        /*0ae8*/ 	.word	0x00019800


	//   ....[85]....
        /*0aec*/ 	.word	0x0001ae10


	//   ....[86]....
        /*0af0*/ 	.word	0x0001d220


	//   ....[87]....
        /*0af4*/ 	.word	0x0001dcb0


	//   ....[88]....
        /*0af8*/ 	.word	0x0001dce0


	//   ....[89]....
        /*0afc*/ 	.word	0x0001dd00


	//   ....[90]....
        /*0b00*/ 	.word	0x0001ddb0


	//   ....[91]....
        /*0b04*/ 	.word	0x0001de40


	//   ....[92]....
        /*0b08*/ 	.word	0x0001de60


	//   ....[93]....
        /*0b0c*/ 	.word	0x0001def0


	//   ....[94]....
        /*0b10*/ 	.word	0x0001df00


	//   ....[95]....
        /*0b14*/ 	.word	0x0001e890


	//   ....[96]....
        /*0b18*/ 	.word	0x0001e8a0


	//   ....[97]....
        /*0b1c*/ 	.word	0x0001e970


	//   ....[98]....
        /*0b20*/ 	.word	0x0001e980


	//   ....[99]....
        /*0b24*/ 	.word	0x0001ec10


	//   ....[100]....
        /*0b28*/ 	.word	0x0001ec20


	//   ....[101]....
        /*0b2c*/ 	.word	0x0001ed80


	//   ....[102]....
        /*0b30*/ 	.word	0x0001ed90


	//   ....[103]....
        /*0b34*/ 	.word	0x00022950


	//   ....[104]....
        /*0b38*/ 	.word	0x00022980


	//   ....[105]....
        /*0b3c*/ 	.word	0x000229e0


	//   ....[106]....
        /*0b40*/ 	.word	0x00022a10


	//   ....[107]....
        /*0b44*/ 	.word	0x00022a40


	//   ....[108]....
        /*0b48*/ 	.word	0x00022a70


	//   ....[109]....
        /*0b4c*/ 	.word	0x00022aa0


	//   ....[110]....
        /*0b50*/ 	.word	0x00022ad0


	//   ....[111]....
        /*0b54*/ 	.word	0x00022c90


	//   ....[112]....
        /*0b58*/ 	.word	0x00022cc0


	//   ....[113]....
        /*0b5c*/ 	.word	0x00022cf0


	//   ....[114]....
        /*0b60*/ 	.word	0x00022d20


	//   ....[115]....
        /*0b64*/ 	.word	0x00022d50


	//   ....[116]....
        /*0b68*/ 	.word	0x00022d80


	//   ....[117]....
        /*0b6c*/ 	.word	0x00022e50


	//   ....[118]....
        /*0b70*/ 	.word	0x00022e70


	//   ....[119]....
        /*0b74*/ 	.word	0x00022e80


	//   ....[120]....
        /*0b78*/ 	.word	0x00022f00


	//   ....[121]....
        /*0b7c*/ 	.word	0x00023a40


	//   ....[122]....
        /*0b80*/ 	.word	0x00023e80


	//   ....[123]....
        /*0b84*/ 	.word	0x00023f10


	//   ....[124]....
        /*0b88*/ 	.word	0x00023f60


	//   ....[125]....
        /*0b8c*/ 	.word	0x00023fb0


	//   ....[126]....
        /*0b90*/ 	.word	0x00024050


	//   ....[127]....
        /*0b94*/ 	.word	0x000240e0


	//   ....[128]....
        /*0b98*/ 	.word	0x00024130


	//   ....[129]....
        /*0b9c*/ 	.word	0x00024180


	//   ....[130]....
        /*0ba0*/ 	.word	0x00024270


	//   ....[131]....
        /*0ba4*/ 	.word	0x00024300


	//   ....[132]....
        /*0ba8*/ 	.word	0x00024350


	//   ....[133]....
        /*0bac*/ 	.word	0x000243a0


	//   ....[134]....
        /*0bb0*/ 	.word	0x00024440


	//   ....[135]....
        /*0bb4*/ 	.word	0x000244d0


	//   ....[136]....
        /*0bb8*/ 	.word	0x00024520


	//   ....[137]....
        /*0bbc*/ 	.word	0x00024570


	//   ....[138]....
        /*0bc0*/ 	.word	0x000248d0


	//   ....[139]....
        /*0bc4*/ 	.word	0x00024bb0


	//   ....[140]....
        /*0bc8*/ 	.word	0x00024d30


	//   ....[141]....
        /*0bcc*/ 	.word	0x00024d90


	//   ....[142]....
        /*0bd0*/ 	.word	0x00024e20


	//   ....[143]....
        /*0bd4*/ 	.word	0x00024e70


	//   ....[144]....
        /*0bd8*/ 	.word	0x00024fd0


	//   ....[145]....
        /*0bdc*/ 	.word	0x00025070


	//   ....[146]....
        /*0be0*/ 	.word	0x00025120


	//   ....[147]....
        /*0be4*/ 	.word	0x00025200


	//   ....[148]....
        /*0be8*/ 	.word	0x000253c0


	//   ....[149]....
        /*0bec*/ 	.word	0x000254a0


	//   ....[150]....
        /*0bf0*/ 	.word	0x00025720


	//   ....[151]....
        /*0bf4*/ 	.word	0x00025830


	//   ....[152]....
        /*0bf8*/ 	.word	0x00025a00


	//   ....[153]....
        /*0bfc*/ 	.word	0x00025ac0


	//   ....[154]....
        /*0c00*/ 	.word	0x00025ce0


	//   ....[155]....
        /*0c04*/ 	.word	0x00025d30


	//   ....[156]....
        /*0c08*/ 	.word	0x00026060


	//   ....[157]....
        /*0c0c*/ 	.word	0x00026100


	//   ....[158]....
        /*0c10*/ 	.word	0x000262a0


	//   ....[159]....
        /*0c14*/ 	.word	0x00026320


	//   ....[160]....
        /*0c18*/ 	.word	0x000263a0


	//   ....[161]....
        /*0c1c*/ 	.word	0x00026420


	//   ....[162]....
        /*0c20*/ 	.word	0x000264a0


	//   ....[163]....
        /*0c24*/ 	.word	0x00026530


	//   ....[164]....
        /*0c28*/ 	.word	0x000265d0


	//   ....[165]....
        /*0c2c*/ 	.word	0x00026680


	//   ....[166]....
        /*0c30*/ 	.word	0x00026700


	//   ....[167]....
        /*0c34*/ 	.word	0x00026780


	//   ....[168]....
        /*0c38*/ 	.word	0x00026800


	//   ....[169]....
        /*0c3c*/ 	.word	0x00026890


	//   ....[170]....
        /*0c40*/ 	.word	0x00026910


	//   ....[171]....
        /*0c44*/ 	.word	0x000269c0


	//   ....[172]....
        /*0c48*/ 	.word	0x00026a10


	//   ....[173]....
        /*0c4c*/ 	.word	0x00026ad0


	//   ....[174]....
        /*0c50*/ 	.word	0x00026c00


	//----- nvinfo : EIATTR_REG_RECONFIG
	.align		4
.L_640:
        /*0c54*/ 	.byte	0x01, 0x54
	.zero		2


	//----- nvinfo : EIATTR_SYSCALL_OFFSETS
	.align		4
        /*0c58*/ 	.byte	0x04, 0x46
        /*0c5a*/ 	.short	(.L_642 - .L_641)


	//   ....[0]....
.L_641:
        /*0c5c*/ 	.word	0x000020d0


	//   ....[1]....
        /*0c60*/ 	.word	0x00002220


	//   ....[2]....
        /*0c64*/ 	.word	0x000072a0


	//   ....[3]....
        /*0c68*/ 	.word	0x000075c0


	//   ....[4]....
        /*0c6c*/ 	.word	0x0001ce40


	//   ....[5]....
        /*0c70*/ 	.word	0x0001cf90


	//   ....[6]....
        /*0c74*/ 	.word	0x0001d090


	//   ....[7]....
        /*0c78*/ 	.word	0x0001d8d0


	//   ....[8]....
        /*0c7c*/ 	.word	0x0001e210


	//----- nvinfo : EIATTR_MBARRIER_INSTR_OFFSETS
	.align		4
.L_642:
        /*0c80*/ 	.byte	0x04, 0x39
        /*0c82*/ 	.short	(.L_644 - .L_643)


	//   ....[0]....
.L_643:
        /*0c84*/ 	.word	0x000002e0
        /*0c88*/ 	.word	0x000000ff
        /*0c8c*/ 	.word	0x00038800
        /*0c90*/ 	.short	0x0100
        /*0c92*/ 	.byte	0x08
	.zero		1


	//   ....[1]....
        /*0c94*/ 	.word	0x000002f0
        /*0c98*/ 	.word	0x000000ff
        /*0c9c*/ 	.word	0x00038810
        /*0ca0*/ 	.short	0x0100
        /*0ca2*/ 	.byte	0x08
	.zero		1


	//   ....[2]....
        /*0ca4*/ 	.word	0x00000300
        /*0ca8*/ 	.word	0x000000ff
        /*0cac*/ 	.word	0x00038820
        /*0cb0*/ 	.short	0x0100
        /*0cb2*/ 	.byte	0x08
	.zero		1


	//   ....[3]....
        /*0cb4*/ 	.word	0x000003b0
        /*0cb8*/ 	.word	0x000000ff
        /*0cbc*/ 	.word	0x00038830
        /*0cc0*/ 	.short	0x0100
        /*0cc2*/ 	.byte	0x06
	.zero		1


	//   ....[4]....
        /*0cc4*/ 	.word	0x000003c0
        /*0cc8*/ 	.word	0x000000ff
        /*0ccc*/ 	.word	0x00038840
        /*0cd0*/ 	.short	0x0100
        /*0cd2*/ 	.byte	0x06
	.zero		1


	//   ....[5]....
        /*0cd4*/ 	.word	0x000003d0
        /*0cd8*/ 	.word	0x000000ff
        /*0cdc*/ 	.word	0x00038838
        /*0ce0*/ 	.short	0x0100
        /*0ce2*/ 	.byte	0x06
	.zero		1


	//   ....[6]....
        /*0ce4*/ 	.word	0x000003e0
        /*0ce8*/ 	.word	0x000000ff
        /*0cec*/ 	.word	0x00038848
        /*0cf0*/ 	.short	0x0100
        /*0cf2*/ 	.byte	0x06
	.zero		1


	//   ....[7]....
        /*0cf4*/ 	.word	0x00000510
        /*0cf8*/ 	.word	0x000000ff
        /*0cfc*/ 	.word	0x00038850
        /*0d00*/ 	.short	0x0100
        /*0d02*/ 	.byte	0x08
	.zero		1


	//   ....[8]....
        /*0d04*/ 	.word	0x00000520
        /*0d08*/ 	.word	0x000000ff
        /*0d0c*/ 	.word	0x00038860
        /*0d10*/ 	.short	0x0100
        /*0d12*/ 	.byte	0x08
	.zero		1


	//   ....[9]....
        /*0d14*/ 	.word	0x00000530
        /*0d18*/ 	.word	0x000000ff
        /*0d1c*/ 	.word	0x00038858
        /*0d20*/ 	.short	0x0100
        /*0d22*/ 	.byte	0x08
	.zero		1


	//   ....[10]....
        /*0d24*/ 	.word	0x00000540
        /*0d28*/ 	.word	0x000000ff
        /*0d2c*/ 	.word	0x00038868
        /*0d30*/ 	.short	0x0100
        /*0d32*/ 	.byte	0x08
	.zero		1


	//   ....[11]....
        /*0d34*/ 	.word	0x00000630
        /*0d38*/ 	.word	0x000000ff
        /*0d3c*/ 	.word	0x00038870
        /*0d40*/ 	.short	0x0100
        /*0d42*/ 	.byte	0x06
	.zero		1


	//   ....[12]....
        /*0d44*/ 	.word	0x00000640
        /*0d48*/ 	.word	0x000000ff
        /*0d4c*/ 	.word	0x00038880
        /*0d50*/ 	.short	0x0100
        /*0d52*/ 	.byte	0x06
	.zero		1


	//   ....[13]....
        /*0d54*/ 	.word	0x00000650
        /*0d58*/ 	.word	0x000000ff
        /*0d5c*/ 	.word	0x00038878
        /*0d60*/ 	.short	0x0100
        /*0d62*/ 	.byte	0x06
	.zero		1


	//   ....[14]....
        /*0d64*/ 	.word	0x00000660
        /*0d68*/ 	.word	0x000000ff
        /*0d6c*/ 	.word	0x00038888
        /*0d70*/ 	.short	0x0100
        /*0d72*/ 	.byte	0x06
	.zero		1


	//   ....[15]....
        /*0d74*/ 	.word	0x00000790
        /*0d78*/ 	.word	0x000000ff
        /*0d7c*/ 	.word	0x00038890
        /*0d80*/ 	.short	0x0100
        /*0d82*/ 	.byte	0x08
	.zero		1


	//   ....[16]....
        /*0d84*/ 	.word	0x000007a0
        /*0d88*/ 	.word	0x000000ff
        /*0d8c*/ 	.word	0x000388a0
        /*0d90*/ 	.short	0x0100
        /*0d92*/ 	.byte	0x08
	.zero		1


	//   ....[17]....
        /*0d94*/ 	.word	0x000007b0
        /*0d98*/ 	.word	0x000000ff
        /*0d9c*/ 	.word	0x00038898
        /*0da0*/ 	.short	0x0100
        /*0da2*/ 	.byte	0x08
	.zero		1


	//   ....[18]....
        /*0da4*/ 	.word	0x000007c0
        /*0da8*/ 	.word	0x000000ff
        /*0dac*/ 	.word	0x000388a8
        /*0db0*/ 	.short	0x0100
        /*0db2*/ 	.byte	0x08
	.zero		1


	//   ....[19]....
        /*0db4*/ 	.word	0x000008f0
        /*0db8*/ 	.word	0x000000ff
        /*0dbc*/ 	.word	0x000388b0
        /*0dc0*/ 	.short	0x0100
        /*0dc2*/ 	.byte	0x08
	.zero		1


	//   ....[20]....
        /*0dc4*/ 	.word	0x00000900
        /*0dc8*/ 	.word	0x000000ff
        /*0dcc*/ 	.word	0x000388c0
        /*0dd0*/ 	.short	0x0100
        /*0dd2*/ 	.byte	0x08
	.zero		1


	//   ....[21]....
        /*0dd4*/ 	.word	0x00000910
        /*0dd8*/ 	.word	0x000000ff
        /*0ddc*/ 	.word	0x000388b8
        /*0de0*/ 	.short	0x0100
        /*0de2*/ 	.byte	0x08
	.zero		1


	//   ....[22]....
        /*0de4*/ 	.word	0x00000920
        /*0de8*/ 	.word	0x000000ff
        /*0dec*/ 	.word	0x000388c8
        /*0df0*/ 	.short	0x0100
        /*0df2*/ 	.byte	0x08
	.zero		1


	//   ....[23]....
        /*0df4*/ 	.word	0x00002db0
        /*0df8*/ 	.word	0x0000004b
        /*0dfc*/ 	.word	0x00038890
        /*0e00*/ 	.short	0x010a
        /*0e02*/ 	.byte	0x3f
	.zero		1


	//   ....[24]....
        /*0e04*/ 	.word	0x00003740
        /*0e08*/ 	.word	0x0000004b
        /*0e0c*/ 	.word	0x00038890
        /*0e10*/ 	.short	0x010a
        /*0e12*/ 	.byte	0x3f
	.zero		1


	//   ....[25]....
        /*0e14*/ 	.word	0x00003fd0
        /*0e18*/ 	.word	0x0000004b
        /*0e1c*/ 	.word	0x00038890
        /*0e20*/ 	.short	0x010a
        /*0e22*/ 	.byte	0x3f
	.zero		1


	//   ....[26]....
        /*0e24*/ 	.word	0x000041d0
        /*0e28*/ 	.word	0x00000004
        /*0e2c*/ 	.word	0x00000000
        /*0e30*/ 	.short	0x0101
        /*0e32*/ 	.byte	0x3f
	.zero		1


	//   ....[27]....
        /*0e34*/ 	.word	0x00004210
        /*0e38*/ 	.word	0x0000004b
        /*0e3c*/ 	.word	0x000388b0
        /*0e40*/ 	.short	0x010a
        /*0e42*/ 	.byte	0x3f
	.zero		1


	//   ....[28]....
        /*0e44*/ 	.word	0x00004840
        /*0e48*/ 	.word	0x0000004b
        /*0e4c*/ 	.word	0x00000000
        /*0e50*/ 	.short	0x0101
        /*0e52*/ 	.byte	0x3f
	.zero		1


	//   ....[29]....
        /*0e54*/ 	.word	0x000054d0
        /*0e58*/ 	.word	0x00000005
        /*0e5c*/ 	.word	0x00000000
        /*0e60*/ 	.short	0x0101
        /*0e62*/ 	.byte	0x3f
	.zero		1


	//   ....[30]....
        /*0e64*/ 	.word	0x00006070
        /*0e68*/ 	.word	0x00000004
        /*0e6c*/ 	.word	0x00000000
        /*0e70*/ 	.short	0x0101
        /*0e72*/ 	.byte	0x3f
	.zero		1


	//   ....[31]....
        /*0e74*/ 	.word	0x00007330
        /*0e78*/ 	.word	0x00000002
        /*0e7c*/ 	.word	0x00038800
        /*0e80*/ 	.short	0x010a
        /*0e82*/ 	.byte	0x3f
	.zero		1


	//   ....[32]....
        /*0e84*/ 	.word	0x00007380
        /*0e88*/ 	.word	0x00000002
        /*0e8c*/ 	.word	0x00038800
        /*0e90*/ 	.short	0x010a
        /*0e92*/ 	.byte	0x3f
	.zero		1


	//   ....[33]....
        /*0e94*/ 	.word	0x00007e20
        /*0e98*/ 	.word	0x00000002
        /*0e9c*/ 	.word	0x00038800
        /*0ea0*/ 	.short	0x010a
        /*0ea2*/ 	.byte	0x3f
	.zero		1


	//   ....[34]....
        /*0ea4*/ 	.word	0x000091e0
        /*0ea8*/ 	.word	0x00000002
        /*0eac*/ 	.word	0x00038800
        /*0eb0*/ 	.short	0x010a
        /*0eb2*/ 	.byte	0x3f
	.zero		1


	//   ....[35]....
        /*0eb4*/ 	.word	0x0000a070
        /*0eb8*/ 	.word	0x000000a9
        /*0ebc*/ 	.word	0x00038830
        /*0ec0*/ 	.short	0x010a
        /*0ec2*/ 	.byte	0x3f
	.zero		1


	//   ....[36]....
        /*0ec4*/ 	.word	0x0000a120
        /*0ec8*/ 	.word	0x000000a9
        /*0ecc*/ 	.word	0x00038830
        /*0ed0*/ 	.short	0x010a
        /*0ed2*/ 	.byte	0x3f
	.zero		1


	//   ....[37]....
        /*0ed4*/ 	.word	0x0000a430
        /*0ed8*/ 	.word	0x00000002
        /*0edc*/ 	.word	0x00038810
        /*0ee0*/ 	.short	0x010a
        /*0ee2*/ 	.byte	0x3f
	.zero		1


	//   ....[38]....
        /*0ee4*/ 	.word	0x0000a480
        /*0ee8*/ 	.word	0x000000a9
        /*0eec*/ 	.word	0x00038850
        /*0ef0*/ 	.short	0x010a
        /*0ef2*/ 	.byte	0x3f
	.zero		1


	//   ....[39]....
        /*0ef4*/ 	.word	0x0000a530
        /*0ef8*/ 	.word	0x000000a9
        /*0efc*/ 	.word	0x00038850
        /*0f00*/ 	.short	0x010a
        /*0f02*/ 	.byte	0x3f
	.zero		1


	//   ....[40]....
        /*0f04*/ 	.word	0x0000c9b0
        /*0f08*/ 	.word	0x0000000e
        /*0f0c*/ 	.word	0x00000000
        /*0f10*/ 	.short	0x0101
        /*0f12*/ 	.byte	0x3f
	.zero		1


	//   ....[41]....
        /*0f14*/ 	.word	0x0000d0e0
        /*0f18*/ 	.word	0x000000a9
        /*0f1c*/ 	.word	0x00000000
        /*0f20*/ 	.short	0x0101
        /*0f22*/ 	.byte	0x3f
	.zero		1


	//   ....[42]....
        /*0f24*/ 	.word	0x0000d1e0
        /*0f28*/ 	.word	0x000000c5
        /*0f2c*/ 	.word	0x00038830
        /*0f30*/ 	.short	0x010a
        /*0f32*/ 	.byte	0x3f
	.zero		1


	//   ....[43]....
        /*0f34*/ 	.word	0x0000d250
        /*0f38*/ 	.word	0x000000c5
        /*0f3c*/ 	.word	0x00038830
        /*0f40*/ 	.short	0x010a
        /*0f42*/ 	.byte	0x3f
	.zero		1


	//   ....[44]....
        /*0f44*/ 	.word	0x0000d4c0
        /*0f48*/ 	.word	0x000000c5
        /*0f4c*/ 	.word	0x00038850
        /*0f50*/ 	.short	0x010a
        /*0f52*/ 	.byte	0x3f
	.zero		1


	//   ....[45]....
        /*0f54*/ 	.word	0x0000d510
        /*0f58*/ 	.word	0x000000c5
        /*0f5c*/ 	.word	0x00038850
        /*0f60*/ 	.short	0x010a
        /*0f62*/ 	.byte	0x3f
	.zero		1


	//   ....[46]....
        /*0f64*/ 	.word	0x0000f850
        /*0f68*/ 	.word	0x000000a6
        /*0f6c*/ 	.word	0x00000000
        /*0f70*/ 	.short	0x0101
        /*0f72*/ 	.byte	0x3f
	.zero		1


	//   ....[47]....
        /*0f74*/ 	.word	0x000108a0
        /*0f78*/ 	.word	0x000000c5
        /*0f7c*/ 	.word	0x00000000
        /*0f80*/ 	.short	0x0101
        /*0f82*/ 	.byte	0x3f
	.zero		1


	//   ....[48]....
        /*0f84*/ 	.word	0x000109e0
        /*0f88*/ 	.word	0x000000c1
        /*0f8c*/ 	.word	0x00038830
        /*0f90*/ 	.short	0x010a
        /*0f92*/ 	.byte	0x3f
	.zero		1


	//   ....[49]....
        /*0f94*/ 	.word	0x00010a50
        /*0f98*/ 	.word	0x000000c1
        /*0f9c*/ 	.word	0x00038830
        /*0fa0*/ 	.short	0x010a
        /*0fa2*/ 	.byte	0x3f
	.zero		1


	//   ....[50]....
        /*0fa4*/ 	.word	0x00010cc0
        /*0fa8*/ 	.word	0x000000c1
        /*0fac*/ 	.word	0x00038850
        /*0fb0*/ 	.short	0x010a
        /*0fb2*/ 	.byte	0x3f
	.zero		1


	//   ....[51]....
        /*0fb4*/ 	.word	0x00010d10
        /*0fb8*/ 	.word	0x000000c1
        /*0fbc*/ 	.word	0x00038850
        /*0fc0*/ 	.short	0x010a
        /*0fc2*/ 	.byte	0x3f
	.zero		1


	//   ....[52]....
        /*0fc4*/ 	.word	0x00012cc0
        /*0fc8*/ 	.word	0x000000a2
        /*0fcc*/ 	.word	0x00000000
        /*0fd0*/ 	.short	0x0101
        /*0fd2*/ 	.byte	0x3f
	.zero		1


	//   ....[53]....
        /*0fd4*/ 	.word	0x00013b70
        /*0fd8*/ 	.word	0x000000c1
        /*0fdc*/ 	.word	0x00000000
        /*0fe0*/ 	.short	0x0101
        /*0fe2*/ 	.byte	0x3f
	.zero		1


	//   ....[54]....
        /*0fe4*/ 	.word	0x00016390
        /*0fe8*/ 	.word	0x00000004
        /*0fec*/ 	.word	0x00000000
        /*0ff0*/ 	.short	0x0101
        /*0ff2*/ 	.byte	0x3f
	.zero		1


	//   ....[55]....
        /*0ff4*/ 	.word	0x00016f20
        /*0ff8*/ 	.word	0x00000008
        /*0ffc*/ 	.word	0x00000000
        /*1000*/ 	.short	0x0101
        /*1002*/ 	.byte	0x3f
	.zero		1


	//   ....[56]....
        /*1004*/ 	.word	0x0001aef0
        /*1008*/ 	.word	0x00000012
        /*100c*/ 	.word	0x00038820
        /*1010*/ 	.short	0x010a
        /*1012*/ 	.byte	0x3f
	.zero		1


	//   ....[57]....
        /*1014*/ 	.word	0x0001afc0
        /*1018*/ 	.word	0x00000004
        /*101c*/ 	.word	0x000388a0
        /*1020*/ 	.short	0x010a
        /*1022*/ 	.byte	0x3f
	.zero		1


	//   ....[58]....
        /*1024*/ 	.word	0x0001b200
        /*1028*/ 	.word	0x00000004
        /*102c*/ 	.word	0x000388c0
        /*1030*/ 	.short	0x010a
        /*1032*/ 	.byte	0x3f
	.zero		1


	//   ....[59]....
        /*1034*/ 	.word	0x0001bc60
        /*1038*/ 	.word	0x00000004
        /*103c*/ 	.word	0x000388a0
        /*1040*/ 	.short	0x010a
        /*1042*/ 	.byte	0x3f
	.zero		1


	//   ....[60]....
        /*1044*/ 	.word	0x0001be90
        /*1048*/ 	.word	0x00000004
        /*104c*/ 	.word	0x000388c0
        /*1050*/ 	.short	0x010a
        /*1052*/ 	.byte	0x3f
	.zero		1


	//   ....[61]....
        /*1054*/ 	.word	0x0001d480
        /*1058*/ 	.word	0x00000000
        /*105c*/ 	.word	0x00038840
        /*1060*/ 	.short	0x010a
        /*1062*/ 	.byte	0x3f
	.zero		1


	//   ....[62]....
        /*1064*/ 	.word	0x0001dfc0
        /*1068*/ 	.word	0x00000012
        /*106c*/ 	.word	0x00038800
        /*1070*/ 	.short	0x0107
        /*1072*/ 	.byte	0x3f
	.zero		1


	//   ....[63]....
        /*1074*/ 	.word	0x0001e060
        /*1078*/ 	.word	0x00000012
        /*107c*/ 	.word	0x00038800
        /*1080*/ 	.short	0x0101
        /*1082*/ 	.byte	0x3f
	.zero		1


	//   ....[64]....
        /*1084*/ 	.word	0x0001ef90
        /*1088*/ 	.word	0x00000012
        /*108c*/ 	.word	0x00038810
        /*1090*/ 	.short	0x0107
        /*1092*/ 	.byte	0x3f
	.zero		1


	//   ....[65]....
        /*1094*/ 	.word	0x0001f090
        /*1098*/ 	.word	0x00000012
        /*109c*/ 	.word	0x00038810
        /*10a0*/ 	.short	0x0101
        /*10a2*/ 	.byte	0x3f
	.zero		1


	//   ....[66]....
        /*10a4*/ 	.word	0x0001f0b0
        /*10a8*/ 	.word	0x00000012
        /*10ac*/ 	.word	0x00038820
        /*10b0*/ 	.short	0x010a
        /*10b2*/ 	.byte	0x3f
	.zero		1


	//   ....[67]....
        /*10b4*/ 	.word	0x0001f190
        /*10b8*/ 	.word	0x00000000
        /*10bc*/ 	.word	0x00038860
        /*10c0*/ 	.short	0x010a
        /*10c2*/ 	.byte	0x3f
	.zero		1


	//   ....[68]....
        /*10c4*/ 	.word	0x0001fe20
        /*10c8*/ 	.word	0x00000002
        /*10cc*/ 	.word	0x00038840
        /*10d0*/ 	.short	0x010a
        /*10d2*/ 	.byte	0x3f
	.zero		1


	//   ....[69]....
        /*10d4*/ 	.word	0x00020080
        /*10d8*/ 	.word	0x00000002
        /*10dc*/ 	.word	0x00038860
        /*10e0*/ 	.short	0x010a
        /*10e2*/ 	.byte	0x3f
	.zero		1


	//   ....[70]....
        /*10e4*/ 	.word	0x00020c40
        /*10e8*/ 	.word	0x00000003
        /*10ec*/ 	.word	0x00038840
        /*10f0*/ 	.short	0x010a
        /*10f2*/ 	.byte	0x3f
	.zero		1


	//   ....[71]....
        /*10f4*/ 	.word	0x00020e90
        /*10f8*/ 	.word	0x00000003
        /*10fc*/ 	.word	0x00038860
        /*1100*/ 	.short	0x010a
        /*1102*/ 	.byte	0x3f
	.zero		1


	//   ....[72]....
        /*1104*/ 	.word	0x000219d0
        /*1108*/ 	.word	0x00000003
        /*110c*/ 	.word	0x00038840
        /*1110*/ 	.short	0x010a
        /*1112*/ 	.byte	0x3f
	.zero		1


	//   ....[73]....
        /*1114*/ 	.word	0x00021c30
        /*1118*/ 	.word	0x00000003
        /*111c*/ 	.word	0x00038860
        /*1120*/ 	.short	0x010a
        /*1122*/ 	.byte	0x3f
	.zero		1


	//   ....[74]....
        /*1124*/ 	.word	0x000239c0
        /*1128*/ 	.word	0x00000000
        /*112c*/ 	.word	0x00038820
        /*1130*/ 	.short	0x010a
        /*1132*/ 	.byte	0x3f
	.zero		1


	//   ....[75]....
        /*1134*/ 	.word	0x00023b70
        /*1138*/ 	.word	0x00000006
        /*113c*/ 	.word	0x00000000
        /*1140*/ 	.short	0x010a
        /*1142*/ 	.byte	0x3f
	.zero		1


	//   ....[76]....
        /*1144*/ 	.word	0x00023be0
        /*1148*/ 	.word	0x00000007
        /*114c*/ 	.word	0x00000000
        /*1150*/ 	.short	0x010a
        /*1152*/ 	.byte	0x3f
	.zero		1


	//   ....[77]....
        /*1154*/ 	.word	0x00023c50
        /*1158*/ 	.word	0x00000004
        /*115c*/ 	.word	0x00000000
        /*1160*/ 	.short	0x010a
        /*1162*/ 	.byte	0x3f
	.zero		1


	//   ....[78]....
        /*1164*/ 	.word	0x00023c80
        /*1168*/ 	.word	0x00000003
        /*116c*/ 	.word	0x00000000
        /*1170*/ 	.short	0x010a
        /*1172*/ 	.byte	0x3f
	.zero		1


	//   ....[79]....
        /*1174*/ 	.word	0x00023ce0
        /*1178*/ 	.word	0x0000004b
        /*117c*/ 	.word	0x00038890
        /*1180*/ 	.short	0x010a
        /*1182*/ 	.byte	0x3f
	.zero		1


	//   ....[80]....
        /*1184*/ 	.word	0x00023d30
        /*1188*/ 	.word	0x0000004b
        /*118c*/ 	.word	0x00038890
        /*1190*/ 	.short	0x010a
        /*1192*/ 	.byte	0x3f
	.zero		1


	//   ....[81]....
        /*1194*/ 	.word	0x00023d80
        /*1198*/ 	.word	0x0000004b
        /*119c*/ 	.word	0x00038890
        /*11a0*/ 	.short	0x010a
        /*11a2*/ 	.byte	0x3f
	.zero		1


	//   ....[82]....
        /*11a4*/ 	.word	0x00023dd0
        /*11a8*/ 	.word	0x0000004b
        /*11ac*/ 	.word	0x000388b0
        /*11b0*/ 	.short	0x010a
        /*11b2*/ 	.byte	0x3f
	.zero		1


	//   ....[83]....
        /*11b4*/ 	.word	0x000241c0
        /*11b8*/ 	.word	0x00000002
        /*11bc*/ 	.word	0x00038800
        /*11c0*/ 	.short	0x010a
        /*11c2*/ 	.byte	0x3f
	.zero		1


	//   ....[84]....
        /*11c4*/ 	.word	0x000245c0
        /*11c8*/ 	.word	0x00000002
        /*11cc*/ 	.word	0x00038800
        /*11d0*/ 	.short	0x010a
        /*11d2*/ 	.byte	0x3f
	.zero		1


	//   ....[85]....
        /*11d4*/ 	.word	0x00024610
        /*11d8*/ 	.word	0x000000a9
        /*11dc*/ 	.word	0x00038830
        /*11e0*/ 	.short	0x010a
        /*11e2*/ 	.byte	0x3f
	.zero		1


	//   ....[86]....
        /*11e4*/ 	.word	0x00024660
        /*11e8*/ 	.word	0x00000002
        /*11ec*/ 	.word	0x00038810
        /*11f0*/ 	.short	0x010a
        /*11f2*/ 	.byte	0x3f
	.zero		1


	//   ....[87]....
        /*11f4*/ 	.word	0x000246b0
        /*11f8*/ 	.word	0x000000a9
        /*11fc*/ 	.word	0x00038850
        /*1200*/ 	.short	0x010a
        /*1202*/ 	.byte	0x3f
	.zero		1


	//   ....[88]....
        /*1204*/ 	.word	0x00024700
        /*1208*/ 	.word	0x000000c5
        /*120c*/ 	.word	0x00038830
        /*1210*/ 	.short	0x010a
        /*1212*/ 	.byte	0x3f
	.zero		1


	//   ....[89]....
        /*1214*/ 	.word	0x00024750
        /*1218*/ 	.word	0x000000c5
        /*121c*/ 	.word	0x00038850
        /*1220*/ 	.short	0x010a
        /*1222*/ 	.byte	0x3f
	.zero		1


	//   ....[90]....
        /*1224*/ 	.word	0x000247a0
        /*1228*/ 	.word	0x000000c1
        /*122c*/ 	.word	0x00038830
        /*1230*/ 	.short	0x010a
        /*1232*/ 	.byte	0x3f
	.zero		1


	//   ....[91]....
        /*1234*/ 	.word	0x000247f0
        /*1238*/ 	.word	0x000000c1
        /*123c*/ 	.word	0x00038850
        /*1240*/ 	.short	0x010a
        /*1242*/ 	.byte	0x3f
	.zero		1


	//   ....[92]....
        /*1244*/ 	.word	0x00024990
        /*1248*/ 	.word	0x00000012
        /*124c*/ 	.word	0x00038820
        /*1250*/ 	.short	0x010a
        /*1252*/ 	.byte	0x3f
	.zero		1


	//   ....[93]....
        /*1254*/ 	.word	0x000249e0
        /*1258*/ 	.word	0x00000004
        /*125c*/ 	.word	0x000388a0
        /*1260*/ 	.short	0x010a
        /*1262*/ 	.byte	0x3f
	.zero		1


	//   ....[94]....
        /*1264*/ 	.word	0x00024a30
        /*1268*/ 	.word	0x00000004
        /*126c*/ 	.word	0x000388c0
        /*1270*/ 	.short	0x010a
        /*1272*/ 	.byte	0x3f
	.zero		1


	//   ....[95]....
        /*1274*/ 	.word	0x00024a80
        /*1278*/ 	.word	0x00000004
        /*127c*/ 	.word	0x000388a0
        /*1280*/ 	.short	0x010a
        /*1282*/ 	.byte	0x3f
	.zero		1


	//   ....[96]....
        /*1284*/ 	.word	0x00024ad0
        /*1288*/ 	.word	0x00000004
        /*128c*/ 	.word	0x000388c0
        /*1290*/ 	.short	0x010a
        /*1292*/ 	.byte	0x3f
	.zero		1


	//   ....[97]....
        /*1294*/ 	.word	0x00024c70
        /*1298*/ 	.word	0x00000000
        /*129c*/ 	.word	0x00038840
        /*12a0*/ 	.short	0x010a
        /*12a2*/ 	.byte	0x3f
	.zero		1


	//   ....[98]....
        /*12a4*/ 	.word	0x00025d70
        /*12a8*/ 	.word	0x00000012
        /*12ac*/ 	.word	0x00038820
        /*12b0*/ 	.short	0x010a
        /*12b2*/ 	.byte	0x3f
	.zero		1


	//   ....[99]....
        /*12b4*/ 	.word	0x00025dc0
        /*12b8*/ 	.word	0x00000000
        /*12bc*/ 	.word	0x00038860
        /*12c0*/ 	.short	0x010a
        /*12c2*/ 	.byte	0x3f
	.zero		1


	//   ....[100]....
        /*12c4*/ 	.word	0x00025e10
        /*12c8*/ 	.word	0x00000002
        /*12cc*/ 	.word	0x00038840
        /*12d0*/ 	.short	0x010a
        /*12d2*/ 	.byte	0x3f
	.zero		1


	//   ....[101]....
        /*12d4*/ 	.word	0x00025e60
        /*12d8*/ 	.word	0x00000002
        /*12dc*/ 	.word	0x00038860
        /*12e0*/ 	.short	0x010a
        /*12e2*/ 	.byte	0x3f
	.zero		1


	//   ....[102]....
        /*12e4*/ 	.word	0x00025eb0
        /*12e8*/ 	.word	0x00000003
        /*12ec*/ 	.word	0x00038840
        /*12f0*/ 	.short	0x010a
        /*12f2*/ 	.byte	0x3f
	.zero		1


	//   ....[103]....
        /*12f4*/ 	.word	0x00025f00
        /*12f8*/ 	.word	0x00000003
        /*12fc*/ 	.word	0x00038860
        /*1300*/ 	.short	0x010a
        /*1302*/ 	.byte	0x3f
	.zero		1


	//   ....[104]....
        /*1304*/ 	.word	0x00025f50
        /*1308*/ 	.word	0x00000003
        /*130c*/ 	.word	0x00038840
        /*1310*/ 	.short	0x010a
        /*1312*/ 	.byte	0x3f
	.zero		1


	//   ....[105]....
        /*1314*/ 	.word	0x00025fa0
        /*1318*/ 	.word	0x00000003
        /*131c*/ 	.word	0x00038860
        /*1320*/ 	.short	0x010a
        /*1322*/ 	.byte	0x3f
	.zero		1


	//   ....[106]....
        /*1324*/ 	.word	0x00026b20
        /*1328*/ 	.word	0x00000000
        /*132c*/ 	.word	0x00038820
        /*1330*/ 	.short	0x010a
        /*1332*/ 	.byte	0x3f
	.zero		1


	//   ....[107]....
        /*1334*/ 	.word	0x00026cc0
        /*1338*/ 	.word	0x00000006
        /*133c*/ 	.word	0x00000000
        /*1340*/ 	.short	0x010a
        /*1342*/ 	.byte	0x3f
	.zero		1


	//   ....[108]....
        /*1344*/ 	.word	0x00026d10
        /*1348*/ 	.word	0x00000007
        /*134c*/ 	.word	0x00000000
        /*1350*/ 	.short	0x010a
        /*1352*/ 	.byte	0x3f
	.zero		1


	//   ....[109]....
        /*1354*/ 	.word	0x00026d60
        /*1358*/ 	.word	0x00000004
        /*135c*/ 	.word	0x00000000
        /*1360*/ 	.short	0x010a
        /*1362*/ 	.byte	0x3f
	.zero		1


	//----- nvinfo : EIATTR_NUM_MBARRIERS
	.align		4
.L_644:
        /*1364*/ 	.byte	0x03, 0x38
        /*1366*/ 	.short	0x0017


	//----- nvinfo : EIATTR_EXIT_INSTR_OFFSETS
	.align		4
        /*1368*/ 	.byte	0x04, 0x1c
        /*136a*/ 	.short	(.L_646 - .L_645)


	//   ....[0]....
.L_645:
        /*136c*/ 	.word	0x00023cd0


	//----- nvinfo : EIATTR_MAX_THREADS
	.align		4
.L_646:
        /*1370*/ 	.byte	0x04, 0x05
        /*1372*/ 	.short	(.L_648 - .L_647)
.L_647:
        /*1374*/ 	.word	0x00000180
        /*1378*/ 	.word	0x00000001
        /*137c*/ 	.word	0x00000001


	//----- nvinfo : EIATTR_CRS_STACK_SIZE
	.align		4
.L_648:
        /*1380*/ 	.byte	0x04, 0x1e
        /*1382*/ 	.short	(.L_650 - .L_649)
.L_649:
        /*1384*/ 	.word	0x00000000


	//----- nvinfo : EIATTR_CBANK_PARAM_SIZE
	.align		4
.L_650:
        /*1388*/ 	.byte	0x03, 0x19
        /*138a*/ 	.short	0x0bf0


	//----- nvinfo : EIATTR_PARAM_CBANK
	.align		4
        /*138c*/ 	.byte	0x04, 0x0a
        /*138e*/ 	.short	(.L_652 - .L_651)
	.align		4
.L_651:
        /*1390*/ 	.word	index@(.nv.constant0._ZN7cutlass13device_kernelIN5flash11enable_sm90INS1_16FlashAttnFwdSm90INS1_25CollectiveMainloopFwdSm90ILi2EN4cute5tupleIJNS5_1CILi1EEES8_S8_EEENS6_IJNS7_ILi64EEESA_SA_EEELi512ENS_6half_tEfNS_4arch4Sm90ELb1ELb0ELb0ELb1ELb0ELb1ELb1ELb0ELb0ELb1ELb1ELb0EEENS1_21CollectiveEpilogueFwdINS6_IJSA_NS7_ILi512EEESA_EEES9_SC_SE_Li256ELb1ELb1ELb1ELb0EEENS1_36VarlenDynamicPersistentTileSchedulerILi64ELi64ELi256ELi128ELb1ELb1ELb1ELb1ELb1ELb1EEEEEEEEEvNT_6ParamsE)
        /*1394*/ 	.short	0x0210
        /*1396*/ 	.short	0x0bf0


	//----- nvinfo : EIATTR_SW_WAR
	.align		4
.L_652:
        /*1398*/ 	.byte	0x04, 0x36
        /*139a*/ 	.short	(.L_654 - .L_653)
.L_653:
        /*139c*/ 	.word	0x00000008
.L_654:


//--------------------- .nv.callgraph             --------------------------
	.section	.nv.callgraph,"",@"SHT_CUDA_CALLGRAPH"
	.align	4
	.sectionentsize	8
	.align		4
        /*0000*/ 	.word	0x00000000
	.align		4
        /*0004*/ 	.word	0xffffffff
	.align		4
        /*0008*/ 	.word	index@(_ZN7cutlass13device_kernelIN5flash11enable_sm90INS1_16FlashAttnFwdSm90INS1_25CollectiveMainloopFwdSm90ILi2EN4cute5tupleIJNS5_1CILi1EEES8_S8_EEENS6_IJNS7_ILi64EEESA_SA_EEELi512ENS_6half_tEfNS_4arch4Sm90ELb0ELb0ELb0ELb0ELb0ELb0ELb0ELb0ELb0ELb1ELb1ELb0EEENS1_21CollectiveEpilogueFwdINS6_IJSA_NS7_ILi512EEESA_EEES9_SC_SE_Li256ELb0ELb1ELb1ELb0EEENS1_19SingleTileSchedulerILb0ELb1ELb1ELi64EEEEEEEEEvNT_6ParamsE)
	.align		4
        /*000c*/ 	.word	index@(__assertfail)
	.align		4
        /*0010*/ 	.word	index@(_ZN7cutlass13device_kernelIN5flash11enable_sm90INS1_16FlashAttnFwdSm90INS1_25CollectiveMainloopFwdSm90ILi2EN4cute5tupleIJNS5_1CILi1EEES8_S8_EEENS6_IJNS7_ILi64EEESA_SA_EEELi512ENS_6half_tEfNS_4arch4Sm90ELb0ELb0ELb0ELb0ELb0ELb0ELb1ELb0ELb0ELb1ELb1ELb0EEENS1_21CollectiveEpilogueFwdINS6_IJSA_NS7_ILi512EEESA_EEES9_SC_SE_Li256ELb0ELb1ELb1ELb0EEENS1_19SingleTileSchedulerILb0ELb1ELb1ELi64EEEEEEEEEvNT_6ParamsE)
	.align		4
        /*0014*/ 	.word	index@(__assertfail)
	.align		4
        /*0018*/ 	.word	index@(_ZN7cutlass13device_kernelIN5flash11enable_sm90INS1_16FlashAttnFwdSm90INS1_25CollectiveMainloopFwdSm90ILi2EN4cute5tupleIJNS5_1CILi1EEES8_S8_EEENS6_IJNS7_ILi64EEESA_SA_EEELi512ENS_6half_tEfNS_4arch4Sm90ELb0ELb0ELb0ELb1ELb0ELb0ELb0ELb0ELb0ELb1ELb1ELb0EEENS1_21CollectiveEpilogueFwdINS6_IJSA_NS7_ILi512EEESA_EEES9_SC_SE_Li256ELb1ELb1ELb1ELb0EEENS1_36VarlenDynamicPersistentTileSchedulerILi64ELi64ELi256ELi128ELb1ELb1ELb1ELb0ELb1ELb1EEEEEEEEEvNT_6ParamsE)
	.align		4
        /*001c*/ 	.word	index@(__assertfail)
	.align		4
        /*0020*/ 	.word	index@(_ZN7cutlass13device_kernelIN5flash11enable_sm90INS1_16FlashAttnFwdSm90INS1_25CollectiveMainloopFwdSm90ILi2EN4cute5tupleIJNS5_1CILi1EEES8_S8_EEENS6_IJNS7_ILi64EEESA_SA_EEELi512ENS_6half_tEfNS_4arch4Sm90ELb0ELb0ELb0ELb1ELb0ELb1ELb0ELb0ELb0ELb1ELb1ELb0EEENS1_21CollectiveEpilogueFwdINS6_IJSA_NS7_ILi512EEESA_EEES9_SC_SE_Li256ELb1ELb1ELb1ELb0EEENS1_36VarlenDynamicPersistentTileSchedulerILi64ELi64ELi256ELi128ELb1ELb1ELb1ELb0ELb1ELb1EEEEEEEEEvNT_6ParamsE)
	.align		4
        /*0024*/ 	.word	index@(__assertfail)
	.align		4
        /*0028*/ 	.word	index@(_ZN7cutlass13device_kernelIN5flash11enable_sm90INS1_16FlashAttnFwdSm90INS1_25CollectiveMainloopFwdSm90ILi2EN4cute5tupleIJNS5_1CILi1EEES8_S8_EEENS6_IJNS7_ILi64EEESA_SA_EEELi512ENS_6half_tEfNS_4arch4Sm90ELb0ELb0ELb0ELb1ELb0ELb0ELb1ELb0ELb0ELb1ELb1ELb0EEENS1_21CollectiveEpilogueFwdINS6_IJSA_NS7_ILi512EEESA_EEES9_SC_SE_Li256ELb1ELb1ELb1ELb0EEENS1_36VarlenDynamicPersistentTileSchedulerILi64ELi64ELi256ELi128ELb1ELb1ELb1ELb0ELb1ELb1EEEEEEEEEvNT_6ParamsE)
	.align		4
        /*002c*/ 	.word	index@(__assertfail)
	.align		4
        /*0030*/ 	.word	index@(_ZN7cutlass13device_kernelIN5flash11enable_sm90INS1_16FlashAttnFwdSm90INS1_25CollectiveMainloopFwdSm90ILi2EN4cute5tupleIJNS5_1CILi1EEES8_S8_EEENS6_IJNS7_ILi64EEESA_SA_EEELi512ENS_6half_tEfNS_4arch4Sm90ELb0ELb0ELb0ELb1ELb0ELb1ELb1ELb0ELb0ELb1ELb1ELb0EEENS1_21CollectiveEpilogueFwdINS6_IJSA_NS7_ILi512EEESA_EEES9_SC_SE_Li256ELb1ELb1ELb1ELb0EEENS1_36VarlenDynamicPersistentTileSchedulerILi64ELi64ELi256ELi128ELb1ELb1ELb1ELb0ELb1ELb1EEEEEEEEEvNT_6ParamsE)
	.align		4
        /*0034*/ 	.word	index@(__assertfail)
	.align		4
        /*0038*/ 	.word	index@(_ZN7cutlass13device_kernelIN5flash11enable_sm90INS1_16FlashAttnFwdSm90INS1_25CollectiveMainloopFwdSm90ILi2EN4cute5tupleIJNS5_1CILi1EEES8_S8_EEENS6_IJNS7_ILi64EEESA_SA_EEELi512ENS_6half_tEfNS_4arch4Sm90ELb0ELb1ELb0ELb0ELb0ELb0ELb0ELb0ELb0ELb1ELb1ELb0EEENS1_21CollectiveEpilogueFwdINS6_IJSA_NS7_ILi512EEESA_EEES9_SC_SE_Li256ELb0ELb1ELb1ELb0EEENS1_19SingleTileSchedulerILb0ELb1ELb1ELi64EEEEEEEEEvNT_6ParamsE)
	.align		4
        /*003c*/ 	.word	index@(__assertfail)
	.align		4
        /*0040*/ 	.word	index@(_ZN7cutlass13device_kernelIN5flash11enable_sm90INS1_16FlashAttnFwdSm90INS1_25CollectiveMainloopFwdSm90ILi2EN4cute5tupleIJNS5_1CILi1EEES8_S8_EEENS6_IJNS7_ILi64EEESA_SA_EEELi512ENS_6half_tEfNS_4arch4Sm90ELb0ELb1ELb0ELb0ELb0ELb0ELb1ELb0ELb0ELb1ELb1ELb0EEENS1_21CollectiveEpilogueFwdINS6_IJSA_NS7_ILi512EEESA_EEES9_SC_SE_Li256ELb0ELb1ELb1ELb0EEENS1_19SingleTileSchedulerILb0ELb1ELb1ELi64EEEEEEEEEvNT_6ParamsE)
	.align		4
        /*0044*/ 	.word	index@(__assertfail)
	.align		4
        /*0048*/ 	.word	index@(_ZN7cutlass13device_kernelIN5flash11enable_sm90INS1_16FlashAttnFwdSm90INS1_25CollectiveMainloopFwdSm90ILi2EN4cute5tupleIJNS5_1CILi1EEES8_S8_EEENS6_IJNS7_ILi64EEESA_SA_EEELi512ENS_6half_tEfNS_4arch4Sm90ELb0ELb1ELb0ELb1ELb0ELb0ELb0ELb0ELb0ELb1ELb1ELb0EEENS1_21CollectiveEpilogueFwdINS6_IJSA_NS7_ILi512EEESA_EEES9_SC_SE_Li256ELb1ELb1ELb1ELb0EEENS1_36VarlenDynamicPersistentTileSchedulerILi64ELi64ELi256ELi128ELb1ELb1ELb1ELb1ELb0ELb1EEEEEEEEEvNT_6ParamsE)
	.align		4
        /*004c*/ 	.word	index@(__assertfail)
	.align		4
        /*0050*/ 	.word	index@(_ZN7cutlass13device_kernelIN5flash11enable_sm90INS1_16FlashAttnFwdSm90INS1_25CollectiveMainloopFwdSm90ILi2EN4cute5tupleIJNS5_1CILi1EEES8_S8_EEENS6_IJNS7_ILi64EEESA_SA_EEELi512ENS_6half_tEfNS_4arch4Sm90ELb0ELb1ELb0ELb1ELb0ELb1ELb0ELb0ELb0ELb1ELb1ELb0EEENS1_21CollectiveEpilogueFwdINS6_IJSA_NS7_ILi512EEESA_EEES9_SC_SE_Li256ELb1ELb1ELb1ELb0EEENS1_36VarlenDynamicPersistentTileSchedulerILi64ELi64ELi256ELi128ELb1ELb1ELb1ELb1ELb0ELb1EEEEEEEEEvNT_6ParamsE)
	.align		4
        /*0054*/ 	.word	index@(__assertfail)
	.align		4
        /*0058*/ 	.word	index@(_ZN7cutlass13device_kernelIN5flash11enable_sm90INS1_16FlashAttnFwdSm90INS1_25CollectiveMainloopFwdSm90ILi2EN4cute5tupleIJNS5_1CILi1EEES8_S8_EEENS6_IJNS7_ILi64EEESA_SA_EEELi512ENS_6half_tEfNS_4arch4Sm90ELb0ELb1ELb0ELb1ELb0ELb0ELb1ELb0ELb0ELb1ELb1ELb0EEENS1_21CollectiveEpilogueFwdINS6_IJSA_NS7_ILi512EEESA_EEES9_SC_SE_Li256ELb1ELb1ELb1ELb0EEENS1_36VarlenDynamicPersistentTileSchedulerILi64ELi64ELi256ELi128ELb1ELb1ELb1ELb1ELb0ELb1EEEEEEEEEvNT_6ParamsE)
	.align		4
        /*005c*/ 	.word	index@(__assertfail)
	.align		4
        /*0060*/ 	.word	index@(_ZN7cutlass13device_kernelIN5flash11enable_sm90INS1_16FlashAttnFwdSm90INS1_25CollectiveMainloopFwdSm90ILi2EN4cute5tupleIJNS5_1CILi1EEES8_S8_EEENS6_IJNS7_ILi64EEESA_SA_EEELi512ENS_6half_tEfNS_4arch4Sm90ELb0ELb1ELb0ELb1ELb0ELb1ELb1ELb0ELb0ELb1ELb1ELb0EEENS1_21CollectiveEpilogueFwdINS6_IJSA_NS7_ILi512EEESA_EEES9_SC_SE_Li256ELb1ELb1ELb1ELb0EEENS1_36VarlenDynamicPersistentTileSchedulerILi64ELi64ELi256ELi128ELb1ELb1ELb1ELb1ELb0ELb1EEEEEEEEEvNT_6ParamsE)
	.align		4
        /*0064*/ 	.word	index@(__assertfail)
	.align		4
        /*0068*/ 	.word	index@(_ZN7cutlass13device_kernelIN5flash11enable_sm90INS1_16FlashAttnFwdSm90INS1_25CollectiveMainloopFwdSm90ILi2EN4cute5tupleIJNS5_1CILi1EEES8_S8_EEENS6_IJNS7_ILi64EEESA_SA_EEELi512ENS_6half_tEfNS_4arch4Sm90ELb1ELb0ELb0ELb0ELb0ELb0ELb0ELb0ELb0ELb1ELb1ELb0EEENS1_21CollectiveEpilogueFwdINS6_IJSA_NS7_ILi512EEESA_EEES9_SC_SE_Li256ELb0ELb1ELb1ELb0EEENS1_19SingleTileSchedulerILb0ELb1ELb1ELi64EEEEEEEEEvNT_6ParamsE)
	.align		4
        /*006c*/ 	.word	index@(__assertfail)
	.align		4
        /*0070*/ 	.word	index@(_ZN7cutlass13device_kernelIN5flash11enable_sm90INS1_16FlashAttnFwdSm90INS1_25CollectiveMainloopFwdSm90ILi2EN4cute5tupleIJNS5_1CILi1EEES8_S8_EEENS6_IJNS7_ILi64EEESA_SA_EEELi512ENS_6half_tEfNS_4arch4Sm90ELb1ELb0ELb0ELb0ELb0ELb0ELb1ELb0ELb0ELb1ELb1ELb0EEENS1_21CollectiveEpilogueFwdINS6_IJSA_NS7_ILi512EEESA_EEES9_SC_SE_Li256ELb0ELb1ELb1ELb0EEENS1_19SingleTileSchedulerILb0ELb1ELb1ELi64EEEEEEEEEvNT_6ParamsE)
	.align		4
        /*0074*/ 	.word	index@(__assertfail)
	.align		4
        /*0078*/ 	.word	index@(_ZN7cutlass13device_kernelIN5flash11enable_sm90INS1_16FlashAttnFwdSm90INS1_25CollectiveMainloopFwdSm90ILi2EN4cute5tupleIJNS5_1CILi1EEES8_S8_EEENS6_IJNS7_ILi64EEESA_SA_EEELi512ENS_6half_tEfNS_4arch4Sm90ELb1ELb0ELb0ELb1ELb0ELb0ELb0ELb0ELb0ELb1ELb1ELb0EEENS1_21CollectiveEpilogueFwdINS6_IJSA_NS7_ILi512EEESA_EEES9_SC_SE_Li256ELb1ELb1ELb1ELb0EEENS1_36VarlenDynamicPersistentTileSchedulerILi64ELi64ELi256ELi128ELb1ELb1ELb1ELb1ELb1ELb1EEEEEEEEEvNT_6ParamsE)
	.align		4
        /*007c*/ 	.word	index@(__assertfail)
	.align		4
        /*0080*/ 	.word	index@(_ZN7cutlass13device_kernelIN5flash11enable_sm90INS1_16FlashAttnFwdSm90INS1_25CollectiveMainloopFwdSm90ILi2EN4cute5tupleIJNS5_1CILi1EEES8_S8_EEENS6_IJNS7_ILi64EEESA_SA_EEELi512ENS_6half_tEfNS_4arch4Sm90ELb1ELb0ELb0ELb1ELb0ELb1ELb0ELb0ELb0ELb1ELb1ELb0EEENS1_21CollectiveEpilogueFwdINS6_IJSA_NS7_ILi512EEESA_EEES9_SC_SE_Li256ELb1ELb1ELb1ELb0EEENS1_36VarlenDynamicPersistentTileSchedulerILi64ELi64ELi256ELi128ELb1ELb1ELb1ELb1ELb1ELb1EEEEEEEEEvNT_6ParamsE)
	.align		4
        /*0084*/ 	.word	index@(__assertfail)
	.align		4
        /*0088*/ 	.word	index@(_ZN7cutlass13device_kernelIN5flash11enable_sm90INS1_16FlashAttnFwdSm90INS1_25CollectiveMainloopFwdSm90ILi2EN4cute5tupleIJNS5_1CILi1EEES8_S8_EEENS6_IJNS7_ILi64EEESA_SA_EEELi512ENS_6half_tEfNS_4arch4Sm90ELb1ELb0ELb0ELb1ELb0ELb0ELb1ELb0ELb0ELb1ELb1ELb0EEENS1_21CollectiveEpilogueFwdINS6_IJSA_NS7_ILi512EEESA_EEES9_SC_SE_Li256ELb1ELb1ELb1ELb0EEENS1_36VarlenDynamicPersistentTileSchedulerILi64ELi64ELi256ELi128ELb1ELb1ELb1ELb1ELb1ELb1EEEEEEEEEvNT_6ParamsE)
	.align		4
        /*008c*/ 	.word	index@(__assertfail)
	.align		4
        /*0090*/ 	.word	index@(_ZN7cutlass13device_kernelIN5flash11enable_sm90INS1_16FlashAttnFwdSm90INS1_25CollectiveMainloopFwdSm90ILi2EN4cute5tupleIJNS5_1CILi1EEES8_S8_EEENS6_IJNS7_ILi64EEESA_SA_EEELi512ENS_6half_tEfNS_4arch4Sm90ELb1ELb0ELb0ELb1ELb0ELb1ELb1ELb0ELb0ELb1ELb1ELb0EEENS1_21CollectiveEpilogueFwdINS6_IJSA_NS7_ILi512EEESA_EEES9_SC_SE_Li256ELb1ELb1ELb1ELb0EEENS1_36VarlenDynamicPersistentTileSchedulerILi64ELi64ELi256ELi128ELb1ELb1ELb1ELb1ELb1ELb1EEEEEEEEEvNT_6ParamsE)
	.align		4
        /*0094*/ 	.word	index@(__assertfail)
	.align		4
        /*0098*/ 	.word	0x00000000
	.align		4
        /*009c*/ 	.word	0xfffffffe
	.align		4
        /*00a0*/ 	.word	0x00000000
	.align		4
        /*00a4*/ 	.word	0xfffffffd
	.align		4
        /*00a8*/ 	.word	0x00000000
	.align		4
        /*00ac*/ 	.word	0xfffffffc


//--------------------- .nv.constant4             --------------------------
	.section	.nv.constant4,"a",@progbits
	.align	8
	.align		8
.nv.constant4:
        /*0000*/ 	.dword	__assertfail
	.align		8
        /*0008*/ 	.dword	__unnamed_1
	.align		8
        /*0010*/ 	.dword	__unnamed_2
	.align		8
        /*0018*/ 	.dword	__unnamed_3
	.align		8
        /*0020*/ 	.dword	__unnamed_4
	.align		8
        /*0028*/ 	.dword	__unnamed_5
	.align		8
        /*0030*/ 	.dword	__unnamed_6
	.align		8
        /*0038*/ 	.dword	_ZN75_INTERNAL_7fad4835_39_flash_fwd_hdim64_512_fp16_split_sm90_cu_3fbc093a_37384cuda3std3__45__cpo5beginE
	.align		8
        /*0040*/ 	.dword	_ZN75_INTERNAL_7fad4835_39_flash_fwd_hdim64_512_fp16_split_sm90_cu_3fbc093a_37384cuda3std3__45__cpo3endE
	.align		8
        /*0048*/ 	.dword	_ZN75_INTERNAL_7fad4835_39_flash_fwd_hdim64_512_fp16_split_sm90_cu_3fbc093a_37384cuda3std3__45__cpo6cbeginE
	.align		8
        /*0050*/ 	.dword	_ZN75_INTERNAL_7fad4835_39_flash_fwd_hdim64_512_fp16_split_sm90_cu_3fbc093a_37384cuda3std3__45__cpo4cendE
	.align		8
        /*0058*/ 	.dword	_ZN75_INTERNAL_7fad4835_39_flash_fwd_hdim64_512_fp16_split_sm90_cu_3fbc093a_37384cuda3std3__477_GLOBAL__N__7fad4835_39_flash_fwd_hdim64_512_fp16_split_sm90_cu_3fbc093a_37386ignoreE
	.align		8
        /*0060*/ 	.dword	_ZN75_INTERNAL_7fad4835_39_flash_fwd_hdim64_512_fp16_split_sm90_cu_3fbc093a_37384cuda3std3__419piecewise_constructE
	.align		8
        /*0068*/ 	.dword	_ZN75_INTERNAL_7fad4835_39_flash_fwd_hdim64_512_fp16_split_sm90_cu_3fbc093a_37384cuda3std3__48in_placeE
	.align		8
        /*0070*/ 	.dword	_ZN75_INTERNAL_7fad4835_39_flash_fwd_hdim64_512_fp16_split_sm90_cu_3fbc093a_37384cuda3std6ranges3__45__cpo4swapE
	.align		8
        /*0078*/ 	.dword	_ZN75_INTERNAL_7fad4835_39_flash_fwd_hdim64_512_fp16_split_sm90_cu_3fbc093a_37384cuda3std6ranges3__45__cpo9iter_moveE
	.align		8
        /*0080*/ 	.dword	_ZN75_INTERNAL_7fad4835_39_flash_fwd_hdim64_512_fp16_split_sm90_cu_3fbc093a_37384cute7productE
	.align		8
        /*0088*/ 	.dword	_ZN75_INTERNAL_7fad4835_39_flash_fwd_hdim64_512_fp16_split_sm90_cu_3fbc093a_37384cute1_E
	.align		8
        /*0090*/ 	.dword	$str$20
	.align		8
        /*0098*/ 	.dword	$str$21


//--------------------- .text._ZN7cutlass13device_kernelIN5flash11enable_sm90INS1_16FlashAttnFwdSm90INS1_25CollectiveMainloopFwdSm90ILi2EN4cute5tupleIJNS5_1CILi1EEES8_S8_EEENS6_IJNS7_ILi64EEESA_SA_EEELi512ENS_6half_tEfNS_4arch4Sm90ELb0ELb0ELb0ELb0ELb0ELb0ELb0ELb0ELb0ELb1ELb1ELb0EEENS1_21CollectiveEpilogueFwdINS6_IJSA_NS7_ILi512EEESA_EEES9_SC_SE_Li256ELb0ELb1ELb1ELb0EEENS1_19SingleTileSchedulerILb0ELb1ELb1ELi64EEEEEEEEEvNT_6ParamsE --------------------------
	.section	.text._ZN7cutlass13device_kernelIN5flash11enable_sm90INS1_16FlashAttnFwdSm90INS1_25CollectiveMainloopFwdSm90ILi2EN4cute5tupleIJNS5_1CILi1EEES8_S8_EEENS6_IJNS7_ILi64EEESA_SA_EEELi512ENS_6half_tEfNS_4arch4Sm90ELb0ELb0ELb0ELb0ELb0ELb0ELb0ELb0ELb0ELb1ELb1ELb0EEENS1_21CollectiveEpilogueFwdINS6_IJSA_NS7_ILi512EEESA_EEES9_SC_SE_Li256ELb0ELb1ELb1ELb0EEENS1_19SingleTileSchedulerILb0ELb1ELb1ELi64EEEEEEEEEvNT_6ParamsE,"ax",@progbits
	.align	128
.text._ZN7cutlass13device_kernelIN5flash11enable_sm90INS1_16FlashAttnFwdSm90INS1_25CollectiveMainloopFwdSm90ILi2EN4cute5tupleIJNS5_1CILi1EEES8_S8_EEENS6_IJNS7_ILi64EEESA_SA_EEELi512ENS_6half_tEfNS_4arch4Sm90ELb0ELb0ELb0ELb0ELb0ELb0ELb0ELb0ELb0ELb1ELb1ELb0EEENS1_21CollectiveEpilogueFwdINS6_IJSA_NS7_ILi512EEESA_EEES9_SC_SE_Li256ELb0ELb1ELb1ELb0EEENS1_19SingleTileSchedulerILb0ELb1ELb1ELi64EEEEEEEEEvNT_6ParamsE:
        .type           _ZN7cutlass13device_kernelIN5flash11enable_sm90INS1_16FlashAttnFwdSm90INS1_25CollectiveMainloopFwdSm90ILi2EN4cute5tupleIJNS5_1CILi1EEES8_S8_EEENS6_IJNS7_ILi64EEESA_SA_EEELi512ENS_6half_tEfNS_4arch4Sm90ELb0ELb0ELb0ELb0ELb0ELb0ELb0ELb0ELb0ELb1ELb1ELb0EEENS1_21CollectiveEpilogueFwdINS6_IJSA_NS7_ILi512EEESA_EEES9_SC_SE_Li256ELb0ELb1ELb1ELb0EEENS1_19SingleTileSchedulerILb0ELb1ELb1ELi64EEEEEEEEEvNT_6ParamsE,@function
        .size           _ZN7cutlass13device_kernelIN5flash11enable_sm90INS1_16FlashAttnFwdSm90INS1_25CollectiveMainloopFwdSm90ILi2EN4cute5tupleIJNS5_1CILi1EEES8_S8_EEENS6_IJNS7_ILi64EEESA_SA_EEELi512ENS_6half_tEfNS_4arch4Sm90ELb0ELb0ELb0ELb0ELb0ELb0ELb0ELb0ELb0ELb1ELb1ELb0EEENS1_21CollectiveEpilogueFwdINS6_IJSA_NS7_ILi512EEESA_EEES9_SC_SE_Li256ELb0ELb1ELb1ELb0EEENS1_19SingleTileSchedulerILb0ELb1ELb1ELi64EEEEEEEEEvNT_6ParamsE,(.L_x_5866 - _ZN7cutlass13device_kernelIN5flash11enable_sm90INS1_16FlashAttnFwdSm90INS1_25CollectiveMainloopFwdSm90ILi2EN4cute5tupleIJNS5_1CILi1EEES8_S8_EEENS6_IJNS7_ILi64EEESA_SA_EEELi512ENS_6half_tEfNS_4arch4Sm90ELb0ELb0ELb0ELb0ELb0ELb0ELb0ELb0ELb0ELb1ELb1ELb0EEENS1_21CollectiveEpilogueFwdINS6_IJSA_NS7_ILi512EEESA_EEES9_SC_SE_Li256ELb0ELb1ELb1ELb0EEENS1_19SingleTileSchedulerILb0ELb1ELb1ELi64EEEEEEEEEvNT_6ParamsE)
        .other          _ZN7cutlass13device_kernelIN5flash11enable_sm90INS1_16FlashAttnFwdSm90INS1_25CollectiveMainloopFwdSm90ILi2EN4cute5tupleIJNS5_1CILi1EEES8_S8_EEENS6_IJNS7_ILi64EEESA_SA_EEELi512ENS_6half_tEfNS_4arch4Sm90ELb0ELb0ELb0ELb0ELb0ELb0ELb0ELb0ELb0ELb1ELb1ELb0EEENS1_21CollectiveEpilogueFwdINS6_IJSA_NS7_ILi512EEESA_EEES9_SC_SE_Li256ELb0ELb1ELb1ELb0EEENS1_19SingleTileSchedulerILb0ELb1ELb1ELi64EEEEEEEEEvNT_6ParamsE,@"STO_CUDA_ENTRY STV_DEFAULT"
_ZN7cutlass13device_kernelIN5flash11enable_sm90INS1_16FlashAttnFwdSm90INS1_25CollectiveMainloopFwdSm90ILi2EN4cute5tupleIJNS5_1CILi1EEES8_S8_EEENS6_IJNS7_ILi64EEESA_SA_EEELi512ENS_6half_tEfNS_4arch4Sm90ELb0ELb0ELb0ELb0ELb0ELb0ELb0ELb0ELb0ELb1ELb1ELb0EEENS1_21CollectiveEpilogueFwdINS6_IJSA_NS7_ILi512EEESA_EEES9_SC_SE_Li256ELb0ELb1ELb1ELb0EEENS1_19SingleTileSchedulerILb0ELb1ELb1ELi64EEEEEEEEEvNT_6ParamsE:
[----:B------:R-:W0:Y:S02]  /*0000*/  LDC R1, c[0x0][0x28] ;  /* 0x00000a00ff017b82 */ /* 0x000e240000000800 */
[----:B0-----:R-:W-:Y:S01]  /*0010*/  VIADD R1, R1, 0xffffffe8 ;  /* 0xffffffe801017836 */ /* 0x001fe20000000000 */
[----:B------:R-:W0:Y:S01]  /*0020*/  S2R R3, SR_TID.X ;  /* 0x0000000000037919 */ /* 0x000e220000002100 */
[----:B------:R-:W-:Y:S01]  /*0030*/  ELECT P0, URZ, PT ;  /* 0x00000000003f782f */ /* 0x000fe20003800000 */
[----:B------:R-:W-:Y:S01]  /*0040*/  BSSY B0, `(.L_x_0) ;  /* 0x000000d000007945 */ /* 0x000fe20003800000 */
[----:B0-----:R-:W-:-:S05]  /*0050*/  SHF.R.U32.HI R0, RZ, 0x5, R3 ;  /* 0x00000005ff007819 */ /* 0x001fca0000011603 */
[----:B------:R-:W0:Y:S02]  /*0060*/  SHFL.IDX PT, R2, R0, RZ, 0x1f ;  /* 0x00001fff00027589 */ /* 0x000e2400000e0000 */
[----:B0-----:R-:W-:-:S13]  /*0070*/  ISETP.EQ.AND P0, PT, R2, RZ, P0 ;  /* 0x000000ff0200720c */ /* 0x001fda0000702270 */
[----:B------:R-:W-:Y:S05]  /*0080*/  @!P0 BRA `(.L_x_1) ;  /* 0x0000000000208947 */ /* 0x000fea0003800000 */
[----:B------:R-:W-:Y:S02]  /*0090*/  ULDC.64 UR4, c[0x0][0x198] ;  /* 0x0000660000047ab9 */ /* 0x000fe40000000a00 */
[----:B------:R-:W-:Y:S02]  /*00a0*/  UIADD3 UR6, UP0, UR4, 0x370, URZ ;  /* 0x0000037004067890 */ /* 0x000fe4000ff1e03f */
[----:B------:R-:W-:Y:S02]  /*00b0*/  UIADD3 UR4, UP1, UR4, 0x470, URZ ;  /* 0x0000047004047890 */ /* 0x000fe4000ff3e03f */
[----:B------:R-:W-:Y:S02]  /*00c0*/  UIADD3.X UR7, URZ, UR5, URZ, UP0, !UPT ;  /* 0x000000053f077290 */ /* 0x000fe400087fe43f */
[----:B------:R-:W-:-:S07]  /*00d0*/  UIADD3.X UR5, URZ, UR5, URZ, UP1, !UPT ;  /* 0x000000053f057290 */ /* 0x000fce0008ffe43f */
[----:B------:R0:W-:Y:S02]  /*00e0*/  UTMACCTL.PF [UR6] ;  /* 0x00000000060079b9 */ /* 0x0001e40008040000 */
[----:B------:R0:W-:Y:S02]  /*00f0*/  UTMACCTL.PF [UR4] ;  /* 0x00000000040079b9 */ /* 0x0001e40008040000 */
[----:B0-----:R-:W-:Y:S01]  /*0100*/  NOP ;  /* 0x0000000000007918 */ /* 0x001fe20000000000 */
.L_x_1:
[----:B------:R-:W-:Y:S05]  /*0110*/  BSYNC B0 ;  /* 0x0000000000007941 */ /* 0x000fea0003800000 */
.L_x_0:
[----:B------:R-:W-:Y:S01]  /*0120*/  VOTEU.ANY UP0, P0 ;  /* 0x00000000003f7886 */ /* 0x000fe20000000100 */
[----:B------:R-:W0:Y:S01]  /*0130*/  SHFL.IDX PT, R2, R0, RZ, 0x1f ;  /* 0x00001fff00027589 */ /* 0x000e2200000e0000 */
[----:B------:R-:W-:Y:S01]  /*0140*/  UMOV UR4, 0x80 ;  /* 0x0000008000047882 */ /* 0x000fe20000000000 */
[----:B------:R-:W-:Y:S01]  /*0150*/  UMOV UR7, 0x100 ;  /* 0x0000010000077882 */ /* 0x000fe20000000000 */
[----:B------:R-:W-:Y:S01]  /*0160*/  VOTEU.ANY UP1, P0 ;  /* 0x00000000003f7886 */ /* 0x000fe20000020100 */
[----:B------:R-:W1:Y:S01]  /*0170*/  @UP0 S2UR UR8, SR_CgaCtaId ;  /* 0x00000000000809c3 */ /* 0x000e620000008800 */
[----:B------:R-:W-:Y:S01]  /*0180*/  @UP0 UMOV UR6, 0x400 ;  /* 0x0000040000060882 */ /* 0x000fe20000000000 */
[----:B------:R-:W-:-:S04]  /*0190*/  @UP0 UIADD3 UR4, -UR4, 0x100000, URZ ;  /* 0x0010000004040890 */ /* 0x000fc8000fffe13f */
[----:B------:R-:W-:Y:S02]  /*01a0*/  @UP0 USHF.L.U32 UR5, UR4, 0xb, URZ ;  /* 0x0000000b04050899 */ /* 0x000fe4000800063f */
[----:B------:R-:W-:Y:S01]  /*01b0*/  @UP0 USHF.L.U32 UR4, UR4, 0x1, URZ ;  /* 0x0000000104040899 */ /* 0x000fe2000800063f */
[----:B0-----:R-:W-:Y:S02]  /*01c0*/  ISETP.NE.AND P1, PT, R2, RZ, PT ;  /* 0x000000ff0200720c */ /* 0x001fe40003f25270 */
[----:B------:R-:W-:Y:S01]  /*01d0*/  SHF.R.U32.HI R2, RZ, 0x7, R3 ;  /* 0x00000007ff027819 */ /* 0x000fe20000011603 */
[----:B-1----:R-:W-:Y:S02]  /*01e0*/  @UP0 ULEA UR8, UR8, UR6, 0x18 ;  /* 0x0000000608080291 */ /* 0x002fe4000f8ec03f */
[----:B------:R-:W-:-:S04]  /*01f0*/  @UP0 UIADD3 UR6, -UR7, 0x100000, URZ ;  /* 0x0010000007060890 */ /* 0x000fc8000fffe13f */
[----:B------:R-:W-:Y:S02]  /*0200*/  @UP0 USHF.L.U32 UR7, UR6, 0xb, URZ ;  /* 0x0000000b06070899 */ /* 0x000fe4000800063f */
[----:B------:R-:W-:Y:S01]  /*0210*/  @UP0 USHF.L.U32 UR6, UR6, 0x1, URZ ;  /* 0x0000000106060899 */ /* 0x000fe2000800063f */
[----:B------:R0:W1:Y:S01]  /*0220*/  SHFL.IDX PT, R3, R2, RZ, 0x1f ;  /* 0x00001fff02037589 */ /* 0x00006200000e0000 */
[----:B------:R-:W-:-:S03]  /*0230*/  VOTEU.ANY UP0, P0 ;  /* 0x00000000003f7886 */ /* 0x000fc60000000100 */
[----:B------:R-:W2:Y:S02]  /*0240*/  FENCE.VIEW.ASYNC.S ;  /* 0x00000000000073c6 */ /* 0x000ea40000000000 */
[----:B--2---:R0:W2:Y:S05]  /*0250*/  @UP0 SYNCS.EXCH.64 URZ, [UR8+0x28c00], UR4 ;  /* 0x028c0004083f05b2 */ /* 0x0040aa0008000100 */
[----:B------:R0:W3:Y:S02]  /*0260*/  @UP1 SYNCS.EXCH.64 URZ, [UR8+0x28c20], UR6 ;  /* 0x028c2006083f15b2 */ /* 0x0000e40008000100 */
[----:B0-----:R-:W-:Y:S05]  /*0270*/  @P1 BRA `(.L_x_2) ;  /* 0x0000000000381947 */ /* 0x001fea0003800000 */
[----:B------:R-:W0:Y:S01]  /*0280*/  S2UR UR5, SR_CgaCtaId ;  /* 0x00000000000579c3 */ /* 0x000e220000008800 */
[----:B------:R-:W-:Y:S01]  /*0290*/  UMOV UR4, 0x400 ;  /* 0x0000040000047882 */ /* 0x000fe20000000000 */
[----:B------:R-:W-:Y:S01]  /*02a0*/  UMOV UR7, 0x1 ;  /* 0x0000000100077882 */ /* 0x000fe20000000000 */
[----:B------:R-:W-:Y:S01]  /*02b0*/  ELECT P0, URZ, PT ;  /* 0x00000000003f782f */ /* 0x000fe20003800000 */
[----:B0-----:R-:W-:Y:S02]  /*02c0*/  ULEA UR6, UR5, UR4, 0x18 ;  /* 0x0000000405067291 */ /* 0x001fe4000f8ec03f */
[----:B------:R-:W-:-:S04]  /*02d0*/  UIADD3 UR4, -UR7, 0x100000, URZ ;  /* 0x0010000007047890 */ /* 0x000fc8000fffe13f */
[----:B------:R-:W-:Y:S02]  /*02e0*/  USHF.L.U32 UR5, UR4, 0xb, URZ ;  /* 0x0000000b04057899 */ /* 0x000fe4000800063f */
[----:B------:R-:W-:Y:S01]  /*02f0*/  USHF.L.U32 UR4, UR4, 0x1, URZ ;  /* 0x0000000104047899 */ /* 0x000fe2000800063f */
[----:B------:R-:W0:Y:S11]  /*0300*/  FENCE.VIEW.ASYNC.S ;  /* 0x00000000000073c6 */ /* 0x000e360000000000 */
[----:B0-----:R0:W4:Y:S01]  /*0310*/  SYNCS.EXCH.64 URZ, [UR6+0x28c30], UR4 ;  /* 0x028c3004063f75b2 */ /* 0x0011220008000100 */
[----:B------:R0:W0:Y:S01]  /*0320*/  SYNCS.EXCH.64 URZ, [UR6+0x28c40], UR4 ;  /* 0x028c4004063f75b2 */ /* 0x0000220008000100 */
[----:B------:R0:W0:Y:S01]  /*0330*/  SYNCS.EXCH.64 URZ, [UR6+0x28c38], UR4 ;  /* 0x028c3804063f75b2 */ /* 0x0000220008000100 */
[----:B------:R0:W0:Y:S01]  /*0340*/  SYNCS.EXCH.64 URZ, [UR6+0x28c48], UR4 ;  /* 0x028c4804063f75b2 */ /* 0x0000220008000100 */
[----:B------:R-:W-:Y:S01]  /*0350*/  NOP ;  /* 0x0000000000007918 */ /* 0x000fe20000000000 */
.L_x_2:
[----:B------:R-:W5:Y:S01]  /*0360*/  SHFL.IDX PT, R2, R0, RZ, 0x1f ;  /* 0x00001fff00027589 */ /* 0x000f6200000e0000 */
[----:B------:R-:W-:Y:S01]  /*0370*/  NOP ;  /* 0x0000000000007918 */ /* 0x000fe20000000000 */
[----:B-----5:R-:W-:-:S13]  /*0380*/  ISETP.NE.AND P0, PT, R2, RZ, PT ;  /* 0x000000ff0200720c */ /* 0x020fda0003f05270 */
[----:B------:R-:W-:Y:S05]  /*0390*/  @P0 BRA `(.L_x_3) ;  /* 0x0000000000480947 */ /* 0x000fea0003800000 */
[----:B0-----:R-:W0:Y:S01]  /*03a0*/  S2UR UR5, SR_CgaCtaId ;  /* 0x00000000000579c3 */ /* 0x001e220000008800 */
[----:B------:R-:W-:Y:S01]  /*03b0*/  UMOV UR4, 0x400 ;  /* 0x0000040000047882 */ /* 0x000fe20000000000 */
[----:B------:R-:W-:Y:S01]  /*03c0*/  UMOV UR6, 0x1 ;  /* 0x0000000100067882 */ /* 0x000fe20000000000 */
[----:B------:R-:W-:Y:S01]  /*03d0*/  UMOV UR9, 0x2 ;  /* 0x0000000200097882 */ /* 0x000fe20000000000 */
[----:B------:R-:W-:-:S04]  /*03e0*/  UIADD3 UR6, -UR6, 0x100000, URZ ;  /* 0x0010000006067890 */ /* 0x000fc8000fffe13f */
[----:B------:R-:W-:Y:S02]  /*03f0*/  USHF.L.U32 UR7, UR6, 0xb, URZ ;  /* 0x0000000b06077899 */ /* 0x000fe4000800063f */
[----:B------:R-:W-:Y:S01]  /*0400*/  USHF.L.U32 UR6, UR6, 0x1, URZ ;  /* 0x0000000106067899 */ /* 0x000fe2000800063f */
[----:B------:R-:W-:Y:S01]  /*0410*/  ELECT P0, URZ, PT ;  /* 0x00000000003f782f */ /* 0x000fe20003800000 */
[----:B0-----:R-:W-:Y:S02]  /*0420*/  ULEA UR8, UR5, UR4, 0x18 ;  /* 0x0000000405087291 */ /* 0x001fe4000f8ec03f */
[----:B------:R-:W-:-:S04]  /*0430*/  UIADD3 UR4, -UR9, 0x100000, URZ ;  /* 0x0010000009047890 */ /* 0x000fc8000fffe13f */
[----:B------:R-:W-:Y:S02]  /*0440*/  USHF.L.U32 UR5, UR4, 0xb, URZ ;  /* 0x0000000b04057899 */ /* 0x000fe4000800063f */
[----:B------:R-:W-:Y:S01]  /*0450*/  USHF.L.U32 UR4, UR4, 0x1, URZ ;  /* 0x0000000104047899 */ /* 0x000fe2000800063f */
[----:B------:R-:W0:Y:S03]  /*0460*/  FENCE.VIEW.ASYNC.S ;  /* 0x00000000000073c6 */ /* 0x000e260000000000 */
[----:B0-----:R0:W0:Y:S08]  /*0470*/  SYNCS.EXCH.64 URZ, [UR8+0x28c50], UR6 ;  /* 0x028c5006083f75b2 */ /* 0x0010300008000100 */
[----:B------:R0:W0:Y:S01]  /*0480*/  SYNCS.EXCH.64 URZ, [UR8+0x28c60], UR4 ;  /* 0x028c6004083f75b2 */ /* 0x0000220008000100 */
[----:B------:R0:W0:Y:S01]  /*0490*/  SYNCS.EXCH.64 URZ, [UR8+0x28c58], UR6 ;  /* 0x028c5806083f75b2 */ /* 0x0000220008000100 */
[----:B------:R0:W0:Y:S01]  /*04a0*/  SYNCS.EXCH.64 URZ, [UR8+0x28c68], UR4 ;  /* 0x028c6804083f75b2 */ /* 0x0000220008000100 */
[----:B------:R-:W-:Y:S01]  /*04b0*/  NOP ;  /* 0x0000000000007918 */ /* 0x000fe20000000000 */
.L_x_3:
[----:B------:R-:W5:Y:S01]  /*04c0*/  SHFL.IDX PT, R2, R0, RZ, 0x1f ;  /* 0x00001fff00027589 */ /* 0x000f6200000e0000 */
[----:B------:R-:W-:Y:S01]  /*04d0*/  NOP ;  /* 0x0000000000007918 */ /* 0x000fe20000000000 */
[----:B-----5:R-:W-:-:S13]  /*04e0*/  ISETP.NE.AND P0, PT, R2, RZ, PT ;  /* 0x000000ff0200720c */ /* 0x020fda0003f05270 */
[----:B------:R-:W-:Y:S05]  /*04f0*/  @P0 BRA `(.L_x_4) ;  /* 0x0000000000380947 */ /* 0x000fea0003800000 */
[----:B0-----:R-:W0:Y:S01]  /*0500*/  S2UR UR5, SR_CgaCtaId ;  /* 0x00000000000579c3 */ /* 0x001e220000008800 */
        /* <DEDUP_REMOVED lines=8> */
[----:B0-----:R0:W0:Y:S01]  /*0590*/  SYNCS.EXCH.64 URZ, [UR6+0x28c70], UR4 ;  /* 0x028c7004063f75b2 */ /* 0x0010220008000100 */
[----:B------:R0:W0:Y:S01]  /*05a0*/  SYNCS.EXCH.64 URZ, [UR6+0x28c80], UR4 ;  /* 0x028c8004063f75b2 */ /* 0x0000220008000100 */
[----:B------:R0:W0:Y:S01]  /*05b0*/  SYNCS.EXCH.64 URZ, [UR6+0x28c78], UR4 ;  /* 0x028c7804063f75b2 */ /* 0x0000220008000100 */
[----:B------:R0:W0:Y:S01]  /*05c0*/  SYNCS.EXCH.64 URZ, [UR6+0x28c88], UR4 ;  /* 0x028c8804063f75b2 */ /* 0x0000220008000100 */
[----:B------:R-:W-:Y:S01]  /*05d0*/  NOP ;  /* 0x0000000000007918 */ /* 0x000fe20000000000 */
.L_x_4:
        /* <DEDUP_REMOVED lines=8> */
[----:B------:R-:W-:Y:S01]  /*0660*/  ELECT P0, URZ, PT ;  /* 0x00000000003f782f */ /* 0x000fe20003800000 */
[----:B0-----:R-:W-:Y:S02]  /*0670*/  ULEA UR8, UR5, UR4, 0x18 ;  /* 0x0000000405087291 */ /* 0x001fe4000f8ec03f */
[----:B------:R-:W-:-:S04]  /*0680*/  UIADD3 UR4, -UR6, 0x100000, URZ ;  /* 0x0010000006047890 */ /* 0x000fc8000fffe13f */
[----:B------:R-:W-:Y:S02]  /*0690*/  USHF.L.U32 UR5, UR4, 0xb, URZ ;  /* 0x0000000b04057899 */ /* 0x000fe4000800063f */
[----:B------:R-:W-:Y:S02]  /*06a0*/  USHF.L.U32 UR4, UR4, 0x1, URZ ;  /* 0x0000000104047899 */ /* 0x000fe4000800063f */
        /* <DEDUP_REMOVED lines=9> */
.L_x_5:
        /* <DEDUP_REMOVED lines=22> */
.L_x_6:
[----:B------:R-:W-:Y:S01]  /*08a0*/  IMAD.MOV.U32 R2, RZ, RZ, 0x1 ;  /* 0x00000001ff027424 */ /* 0x000fe200078e00ff */
[----:B-1----:R-:W-:Y:S01]  /*08b0*/  ISETP.NE.AND P0, PT, R3, RZ, PT ;  /* 0x000000ff0300720c */ /* 0x002fe20003f05270 */
[----:B------:R-:W-:Y:S01]  /*08c0*/  NOP ;  /* 0x0000000000007918 */ /* 0x000fe20000000000 */
[----:B------:R-:W-:Y:S01]  /*08d0*/  ULDC.64 UR42, c[0x0][0x208] ;  /* 0x00008200002a7ab9 */ /* 0x000fe20000000a00 */
[----:B------:R-:W-:Y:S01]  /*08e0*/  BSSY B6, `(.L_x_7) ;  /* 0x0000d17000067945 */ /* 0x000fe20003800000 */
[----:B------:R-:W-:-:S05]  /*08f0*/  SEL R2, R2, 0x2, !P0 ;  /* 0x0000000202027807 */ /* 0x000fca0004000000 */
[----:B------:R1:W-:Y:S01]  /*0900*/  STL [R1+0x14], R2 ;  /* 0x0000140201007387 */ /* 0x0003e20000100800 */
[----:B0-234-:R-:W-:Y:S06]  /*0910*/  BAR.SYNC.DEFER_BLOCKING 0x0 ;  /* 0x0000000000007b1d */ /* 0x01dfec0000010000 */
[----:B------:R-:W-:Y:S05]  /*0920*/  @!P0 BRA `(.L_x_8) ;  /* 0x0000008800cc8947 */ /* 0x000fea0003800000 */
.L_x_9:
[----:B------:R-:W-:-:S08]  /*0930*/  NOP ;  /* 0x0000000000007918 */ /* 0x000fd00000000000 */
[----:B------:R-:W0:Y:S02]  /*0940*/  USETMAXREG.TRY_ALLOC.CTAPOOL UP0, 0xf0 ;  /* 0x000000f0000079c8 */ /* 0x000e240008000600 */
[----:B0-----:R-:W-:-:S13]  /*0950*/  PLOP3.LUT P0, PT, PT, PT, UP0, 0x80, 0x0 ;  /* 0x000000000000781c */ /* 0x001fda0003f0f008 */
[----:B------:R-:W-:Y:S05]  /*0960*/  @!P0 BRA `(.L_x_9) ;  /* 0xfffffffc00f08947 */ /* 0x000fea000383ffff */
[----:B------:R-:W0:Y:S01]  /*0970*/  S2R R6, SR_TID.X ;  /* 0x0000000000067919 */ /* 0x000e220000002100 */
[----:B------:R-:W2:Y:S08]  /*0980*/  LDC R4, c[0x0][0xc50] ;  /* 0x00031400ff047b82 */ /* 0x000eb00000000800 */
[----:B------:R-:W1:Y:S08]  /*0990*/  S2UR UR4, SR_CTAID.Y ;  /* 0x00000000000479c3 */ /* 0x000e700000002600 */
[----:B------:R-:W3:Y:S01]  /*09a0*/  S2UR UR5, SR_CTAID.Z ;  /* 0x00000000000579c3 */ /* 0x000ee20000002700 */
[----:B--2---:R-:W-:-:S02]  /*09b0*/  ISETP.NE.AND P1, PT, R4, 0x1, PT ;  /* 0x000000010400780c */ /* 0x004fc40003f25270 */
[----:B0-----:R-:W-:Y:S01]  /*09c0*/  LOP3.LUT R0, R6, 0xffffff80, RZ, 0xc0, !PT ;  /* 0xffffff8006007812 */ /* 0x001fe200078ec0ff */
[----:B-1----:R-:W-:-:S03]  /*09d0*/  IMAD.U32 R2, RZ, RZ, UR4 ;  /* 0x00000004ff027e24 */ /* 0x002fc6000f8e00ff */
[----:B------:R-:W-:-:S07]  /*09e0*/  ISETP.NE.AND P0, PT, R0, 0x80, PT ;  /* 0x000000800000780c */ /* 0x000fce0003f05270 */
[----:B------:R-:W0:Y:S08]  /*09f0*/  @P1 LDC R0, c[0x0][0xc54] ;  /* 0x00031500ff001b82 */ /* 0x000e300000000800 */
[----:B------:R-:W1:Y:S08]  /*0a00*/  @P1 LDC R5, c[0x0][0xc58] ;  /* 0x00031600ff051b82 */ /* 0x000e700000000800 */
[----:B------:R-:W-:Y:S06]  /*0a10*/  @!P0 BAR.ARV 0x8, 0x100 ;  /* 0x0204000000008b1d */ /* 0x000fec0000002000 */
[----:B------:R-:W-:Y:S01]  /*0a20*/  ISETP.GE.U32.AND P0, PT, R6, 0x100, PT ;  /* 0x000001000600780c */ /* 0x000fe20003f06070 */
[----:B0-----:R-:W-:-:S12]  /*0a30*/  @P1 IMAD.HI.U32 R0, R0, UR4, RZ ;  /* 0x0000000400001c27 */ /* 0x001fd8000f8e00ff */
[----:B------:R-:W-:Y:S06]  /*0a40*/  @P0 BAR.ARV 0xf, 0x100 ;  /* 0x03c4000000000b1d */ /* 0x000fec0000002000 */
[----:B---3--:R-:W-:Y:S02]  /*0a50*/  ISETP.LE.AND P0, PT, RZ, UR5, PT ;  /* 0x00000005ff007c0c */ /* 0x008fe4000bf03270 */
[----:B-1----:R-:W-:-:S05]  /*0a60*/  @P1 SHF.R.U32.HI R2, RZ, R5, R0 ;  /* 0x00000005ff021219 */ /* 0x002fca0000011600 */
[----:B------:R-:W-:-:S04]  /*0a70*/  IMAD.MOV R5, RZ, RZ, -R2 ;  /* 0x000000ffff057224 */ /* 0x000fc800078e0a02 */
[----:B------:R-:W-:Y:S02]  /*0a80*/  IMAD R4, R4, R5, UR4 ;  /* 0x0000000404047e24 */ /* 0x000fe4000f8e0205 */
[----:B------:R-:W-:Y:S05]  /*0a90*/  @!P0 BRA `(.L_x_10) ;  /* 0x000000cc00ec8947 */ /* 0x000fea0003800000 */
[----:B------:R-:W0:Y:S01]  /*0aa0*/  LDC.64 R8, c[0x0][0x418] ;  /* 0x00010600ff087b82 */ /* 0x000e220000000a00 */
[----:B------:R-:W-:Y:S01]  /*0ab0*/  SHF.R.U32.HI R7, RZ, 0x10, R4 ;  /* 0x00000010ff077819 */ /* 0x000fe20000011604 */
[----:B------:R-:W-:Y:S01]  /*0ac0*/  VIADD R18, R6, 0xffffff80 ;  /* 0xffffff8006127836 */ /* 0x000fe20000000000 */
[----:B------:R-:W-:Y:S02]  /*0ad0*/  LOP3.LUT R16, R4, 0xffff, RZ, 0xc0, !PT ;  /* 0x0000ffff04107812 */ /* 0x000fe400078ec0ff */
[----:B------:R-:W-:-:S03]  /*0ae0*/  ISETP.NE.AND P1, PT, R7, RZ, PT ;  /* 0x000000ff0700720c */ /* 0x000fc60003f25270 */
[----:B------:R-:W1:Y:S08]  /*0af0*/  LDC R22, c[0x0][0x424] ;  /* 0x00010900ff167b82 */ /* 0x000e700000000800 */
[----:B------:R-:W2:Y:S01]  /*0b00*/  LDC R5, c[0x0][0x2f0] ;  /* 0x0000bc00ff057b82 */ /* 0x000ea20000000800 */
[----:B0-----:R-:W-:-:S07]  /*0b10*/  ISETP.NE.U32.AND P0, PT, R8, RZ, PT ;  /* 0x000000ff0800720c */ /* 0x001fce0003f05070 */
[----:B------:R-:W0:Y:S01]  /*0b20*/  @!P1 LDC R7, c[0x0][0x9f0] ;  /* 0x00027c00ff079b82 */ /* 0x000e220000000800 */
[----:B------:R-:W-:-:S04]  /*0b30*/  ISETP.NE.AND.EX P0, PT, R9, RZ, PT, P0 ;  /* 0x000000ff0900720c */ /* 0x000fc80003f05300 */
[----:B-1----:R-:W-:Y:S02]  /*0b40*/  SEL R22, R22, 0x1, P0 ;  /* 0x0000000116167807 */ /* 0x002fe40000000000 */
[----:B------:R-:W-:-:S03]  /*0b50*/  ISETP.NE.AND P0, PT, R3, 0x1, PT ;  /* 0x000000010300780c */ /* 0x000fc60003f05270 */
[----:B--2---:R-:W-:-:S04]  /*0b60*/  IMAD R22, R22, R5, RZ ;  /* 0x0000000516167224 */ /* 0x004fc800078e02ff */
[----:B------:R-:W-:-:S05]  /*0b70*/  VIADD R0, R22, 0x3f ;  /* 0x0000003f16007836 */ /* 0x000fca0000000000 */
[----:B------:R-:W-:-:S04]  /*0b80*/  SHF.R.S32.HI R5, RZ, 0x1f, R0 ;  /* 0x0000001fff057819 */ /* 0x000fc80000011400 */
[----:B------:R-:W-:-:S04]  /*0b90*/  LEA.HI R5, R5, R0, RZ, 0x6 ;  /* 0x0000000005057211 */ /* 0x000fc800078f30ff */
[----:B------:R-:W-:Y:S01]  /*0ba0*/  SHF.R.S32.HI R0, RZ, 0x6, R5 ;  /* 0x00000006ff007819 */ /* 0x000fe20000011405 */
[----:B------:R-:W-:Y:S06]  /*0bb0*/  @!P0 BRA `(.L_x_11) ;  /* 0x0000001c00d88947 */ /* 0x000fec0003800000 */
[----:B------:R-:W-:Y:S01]  /*0bc0*/  ISETP.GE.AND P0, PT, R22, 0x1, PT ;  /* 0x000000011600780c */ /* 0x000fe20003f06270 */
[----:B------:R-:W-:-:S12]  /*0bd0*/  IMAD.MOV.U32 R4, RZ, RZ, RZ ;  /* 0x000000ffff047224 */ /* 0x000fd800078e00ff */
[----:B------:R-:W-:Y:S05]  /*0be0*/  @!P0 BRA `(.L_x_12) ;  /* 0x0000000000688947 */ /* 0x000fea0003800000 */
[-C--:B0-----:R-:W-:Y:S02]  /*0bf0*/  IABS R8, R7.reuse ;  /* 0x0000000700087213 */ /* 0x081fe40000000000 */
[----:B------:R-:W-:Y:S02]  /*0c00*/  IADD3 R6, R0, -0x1, R7 ;  /* 0xffffffff00067810 */ /* 0x000fe40007ffe007 */
[----:B------:R-:W0:Y:S01]  /*0c10*/  I2F.RP R3, R8 ;  /* 0x0000000800037306 */ /* 0x000e220000209400 */
[-C--:B------:R-:W-:Y:S02]  /*0c20*/  IABS R11, R7.reuse ;  /* 0x00000007000b7213 */ /* 0x080fe40000000000 */
[----:B------:R-:W-:Y:S02]  /*0c30*/  IABS R10, R6 ;  /* 0x00000006000a7213 */ /* 0x000fe40000000000 */
[----:B------:R-:W-:-:S04]  /*0c40*/  LOP3.LUT R6, R6, R7, RZ, 0x3c, !PT ;  /* 0x0000000706067212 */ /* 0x000fc800078e3cff */
[----:B------:R-:W-:Y:S01]  /*0c50*/  ISETP.GE.AND P2, PT, R6, RZ, PT ;  /* 0x000000ff0600720c */ /* 0x000fe20003f46270 */
[----:B0-----:R-:W0:Y:S02]  /*0c60*/  MUFU.RCP R3, R3 ;  /* 0x0000000300037308 */ /* 0x001e240000001000 */
[----:B0-----:R-:W-:Y:S01]  /*0c70*/  VIADD R4, R3, 0xffffffe ;  /* 0x0ffffffe03047836 */ /* 0x001fe20000000000 */
[----:B------:R-:W-:-:S05]  /*0c80*/  IADD3 R3, RZ, -R11, RZ ;  /* 0x8000000bff037210 */ /* 0x000fca0007ffe0ff */
[----:B------:R0:W1:Y:S02]  /*0c90*/  F2I.FTZ.U32.TRUNC.NTZ R5, R4 ;  /* 0x0000000400057305 */ /* 0x000064000021f000 */
[----:B0-----:R-:W-:Y:S02]  /*0ca0*/  IMAD.MOV.U32 R4, RZ, RZ, RZ ;  /* 0x000000ffff047224 */ /* 0x001fe400078e00ff */
[----:B-1----:R-:W-:-:S04]  /*0cb0*/  IMAD.MOV R9, RZ, RZ, -R5 ;  /* 0x000000ffff097224 */ /* 0x002fc800078e0a05 */
[----:B------:R-:W-:-:S04]  /*0cc0*/  IMAD R9, R9, R8, RZ ;  /* 0x0000000809097224 */ /* 0x000fc800078e02ff */
[----:B------:R-:W-:-:S06]  /*0cd0*/  IMAD.HI.U32 R5, R5, R9, R4 ;  /* 0x0000000905057227 */ /* 0x000fcc00078e0004 */
[----:B------:R-:W-:-:S04]  /*0ce0*/  IMAD.HI.U32 R5, R5, R10, RZ ;  /* 0x0000000a05057227 */ /* 0x000fc800078e00ff */
[----:B------:R-:W-:-:S05]  /*0cf0*/  IMAD R3, R5, R3, R10 ;  /* 0x0000000305037224 */ /* 0x000fca00078e020a */
[----:B------:R-:W-:-:S13]  /*0d00*/  ISETP.GT.U32.AND P1, PT, R8, R3, PT ;  /* 0x000000030800720c */ /* 0x000fda0003f24070 */
[----:B------:R-:W-:Y:S02]  /*0d10*/  @!P1 IMAD.IADD R3, R3, 0x1, -R8 ;  /* 0x0000000103039824 */ /* 0x000fe400078e0a08 */
[----:B------:R-:W-:Y:S01]  /*0d20*/  @!P1 VIADD R5, R5, 0x1 ;  /* 0x0000000105059836 */ /* 0x000fe20000000000 */
[----:B------:R-:W-:Y:S02]  /*0d30*/  ISETP.NE.AND P1, PT, R7, RZ, PT ;  /* 0x000000ff0700720c */ /* 0x000fe40003f25270 */
[----:B------:R-:W-:-:S13]  /*0d40*/  ISETP.GE.U32.AND P0, PT, R3, R8, PT ;  /* 0x000000080300720c */ /* 0x000fda0003f06070 */
[----:B------:R-:W-:-:S04]  /*0d50*/  @P0 VIADD R5, R5, 0x1 ;  /* 0x0000000105050836 */ /* 0x000fc80000000000 */
[----:B------:R-:W-:-:S04]  /*0d60*/  IMAD.MOV.U32 R4, RZ, RZ, R5 ;  /* 0x000000ffff047224 */ /* 0x000fc800078e0005 */
[----:B------:R-:W-:Y:S01]  /*0d70*/  @!P2 IMAD.MOV R4, RZ, RZ, -R4 ;  /* 0x000000ffff04a224 */ /* 0x000fe200078e0a04 */
[----:B------:R-:W-:-:S07]  /*0d80*/  @!P1 LOP3.LUT R4, RZ, R7, RZ, 0x33, !PT ;  /* 0x00000007ff049212 */ /* 0x000fce00078e33ff */
.L_x_12:
[-C--:B------:R-:W-:Y:S01]  /*0d90*/  IMAD R3, R16, R4.reuse, RZ ;  /* 0x0000000410037224 */ /* 0x080fe200078e02ff */
[----:B------:R-:W-:Y:S02]  /*0da0*/  PLOP3.LUT P0, PT, PT, PT, PT, 0x80, 0x0 ;  /* 0x000000000000781c */ /* 0x000fe40003f0f070 */
[----:B0-----:R-:W-:Y:S02]  /*0db0*/  CS2R R6, SRZ ;  /* 0x0000000000067805 */ /* 0x001fe4000001ff00 */
[----:B------:R-:W-:Y:S02]  /*0dc0*/  CS2R R150, SRZ ;  /* 0x0000000000967805 */ /* 0x000fe4000001ff00 */
[----:B------:R-:W-:Y:S02]  /*0dd0*/  CS2R R148, SRZ ;  /* 0x0000000000947805 */ /* 0x000fe4000001ff00 */
[----:B------:R-:W-:Y:S02]  /*0de0*/  VIADDMNMX R0, R3, R4, R0, PT ;  /* 0x0000000403007246 */ /* 0x000fe40003800100 */
[----:B------:R-:W-:-:S02]  /*0df0*/  CS2R R146, SRZ ;  /* 0x0000000000927805 */ /* 0x000fc4000001ff00 */
[----:B------:R-:W-:Y:S02]  /*0e00*/  CS2R R144, SRZ ;  /* 0x0000000000907805 */ /* 0x000fe4000001ff00 */
[----:B------:R-:W-:Y:S02]  /*0e10*/  CS2R R142, SRZ ;  /* 0x00000000008e7805 */ /* 0x000fe4000001ff00 */
[----:B------:R-:W-:Y:S02]  /*0e20*/  ISETP.GT.AND P1, PT, R0, R3, PT ;  /* 0x000000030000720c */ /* 0x000fe40003f24270 */
[----:B------:R-:W-:Y:S02]  /*0e30*/  CS2R R140, SRZ ;  /* 0x00000000008c7805 */ /* 0x000fe4000001ff00 */
[----:B------:R-:W-:Y:S02]  /*0e40*/  CS2R R138, SRZ ;  /* 0x00000000008a7805 */ /* 0x000fe4000001ff00 */
[----:B------:R-:W-:-:S02]  /*0e50*/  CS2R R136, SRZ ;  /* 0x0000000000887805 */ /* 0x000fc4000001ff00 */
[----:B------:R-:W-:Y:S02]  /*0e60*/  CS2R R134, SRZ ;  /* 0x0000000000867805 */ /* 0x000fe4000001ff00 */
[----:B------:R-:W-:Y:S02]  /*0e70*/  CS2R R132, SRZ ;  /* 0x0000000000847805 */ /* 0x000fe4000001ff00 */
[----:B------:R-:W-:Y:S02]  /*0e80*/  CS2R R130, SRZ ;  /* 0x0000000000827805 */ /* 0x000fe4000001ff00 */
        /* <DEDUP_REMOVED lines=52> */
[----:B------:R-:W-:Y:S01]  /*11d0*/  CS2R R24, SRZ ;  /* 0x0000000000187805 */ /* 0x000fe2000001ff00 */
[----:B------:R-:W-:Y:S06]  /*11e0*/  @!P1 BRA `(.L_x_13) ;  /* 0x0000005800d09947 */ /* 0x000fec0003800000 */
[----:B------:R-:W2:Y:S01]  /*11f0*/  LDL.LU R8, [R1+0x14] ;  /* 0x0000140001087983 */ /* 0x000ea20000300800 */
[----:B------:R-:W-:Y:S01]  /*1200*/  SHF.R.S32.HI R5, RZ, 0x1f, R18 ;  /* 0x0000001fff057819 */ /* 0x000fe20000011412 */
[----:B------:R-:W0:Y:S01]  /*1210*/  S2UR UR8, SR_CgaCtaId ;  /* 0x00000000000879c3 */ /* 0x000e220000008800 */
[----:B------:R-:W-:Y:S02]  /*1220*/  UMOV UR7, 0x400 ;  /* 0x0000040000077882 */ /* 0x000fe40000000000 */
[----:B------:R-:W-:-:S04]  /*1230*/  LEA.HI R5, R5, R18, RZ, 0x7 ;  /* 0x0000001205057211 */ /* 0x000fc800078f38ff */
[----:B------:R-:W-:Y:S02]  /*1240*/  SHF.R.S32.HI R4, RZ, 0x7, R5 ;  /* 0x00000007ff047819 */ /* 0x000fe40000011405 */
[----:B------:R-:W-:-:S04]  /*1250*/  LOP3.LUT R5, R5, 0xffffff80, RZ, 0xc0, !PT ;  /* 0xffffff8005057812 */ /* 0x000fc800078ec0ff */
[----:B------:R-:W1:Y:S01]  /*1260*/  SHFL.IDX PT, R4, R4, RZ, 0x1f ;  /* 0x00001fff04047589 */ /* 0x000e6200000e0000 */
[----:B------:R-:W-:-:S05]  /*1270*/  IMAD.IADD R5, R18, 0x1, -R5 ;  /* 0x0000000112057824 */ /* 0x000fca00078e0a05 */
[----:B------:R-:W-:Y:S02]  /*1280*/  SHF.R.S32.HI R6, RZ, 0x1f, R5 ;  /* 0x0000001fff067819 */ /* 0x000fe40000011405 */
[----:B-1----:R-:W-:Y:S02]  /*1290*/  R2UR UR4, R4 ;  /* 0x00000000040472ca */ /* 0x002fe400000e0000 */
[CC--:B------:R-:W-:Y:S02]  /*12a0*/  LEA.HI R4, R6.reuse, R5.reuse, RZ, 0x2 ;  /* 0x0000000506047211 */ /* 0x0c0fe400078f10ff */
[----:B------:R-:W-:Y:S02]  /*12b0*/  LEA.HI R5, R6, R5, RZ, 0x5 ;  /* 0x0000000506057211 */ /* 0x000fe400078f28ff */
[--C-:B------:R-:W-:Y:S02]  /*12c0*/  SHF.R.S32.HI R7, RZ, 0x2, R4.reuse ;  /* 0x00000002ff077819 */ /* 0x100fe40000011404 */
[----:B------:R-:W-:-:S02]  /*12d0*/  SHF.R.S32.HI R4, RZ, 0x1f, R4 ;  /* 0x0000001fff047819 */ /* 0x000fc40000011404 */
[----:B------:R-:W-:Y:S02]  /*12e0*/  SHF.R.S32.HI R5, RZ, 0x5, R5 ;  /* 0x00000005ff057819 */ /* 0x000fe40000011405 */
[----:B------:R-:W-:Y:S01]  /*12f0*/  LEA.HI R4, R4, R7, RZ, 0x3 ;  /* 0x0000000704047211 */ /* 0x000fe200078f18ff */
[----:B------:R-:W-:-:S03]  /*1300*/  ULEA.HI UR5, UR4, UR4, URZ, 0x1 ;  /* 0x0000000404057291 */ /* 0x000fc6000f8f083f */
[----:B------:R-:W-:Y:S01]  /*1310*/  LOP3.LUT R4, R4, 0xfffffff8, RZ, 0xc0, !PT ;  /* 0xfffffff804047812 */ /* 0x000fe200078ec0ff */
[----:B------:R-:W-:Y:S02]  /*1320*/  ULOP3.LUT UR6, UR5, 0x1fffe, URZ, 0xc0, !UPT ;  /* 0x0001fffe05067892 */ /* 0x000fe4000f8ec03f */
[----:B0-----:R-:W-:Y:S02]  /*1330*/  ULEA UR5, UR8, UR7, 0x18 ;  /* 0x0000000708057291 */ /* 0x001fe4000f8ec03f */
[----:B------:R-:W-:Y:S01]  /*1340*/  UIADD3 UR6, UR4, -UR6, URZ ;  /* 0x8000000604067290 */ /* 0x000fe2000fffe03f */
[----:B------:R-:W-:-:S03]  /*1350*/  IMAD.IADD R4, R7, 0x1, -R4 ;  /* 0x0000000107047824 */ /* 0x000fc600078e0a04 */
[----:B------:R-:W-:Y:S01]  /*1360*/  ULEA UR6, UR6, UR5, 0xf ;  /* 0x0000000506067291 */ /* 0x000fe2000f8e783f */
[----:B------:R-:W-:-:S03]  /*1370*/  IMAD R4, R5, 0x10, R4 ;  /* 0x0000001005047824 */ /* 0x000fc600078e0204 */
[----:B------:R-:W-:-:S04]  /*1380*/  UIADD3 UR6, UR6, 0x400, URZ ;  /* 0x0000040006067890 */ /* 0x000fc8000fffe03f */
[----:B------:R-:W-:-:S04]  /*1390*/  USHF.R.U32.HI UR6, URZ, 0x4, UR6 ;  /* 0x000000043f067899 */ /* 0x000fc80008011606 */
[----:B------:R-:W-:-:S04]  /*13a0*/  ULOP3.LUT UR6, UR6, 0x3fff, URZ, 0xc0, !UPT ;  /* 0x00003fff06067892 */ /* 0x000fc8000f8ec03f */
[----:B------:R-:W-:Y:S01]  /*13b0*/  ULOP3.LUT UR6, UR6, 0x2000000, URZ, 0xfc, !UPT ;  /* 0x0200000006067892 */ /* 0x000fe2000f8efc3f */
[----:B--2---:R-:W-:-:S04]  /*13c0*/  LOP3.LUT R8, R8, 0x1, RZ, 0xfc, !PT ;  /* 0x0000000108087812 */ /* 0x004fc800078efcff */
[----:B------:R-:W-:-:S13]  /*13d0*/  ISETP.NE.AND P0, PT, R8, 0x3, PT ;  /* 0x000000030800780c */ /* 0x000fda0003f05270 */
[----:B------:R-:W-:Y:S05]  /*13e0*/  @!P0 BRA `(.L_x_14) ;  /* 0x0000000000048947 */ /* 0x000fea0003800000 */
[----:B------:R-:W-:Y:S01]  /*13f0*/  BPT.TRAP 0x1 ;  /* 0x000000040000795c */ /* 0x000fe20000300000 */
.L_x_14:
[----:B------:R-:W-:-:S04]  /*1400*/  SHF.L.U32 R5, RZ, 0x1f, RZ ;  /* 0x0000001fff057819 */ /* 0x000fc800000006ff */
[----:B------:R-:W0:Y:S02]  /*1410*/  SYNCS.PHASECHK.TRANS64.TRYWAIT P1, [UR5+0x28c50], R5 ;  /* 0x028c5005ff0075a7 */ /* 0x000e240008020145 */
[----:B0-----:R-:W-:Y:S05]  /*1420*/  @!P1 BRA `(.L_x_15) ;  /* 0x000000c400909947 */ /* 0x001fea0003800000 */
.L_x_147:
[----:B------:R-:W-:Y:S01]  /*1430*/  BAR.SYNC.DEFER_BLOCKING 0xe, 0x100 ;  /* 0x0384000000007b1d */ /* 0x000fe20000010000 */
[----:B------:R-:W-:Y:S01]  /*1440*/  UIADD3 UR4, UR5, 0x26800, URZ ;  /* 0x0002680005047890 */ /* 0x000fe2000fffe03f */
[----:B------:R-:W-:Y:S01]  /*1450*/  VIADD R0, R0, 0xfffffffe ;  /* 0xfffffffe00007836 */ /* 0x000fe20000000000 */
[----:B------:R-:W-:Y:S01]  /*1460*/  UIADD3 UR14, UR6, 0x80, URZ ;  /* 0x00000080060e7890 */ /* 0x000fe2000fffe03f */
[----:B0-----:R-:W-:Y:S01]  /*1470*/  MOV R5, UR5 ;  /* 0x0000000500057c02 */ /* 0x001fe20008000f00 */
[----:B------:R-:W-:Y:S01]  /*1480*/  USHF.R.U32.HI UR4, URZ, 0x4, UR4 ;  /* 0x000000043f047899 */ /* 0x000fe20008011604 */
[----:B------:R-:W-:Y:S01]  /*1490*/  UMOV UR9, 0x40000040 ;  /* 0x4000004000097882 */ /* 0x000fe20000000000 */
[----:B------:R-:W-:Y:S02]  /*14a0*/  UMOV UR10, UR6 ;  /* 0x00000006000a7c82 */ /* 0x000fe40008000000 */
[----:B------:R-:W-:Y:S01]  /*14b0*/  ULOP3.LUT UR4, UR4, 0x3fff, URZ, 0xc0, !UPT ;  /* 0x00003fff04047892 */ /* 0x000fe2000f8ec03f */
[----:B------:R-:W0:Y:S01]  /*14c0*/  S2R R6, SR_TID.X ;  /* 0x0000000000067919 */ /* 0x000e220000002100 */
[----:B------:R-:W-:Y:S01]  /*14d0*/  UMOV UR11, 0x40000040 ;  /* 0x40000040000b7882 */ /* 0x000fe20000000000 */
[----:B------:R-:W-:Y:S01]  /*14e0*/  UMOV UR13, 0x40000040 ;  /* 0x40000040000d7882 */ /* 0x000fe20000000000 */
[----:B------:R-:W-:Y:S01]  /*14f0*/  ULOP3.LUT UR4, UR4, 0x10000, URZ, 0xfc, !UPT ;  /* 0x0001000004047892 */ /* 0x000fe2000f8efc3f */
[----:B------:R-:W-:Y:S01]  /*1500*/  ISETP.GE.AND P1, PT, R0, R3, PT ;  /* 0x000000030000720c */ /* 0x000fe20003f26270 */
[----:B------:R-:W-:Y:S01]  /*1510*/  UMOV UR15, 0x40000040 ;  /* 0x40000040000f7882 */ /* 0x000fe20000000000 */
[----:B------:R-:W-:-:S02]  /*1520*/  UIADD3 UR18, UR6, 0x100, URZ ;  /* 0x0000010006127890 */ /* 0x000fc4000fffe03f */
[----:B------:R-:W-:Y:S02]  /*1530*/  UIADD3 UR12, UR4, 0x2, URZ ;  /* 0x00000002040c7890 */ /* 0x000fe4000fffe03f */
[----:B------:R-:W-:Y:S01]  /*1540*/  UMOV UR8, UR4 ;  /* 0x0000000400087c82 */ /* 0x000fe20008000000 */
[----:B------:R-:W-:Y:S01]  /*1550*/  UIADD3 UR16, UR4, 0x4, URZ ;  /* 0x0000000404107890 */ /* 0x000fe2000fffe03f */
[----:B------:R-:W-:Y:S01]  /*1560*/  UMOV UR17, 0x40000040 ;  /* 0x4000004000117882 */ /* 0x000fe20000000000 */
[----:B------:R-:W-:Y:S01]  /*1570*/  WARPGROUP.ARRIVE ;  /* 0x00000000000079c5 */ /* 0x000fe20000000000 */
[----:B------:R-:W-:Y:S01]  /*1580*/  UMOV UR19, 0x40000040 ;  /* 0x4000004000137882 */ /* 0x000fe20000000000 */
[----:B------:R-:W-:Y:S02]  /*1590*/  UIADD3 UR20, UR4, 0x6, URZ ;  /* 0x0000000604147890 */ /* 0x000fe4000fffe03f */
[----:B------:R-:W-:Y:S02]  /*15a0*/  UIADD3 UR22, UR6, 0x180, URZ ;  /* 0x0000018006167890 */ /* 0x000fe4000fffe03f */
[----:B------:R-:W-:Y:S01]  /*15b0*/  HGMMA.64x256x16.F32 R24, gdesc[UR8].tnspB, RZ, !UPT, gsb0 ;  /* 0x43e00000081879f0 */ /* 0x000fe2000c0008ff */
[----:B------:R-:W-:Y:S01]  /*15c0*/  UMOV UR21, 0x40000040 ;  /* 0x4000004000157882 */ /* 0x000fe20000000000 */
[----:B------:R-:W-:Y:S01]  /*15d0*/  UMOV UR23, 0x40000040 ;  /* 0x4000004000177882 */ /* 0x000fe20000000000 */
[----:B------:R-:W-:Y:S01]  /*15e0*/  UMOV UR4, URZ ;  /* 0x0000003f00047c82 */ /* 0x000fe20008000000 */
[----:B0-----:R-:W-:-:S04]  /*15f0*/  LOP3.LUT R6, R6, 0x7f, RZ, 0xc0, !PT ;  /* 0x0000007f06067812 */ /* 0x001fc800078ec0ff */
[----:B------:R-:W-:-:S13]  /*1600*/  ISETP.NE.AND P2, PT, R6, RZ, PT ;  /* 0x000000ff0600720c */ /* 0x000fda0003f45270 */
[----:B------:R-:W-:-:S05]  /*1610*/  @!P2 VIADD R5, R5, 0x28c60 ;  /* 0x00028c600505a836 */ /* 0x000fca0000000000 */
[----:B------:R-:W-:Y:S01]  /*1620*/  @!P2 PRMT R5, RZ, 0x654, R5 ;  /* 0x00000654ff05a816 */ /* 0x000fe20000000005 */
[----:B------:R-:W-:Y:S02]  /*1630*/  WARPGROUP.DEPBAR.LE gsb0, 0x0 ;  /* 0x00008000000079c5 */ /* 0x000fe40000010000 */
[----:B------:R-:W-:-:S06]  /*1640*/  WARPGROUP.ARRIVE ;  /* 0x00000000000079c5 */ /* 0x000fcc0000000000 */
[----:B------:R-:W-:Y:S03]  /*1650*/  HGMMA.64x256x16.F32 R24, gdesc[UR12].tnspB, R24, gsb0 ;  /* 0x43e000000c1879f0 */ /* 0x000fe60008000818 */
[----:B------:R-:W-:Y:S02]  /*1660*/  WARPGROUP.DEPBAR.LE gsb0, 0x0 ;  /* 0x00008000000079c5 */ /* 0x000fe40000010000 */
[----:B------:R-:W-:-:S15]  /*1670*/  WARPGROUP.ARRIVE ;  /* 0x00000000000079c5 */ /* 0x000fde0000000000 */
[----:B------:R-:W-:-:S08]  /*1680*/  NOP ;  /* 0x0000000000007918 */ /* 0x000fd00000000000 */
[----:B------:R-:W-:Y:S03]  /*1690*/  HGMMA.64x256x16.F32 R24, gdesc[UR16].tnspB, R24, gsb0 ;  /* 0x43e00000101879f0 */ /* 0x000fe60008000818 */
[----:B------:R-:W-:Y:S02]  /*16a0*/  WARPGROUP.DEPBAR.LE gsb0, 0x0 ;  /* 0x00008000000079c5 */ /* 0x000fe40000010000 */
[----:B------:R-:W-:-:S15]  /*16b0*/  WARPGROUP.ARRIVE ;  /* 0x00000000000079c5 */ /* 0x000fde0000000000 */
[----:B------:R-:W-:-:S08]  /*16c0*/  NOP ;  /* 0x0000000000007918 */ /* 0x000fd00000000000 */
[----:B------:R-:W-:Y:S03]  /*16d0*/  HGMMA.64x256x16.F32 R24, gdesc[UR20].tnspB, R24, gsb0 ;  /* 0x43e00000141879f0 */ /* 0x000fe60008000818 */
[----:B------:R-:W-:Y:S02]  /*16e0*/  WARPGROUP.DEPBAR.LE gsb0, 0x0 ;  /* 0x00008000000079c5 */ /* 0x000fe40000010000 */
[----:B------:R-:W-:Y:S06]  /*16f0*/  BAR.ARV 0xf, 0x100 ;  /* 0x03c4000000007b1d */ /* 0x000fec0000002000 */
[----:B------:R0:W-:Y:S01]  /*1700*/  @!P2 SYNCS.ARRIVE.TRANS64.RED.A1T0 RZ, [R5+URZ], RZ ;  /* 0x000000ff05ffa9a7 */ /* 0x0001e2000810043f */
[----:B------:R-:W-:Y:S05]  /*1710*/  @!P1 BRA `(.L_x_16) ;  /* 0x0000000800dc9947 */ /* 0x000fea0003800000 */
[----:B------:R-:W-:Y:S01]  /*1720*/  IMAD.MOV.U32 R8, RZ, RZ, RZ ;  /* 0x000000ffff087224 */ /* 0x000fe200078e00ff */
[----:B------:R-:W-:-:S06]  /*1730*/  UMOV UR4, URZ ;  /* 0x0000003f00047c82 */ /* 0x000fcc0008000000 */
.L_x_21:
[----:B------:R-:W-:Y:S01]  /*1740*/  BAR.SYNC.DEFER_BLOCKING 0xe, 0x100 ;  /* 0x0384000000007b1d */ /* 0x000fe20000010000 */
[----:B01----:R-:W-:Y:S01]  /*1750*/  IMAD.U32 R5, RZ, RZ, UR4 ;  /* 0x00000004ff057e24 */ /* 0x003fe2000f8e00ff */
[----:B------:R-:W-:Y:S01]  /*1760*/  UIADD3 UR4, UR4, 0x1, URZ ;  /* 0x0000000104047890 */ /* 0x000fe2000fffe03f */
[C---:B------:R-:W-:Y:S01]  /*1770*/  ISETP.GT.AND P3, PT, R0.reuse, R3, PT ;  /* 0x000000030000720c */ /* 0x040fe20003f64270 */
[----:B------:R-:W-:Y:S02]  /*1780*/  VIADD R0, R0, 0xffffffff ;  /* 0xffffffff00007836 */ /* 0x000fe40000000000 */
[----:B------:R-:W-:Y:S01]  /*1790*/  IMAD R5, R5, 0x40, R4 ;  /* 0x0000004005057824 */ /* 0x000fe200078e0204 */
[----:B------:R-:W-:-:S04]  /*17a0*/  UISETP.NE.AND UP0, UPT, UR4, 0x2, UPT ;  /* 0x000000020400788c */ /* 0x000fc8000bf05270 */
[----:B------:R-:W-:Y:S01]  /*17b0*/  LEA R5, R5, UR5, 0x2 ;  /* 0x0000000505057c11 */ /* 0x000fe2000f8e10ff */
[----:B------:R-:W-:Y:S02]  /*17c0*/  USEL UR7, URZ, 0x1, UP0 ;  /* 0x000000013f077887 */ /* 0x000fe40008000000 */
[----:B------:R-:W-:-:S04]  /*17d0*/  USEL UR4, UR4, URZ, UP0 ;  /* 0x0000003f04047287 */ /* 0x000fc80008000000 */
[----:B------:R-:W-:Y:S01]  /*17e0*/  LOP3.LUT R8, R8, UR7, RZ, 0x3c, !PT ;  /* 0x0000000708087c12 */ /* 0x000fe2000f8e3cff */
[----:B------:R-:W0:Y:S04]  /*17f0*/  LDS R6, [R5+0x28800] ;  /* 0x0288000005067984 */ /* 0x000e280000000800 */
[----:B------:R-:W1:Y:S01]  /*1800*/  LDS R7, [R5+0x28820] ;  /* 0x0288200005077984 */ /* 0x000e620000000800 */
[-C--:B0-----:R-:W-:Y:S01]  /*1810*/  FMUL.FTZ R24, R24, R6.reuse ;  /* 0x0000000618187220 */ /* 0x081fe20000410000 */
[-C--:B------:R-:W-:Y:S01]  /*1820*/  FMUL.FTZ R25, R25, R6.reuse ;  /* 0x0000000619197220 */ /* 0x080fe20000410000 */
        /* <DEDUP_REMOVED lines=61> */
[----:B------:R-:W-:Y:S01]  /*1c00*/  FMUL.FTZ R149, R149, R6 ;  /* 0x0000000695957220 */ /* 0x000fe20000410000 */
[-C--:B-1----:R-:W-:Y:S01]  /*1c10*/  FMUL.FTZ R26, R26, R7.reuse ;  /* 0x000000071a1a7220 */ /* 0x082fe20000410000 */
        /* <DEDUP_REMOVED lines=63> */
[----:B------:R-:W-:Y:S06]  /*2010*/  @!P0 BRA `(.L_x_17) ;  /* 0x0000000000048947 */ /* 0x000fec0003800000 */
[----:B------:R-:W-:Y:S01]  /*2020*/  BPT.TRAP 0x1 ;  /* 0x000000040000795c */ /* 0x000fe20000300000 */
.L_x_17:
[----:B------:R-:W-:Y:S01]  /*2030*/  ULEA UR7, UR4, UR5, 0x3 ;  /* 0x0000000504077291 */ /* 0x000fe2000f8e183f */
[----:B------:R-:W-:-:S08]  /*2040*/  SHF.L.U32 R5, R8, 0x1f, RZ ;  /* 0x0000001f08057819 */ /* 0x000fd000000006ff */
[----:B------:R0:W1:Y:S01]  /*2050*/  SYNCS.PHASECHK.TRANS64.TRYWAIT P1, [UR7+0x28c50], R5 ;  /* 0x028c5005ff0075a7 */ /* 0x0000620008020147 */
[----:B------:R-:W-:Y:S05]  /*2060*/  @!P0 BRA `(.L_x_18) ;  /* 0x0000000000048947 */ /* 0x000fea0003800000 */
[----:B------:R-:W-:Y:S01]  /*2070*/  BPT.TRAP 0x1 ;  /* 0x000000040000795c */ /* 0x000fe20000300000 */
.L_x_18:
[----:B-1----:R-:W-:Y:S05]  /*2080*/  @P1 BRA `(.L_x_19) ;  /* 0x0000000000081947 */ /* 0x002fea0003800000 */
[----:B------:R-:W1:Y:S02]  /*2090*/  SYNCS.PHASECHK.TRANS64.TRYWAIT P1, [UR7+0x28c50], R5 ;  /* 0x028c5005ff0075a7 */ /* 0x000e640008020147 */
[----:B-1----:R-:W-:Y:S05]  /*20a0*/  @!P1 BRA `(.L_x_20) ;  /* 0x000000b800889947 */ /* 0x002fea0003800000 */
.L_x_19:
[----:B------:R-:W-:Y:S01]  /*20b0*/  ULEA UR10, UR4, UR6, 0xc ;  /* 0x00000006040a7291 */ /* 0x000fe2000f8e603f */
[----:B------:R-:W-:Y:S01]  /*20c0*/  WARPGROUP.ARRIVE ;  /* 0x00000000000079c5 */ /* 0x000fe20000000000 */
[----:B------:R-:W-:Y:S01]  /*20d0*/  UMOV UR11, 0x40000040 ;  /* 0x40000040000b7882 */ /* 0x000fe20000000000 */
[----:B------:R-:W-:Y:S01]  /*20e0*/  UMOV UR15, 0x40000040 ;  /* 0x40000040000f7882 */ /* 0x000fe20000000000 */
[----:B------:R-:W-:Y:S01]  /*20f0*/  UIADD3 UR14, UR10, 0x80, URZ ;  /* 0x000000800a0e7890 */ /* 0x000fe2000fffe03f */
[----:B01----:R-:W-:Y:S01]  /*2100*/  IMAD.U32 R5, RZ, RZ, UR7 ;  /* 0x00000007ff057e24 */ /* 0x003fe2000f8e00ff */
[----:B------:R-:W-:Y:S01]  /*2110*/  UIADD3 UR18, UR10, 0x100, URZ ;  /* 0x000001000a127890 */ /* 0x000fe2000fffe03f */
[----:B------:R-:W-:Y:S02]  /*2120*/  UMOV UR19, 0x40000040 ;  /* 0x4000004000137882 */ /* 0x000fe40000000000 */
[----:B------:R-:W-:Y:S01]  /*2130*/  HGMMA.64x256x16.F32 R24, gdesc[UR8].tnspB, R24, gsb0 ;  /* 0x43e00000081879f0 */ /* 0x000fe20008000818 */
[----:B------:R-:W-:Y:S01]  /*2140*/  UIADD3 UR22, UR10, 0x180, URZ ;  /* 0x000001800a167890 */ /* 0x000fe2000fffe03f */
[----:B------:R-:W-:Y:S01]  /*2150*/  @!P2 VIADD R5, R5, 0x28c60 ;  /* 0x00028c600505a836 */ /* 0x000fe20000000000 */
[----:B------:R-:W-:-:S04]  /*2160*/  UMOV UR23, 0x40000040 ;  /* 0x4000004000177882 */ /* 0x000fc80000000000 */
[----:B------:R-:W-:Y:S01]  /*2170*/  @!P2 PRMT R5, RZ, 0x654, R5 ;  /* 0x00000654ff05a816 */ /* 0x000fe20000000005 */
[----:B------:R-:W-:Y:S02]  /*2180*/  WARPGROUP.DEPBAR.LE gsb0, 0x0 ;  /* 0x00008000000079c5 */ /* 0x000fe40000010000 */
[----:B------:R-:W-:-:S15]  /*2190*/  WARPGROUP.ARRIVE ;  /* 0x00000000000079c5 */ /* 0x000fde0000000000 */
[----:B------:R-:W-:-:S03]  /*21a0*/  NOP ;  /* 0x0000000000007918 */ /* 0x000fc60000000000 */
        /* <DEDUP_REMOVED lines=12> */
[----:B------:R-:W-:Y:S05]  /*2270*/  @P3 BRA `(.L_x_21) ;  /* 0xfffffff400303947 */ /* 0x000fea000383ffff */
[----:B------:R-:W-:-:S12]  /*2280*/  USHF.L.U32 UR4, UR4, 0x6, URZ ;  /* 0x0000000604047899 */ /* 0x000fd8000800063f */
.L_x_16:
[----:B------:R-:W-:Y:S01]  /*2290*/  BAR.SYNC.DEFER_BLOCKING 0xe, 0x100 ;  /* 0x0384000000007b1d */ /* 0x000fe20000010000 */
[----:B------:R-:W-:Y:S01]  /*22a0*/  VIADD R4, R4, UR4 ;  /* 0x0000000404047c36 */ /* 0x000fe20008000000 */
[----:B------:R-:W-:Y:S02]  /*22b0*/  PLOP3.LUT P0, PT, PT, PT, PT, 0x8, 0x0 ;  /* 0x000000000000781c */ /* 0x000fe40003f0e170 */
[----:B------:R-:W-:Y:S02]  /*22c0*/  CS2R R6, SRZ ;  /* 0x0000000000067805 */ /* 0x000fe4000001ff00 */
[----:B------:R-:W-:-:S05]  /*22d0*/  LEA R4, R4, UR5, 0x2 ;  /* 0x0000000504047c11 */ /* 0x000fca000f8e10ff */
[----:B------:R-:W2:Y:S04]  /*22e0*/  LDS R3, [R4+0x28800] ;  /* 0x0288000004037984 */ /* 0x000ea80000000800 */
[----:B------:R-:W3:Y:S01]  /*22f0*/  LDS R0, [R4+0x28820] ;  /* 0x0288200004007984 */ /* 0x000ee20000000800 */
[-C--:B--2---:R-:W-:Y:S01]  /*2300*/  FMUL.FTZ R24, R24, R3.reuse ;  /* 0x0000000318187220 */ /* 0x084fe20000410000 */
        /* <DEDUP_REMOVED lines=63> */
[-C--:B---3--:R-:W-:Y:S01]  /*2700*/  FMUL.FTZ R26, R26, R0.reuse ;  /* 0x000000001a1a7220 */ /* 0x088fe20000410000 */
        /* <DEDUP_REMOVED lines=63> */
[----:B------:R-:W-:Y:S06]  /*2b00*/  BAR.ARV 0xf, 0x100 ;  /* 0x03c4000000007b1d */ /* 0x000fec0000002000 */
[----:B------:R-:W-:Y:S05]  /*2b10*/  BRA `(.L_x_13) ;  /* 0x0000004000847947 */ /* 0x000fea0003800000 */
.L_x_11:
[----:B------:R-:W-:Y:S02]  /*2b20*/  ISETP.GE.AND P0, PT, R22, 0x1, PT ;  /* 0x000000011600780c */ /* 0x000fe40003f06270 */
[----:B------:R-:W-:-:S11]  /*2b30*/  MOV R17, RZ ;  /* 0x000000ff00117202 */ /* 0x000fd60000000f00 */
[----:B------:R-:W-:Y:S05]  /*2b40*/  @!P0 BRA `(.L_x_22) ;  /* 0x0000000000688947 */ /* 0x000fea0003800000 */
[-C--:B0-----:R-:W-:Y:S02]  /*2b50*/  IABS R3, R7.reuse ;  /* 0x0000000700037213 */ /* 0x081fe40000000000 */
[----:B------:R-:W-:Y:S02]  /*2b60*/  IADD3 R6, R0, -0x1, R7 ;  /* 0xffffffff00067810 */ /* 0x000fe40007ffe007 */
[----:B------:R-:W0:Y:S01]  /*2b70*/  I2F.RP R8, R3 ;  /* 0x0000000300087306 */ /* 0x000e220000209400 */
[----:B------:R-:W-:-:S05]  /*2b80*/  IABS R11, R7 ;  /* 0x00000007000b7213 */ /* 0x000fca0000000000 */
[----:B------:R-:W-:Y:S02]  /*2b90*/  IMAD.MOV R11, RZ, RZ, -R11 ;  /* 0x000000ffff0b7224 */ /* 0x000fe400078e0a0b */
[----:B0-----:R-:W0:Y:S02]  /*2ba0*/  MUFU.RCP R8, R8 ;  /* 0x0000000800087308 */ /* 0x001e240000001000 */
[----:B0-----:R-:W-:Y:S01]  /*2bb0*/  VIADD R4, R8, 0xffffffe ;  /* 0x0ffffffe08047836 */ /* 0x001fe20000000000 */
[----:B------:R-:W-:Y:S02]  /*2bc0*/  IABS R8, R6 ;  /* 0x0000000600087213 */ /* 0x000fe40000000000 */
[----:B------:R-:W-:-:S03]  /*2bd0*/  LOP3.LUT R6, R6, R7, RZ, 0x3c, !PT ;  /* 0x0000000706067212 */ /* 0x000fc600078e3cff */
[----:B------:R0:W1:Y:S01]  /*2be0*/  F2I.FTZ.U32.TRUNC.NTZ R5, R4 ;  /* 0x0000000400057305 */ /* 0x000062000021f000 */
[----:B------:R-:W-:Y:S01]  /*2bf0*/  ISETP.GE.AND P2, PT, R6, RZ, PT ;  /* 0x000000ff0600720c */ /* 0x000fe20003f46270 */
[----:B0-----:R-:W-:Y:S02]  /*2c00*/  IMAD.MOV.U32 R4, RZ, RZ, RZ ;  /* 0x000000ffff047224 */ /* 0x001fe400078e00ff */
[----:B-1----:R-:W-:-:S04]  /*2c10*/  IMAD.MOV R10, RZ, RZ, -R5 ;  /* 0x000000ffff0a7224 */ /* 0x002fc800078e0a05 */
[----:B------:R-:W-:-:S04]  /*2c20*/  IMAD R9, R10, R3, RZ ;  /* 0x000000030a097224 */ /* 0x000fc800078e02ff */
[----:B------:R-:W-:-:S04]  /*2c30*/  IMAD.HI.U32 R9, R5, R9, R4 ;  /* 0x0000000905097227 */ /* 0x000fc800078e0004 */
[----:B------:R-:W-:Y:S02]  /*2c40*/  IMAD.MOV.U32 R4, RZ, RZ, R11 ;  /* 0x000000ffff047224 */ /* 0x000fe400078e000b */
        /* <DEDUP_REMOVED lines=8> */
[----:B------:R-:W-:Y:S01]  /*2cd0*/  @!P2 IMAD.MOV R17, RZ, RZ, -R17 ;  /* 0x000000ffff11a224 */ /* 0x000fe200078e0a11 */
[----:B------:R-:W-:-:S07]  /*2ce0*/  @!P0 LOP3.LUT R17, RZ, R7, RZ, 0x33, !PT ;  /* 0x00000007ff118212 */ /* 0x000fce00078e33ff */
.L_x_22:
        /* <DEDUP_REMOVED lines=70> */
[----:B------:R-:W-:Y:S01]  /*3150*/  SHF.R.S32.HI R73, RZ, 0x1f, R18 ;  /* 0x0000001fff497819 */ /* 0x000fe20000011412 */
[----:B------:R-:W0:Y:S01]  /*3160*/  S2UR UR6, SR_CgaCtaId ;  /* 0x00000000000679c3 */ /* 0x000e220000008800 */
[----:B------:R-:W-:Y:S02]  /*3170*/  UMOV UR36, 0x400 ;  /* 0x0000040000247882 */ /* 0x000fe40000000000 */
[----:B------:R-:W-:-:S04]  /*3180*/  LEA.HI R19, R73, R18, RZ, 0x7 ;  /* 0x0000001249137211 */ /* 0x000fc800078f38ff */
[----:B------:R-:W-:-:S05]  /*3190*/  SHF.R.S32.HI R24, RZ, 0x7, R19 ;  /* 0x00000007ff187819 */ /* 0x000fca0000011413 */
[----:B------:R-:W1:Y:S01]  /*31a0*/  SHFL.IDX PT, R0, R24, RZ, 0x1f ;  /* 0x00001fff18007589 */ /* 0x000e6200000e0000 */
[----:B0-----:R-:W-:Y:S01]  /*31b0*/  ULEA UR36, UR6, UR36, 0x18 ;  /* 0x0000002406247291 */ /* 0x001fe2000f8ec03f */
[----:B-1----:R-:W-:-:S13]  /*31c0*/  R2UR UR4, R0 ;  /* 0x00000000000472ca */ /* 0x002fda00000e0000 */
[----:B------:R-:W-:-:S04]  /*31d0*/  ULEA.HI UR5, UR4, UR4, URZ, 0x1 ;  /* 0x0000000404057291 */ /* 0x000fc8000f8f083f */
[----:B------:R-:W-:-:S04]  /*31e0*/  ULOP3.LUT UR5, UR5, 0x1fffe, URZ, 0xc0, !UPT ;  /* 0x0001fffe05057892 */ /* 0x000fc8000f8ec03f */
[----:B------:R-:W-:Y:S02]  /*31f0*/  UIADD3 UR5, UR4, -UR5, URZ ;  /* 0x8000000504057290 */ /* 0x000fe4000fffe03f */
[----:B------:R-:W-:Y:S02]  /*3200*/  UIADD3 UR4, UR36, 0x26800, URZ ;  /* 0x0002680024047890 */ /* 0x000fe4000fffe03f */
[----:B------:R-:W-:Y:S02]  /*3210*/  ULEA UR5, UR5, UR36, 0xf ;  /* 0x0000002405057291 */ /* 0x000fe4000f8e783f */
[----:B------:R-:W-:Y:S02]  /*3220*/  ULOP3.LUT UP0, URZ, UR4, 0x3ff, URZ, 0xc0, !UPT ;  /* 0x000003ff043f7892 */ /* 0x000fe4000f80c03f */
[----:B------:R-:W-:-:S04]  /*3230*/  UIADD3 UR5, UR5, 0x400, URZ ;  /* 0x0000040005057890 */ /* 0x000fc8000fffe03f */
[----:B------:R-:W-:Y:S01]  /*3240*/  PLOP3.LUT P0, PT, PT, PT, UP0, 0x80, 0x0 ;  /* 0x000000000000781c */ /* 0x000fe20003f0f008 */
[----:B------:R-:W-:-:S04]  /*3250*/  USHF.R.U32.HI UR5, URZ, 0x4, UR5 ;  /* 0x000000043f057899 */ /* 0x000fc80008011605 */
[----:B------:R-:W-:-:S08]  /*3260*/  ULOP3.LUT UR37, UR5, 0x3fff, URZ, 0xc0, !UPT ;  /* 0x00003fff05257892 */ /* 0x000fd0000f8ec03f */
[----:B------:R-:W-:Y:S05]  /*3270*/  @!P0 BRA `(.L_x_23) ;  /* 0x0000000000408947 */ /* 0x000fea0003800000 */
[----:B------:R-:W-:Y:S01]  /*3280*/  MOV R0, 0x0 ;  /* 0x0000000000007802 */ /* 0x000fe20000000f00 */
[----:B------:R-:W-:Y:S01]  /*3290*/  ULDC.64 UR4, c[0x4][0x90] ;  /* 0x0100240000047ab9 */ /* 0x000fe20000000a00 */
[----:B------:R-:W-:Y:S01]  /*32a0*/  ULDC.64 UR6, c[0x4][0x20] ;  /* 0x0100080000067ab9 */ /* 0x000fe20000000a00 */
[----:B------:R-:W-:Y:S01]  /*32b0*/  MOV R4, UR4 ;  /* 0x0000000400047c02 */ /* 0x000fe20008000f00 */
[----:B------:R0:W1:Y:S01]  /*32c0*/  LDC.64 R14, c[0x4][R0] ;  /* 0x01000000000e7b82 */ /* 0x0000620000000a00 */
[----:B------:R-:W-:Y:S01]  /*32d0*/  IMAD.U32 R5, RZ, RZ, UR5 ;  /* 0x00000005ff057e24 */ /* 0x000fe2000f8e00ff */
[----:B------:R-:W-:Y:S01]  /*32e0*/  ULDC.64 UR4, c[0x4][0x98] ;  /* 0x0100260000047ab9 */ /* 0x000fe20000000a00 */
[----:B------:R-:W-:Y:S02]  /*32f0*/  IMAD.U32 R10, RZ, RZ, UR6 ;  /* 0x00000006ff0a7e24 */ /* 0x000fe4000f8e00ff */
[----:B------:R-:W-:Y:S02]  /*3300*/  IMAD.U32 R6, RZ, RZ, UR4 ;  /* 0x00000004ff067e24 */ /* 0x000fe4000f8e00ff */
[----:B------:R-:W-:-:S02]  /*3310*/  IMAD.U32 R7, RZ, RZ, UR5 ;  /* 0x00000005ff077e24 */ /* 0x000fc4000f8e00ff */
[----:B------:R-:W-:Y:S02]  /*3320*/  IMAD.U32 R11, RZ, RZ, UR7 ;  /* 0x00000007ff0b7e24 */ /* 0x000fe4000f8e00ff */
[----:B------:R-:W-:Y:S02]  /*3330*/  IMAD.MOV.U32 R8, RZ, RZ, 0x70 ;  /* 0x00000070ff087424 */ /* 0x000fe400078e00ff */
[----:B------:R-:W-:Y:S02]  /*3340*/  IMAD.MOV.U32 R12, RZ, RZ, 0x1 ;  /* 0x00000001ff0c7424 */ /* 0x000fe400078e00ff */
[----:B0-----:R-:W-:-:S07]  /*3350*/  IMAD.MOV.U32 R13, RZ, RZ, RZ ;  /* 0x000000ffff0d7224 */ /* 0x001fce00078e00ff */
[----:B------:R-:W-:-:S07]  /*3360*/  LEPC R20, `(.L_x_23) ;  /* 0x000000001014794e */ /* 0x000fce0000000000 */
[----:B-1----:R-:W-:Y:S05]  /*3370*/  CALL.ABS.NOINC R14 ;  /* 0x000000000e007343 */ /* 0x002fea0003c00000 */
.L_x_23:
[----:B------:R-:W2:Y:S01]  /*3380*/  LDL.LU R20, [R1+0x14] ;  /* 0x0000140001147983 */ /* 0x000ea20000300800 */
[----:B------:R-:W-:Y:S02]  /*3390*/  SHF.L.U32 R13, RZ, 0x1f, RZ ;  /* 0x0000001fff0d7819 */ /* 0x000fe400000006ff */
[----:B------:R-:W-:Y:S02]  /*33a0*/  LOP3.LUT R19, R19, 0xffffff80, RZ, 0xc0, !PT ;  /* 0xffffff8013137812 */ /* 0x000fe400078ec0ff */
[----:B------:R-:W0:Y:S01]  /*33b0*/  SYNCS.PHASECHK.TRANS64.TRYWAIT P1, [UR36+0x28c00], R13 ;  /* 0x028c000dff0075a7 */ /* 0x000e220008020164 */
[----:B------:R-:W-:Y:S02]  /*33c0*/  LEA.HI R3, R24, R24, RZ, 0x1 ;  /* 0x0000001818037211 */ /* 0x000fe400078f08ff */
[----:B------:R-:W-:Y:S02]  /*33d0*/  IMAD.IADD R19, R18, 0x1, -R19 ;  /* 0x0000000112137824 */ /* 0x000fe400078e0a13 */
[----:B------:R-:W-:-:S03]  /*33e0*/  LOP3.LUT R3, R3, 0xfffffe, RZ, 0xc0, !PT ;  /* 0x00fffffe03037812 */ /* 0x000fc600078ec0ff */
[----:B------:R-:W-:Y:S02]  /*33f0*/  SHF.R.S32.HI R4, RZ, 0x1f, R19 ;  /* 0x0000001fff047819 */ /* 0x000fe40000011413 */
[----:B------:R-:W-:Y:S02]  /*3400*/  IMAD.IADD R3, R24, 0x1, -R3 ;  /* 0x0000000118037824 */ /* 0x000fe400078e0a03 */
[CC--:B------:R-:W-:Y:S02]  /*3410*/  LEA.HI R0, R4.reuse, R19.reuse, RZ, 0x2 ;  /* 0x0000001304007211 */ /* 0x0c0fe400078f10ff */
[----:B------:R-:W-:Y:S02]  /*3420*/  LEA.HI R4, R4, R19, RZ, 0x5 ;  /* 0x0000001304047211 */ /* 0x000fe400078f28ff */
[--C-:B------:R-:W-:Y:S02]  /*3430*/  SHF.R.S32.HI R5, RZ, 0x2, R0.reuse ;  /* 0x00000002ff057819 */ /* 0x100fe40000011400 */
[----:B------:R-:W-:-:S02]  /*3440*/  SHF.R.S32.HI R6, RZ, 0x1f, R0 ;  /* 0x0000001fff067819 */ /* 0x000fc40000011400 */
[----:B------:R-:W-:Y:S02]  /*3450*/  LOP3.LUT R0, R0, 0x7ffffffc, RZ, 0xc0, !PT ;  /* 0x7ffffffc00007812 */ /* 0x000fe400078ec0ff */
[----:B------:R-:W-:Y:S02]  /*3460*/  LEA.HI R6, R6, R5, RZ, 0x3 ;  /* 0x0000000506067211 */ /* 0x000fe400078f18ff */
[----:B------:R-:W-:Y:S02]  /*3470*/  IADD3 R0, -R0, R19, RZ ;  /* 0x0000001300007210 */ /* 0x000fe40007ffe1ff */
[----:B------:R-:W-:Y:S02]  /*3480*/  LOP3.LUT R6, R6, 0xfffffff8, RZ, 0xc0, !PT ;  /* 0xfffffff806067812 */ /* 0x000fe400078ec0ff */
[----:B------:R-:W-:Y:S01]  /*3490*/  SHF.R.S32.HI R4, RZ, 0x5, R4 ;  /* 0x00000005ff047819 */ /* 0x000fe20000011404 */
[----:B------:R-:W-:Y:S02]  /*34a0*/  IMAD.SHL.U32 R0, R0, 0x2, RZ ;  /* 0x0000000200007824 */ /* 0x000fe400078e00ff */
[----:B------:R-:W-:Y:S01]  /*34b0*/  IMAD.IADD R5, R5, 0x1, -R6 ;  /* 0x0000000105057824 */ /* 0x000fe200078e0a06 */
[----:B--2---:R-:W-:-:S04]  /*34c0*/  LOP3.LUT R7, R20, 0x1, RZ, 0xfc, !PT ;  /* 0x0000000114077812 */ /* 0x004fc800078efcff */
[----:B------:R-:W-:Y:S01]  /*34d0*/  ISETP.NE.AND P0, PT, R7, 0x3, PT ;  /* 0x000000030700780c */ /* 0x000fe20003f05270 */
[----:B0-----:R-:W-:-:S12]  /*34e0*/  @!P1 BRA `(.L_x_24) ;  /* 0x000000a400909947 */ /* 0x001fd80003800000 */
.L_x_148:
[----:B0-----:R-:W-:Y:S02]  /*34f0*/  IMAD R6, R4, 0x10, R5 ;  /* 0x0000001004067824 */ /* 0x001fe400078e0205 */
[----:B------:R-:W-:Y:S01]  /*3500*/  IMAD R4, R3, 0x100, R0 ;  /* 0x0000010003047824 */ /* 0x000fe200078e0200 */
[----:B------:R-:W-:Y:S06]  /*3510*/  @!P0 BRA `(.L_x_25) ;  /* 0x0000000000048947 */ /* 0x000fec0003800000 */
[----:B------:R-:W-:Y:S01]  /*3520*/  BPT.TRAP 0x1 ;  /* 0x000000040000795c */ /* 0x000fe20000300000 */
.L_x_25:
[----:B------:R0:W1:Y:S01]  /*3530*/  SYNCS.PHASECHK.TRANS64.TRYWAIT P2, [UR36+0x28c30], R13 ;  /* 0x028c300dff0075a7 */ /* 0x0000620008040164 */
[----:B------:R-:W-:Y:S05]  /*3540*/  @!P0 BRA `(.L_x_26) ;  /* 0x0000000000048947 */ /* 0x000fea0003800000 */
[----:B------:R-:W-:Y:S01]  /*3550*/  BPT.TRAP 0x1 ;  /* 0x000000040000795c */ /* 0x000fe20000300000 */
.L_x_26:
[----:B------:R-:W2:Y:S02]  /*3560*/  S2R R3, SR_TID.X ;  /* 0x0000000000037919 */ /* 0x000ea40000002100 */
[----:B--2---:R-:W-:-:S04]  /*3570*/  LOP3.LUT R3, R3, 0x7f, RZ, 0xc0, !PT ;  /* 0x0000007f03037812 */ /* 0x004fc800078ec0ff */
[----:B------:R-:W-:Y:S01]  /*3580*/  ISETP.NE.AND P1, PT, R3, RZ, PT ;  /* 0x000000ff0300720c */ /* 0x000fe20003f25270 */
[----:B-1----:R-:W-:-:S12]  /*3590*/  @P2 BRA `(.L_x_27) ;  /* 0x0000000000082947 */ /* 0x002fd80003800000 */
[----:B------:R-:W1:Y:S02]  /*35a0*/  SYNCS.PHASECHK.TRANS64.TRYWAIT P2, [UR36+0x28c30], R13 ;  /* 0x028c300dff0075a7 */ /* 0x000e640008040164 */
[----:B-1----:R-:W-:Y:S05]  /*35b0*/  @!P2 BRA `(.L_x_28) ;  /* 0x000000a40074a947 */ /* 0x002fea0003800000 */
.L_x_27:
[----:B------:R-:W-:Y:S05]  /*35c0*/  WARPSYNC.ALL ;  /* 0x0000000000007948 */ /* 0x000fea0003800000 */
[----:B------:R-:W-:Y:S01]  /*35d0*/  UIADD3 UR4, UR36, 0x20400, URZ ;  /* 0x0002040024047890 */ /* 0x000fe2000fffe03f */
[----:B------:R-:W-:Y:S01]  /*35e0*/  WARPGROUP.ARRIVE ;  /* 0x00000000000079c5 */ /* 0x000fe20000000000 */
[----:B------:R-:W-:Y:S01]  /*35f0*/  UIADD3 UR5, UR36, 0x22400, URZ ;  /* 0x0002240024057890 */ /* 0x000fe2000fffe03f */
[----:B------:R-:W-:Y:S01]  /*3600*/  IMAD R3, R17, -0x40, R22 ;  /* 0xffffffc011037824 */ /* 0x000fe200078e0216 */
[----:B------:R-:W-:Y:S02]  /*3610*/  USHF.R.U32.HI UR4, URZ, 0x4, UR4 ;  /* 0x000000043f047899 */ /* 0x000fe40008011604 */
[----:B------:R-:W-:-:S02]  /*3620*/  USHF.R.U32.HI UR5, URZ, 0x4, UR5 ;  /* 0x000000043f057899 */ /* 0x000fc40008011605 */
[----:B------:R-:W-:Y:S01]  /*3630*/  ULOP3.LUT UR4, UR4, 0x3fff, URZ, 0xc0, !UPT ;  /* 0x00003fff04047892 */ /* 0x000fe2000f8ec03f */
[----:B------:R-:W-:Y:S01]  /*3640*/  IADD3 R3, -R0, 0x40, R3 ;  /* 0x0000004000037810 */ /* 0x000fe20007ffe103 */
[----:B------:R-:W-:Y:S02]  /*3650*/  ULOP3.LUT UR5, UR5, 0x3fff, URZ, 0xc0, !UPT ;  /* 0x00003fff05057892 */ /* 0x000fe4000f8ec03f */
[----:B------:R-:W-:Y:S01]  /*3660*/  ULOP3.LUT UR8, UR4, 0x10000, URZ, 0xfc, !UPT ;  /* 0x0001000004087892 */ /* 0x000fe2000f8efc3f */
[C---:B------:R-:W-:Y:S01]  /*3670*/  ISETP.GT.AND P6, PT, R3.reuse, RZ, PT ;  /* 0x000000ff0300720c */ /* 0x040fe20003fc4270 */
[----:B------:R-:W-:Y:S01]  /*3680*/  ULOP3.LUT UR6, UR5, 0x10000, URZ, 0xfc, !UPT ;  /* 0x0001000005067892 */ /* 0x000fe2000f8efc3f */
[C---:B------:R-:W-:Y:S01]  /*3690*/  ISETP.GT.AND P2, PT, R3.reuse, 0x1, PT ;  /* 0x000000010300780c */ /* 0x040fe20003f44270 */
[----:B------:R-:W-:Y:S01]  /*36a0*/  UMOV UR9, 0x40000040 ;  /* 0x4000004000097882 */ /* 0x000fe20000000000 */
[----:B------:R-:W-:Y:S01]  /*36b0*/  UMOV UR7, 0x40000040 ;  /* 0x4000004000077882 */ /* 0x000fe20000000000 */
[----:B------:R-:W-:Y:S01]  /*36c0*/  UMOV UR5, UR9 ;  /* 0x0000000900057c82 */ /* 0x000fe20008000000 */
[----:B------:R-:W-:Y:S01]  /*36d0*/  UMOV UR4, UR8 ;  /* 0x0000000800047c82 */ /* 0x000fe20008000000 */
[----:B------:R-:W-:Y:S01]  /*36e0*/  UIADD3 UR12, UR8, 0x2, URZ ;  /* 0x00000002080c7890 */ /* 0x000fe2000fffe03f */
[----:B------:R-:W-:Y:S01]  /*36f0*/  ISETP.GT.AND P3, PT, R3, 0x8, PT ;  /* 0x000000080300780c */ /* 0x000fe20003f64270 */
[----:B------:R-:W-:-:S02]  /*3700*/  UIADD3 UR14, UR6, 0x2, URZ ;  /* 0x00000002060e7890 */ /* 0x000fc4000fffe03f */
[----:B------:R-:W-:Y:S01]  /*3710*/  HGMMA.64x64x16.F32 R24, gdesc[UR4], RZ, !UPT, gsb0 ;  /* 0x00e00000041879f0 */ /* 0x000fe2000c0008ff */
[----:B------:R-:W-:Y:S01]  /*3720*/  UMOV UR13, 0x40000040 ;  /* 0x40000040000d7882 */ /* 0x000fe20000000000 */
[----:B------:R-:W-:Y:S01]  /*3730*/  UMOV UR15, 0x40000040 ;  /* 0x40000040000f7882 */ /* 0x000fe20000000000 */
[----:B------:R-:W-:Y:S01]  /*3740*/  UIADD3 UR16, UR8, 0x4, URZ ;  /* 0x0000000408107890 */ /* 0x000fe2000fffe03f */
[C---:B------:R-:W-:Y:S01]  /*3750*/  ISETP.GT.AND P4, PT, R3.reuse, 0x9, PT ;  /* 0x000000090300780c */ /* 0x040fe20003f84270 */
[----:B------:R-:W-:Y:S01]  /*3760*/  UIADD3 UR18, UR6, 0x4, URZ ;  /* 0x0000000406127890 */ /* 0x000fe2000fffe03f */
[----:B------:R-:W-:Y:S01]  /*3770*/  ISETP.GT.AND P5, PT, R3, 0x10, PT ;  /* 0x000000100300780c */ /* 0x000fe20003fa4270 */
[----:B------:R-:W-:Y:S01]  /*3780*/  UMOV UR17, 0x40000040 ;  /* 0x4000004000117882 */ /* 0x000fe20000000000 */
[----:B------:R-:W-:Y:S01]  /*3790*/  UMOV UR19, 0x40000040 ;  /* 0x4000004000137882 */ /* 0x000fe20000000000 */
[----:B------:R-:W-:Y:S02]  /*37a0*/  UIADD3 UR20, UR8, 0x6, URZ ;  /* 0x0000000608147890 */ /* 0x000fe4000fffe03f */
[----:B------:R-:W-:Y:S01]  /*37b0*/  UIADD3 UR22, UR6, 0x6, URZ ;  /* 0x0000000606167890 */ /* 0x000fe2000fffe03f */
[----:B------:R-:W-:Y:S01]  /*37c0*/  UMOV UR21, 0x40000040 ;  /* 0x4000004000157882 */ /* 0x000fe20000000000 */
[----:B------:R-:W-:Y:S01]  /*37d0*/  UMOV UR23, 0x40000040 ;  /* 0x4000004000177882 */ /* 0x000fe20000000000 */
[----:B------:R-:W-:Y:S01]  /*37e0*/  ULDC UR4, c[0x0][0x988] ;  /* 0x0002620000047ab9 */ /* 0x000fe20000000800 */
[----:B------:R-:W-:-:S02]  /*37f0*/  WARPGROUP.DEPBAR.LE gsb0, 0x0 ;  /* 0x00008000000079c5 */ /* 0x000fc40000010000 */
[----:B------:R-:W-:-:S06]  /*3800*/  WARPGROUP.ARRIVE ;  /* 0x00000000000079c5 */ /* 0x000fcc0000000000 */
[----:B------:R-:W-:Y:S03]  /*3810*/  HGMMA.64x64x16.F32 R24, gdesc[UR12], R24, gsb0 ;  /* 0x00e000000c1879f0 */ /* 0x000fe60008000818 */
[----:B------:R-:W-:Y:S02]  /*3820*/  WARPGROUP.DEPBAR.LE gsb0, 0x0 ;  /* 0x00008000000079c5 */ /* 0x000fe40000010000 */
[----:B------:R-:W-:-:S06]  /*3830*/  WARPGROUP.ARRIVE ;  /* 0x00000000000079c5 */ /* 0x000fcc0000000000 */
[----:B------:R-:W-:Y:S03]  /*3840*/  HGMMA.64x64x16.F32 R24, gdesc[UR16], R24, gsb0 ;  /* 0x00e00000101879f0 */ /* 0x000fe60008000818 */
[----:B------:R-:W-:Y:S02]  /*3850*/  WARPGROUP.DEPBAR.LE gsb0, 0x0 ;  /* 0x00008000000079c5 */ /* 0x000fe40000010000 */
[----:B------:R-:W-:-:S06]  /*3860*/  WARPGROUP.ARRIVE ;  /* 0x00000000000079c5 */ /* 0x000fcc0000000000 */
[----:B------:R-:W-:Y:S03]  /*3870*/  HGMMA.64x64x16.F32 R24, gdesc[UR20], R24, gsb0 ;  /* 0x00e00000141879f0 */ /* 0x000fe60008000818 */
[----:B------:R-:W-:Y:S02]  /*3880*/  WARPGROUP.DEPBAR.LE gsb0, 0x0 ;  /* 0x00008000000079c5 */ /* 0x000fe40000010000 */
[----:B------:R-:W-:Y:S02]  /*3890*/  FSEL R5, R24, -INF , P6 ;  /* 0xff80000018057808 */ /* 0x000fe40003000000 */
[----:B------:R-:W-:Y:S02]  /*38a0*/  FSEL R25, R25, -INF , P2 ;  /* 0xff80000019197808 */ /* 0x000fe40001000000 */
[----:B------:R-:W-:Y:S02]  /*38b0*/  FSEL R11, R28, -INF , P3 ;  /* 0xff8000001c0b7808 */ /* 0x000fe40001800000 */
[----:B------:R-:W-:-:S02]  /*38c0*/  FMNMX.FTZ R0, R5, R25, !PT ;  /* 0x0000001905007209 */ /* 0x000fc40007810000 */
[----:B------:R-:W-:Y:S02]  /*38d0*/  FSEL R29, R29, -INF , P4 ;  /* 0xff8000001d1d7808 */ /* 0x000fe40002000000 */
[----:B------:R-:W-:Y:S02]  /*38e0*/  FMNMX.FTZ R0, R11, R0, !PT ;  /* 0x000000000b007209 */ /* 0x000fe40007810000 */
[----:B------:R-:W-:Y:S02]  /*38f0*/  FSEL R7, R26, -INF , P6 ;  /* 0xff8000001a077808 */ /* 0x000fe40003000000 */
[----:B------:R-:W-:Y:S02]  /*3900*/  ISETP.GT.AND P6, PT, R3, 0x11, PT ;  /* 0x000000110300780c */ /* 0x000fe40003fc4270 */
[----:B------:R-:W-:Y:S02]  /*3910*/  FSEL R19, R32, -INF , P5 ;  /* 0xff80000020137808 */ /* 0x000fe40002800000 */
[----:B------:R-:W-:-:S02]  /*3920*/  FMNMX.FTZ R0, R29, R0, !PT ;  /* 0x000000001d007209 */ /* 0x000fc40007810000 */
[----:B------:R-:W-:Y:S02]  /*3930*/  FSEL R27, R27, -INF , P2 ;  /* 0xff8000001b1b7808 */ /* 0x000fe40001000000 */
[----:B------:R-:W-:Y:S02]  /*3940*/  ISETP.GT.AND P2, PT, R3, 0x18, PT ;  /* 0x000000180300780c */ /* 0x000fe40003f44270 */
[----:B------:R-:W-:Y:S02]  /*3950*/  FSEL R33, R33, -INF , P6 ;  /* 0xff80000021217808 */ /* 0x000fe40003000000 */
[----:B------:R-:W-:Y:S02]  /*3960*/  FMNMX.FTZ R0, R19, R0, !PT ;  /* 0x0000000013007209 */ /* 0x000fe40007810000 */
[----:B------:R-:W-:Y:S02]  /*3970*/  FSEL R9, R30, -INF , P3 ;  /* 0xff8000001e097808 */ /* 0x000fe40001800000 */
[----:B------:R-:W-:-:S02]  /*3980*/  ISETP.GT.AND P3, PT, R3, 0x19, PT ;  /* 0x000000190300780c */ /* 0x000fc40003f64270 */
        /* <DEDUP_REMOVED lines=35> */
[----:B------:R-:W-:-:S02]  /*3bc0*/  FMNMX.FTZ R0, R69, R0, !PT ;  /* 0x0000000045007209 */ /* 0x000fc40007810000 */
[----:B------:R-:W-:Y:S02]  /*3bd0*/  FSEL R47, R47, -INF , P2 ;  /* 0xff8000002f2f7808 */ /* 0x000fe40001000000 */
[----:B------:R-:W-:Y:S02]  /*3be0*/  FMNMX.FTZ R10, R71, R0, !PT ;  /* 0x00000000470a7209 */ /* 0x000fe40007810000 */
[----:B------:R-:W-:Y:S02]  /*3bf0*/  FMNMX.FTZ R0, R7, R27, !PT ;  /* 0x0000001b07007209 */ /* 0x000fe40007810000 */
[----:B------:R-:W-:Y:S01]  /*3c00*/  FSEL R49, R50, -INF , P3 ;  /* 0xff80000032317808 */ /* 0x000fe20001800000 */
[----:B------:R-:W2:Y:S01]  /*3c10*/  SHFL.BFLY PT, R3, R10, 0x2, 0x1f ;  /* 0x0c401f000a037f89 */ /* 0x000ea200000e0000 */
[----:B------:R-:W-:Y:S02]  /*3c20*/  FMNMX.FTZ R0, R9, R0, !PT ;  /* 0x0000000009007209 */ /* 0x000fe40007810000 */
[----:B------:R-:W-:-:S02]  /*3c30*/  FSEL R51, R51, -INF , P4 ;  /* 0xff80000033337808 */ /* 0x000fc40002000000 */
[----:B------:R-:W-:Y:S02]  /*3c40*/  FMNMX.FTZ R0, R31, R0, !PT ;  /* 0x000000001f007209 */ /* 0x000fe40007810000 */
[----:B------:R-:W-:Y:S02]  /*3c50*/  FSEL R53, R54, -INF , P5 ;  /* 0xff80000036357808 */ /* 0x000fe40002800000 */
[----:B------:R-:W-:Y:S02]  /*3c60*/  FMNMX.FTZ R0, R15, R0, !PT ;  /* 0x000000000f007209 */ /* 0x000fe40007810000 */
[----:B------:R-:W-:Y:S02]  /*3c70*/  FSEL R55, R55, -INF , P6 ;  /* 0xff80000037377808 */ /* 0x000fe40003000000 */
[----:B------:R-:W-:-:S04]  /*3c80*/  FMNMX.FTZ R0, R35, R0, !PT ;  /* 0x0000000023007209 */ /* 0x000fc80007810000 */
[----:B-1----:R-:W-:Y:S01]  /*3c90*/  FMNMX.FTZ R8, R21, R0, !PT ;  /* 0x0000000015087209 */ /* 0x002fe20007810000 */
[----:B------:R-:W-:-:S03]  /*3ca0*/  IMAD.U32 R0, RZ, RZ, UR4 ;  /* 0x00000004ff007e24 */ /* 0x000fc6000f8e00ff */
[----:B------:R-:W-:Y:S02]  /*3cb0*/  FMNMX.FTZ R8, R39, R8, !PT ;  /* 0x0000000827087209 */ /* 0x000fe40007810000 */
[----:B--2---:R-:W-:Y:S02]  /*3cc0*/  FMNMX.FTZ R12, R10, R3, !PT ;  /* 0x000000030a0c7209 */ /* 0x004fe40007810000 */
[----:B------:R-:W-:-:S03]  /*3cd0*/  FMNMX.FTZ R8, R41, R8, !PT ;  /* 0x0000000829087209 */ /* 0x000fc60007810000 */
[----:B------:R-:W1:Y:S01]  /*3ce0*/  SHFL.BFLY PT, R3, R12, 0x1, 0x1f ;  /* 0x0c201f000c037f89 */ /* 0x000e6200000e0000 */
[----:B------:R-:W-:-:S04]  /*3cf0*/  FMNMX.FTZ R8, R43, R8, !PT ;  /* 0x000000082b087209 */ /* 0x000fc80007810000 */
[----:B------:R-:W-:-:S04]  /*3d00*/  FMNMX.FTZ R8, R45, R8, !PT ;  /* 0x000000082d087209 */ /* 0x000fc80007810000 */
[----:B------:R-:W-:-:S04]  /*3d10*/  FMNMX.FTZ R8, R47, R8, !PT ;  /* 0x000000082f087209 */ /* 0x000fc80007810000 */
[----:B------:R-:W-:-:S04]  /*3d20*/  FMNMX.FTZ R8, R49, R8, !PT ;  /* 0x0000000831087209 */ /* 0x000fc80007810000 */
[----:B------:R-:W-:-:S04]  /*3d30*/  FMNMX.FTZ R8, R51, R8, !PT ;  /* 0x0000000833087209 */ /* 0x000fc80007810000 */
[----:B------:R-:W-:Y:S02]  /*3d40*/  FMNMX.FTZ R8, R53, R8, !PT ;  /* 0x0000000835087209 */ /* 0x000fe40007810000 */
[----:B-1----:R-:W-:Y:S02]  /*3d50*/  FMNMX.FTZ R3, R12, R3, !PT ;  /* 0x000000030c037209 */ /* 0x002fe40007810000 */
[----:B------:R-:W-:Y:S02]  /*3d60*/  FMNMX.FTZ R8, R55, R8, !PT ;  /* 0x0000000837087209 */ /* 0x000fe40007810000 */
[C---:B------:R-:W-:Y:S01]  /*3d70*/  FSETP.NEU.FTZ.AND P2, PT, R3.reuse, -INF , PT ;  /* 0xff8000000300780b */ /* 0x040fe20003f5d000 */
[----:B------:R-:W-:-:S05]  /*3d80*/  FMUL.FTZ R10, R3, R0 ;  /* 0x00000000030a7220 */ /* 0x000fca0000410000 */
[----:B------:R-:W-:-:S05]  /*3d90*/  FSEL R12, R10, RZ, P2 ;  /* 0x000000ff0a0c7208 */ /* 0x000fca0001000000 */
[-CC-:B------:R-:W-:Y:S01]  /*3da0*/  FFMA.FTZ R5, R5, R0.reuse, -R12.reuse ;  /* 0x0000000005057223 */ /* 0x180fe2000001080c */
[-CC-:B------:R-:W-:Y:S01]  /*3db0*/  FFMA.FTZ R25, R25, R0.reuse, -R12.reuse ;  /* 0x0000000019197223 */ /* 0x180fe2000001080c */
[-CC-:B------:R-:W-:Y:S01]  /*3dc0*/  FFMA.FTZ R11, R11, R0.reuse, -R12.reuse ;  /* 0x000000000b0b7223 */ /* 0x180fe2000001080c */
[-CC-:B------:R-:W-:Y:S01]  /*3dd0*/  FFMA.FTZ R29, R29, R0.reuse, -R12.reuse ;  /* 0x000000001d1d7223 */ /* 0x180fe2000001080c */
[----:B------:R1:W-:Y:S01]  /*3de0*/  MUFU.EX2 R152, R5 ;  /* 0x0000000500987308 */ /* 0x0003e20000000800 */
[-CC-:B------:R-:W-:Y:S01]  /*3df0*/  FFMA.FTZ R19, R19, R0.reuse, -R12.reuse ;  /* 0x0000000013137223 */ /* 0x180fe2000001080c */
[-CC-:B------:R-:W-:Y:S01]  /*3e00*/  FFMA.FTZ R33, R33, R0.reuse, -R12.reuse ;  /* 0x0000000021217223 */ /* 0x180fe2000001080c */
[-CC-:B------:R-:W-:Y:S01]  /*3e10*/  FFMA.FTZ R23, R23, R0.reuse, -R12.reuse ;  /* 0x0000000017177223 */ /* 0x180fe2000001080c */
[-CC-:B------:R-:W-:Y:S01]  /*3e20*/  FFMA.FTZ R37, R37, R0.reuse, -R12.reuse ;  /* 0x0000000025257223 */ /* 0x180fe2000001080c */
[-CC-:B------:R-:W-:Y:S01]  /*3e30*/  FFMA.FTZ R57, R57, R0.reuse, -R12.reuse ;  /* 0x0000000039397223 */ /* 0x180fe2000001080c */
[-CC-:B------:R-:W-:Y:S01]  /*3e40*/  FFMA.FTZ R59, R59, R0.reuse, -R12.reuse ;  /* 0x000000003b3b7223 */ /* 0x180fe2000001080c */
[-CC-:B------:R-:W-:Y:S01]  /*3e50*/  FFMA.FTZ R61, R61, R0.reuse, -R12.reuse ;  /* 0x000000003d3d7223 */ /* 0x180fe2000001080c */
[----:B------:R-:W2:Y:S01]  /*3e60*/  MUFU.EX2 R25, R25 ;  /* 0x0000001900197308 */ /* 0x000ea20000000800 */
[----:B-1----:R-:W1:Y:S01]  /*3e70*/  SHFL.BFLY PT, R5, R8, 0x2, 0x1f ;  /* 0x0c401f0008057f89 */ /* 0x002e6200000e0000 */
[-CC-:B------:R-:W-:Y:S01]  /*3e80*/  FFMA.FTZ R63, R63, R0.reuse, -R12.reuse ;  /* 0x000000003f3f7223 */ /* 0x180fe2000001080c */
[-CC-:B------:R-:W-:Y:S01]  /*3e90*/  FFMA.FTZ R65, R65, R0.reuse, -R12.reuse ;  /* 0x0000000041417223 */ /* 0x180fe2000001080c */
[-CC-:B------:R-:W-:Y:S01]  /*3ea0*/  FFMA.FTZ R67, R67, R0.reuse, -R12.reuse ;  /* 0x0000000043437223 */ /* 0x180fe2000001080c */
[-CC-:B------:R-:W-:Y:S01]  /*3eb0*/  FFMA.FTZ R69, R69, R0.reuse, -R12.reuse ;  /* 0x0000000045457223 */ /* 0x180fe2000001080c */
[----:B------:R-:W-:-:S02]  /*3ec0*/  FFMA.FTZ R12, R71, R0, -R12 ;  /* 0x00000000470c7223 */ /* 0x000fc4000001080c */
[----:B------:R-:W3:Y:S08]  /*3ed0*/  MUFU.EX2 R11, R11 ;  /* 0x0000000b000b7308 */ /* 0x000ef00000000800 */
[----:B------:R-:W4:Y:S08]  /*3ee0*/  MUFU.EX2 R154, R29 ;  /* 0x0000001d009a7308 */ /* 0x000f300000000800 */
[----:B------:R-:W-:Y:S01]  /*3ef0*/  MUFU.EX2 R19, R19 ;  /* 0x0000001300137308 */ /* 0x000fe20000000800 */
[----:B-1----:R-:W-:-:S05]  /*3f00*/  FMNMX.FTZ R10, R8, R5, !PT ;  /* 0x00000005080a7209 */ /* 0x002fca0007810000 */
[----:B------:R-:W1:Y:S02]  /*3f10*/  SHFL.BFLY PT, R5, R10, 0x1, 0x1f ;  /* 0x0c201f000a057f89 */ /* 0x000e6400000e0000 */
[----:B------:R-:W-:Y:S08]  /*3f20*/  MUFU.EX2 R156, R33 ;  /* 0x00000021009c7308 */ /* 0x000ff00000000800 */
[----:B------:R-:W-:Y:S08]  /*3f30*/  MUFU.EX2 R23, R23 ;  /* 0x0000001700177308 */ /* 0x000ff00000000800 */
[----:B------:R-:W-:Y:S01]  /*3f40*/  MUFU.EX2 R158, R37 ;  /* 0x00000025009e7308 */ /* 0x000fe20000000800 */
[----:B-1----:R-:W-:-:S07]  /*3f50*/  FMNMX.FTZ R5, R10, R5, !PT ;  /* 0x000000050a057209 */ /* 0x002fce0007810000 */
[----:B------:R-:W-:Y:S01]  /*3f60*/  MUFU.EX2 R57, R57 ;  /* 0x0000003900397308 */ /* 0x000fe20000000800 */
[C---:B------:R-:W-:Y:S01]  /*3f70*/  FSETP.NEU.FTZ.AND P2, PT, R5.reuse, -INF , PT ;  /* 0xff8000000500780b */ /* 0x040fe20003f5d000 */
[----:B------:R-:W-:-:S05]  /*3f80*/  FMUL.FTZ R8, R5, R0 ;  /* 0x0000000005087220 */ /* 0x000fca0000410000 */
[----:B------:R-:W-:Y:S01]  /*3f90*/  FSEL R24, R8, RZ, P2 ;  /* 0x000000ff08187208 */ /* 0x000fe20001000000 */
[----:B------:R-:W-:Y:S04]  /*3fa0*/  MUFU.EX2 R160, R59 ;  /* 0x0000003b00a07308 */ /* 0x000fe80000000800 */
[--C-:B------:R-:W-:Y:S01]  /*3fb0*/  FFMA.FTZ R8, R7, R0, -R24.reuse ;  /* 0x0000000007087223 */ /* 0x100fe20000010818 */
[----:B------:R-:W-:Y:S01]  /*3fc0*/  LEA.HI R7, R73, R18, RZ, 0x4 ;  /* 0x0000001249077211 */ /* 0x000fe200078f20ff */
[-CC-:B------:R-:W-:Y:S01]  /*3fd0*/  FFMA.FTZ R10, R9, R0.reuse, -R24.reuse ;  /* 0x00000000090a7223 */ /* 0x180fe20000010818 */
[-CC-:B------:R-:W-:Y:S01]  /*3fe0*/  FFMA.FTZ R27, R27, R0.reuse, -R24.reuse ;  /* 0x000000001b1b7223 */ /* 0x180fe20000010818 */
[----:B------:R1:W-:Y:S01]  /*3ff0*/  MUFU.EX2 R153, R8 ;  /* 0x0000000800997308 */ /* 0x0003e20000000800 */
[----:B------:R-:W-:Y:S01]  /*4000*/  LOP3.LUT R9, R7, 0xfffffff0, RZ, 0xc0, !PT ;  /* 0xfffffff007097812 */ /* 0x000fe200078ec0ff */
[-CC-:B------:R-:W-:Y:S01]  /*4010*/  FFMA.FTZ R31, R31, R0.reuse, -R24.reuse ;  /* 0x000000001f1f7223 */ /* 0x180fe20000010818 */
[-CC-:B------:R-:W-:Y:S01]  /*4020*/  FFMA.FTZ R15, R15, R0.reuse, -R24.reuse ;  /* 0x000000000f0f7223 */ /* 0x180fe20000010818 */
[-CC-:B------:R-:W-:Y:S01]  /*4030*/  FFMA.FTZ R35, R35, R0.reuse, -R24.reuse ;  /* 0x0000000023237223 */ /* 0x180fe20000010818 */
[--C-:B------:R-:W-:Y:S01]  /*4040*/  FFMA.FTZ R21, R21, R0, -R24.reuse ;  /* 0x0000000015157223 */ /* 0x100fe20000010818 */
[----:B------:R-:W-:Y:S01]  /*4050*/  IMAD.IADD R9, R18, 0x1, -R9 ;  /* 0x0000000112097824 */ /* 0x000fe200078e0a09 */
[----:B------:R-:W-:Y:S01]  /*4060*/  LEA.HI R18, R73, R18, RZ, 0x5 ;  /* 0x0000001249127211 */ /* 0x000fe200078f28ff */
[----:B------:R5:W-:Y:S01]  /*4070*/  MUFU.EX2 R155, R10 ;  /* 0x0000000a009b7308 */ /* 0x000be20000000800 */
[-CC-:B------:R-:W-:Y:S01]  /*4080*/  FFMA.FTZ R39, R39, R0.reuse, -R24.reuse ;  /* 0x0000000027277223 */ /* 0x180fe20000010818 */
[-CC-:B------:R-:W-:Y:S01]  /*4090*/  FFMA.FTZ R41, R41, R0.reuse, -R24.reuse ;  /* 0x0000000029297223 */ /* 0x180fe20000010818 */
[----:B-1----:R-:W-:Y:S01]  /*40a0*/  SHF.R.S32.HI R8, RZ, 0x1f, R9 ;  /* 0x0000001fff087819 */ /* 0x002fe20000011409 */
[-CC-:B------:R-:W-:Y:S01]  /*40b0*/  FFMA.FTZ R43, R43, R0.reuse, -R24.reuse ;  /* 0x000000002b2b7223 */ /* 0x180fe20000010818 */
[-CC-:B------:R-:W-:Y:S01]  /*40c0*/  FFMA.FTZ R45, R45, R0.reuse, -R24.reuse ;  /* 0x000000002d2d7223 */ /* 0x180fe20000010818 */
[-CC-:B------:R-:W-:Y:S01]  /*40d0*/  FFMA.FTZ R47, R47, R0.reuse, -R24.reuse ;  /* 0x000000002f2f7223 */ /* 0x180fe20000010818 */
[----:B------:R-:W-:Y:S01]  /*40e0*/  LEA.HI R8, R8, R9, RZ, 0x3 ;  /* 0x0000000908087211 */ /* 0x000fe200078f18ff */
[----:B------:R1:W-:Y:S01]  /*40f0*/  MUFU.EX2 R26, R27 ;  /* 0x0000001b001a7308 */ /* 0x0003e20000000800 */
[-CC-:B------:R-:W-:Y:S01]  /*4100*/  FFMA.FTZ R49, R49, R0.reuse, -R24.reuse ;  /* 0x0000000031317223 */ /* 0x180fe20000010818 */
[-CC-:B------:R-:W-:Y:S01]  /*4110*/  FFMA.FTZ R51, R51, R0.reuse, -R24.reuse ;  /* 0x0000000033337223 */ /* 0x180fe20000010818 */
[----:B-----5:R-:W-:Y:S01]  /*4120*/  LOP3.LUT R10, R8, 0xfffffff8, RZ, 0xc0, !PT ;  /* 0xfffffff8080a7812 */ /* 0x020fe200078ec0ff */
[-CC-:B------:R-:W-:Y:S01]  /*4130*/  FFMA.FTZ R53, R53, R0.reuse, -R24.reuse ;  /* 0x0000000035357223 */ /* 0x180fe20000010818 */
[----:B------:R-:W-:-:S03]  /*4140*/  FFMA.FTZ R55, R55, R0, -R24 ;  /* 0x0000000037377223 */ /* 0x000fc60000010818 */
[----:B------:R-:W-:Y:S01]  /*4150*/  IMAD.IADD R10, R9, 0x1, -R10 ;  /* 0x00000001090a7824 */ /* 0x000fe200078e0a0a */
[----:B------:R-:W-:Y:S01]  /*4160*/  SHF.R.S32.HI R9, RZ, 0x4, R7 ;  /* 0x00000004ff097819 */ /* 0x000fe20000011407 */
[----:B------:R-:W-:Y:S02]  /*4170*/  MUFU.EX2 R28, R31 ;  /* 0x0000001f001c7308 */ /* 0x000fe40000000800 */
[----:B------:R-:W-:Y:S01]  /*4180*/  IMAD.SHL.U32 R7, R10, 0x40, RZ ;  /* 0x000000400a077824 */ /* 0x000fe200078e00ff */
[----:B------:R-:W-:Y:S01]  /*4190*/  SHF.L.U32 R14, R9, 0x3, RZ ;  /* 0x00000003090e7819 */ /* 0x000fe200000006ff */
[----:B------:R-:W-:Y:S02]  /*41a0*/  IMAD.SHL.U32 R9, R18, 0x20, RZ ;  /* 0x0000002012097824 */ /* 0x000fe400078e00ff */
[----:B--2---:R-:W-:Y:S01]  /*41b0*/  FADD.FTZ R18, R152, R25 ;  /* 0x0000001998127221 */ /* 0x004fe20000010000 */
[----:B------:R-:W-:Y:S02]  /*41c0*/  LOP3.LUT P2, RZ, R10, 0x4, RZ, 0xc0, !PT ;  /* 0x000000040aff7812 */ /* 0x000fe4000784c0ff */
[----:B------:R-:W-:Y:S01]  /*41d0*/  LOP3.LUT R7, R7, 0x1c0, RZ, 0xc0, !PT ;  /* 0x000001c007077812 */ /* 0x000fe200078ec0ff */
[----:B------:R-:W-:Y:S01]  /*41e0*/  MUFU.EX2 R15, R15 ;  /* 0x0000000f000f7308 */ /* 0x000fe20000000800 */
[----:B------:R-:W-:Y:S01]  /*41f0*/  LOP3.LUT R34, R9, 0x7ffffc00, RZ, 0xc0, !PT ;  /* 0x7ffffc0009227812 */ /* 0x000fe200078ec0ff */
[----:B---3--:R-:W-:Y:S01]  /*4200*/  FADD.FTZ R9, R11, R18 ;  /* 0x000000120b097221 */ /* 0x008fe20000010000 */
[----:B------:R-:W-:Y:S01]  /*4210*/  LOP3.LUT R14, R7, 0x8, R14, 0xf8, !PT ;  /* 0x00000008070e7812 */ /* 0x000fe200078ef80e */
[----:B------:R-:W-:Y:S01]  /*4220*/  IMAD.SHL.U32 R18, R8, 0x40, RZ ;  /* 0x0000004008127824 */ /* 0x000fe200078e00ff */
[----:B------:R-:W-:Y:S01]  /*4230*/  SHF.R.U32.HI R7, RZ, 0x3, R7 ;  /* 0x00000003ff077819 */ /* 0x000fe20000011607 */
[----:B----4-:R-:W-:Y:S01]  /*4240*/  FADD.FTZ R8, R154, R9 ;  /* 0x000000099a087221 */ /* 0x010fe20000010000 */
[----:B------:R-:W-:Y:S01]  /*4250*/  LOP3.LUT P3, RZ, R10, 0x2, RZ, 0xc0, !PT ;  /* 0x000000020aff7812 */ /* 0x000fe2000786c0ff */
[----:B------:R-:W2:Y:S01]  /*4260*/  MUFU.EX2 R30, R35 ;  /* 0x00000023001e7308 */ /* 0x000ea20000000800 */
[----:B-1----:R-:W-:Y:S01]  /*4270*/  LOP3.LUT R27, R14, R7, RZ, 0x3c, !PT ;  /* 0x000000070e1b7212 */ /* 0x002fe200078e3cff */
[----:B------:R-:W-:Y:S01]  /*4280*/  IMAD.U32 R14, RZ, RZ, UR36 ;  /* 0x00000024ff0e7e24 */ /* 0x000fe2000f8e00ff */
[----:B------:R-:W-:-:S02]  /*4290*/  LOP3.LUT R9, R18, 0x7ffffe00, RZ, 0xc0, !PT ;  /* 0x7ffffe0012097812 */ /* 0x000fc400078ec0ff */
[----:B------:R-:W-:Y:S01]  /*42a0*/  F2FP.F16.F32.PACK_AB R154, R154, R11 ;  /* 0x0000000b9a9a723e */ /* 0x000fe200000000ff */
[----:B------:R-:W-:Y:S01]  /*42b0*/  @!P1 VIADD R7, R14, 0x28c40 ;  /* 0x00028c400e079836 */ /* 0x000fe20000000000 */
[----:B------:R-:W-:Y:S01]  /*42c0*/  IADD3 R27, R27, R9, R34 ;  /* 0x000000091b1b7210 */ /* 0x000fe20007ffe022 */
[----:B------:R-:W1:Y:S01]  /*42d0*/  MUFU.EX2 R21, R21 ;  /* 0x0000001500157308 */ /* 0x000e620000000800 */
[----:B------:R-:W-:Y:S02]  /*42e0*/  F2FP.F16.F32.PACK_AB R152, R25, R152 ;  /* 0x000000981998723e */ /* 0x000fe400000000ff */
[----:B------:R-:W-:-:S04]  /*42f0*/  @!P1 PRMT R7, RZ, 0x654, R7 ;  /* 0x00000654ff079816 */ /* 0x000fc80000000007 */
[----:B------:R3:W-:Y:S01]  /*4300*/  @!P1 SYNCS.ARRIVE.TRANS64.RED.A1T0 RZ, [R7+URZ], RZ ;  /* 0x000000ff07ff99a7 */ /* 0x0007e2000810043f */
[----:B------:R-:W4:Y:S01]  /*4310*/  MUFU.EX2 R32, R39 ;  /* 0x0000002700207308 */ /* 0x000f220000000800 */
[----:B--2---:R-:W-:Y:S01]  /*4320*/  F2FP.F16.F32.PACK_AB R157, R30, R15 ;  /* 0x0000000f1e9d723e */ /* 0x004fe200000000ff */
[----:B---3--:R-:W-:Y:S01]  /*4330*/  FADD.FTZ R7, R19, R8 ;  /* 0x0000000813077221 */ /* 0x008fe20000010000 */
[----:B------:R-:W-:-:S05]  /*4340*/  FADD.FTZ R8, R153, R26 ;  /* 0x0000001a99087221 */ /* 0x000fca0000010000 */
[----:B------:R-:W-:Y:S01]  /*4350*/  MUFU.EX2 R41, R41 ;  /* 0x0000002900297308 */ /* 0x000fe20000000800 */
[----:B------:R-:W-:Y:S01]  /*4360*/  F2FP.F16.F32.PACK_AB R153, R26, R153 ;  /* 0x000000991a99723e */ /* 0x000fe200000000ff */
[----:B------:R-:W-:Y:S01]  /*4370*/  FADD.FTZ R34, R156, R7 ;  /* 0x000000079c227221 */ /* 0x000fe20000010000 */
[----:B------:R-:W-:Y:S01]  /*4380*/  FADD.FTZ R7, R155, R8 ;  /* 0x000000089b077221 */ /* 0x000fe20000010000 */
[C---:B------:R-:W-:Y:S02]  /*4390*/  F2FP.F16.F32.PACK_AB R155, R28.reuse, R155 ;  /* 0x0000009b1c9b723e */ /* 0x040fe400000000ff */
[----:B------:R-:W-:Y:S01]  /*43a0*/  FADD.FTZ R9, R23, R34 ;  /* 0x0000002217097221 */ /* 0x000fe20000010000 */
[----:B------:R-:W-:Y:S01]  /*43b0*/  FADD.FTZ R8, R28, R7 ;  /* 0x000000071c087221 */ /* 0x000fe20000010000 */
[----:B------:R-:W2:Y:S01]  /*43c0*/  MUFU.EX2 R10, R43 ;  /* 0x0000002b000a7308 */ /* 0x000ea20000000800 */
[----:B------:R-:W-:Y:S01]  /*43d0*/  F2FP.F16.F32.PACK_AB R156, R156, R19 ;  /* 0x000000139c9c723e */ /* 0x000fe200000000ff */
[C---:B------:R-:W-:Y:S01]  /*43e0*/  FADD.FTZ R34, R158.reuse, R9 ;  /* 0x000000099e227221 */ /* 0x040fe20000010000 */
[----:B------:R-:W-:Y:S01]  /*43f0*/  FADD.FTZ R7, R15, R8 ;  /* 0x000000080f077221 */ /* 0x000fe20000010000 */
[----:B------:R-:W-:-:S02]  /*4400*/  F2FP.F16.F32.PACK_AB R158, R158, R23 ;  /* 0x000000179e9e723e */ /* 0x000fc400000000ff */
[----:B------:R-:W-:Y:S01]  /*4410*/  FADD.FTZ R9, R57, R34 ;  /* 0x0000002239097221 */ /* 0x000fe20000010000 */
[----:B------:R-:W-:Y:S01]  /*4420*/  FADD.FTZ R8, R30, R7 ;  /* 0x000000071e087221 */ /* 0x000fe20000010000 */
[----:B------:R-:W3:Y:S01]  /*4430*/  MUFU.EX2 R61, R61 ;  /* 0x0000003d003d7308 */ /* 0x000ee20000000800 */
[----:B------:R-:W-:Y:S02]  /*4440*/  IMAD.MOV.U32 R30, RZ, RZ, 0x40 ;  /* 0x00000040ff1e7424 */ /* 0x000fe400078e00ff */
[----:B------:R-:W-:Y:S01]  /*4450*/  FADD.FTZ R34, R160, R9 ;  /* 0x00000009a0227221 */ /* 0x000fe20000010000 */
[----:B-1----:R-:W-:Y:S01]  /*4460*/  FADD.FTZ R7, R21, R8 ;  /* 0x0000000815077221 */ /* 0x002fe20000010000 */
[----:B------:R-:W-:Y:S01]  /*4470*/  LEA R8, R27, UR36, 0x1 ;  /* 0x000000241b087c11 */ /* 0x000fe2000f8e08ff */
[----:B------:R-:W-:Y:S01]  /*4480*/  BAR.SYNC.DEFER_BLOCKING 0xf, 0x100 ;  /* 0x03c4000000007b1d */ /* 0x000fe20000010000 */
[----:B------:R-:W-:Y:S01]  /*4490*/  SEL R30, R30, 0xffffffc0, !P2 ;  /* 0xffffffc01e1e7807 */ /* 0x000fe20005000000 */
[C---:B----4-:R-:W-:Y:S01]  /*44a0*/  FADD.FTZ R28, R32.reuse, R7 ;  /* 0x00000007201c7221 */ /* 0x050fe20000010000 */
[----:B------:R-:W-:Y:S01]  /*44b0*/  F2FP.F16.F32.PACK_AB R159, R32, R21 ;  /* 0x00000015209f723e */ /* 0x000fe200000000ff */
[----:B------:R-:W-:Y:S01]  /*44c0*/  VIADD R11, R8, 0x26800 ;  /* 0x00026800080b7836 */ /* 0x000fe20000000000 */
[----:B--2---:R-:W-:Y:S01]  /*44d0*/  F2FP.F16.F32.PACK_AB R161, R10, R41 ;  /* 0x000000290aa1723e */ /* 0x004fe200000000ff */
[----:B------:R-:W1:Y:S01]  /*44e0*/  MUFU.EX2 R45, R45 ;  /* 0x0000002d002d7308 */ /* 0x000e620000000800 */
[----:B------:R-:W-:Y:S01]  /*44f0*/  FADD.FTZ R7, R41, R28 ;  /* 0x0000001c29077221 */ /* 0x000fe20000010000 */
[----:B------:R-:W-:Y:S01]  /*4500*/  VIADD R9, R8, 0x26820 ;  /* 0x0002682008097836 */ /* 0x000fe20000000000 */
[----:B------:R-:W-:Y:S01]  /*4510*/  F2FP.F16.F32.PACK_AB R160, R160, R57 ;  /* 0x00000039a0a0723e */ /* 0x000fe200000000ff */
[----:B------:R-:W-:-:S02]  /*4520*/  @P3 VIADD R9, R11, 0xffffffe0 ;  /* 0xffffffe00b093836 */ /* 0x000fc40000000000 */
[----:B------:R-:W-:Y:S01]  /*4530*/  FADD.FTZ R28, R10, R7 ;  /* 0x000000070a1c7221 */ /* 0x000fe20000010000 */
[----:B---3--:R-:W-:Y:S01]  /*4540*/  FADD.FTZ R7, R61, R34 ;  /* 0x000000223d077221 */ /* 0x008fe20000010000 */
[----:B------:R-:W-:Y:S01]  /*4550*/  IMAD.IADD R10, R11, 0x1, R30 ;  /* 0x000000010b0a7824 */ /* 0x000fe200078e021e */
[----:B------:R-:W2:Y:S01]  /*4560*/  MUFU.EX2 R20, R63 ;  /* 0x0000003f00147308 */ /* 0x000ea20000000800 */
[----:B------:R-:W-:-:S07]  /*4570*/  IADD3 R11, R30, R9, RZ ;  /* 0x000000091e0b7210 */ /* 0x000fce0007ffe0ff */
[----:B------:R-:W3:Y:S01]  /*4580*/  MUFU.EX2 R18, R47 ;  /* 0x0000002f00127308 */ /* 0x000ee20000000800 */
[----:B-1----:R-:W-:Y:S01]  /*4590*/  FADD.FTZ R15, R45, R28 ;  /* 0x0000001c2d0f7221 */ /* 0x002fe20000010000 */
[----:B------:R1:W-:Y:S04]  /*45a0*/  STSM.16.M88.4 [R8+0x26800], R152 ;  /* 0x0268009808007844 */ /* 0x0003e80000000200 */
[----:B------:R1:W-:Y:S02]  /*45b0*/  STSM.16.M88.4 [R9], R156 ;  /* 0x0000009c09007844 */ /* 0x0003e40000000200 */
[----:B------:R-:W-:Y:S01]  /*45c0*/  MUFU.EX2 R65, R65 ;  /* 0x0000004100417308 */ /* 0x000fe20000000800 */
[C---:B--2---:R-:W-:Y:S01]  /*45d0*/  F2FP.F16.F32.PACK_AB R162, R20.reuse, R61 ;  /* 0x0000003d14a2723e */ /* 0x044fe200000000ff */
[----:B------:R-:W-:-:S06]  /*45e0*/  FADD.FTZ R20, R20, R7 ;  /* 0x0000000714147221 */ /* 0x000fcc0000010000 */
[----:B------:R-:W2:Y:S01]  /*45f0*/  MUFU.EX2 R22, R67 ;  /* 0x0000004300167308 */ /* 0x000ea20000000800 */
[C---:B---3--:R-:W-:Y:S01]  /*4600*/  F2FP.F16.F32.PACK_AB R163, R18.reuse, R45 ;  /* 0x0000002d12a3723e */ /* 0x048fe200000000ff */
[----:B------:R-:W-:-:S04]  /*4610*/  FADD.FTZ R18, R18, R15 ;  /* 0x0000000f12127221 */ /* 0x000fc80000010000 */
[----:B------:R1:W-:Y:S02]  /*4620*/  STSM.16.M88.4 [R10], R160 ;  /* 0x000000a00a007844 */ /* 0x0003e40000000200 */
[----:B------:R-:W-:Y:S08]  /*4630*/  MUFU.EX2 R49, R49 ;  /* 0x0000003100317308 */ /* 0x000ff00000000800 */
[----:B------:R-:W3:Y:S01]  /*4640*/  MUFU.EX2 R24, R51 ;  /* 0x0000003300187308 */ /* 0x000ee20000000800 */
[----:B--2---:R-:W-:Y:S01]  /*4650*/  F2FP.F16.F32.PACK_AB R164, R22, R65 ;  /* 0x0000004116a4723e */ /* 0x004fe200000000ff */
[----:B------:R-:W-:-:S04]  /*4660*/  FADD.FTZ R65, R65, R20 ;  /* 0x0000001441417221 */ /* 0x000fc80000010000 */
[----:B------:R-:W-:Y:S02]  /*4670*/  FADD.FTZ R22, R22, R65 ;  /* 0x0000004116167221 */ /* 0x000fe40000010000 */
[----:B------:R-:W2:Y:S08]  /*4680*/  MUFU.EX2 R69, R69 ;  /* 0x0000004500457308 */ /* 0x000eb00000000800 */
[----:B------:R-:W4:Y:S01]  /*4690*/  MUFU.EX2 R12, R12 ;  /* 0x0000000c000c7308 */ /* 0x000f220000000800 */
[----:B---3--:R-:W-:Y:S01]  /*46a0*/  F2FP.F16.F32.PACK_AB R165, R24, R49 ;  /* 0x0000003118a5723e */ /* 0x008fe200000000ff */
[----:B------:R-:W-:-:S04]  /*46b0*/  FADD.FTZ R49, R49, R18 ;  /* 0x0000001231317221 */ /* 0x000fc80000010000 */
[----:B------:R-:W-:Y:S02]  /*46c0*/  FADD.FTZ R24, R24, R49 ;  /* 0x0000003118187221 */ /* 0x000fe40000010000 */
[----:B------:R-:W-:Y:S01]  /*46d0*/  MUFU.EX2 R53, R53 ;  /* 0x0000003500357308 */ /* 0x000fe20000000800 */
[----:B--2---:R-:W-:-:S07]  /*46e0*/  FADD.FTZ R7, R69, R22 ;  /* 0x0000001645077221 */ /* 0x004fce0000010000 */
[----:B------:R-:W2:Y:S01]  /*46f0*/  MUFU.EX2 R26, R55 ;  /* 0x00000037001a7308 */ /* 0x000ea20000000800 */
[C---:B----4-:R-:W-:Y:S01]  /*4700*/  F2FP.F16.F32.PACK_AB R166, R12.reuse, R69 ;  /* 0x000000450ca6723e */ /* 0x050fe200000000ff */
[----:B------:R-:W-:Y:S01]  /*4710*/  FADD.FTZ R7, R12, R7 ;  /* 0x000000070c077221 */ /* 0x000fe20000010000 */
[----:B--2---:R-:W-:Y:S01]  /*4720*/  F2FP.F16.F32.PACK_AB R167, R26, R53 ;  /* 0x000000351aa7723e */ /* 0x004fe200000000ff */
[----:B------:R-:W-:-:S04]  /*4730*/  FADD.FTZ R53, R53, R24 ;  /* 0x0000001835357221 */ /* 0x000fc80000010000 */
[----:B------:R1:W-:Y:S01]  /*4740*/  STSM.16.M88.4 [R11], R164 ;  /* 0x000000a40b007844 */ /* 0x0003e20000000200 */
[----:B------:R-:W-:Y:S01]  /*4750*/  FADD.FTZ R12, R26, R53 ;  /* 0x000000351a0c7221 */ /* 0x000fe20000010000 */
[----:B------:R-:W-:Y:S06]  /*4760*/  @!P0 BRA `(.L_x_29) ;  /* 0x0000000000048947 */ /* 0x000fec0003800000 */
[----:B------:R-:W-:Y:S01]  /*4770*/  BPT.TRAP 0x1 ;  /* 0x000000040000795c */ /* 0x000fe20000300000 */
.L_x_29:
[----:B------:R2:W3:Y:S01]  /*4780*/  SYNCS.PHASECHK.TRANS64.TRYWAIT P2, [UR36+0x28c50], R13 ;  /* 0x028c500dff0075a7 */ /* 0x0004e20008040164 */
[----:B------:R-:W-:Y:S05]  /*4790*/  @!P0 BRA `(.L_x_30) ;  /* 0x0000000000048947 */ /* 0x000fea0003800000 */
[----:B------:R-:W-:Y:S01]  /*47a0*/  BPT.TRAP 0x1 ;  /* 0x000000040000795c */ /* 0x000fe20000300000 */
.L_x_30:
[----:B------:R-:W-:Y:S01]  /*47b0*/  ULOP3.LUT UR24, UR37, 0x2000000, URZ, 0xfc, !UPT ;  /* 0x0200000025187892 */ /* 0x000fe2000f8efc3f */
[----:B---3--:R-:W-:Y:S11]  /*47c0*/  @P2 BRA `(.L_x_31) ;  /* 0x0000000000082947 */ /* 0x008ff60003800000 */
[----:B------:R-:W3:Y:S02]  /*47d0*/  SYNCS.PHASECHK.TRANS64.TRYWAIT P2, [UR36+0x28c50], R13 ;  /* 0x028c500dff0075a7 */ /* 0x000ee40008040164 */
[----:B---3--:R-:W-:Y:S05]  /*47e0*/  @!P2 BRA `(.L_x_32) ;  /* 0x000000940000a947 */ /* 0x008fea0003800000 */
.L_x_31:
[----:B------:R-:W-:Y:S01]  /*47f0*/  WARPGROUP.ARRIVE ;  /* 0x00000000000079c5 */ /* 0x000fe20000000000 */
[----:B------:R-:W-:Y:S01]  /*4800*/  UMOV UR10, UR24 ;  /* 0x00000018000a7c82 */ /* 0x000fe20008000000 */
[----:B------:R-:W-:Y:S01]  /*4810*/  UMOV UR11, 0x40000040 ;  /* 0x40000040000b7882 */ /* 0x000fe20000000000 */
[----:B------:R-:W-:Y:S01]  /*4820*/  UIADD3 UR4, UR24, 0x80, URZ ;  /* 0x0000008018047890 */ /* 0x000fe2000fffe03f */
[----:B0-23--:R-:W-:Y:S02]  /*4830*/  VIADD R13, R17, 0xfffffffe ;  /* 0xfffffffe110d7836 */ /* 0x00dfe40000000000 */
[----:B------:R-:W-:Y:S01]  /*4840*/  HGMMA.64x256x16.F32 R24, R152, gdesc[UR8].tnspB, RZ, !UPT, gsb0 ;  /* 0x43e0000898187df0 */ /* 0x000fe2000c0008ff */
[----:B------:R-:W-:Y:S01]  /*4850*/  UMOV UR11, 0x40000040 ;  /* 0x40000040000b7882 */ /* 0x000fe20000000000 */
[----:B------:R-:W-:Y:S01]  /*4860*/  @!P1 VIADD R14, R14, 0x28c60 ;  /* 0x00028c600e0e9836 */ /* 0x000fe20000000000 */
[----:B------:R-:W-:Y:S01]  /*4870*/  ISETP.GE.AND P2, PT, R13, R16, PT ;  /* 0x000000100d00720c */ /* 0x000fe20003f46270 */
[----:B------:R-:W-:Y:S01]  /*4880*/  UMOV UR10, UR4 ;  /* 0x00000004000a7c82 */ /* 0x000fe20008000000 */
[----:B------:R-:W-:-:S02]  /*4890*/  UIADD3 UR4, UR24, 0x100, URZ ;  /* 0x0000010018047890 */ /* 0x000fc4000fffe03f */
[----:B------:R-:W-:Y:S01]  /*48a0*/  @!P1 PRMT R14, RZ, 0x654, R14 ;  /* 0x00000654ff0e9816 */ /* 0x000fe2000000000e */
[----:B------:R-:W-:Y:S02]  /*48b0*/  WARPGROUP.DEPBAR.LE gsb0, 0x0 ;  /* 0x00008000000079c5 */ /* 0x000fe40000010000 */
[----:B------:R-:W-:-:S15]  /*48c0*/  WARPGROUP.ARRIVE ;  /* 0x00000000000079c5 */ /* 0x000fde0000000000 */
[----:B------:R-:W-:-:S03]  /*48d0*/  NOP ;  /* 0x0000000000007918 */ /* 0x000fc60000000000 */
[----:B------:R-:W-:Y:S01]  /*48e0*/  HGMMA.64x256x16.F32 R24, R156, gdesc[UR8].tnspB, R24, gsb0 ;  /* 0x43e000089c187df0 */ /* 0x000fe20008000818 */
[----:B------:R-:W-:Y:S01]  /*48f0*/  UMOV UR10, UR4 ;  /* 0x00000004000a7c82 */ /* 0x000fe20008000000 */
[----:B------:R-:W-:Y:S01]  /*4900*/  UMOV UR11, 0x40000040 ;  /* 0x40000040000b7882 */ /* 0x000fe20000000000 */
[----:B------:R-:W-:Y:S01]  /*4910*/  UIADD3 UR4, UR24, 0x180, URZ ;  /* 0x0000018018047890 */ /* 0x000fe2000fffe03f */
[----:B------:R-:W-:Y:S02]  /*4920*/  WARPGROUP.DEPBAR.LE gsb0, 0x0 ;  /* 0x00008000000079c5 */ /* 0x000fe40000010000 */
[----:B------:R-:W-:-:S15]  /*4930*/  WARPGROUP.ARRIVE ;  /* 0x00000000000079c5 */ /* 0x000fde0000000000 */
[----:B------:R-:W-:-:S07]  /*4940*/  NOP ;  /* 0x0000000000007918 */ /* 0x000fce0000000000 */
[----:B------:R-:W-:Y:S01]  /*4950*/  HGMMA.64x256x16.F32 R24, R160, gdesc[UR8].tnspB, R24, gsb0 ;  /* 0x43e00008a0187df0 */ /* 0x000fe20008000818 */
[----:B------:R-:W-:Y:S01]  /*4960*/  UMOV UR10, UR4 ;  /* 0x00000004000a7c82 */ /* 0x000fe20008000000 */
[----:B------:R-:W-:Y:S01]  /*4970*/  UMOV UR11, 0x40000040 ;  /* 0x40000040000b7882 */ /* 0x000fe20000000000 */
[----:B------:R-:W-:Y:S01]  /*4980*/  UMOV UR4, URZ ;  /* 0x0000003f00047c82 */ /* 0x000fe20008000000 */
[----:B------:R-:W-:Y:S02]  /*4990*/  WARPGROUP.DEPBAR.LE gsb0, 0x0 ;  /* 0x00008000000079c5 */ /* 0x000fe40000010000 */
[----:B------:R-:W-:-:S15]  /*49a0*/  WARPGROUP.ARRIVE ;  /* 0x00000000000079c5 */ /* 0x000fde0000000000 */
[----:B------:R-:W-:-:S07]  /*49b0*/  NOP ;  /* 0x0000000000007918 */ /* 0x000fce0000000000 */
[----:B------:R-:W-:Y:S03]  /*49c0*/  HGMMA.64x256x16.F32 R24, R164, gdesc[UR8].tnspB, R24, gsb0 ;  /* 0x43e00008a4187df0 */ /* 0x000fe60008000818 */
[----:B------:R-:W-:Y:S02]  /*49d0*/  WARPGROUP.DEPBAR.LE gsb0, 0x0 ;  /* 0x00008000000079c5 */ /* 0x000fe40000010000 */
[----:B------:R-:W-:Y:S01]  /*49e0*/  @!PT LDS RZ, [RZ] ;  /* 0x00000000fffff984 */ /* 0x000fe20000000800 */
[----:B------:R-:W-:Y:S01]  /*49f0*/  @!PT LDS RZ, [RZ] ;  /* 0x00000000fffff984 */ /* 0x000fe20000000800 */
[----:B------:R-:W-:Y:S01]  /*4a00*/  @!PT LDS RZ, [RZ] ;  /* 0x00000000fffff984 */ /* 0x000fe20000000800 */
[----:B------:R-:W-:Y:S01]  /*4a10*/  @!PT LDS RZ, [RZ] ;  /* 0x00000000fffff984 */ /* 0x000fe20000000800 */
[----:B------:R0:W-:Y:S06]  /*4a20*/  MEMBAR.ALL.CTA ;  /* 0x0000000000007992 */ /* 0x0001ec0000008000 */
[----:B0-----:R-:W0:Y:S02]  /*4a30*/  FENCE.VIEW.ASYNC.S ;  /* 0x00000000000073c6 */ /* 0x001e240000000000 */
[----:B0-----:R-:W-:Y:S01]  /*4a40*/  NOP ;  /* 0x0000000000007918 */ /* 0x001fe20000000000 */
[----:B------:R-:W-:Y:S06]  /*4a50*/  BAR.ARV 0xe, 0x100 ;  /* 0x0384000000007b1d */ /* 0x000fec0000002000 */
[----:B------:R0:W-:Y:S01]  /*4a60*/  @!P1 SYNCS.ARRIVE.TRANS64.RED.A1T0 RZ, [R14+URZ], RZ ;  /* 0x000000ff0eff99a7 */ /* 0x0001e2000810043f */
[----:B------:R-:W-:Y:S05]  /*4a70*/  @!P2 BRA `(.L_x_33) ;  /* 0x000000180028a947 */ /* 0x000fea0003800000 */
[----:B------:R-:W-:Y:S01]  /*4a80*/  IMAD.MOV.U32 R185, RZ, RZ, RZ ;  /* 0x000000ffffb97224 */ /* 0x000fe200078e00ff */
[----:B------:R-:W-:-:S06]  /*4a90*/  UMOV UR4, URZ ;  /* 0x0000003f00047c82 */ /* 0x000fcc0008000000 */
.L_x_42:
[----:B------:R-:W-:Y:S01]  /*4aa0*/  UIADD3 UR5, UR4, 0x1, URZ ;  /* 0x0000000104057890 */ /* 0x000fe2000fffe03f */
[C---:B------:R-:W-:Y:S01]  /*4ab0*/  ISETP.GT.AND P2, PT, R13.reuse, R16, PT ;  /* 0x000000100d00720c */ /* 0x040fe20003f44270 */
[----:B------:R-:W-:Y:S02]  /*4ac0*/  VIADD R13, R13, 0xffffffff ;  /* 0xffffffff0d0d7836 */ /* 0x000fe40000000000 */
[----:B------:R-:W-:-:S04]  /*4ad0*/  UISETP.NE.AND UP0, UPT, UR5, 0x2, UPT ;  /* 0x000000020500788c */ /* 0x000fc8000bf05270 */
[----:B------:R-:W-:Y:S02]  /*4ae0*/  USEL UR7, URZ, 0x1, UP0 ;  /* 0x000000013f077887 */ /* 0x000fe40008000000 */
[----:B------:R-:W-:-:S04]  /*4af0*/  USEL UR5, UR5, URZ, UP0 ;  /* 0x0000003f05057287 */ /* 0x000fc80008000000 */
[----:B------:R-:W-:Y:S01]  /*4b00*/  LOP3.LUT R185, R185, UR7, RZ, 0x3c, !PT ;  /* 0x00000007b9b97c12 */ /* 0x000fe2000f8e3cff */
[----:B--23--:R-:W-:Y:S07]  /*4b10*/  @!P0 BRA `(.L_x_34) ;  /* 0x0000000000048947 */ /* 0x00cfee0003800000 */
[----:B------:R-:W-:Y:S01]  /*4b20*/  BPT.TRAP 0x1 ;  /* 0x000000040000795c */ /* 0x000fe20000300000 */
.L_x_34:
[----:B------:R-:W-:Y:S01]  /*4b30*/  ULEA UR7, UR5, UR36, 0x3 ;  /* 0x0000002405077291 */ /* 0x000fe2000f8e183f */
[----:B0-----:R-:W-:-:S08]  /*4b40*/  SHF.L.U32 R14, R185, 0x1f, RZ ;  /* 0x0000001fb90e7819 */ /* 0x001fd000000006ff */
[----:B------:R0:W2:Y:S01]  /*4b50*/  SYNCS.PHASECHK.TRANS64.TRYWAIT P3, [UR7+0x28c30], R14 ;  /* 0x028c300eff0075a7 */ /* 0x0000a20008060147 */
[----:B------:R-:W-:Y:S05]  /*4b60*/  @!P0 BRA `(.L_x_35) ;  /* 0x0000000000048947 */ /* 0x000fea0003800000 */
[----:B------:R-:W-:Y:S01]  /*4b70*/  BPT.TRAP 0x1 ;  /* 0x000000040000795c */ /* 0x000fe20000300000 */
.L_x_35:
[----:B--2---:R-:W-:Y:S05]  /*4b80*/  @P3 BRA `(.L_x_36) ;  /* 0x0000000000083947 */ /* 0x004fea0003800000 */
[----:B------:R-:W2:Y:S02]  /*4b90*/  SYNCS.PHASECHK.TRANS64.TRYWAIT P3, [UR7+0x28c30], R14 ;  /* 0x028c300eff0075a7 */ /* 0x000ea40008060147 */
[----:B--2---:R-:W-:Y:S05]  /*4ba0*/  @!P3 BRA `(.L_x_37) ;  /* 0x000000900024b947 */ /* 0x004fea0003800000 */
.L_x_36:
[----:B------:R-:W-:Y:S01]  /*4bb0*/  ULEA UR10, UR5, UR6, 0x9 ;  /* 0x00000006050a7291 */ /* 0x000fe2000f8e483f */
[----:B-1----:R-:W-:Y:S01]  /*4bc0*/  WARPGROUP.ARRIVE ;  /* 0x00000000000079c5 */ /* 0x002fe20000000000 */
[----:B------:R-:W-:Y:S01]  /*4bd0*/  UMOV UR11, 0x40000040 ;  /* 0x40000040000b7882 */ /* 0x000fe20000000000 */
[----:B------:R-:W-:Y:S01]  /*4be0*/  UMOV UR15, 0x40000040 ;  /* 0x40000040000f7882 */ /* 0x000fe20000000000 */
[----:B------:R-:W-:Y:S01]  /*4bf0*/  UIADD3 UR14, UR10, 0x2, URZ ;  /* 0x000000020a0e7890 */ /* 0x000fe2000fffe03f */
[----:B------:R-:W-:Y:S01]  /*4c00*/  ISETP.NE.AND P3, PT, R4, RZ, PT ;  /* 0x000000ff0400720c */ /* 0x000fe20003f65270 */
[----:B------:R-:W-:Y:S01]  /*4c10*/  UIADD3 UR18, UR10, 0x4, URZ ;  /* 0x000000040a127890 */ /* 0x000fe2000fffe03f */
[----:B------:R-:W-:Y:S02]  /*4c20*/  UMOV UR19, 0x40000040 ;  /* 0x4000004000137882 */ /* 0x000fe40000000000 */
[----:B------:R-:W-:Y:S01]  /*4c30*/  HGMMA.64x64x16.F32 R152, gdesc[UR8], RZ, !UPT, gsb0 ;  /* 0x00e00000089879f0 */ /* 0x000fe2000c0008ff */
[----:B------:R-:W-:Y:S01]  /*4c40*/  UIADD3 UR22, UR10, 0x6, URZ ;  /* 0x000000060a167890 */ /* 0x000fe2000fffe03f */
[----:B------:R-:W-:Y:S01]  /*4c50*/  UMOV UR23, 0x40000040 ;  /* 0x4000004000177882 */ /* 0x000fe20000000000 */
        /* <DEDUP_REMOVED lines=10> */
[----:B------:R-:W-:Y:S02]  /*4d00*/  FMNMX.FTZ R0, R152, R3, !PT ;  /* 0x0000000398007209 */ /* 0x000fe40007810000 */
[----:B------:R-:W-:Y:S02]  /*4d10*/  FMNMX.FTZ R18, R154, R5, !PT ;  /* 0x000000059a127209 */ /* 0x000fe40007810000 */
[----:B--2---:R-:W-:-:S04]  /*4d20*/  FMNMX.FTZ R15, R153, R0, !PT ;  /* 0x00000000990f7209 */ /* 0x004fc80007810000 */
[----:B------:R-:W-:-:S04]  /*4d30*/  FMNMX.FTZ R0, R156, R15, !PT ;  /* 0x0000000f9c007209 */ /* 0x000fc80007810000 */
        /* <DEDUP_REMOVED lines=11> */
[----:B------:R-:W-:Y:S02]  /*4df0*/  FMNMX.FTZ R0, R180, R15, !PT ;  /* 0x0000000fb4007209 */ /* 0x000fe40007810000 */
[----:B------:R-:W-:Y:S02]  /*4e00*/  FMNMX.FTZ R15, R155, R18, !PT ;  /* 0x000000129b0f7209 */ /* 0x000fe40007810000 */
[----:B------:R-:W-:Y:S02]  /*4e10*/  FMNMX.FTZ R19, R181, R0, !PT ;  /* 0x00000000b5137209 */ /* 0x000fe40007810000 */
[----:B------:R-:W-:-:S03]  /*4e20*/  FMNMX.FTZ R18, R158, R15, !PT ;  /* 0x0000000f9e127209 */ /* 0x000fc60007810000 */
[----:B------:R-:W1:Y:S01]  /*4e30*/  SHFL.BFLY PT, R0, R19, 0x2, 0x1f ;  /* 0x0c401f0013007f89 */ /* 0x000e6200000e0000 */
[----:B------:R-:W-:-:S04]  /*4e40*/  FMNMX.FTZ R15, R159, R18, !PT ;  /* 0x000000129f0f7209 */ /* 0x000fc80007810000 */
[----:B------:R-:W-:Y:S02]  /*4e50*/  FMNMX.FTZ R18, R162, R15, !PT ;  /* 0x0000000fa2127209 */ /* 0x000fe40007810000 */
[----:B-1----:R-:W-:Y:S02]  /*4e60*/  FMNMX.FTZ R20, R19, R0, !PT ;  /* 0x0000000013147209 */ /* 0x002fe40007810000 */
[----:B------:R-:W1:Y:S03]  /*4e70*/  LDC R0, c[0x0][0x988] ;  /* 0x00026200ff007b82 */ /* 0x000e660000000800 */
[----:B------:R-:W2:Y:S02]  /*4e80*/  SHFL.BFLY PT, R17, R20, 0x1, 0x1f ;  /* 0x0c201f0014117f89 */ /* 0x000ea400000e0000 */
[----:B--2---:R-:W-:Y:S02]  /*4e90*/  FMNMX.FTZ R15, R20, R17, !PT ;  /* 0x00000011140f7209 */ /* 0x004fe40007810000 */
[----:B------:R-:W-:-:S03]  /*4ea0*/  FMNMX.FTZ R17, R163, R18, !PT ;  /* 0x00000012a3117209 */ /* 0x000fc60007810000 */
[C---:B------:R-:W-:Y:S01]  /*4eb0*/  FADD.FTZ R3, -R15.reuse, R3 ;  /* 0x000000030f037221 */ /* 0x040fe20000010100 */
[----:B------:R-:W-:Y:S01]  /*4ec0*/  FMNMX.FTZ R18, R166, R17, !PT ;  /* 0x00000011a6127209 */ /* 0x000fe20007810000 */
[-C--:B-1----:R-:W-:Y:S02]  /*4ed0*/  FMUL.FTZ R187, R15, R0.reuse ;  /* 0x000000000fbb7220 */ /* 0x082fe40000410000 */
[----:B------:R-:W-:Y:S01]  /*4ee0*/  FMUL.FTZ R19, R3, R0 ;  /* 0x0000000003137220 */ /* 0x000fe20000410000 */
[----:B------:R-:W-:Y:S01]  /*4ef0*/  FMNMX.FTZ R3, R167, R18, !PT ;  /* 0x00000012a7037209 */ /* 0x000fe20007810000 */
[-CC-:B------:R-:W-:Y:S01]  /*4f00*/  FFMA.FTZ R157, R157, R0.reuse, -R187.reuse ;  /* 0x000000009d9d7223 */ /* 0x180fe200000108bb */
[-CC-:B------:R-:W-:Y:S01]  /*4f10*/  FFMA.FTZ R22, R165, R0.reuse, -R187.reuse ;  /* 0x00000000a5167223 */ /* 0x180fe200000108bb */
[----:B------:R1:W2:Y:S01]  /*4f20*/  MUFU.EX2 R18, R19 ;  /* 0x0000001300127308 */ /* 0x0002a20000000800 */
[----:B------:R-:W-:Y:S01]  /*4f30*/  FMNMX.FTZ R20, R170, R3, !PT ;  /* 0x00000003aa147209 */ /* 0x000fe20007810000 */
[-CC-:B------:R-:W-:Y:S01]  /*4f40*/  FFMA.FTZ R3, R152, R0.reuse, -R187.reuse ;  /* 0x0000000098037223 */ /* 0x180fe200000108bb */
[-CC-:B------:R-:W-:Y:S01]  /*4f50*/  FFMA.FTZ R152, R153, R0.reuse, -R187.reuse ;  /* 0x0000000099987223 */ /* 0x180fe200000108bb */
[--C-:B------:R-:W-:Y:S01]  /*4f60*/  FFMA.FTZ R153, R169, R0, -R187.reuse ;  /* 0x00000000a9997223 */ /* 0x100fe200000108bb */
[----:B------:R-:W-:Y:S01]  /*4f70*/  FMNMX.FTZ R17, R171, R20, !PT ;  /* 0x00000014ab117209 */ /* 0x000fe20007810000 */
[-CC-:B------:R-:W-:Y:S01]  /*4f80*/  FFMA.FTZ R165, R180, R0.reuse, -R187.reuse ;  /* 0x00000000b4a57223 */ /* 0x180fe200000108bb */
[-CC-:B------:R-:W-:Y:S01]  /*4f90*/  FFMA.FTZ R21, R164, R0.reuse, -R187.reuse ;  /* 0x00000000a4157223 */ /* 0x180fe200000108bb */
[----:B------:R-:W3:Y:S01]  /*4fa0*/  MUFU.EX2 R3, R3 ;  /* 0x0000000300037308 */ /* 0x000ee20000000800 */
[----:B------:R-:W-:Y:S01]  /*4fb0*/  FMNMX.FTZ R20, R174, R17, !PT ;  /* 0x00000011ae147209 */ /* 0x000fe20007810000 */
[----:B------:R-:W-:-:S03]  /*4fc0*/  FFMA.FTZ R164, R173, R0, -R187 ;  /* 0x00000000ada47223 */ /* 0x000fc600000108bb */
[----:B------:R-:W-:-:S03]  /*4fd0*/  FMNMX.FTZ R17, R175, R20, !PT ;  /* 0x00000014af117209 */ /* 0x000fc60007810000 */
[----:B------:R-:W4:Y:S01]  /*4fe0*/  MUFU.EX2 R152, R152 ;  /* 0x0000009800987308 */ /* 0x000f220000000800 */
[----:B------:R-:W-:Y:S01]  /*4ff0*/  FMNMX.FTZ R20, R178, R17, !PT ;  /* 0x00000011b2147209 */ /* 0x000fe20007810000 */
[-CC-:B------:R-:W-:Y:S01]  /*5000*/  FFMA.FTZ R17, R156, R0.reuse, -R187.reuse ;  /* 0x000000009c117223 */ /* 0x180fe200000108bb */
[-CC-:B------:R-:W-:Y:S01]  /*5010*/  FFMA.FTZ R156, R160, R0.reuse, -R187.reuse ;  /* 0x00000000a09c7223 */ /* 0x180fe200000108bb */
[--C-:B------:R-:W-:Y:S01]  /*5020*/  FFMA.FTZ R160, R168, R0, -R187.reuse ;  /* 0x00000000a8a07223 */ /* 0x100fe200000108bb */
[----:B-1----:R-:W-:Y:S01]  /*5030*/  FMNMX.FTZ R19, R179, R20, !PT ;  /* 0x00000014b3137209 */ /* 0x002fe20007810000 */
[--C-:B------:R-:W-:Y:S01]  /*5040*/  FFMA.FTZ R168, R177, R0, -R187.reuse ;  /* 0x00000000b1a87223 */ /* 0x100fe200000108bb */
[----:B--2---:R-:W-:Y:S01]  /*5050*/  FMUL.FTZ R24, R24, R18 ;  /* 0x0000001218187220 */ /* 0x004fe20000410000 */
[----:B------:R-:W1:Y:S01]  /*5060*/  MUFU.EX2 R17, R17 ;  /* 0x0000001100117308 */ /* 0x000e620000000800 */
[----:B------:R-:W-:Y:S01]  /*5070*/  FMNMX.FTZ R20, R182, R19, !PT ;  /* 0x00000013b6147209 */ /* 0x000fe20007810000 */
[-CC-:B------:R-:W-:Y:S01]  /*5080*/  FFMA.FTZ R19, R161, R0.reuse, -R187.reuse ;  /* 0x00000000a1137223 */ /* 0x180fe200000108bb */
[----:B------:R-:W-:Y:S01]  /*5090*/  FFMA.FTZ R161, R176, R0, -R187 ;  /* 0x00000000b0a17223 */ /* 0x000fe200000108bb */
[----:B---3--:R-:W-:Y:S01]  /*50a0*/  FFMA.FTZ R7, R18, R7, R3 ;  /* 0x0000000712077223 */ /* 0x008fe20000010003 */
[----:B------:R-:W-:Y:S01]  /*50b0*/  FMNMX.FTZ R23, R183, R20, !PT ;  /* 0x00000014b7177209 */ /* 0x000fe20007810000 */
[-C--:B------:R-:W-:Y:S01]  /*50c0*/  FMUL.FTZ R25, R25, R18.reuse ;  /* 0x0000001219197220 */ /* 0x080fe20000410000 */
[-C--:B------:R-:W-:Y:S01]  /*50d0*/  FMUL.FTZ R28, R28, R18.reuse ;  /* 0x000000121c1c7220 */ /* 0x080fe20000410000 */
[----:B------:R2:W-:Y:S01]  /*50e0*/  MUFU.EX2 R20, R157 ;  /* 0x0000009d00147308 */ /* 0x0005e20000000800 */
[-C--:B------:R-:W-:Y:S01]  /*50f0*/  FMUL.FTZ R29, R29, R18.reuse ;  /* 0x000000121d1d7220 */ /* 0x080fe20000410000 */
[----:B------:R-:W3:Y:S01]  /*5100*/  SHFL.BFLY PT, R184, R23, 0x2, 0x1f ;  /* 0x0c401f0017b87f89 */ /* 0x000ee200000e0000 */
[-C--:B------:R-:W-:Y:S01]  /*5110*/  FMUL.FTZ R32, R32, R18.reuse ;  /* 0x0000001220207220 */ /* 0x080fe20000410000 */
[-C--:B------:R-:W-:Y:S01]  /*5120*/  FMUL.FTZ R33, R33, R18.reuse ;  /* 0x0000001221217220 */ /* 0x080fe20000410000 */
[-C--:B------:R-:W-:Y:S01]  /*5130*/  FMUL.FTZ R36, R36, R18.reuse ;  /* 0x0000001224247220 */ /* 0x080fe20000410000 */
[-C--:B------:R-:W-:Y:S01]  /*5140*/  FMUL.FTZ R37, R37, R18.reuse ;  /* 0x0000001225257220 */ /* 0x080fe20000410000 */
[----:B------:R-:W-:Y:S01]  /*5150*/  FMUL.FTZ R40, R40, R18 ;  /* 0x0000001228287220 */ /* 0x000fe20000410000 */
[----:B------:R-:W-:Y:S01]  /*5160*/  MUFU.EX2 R156, R156 ;  /* 0x0000009c009c7308 */ /* 0x000fe20000000800 */
[-CC-:B--2---:R-:W-:Y:S01]  /*5170*/  FFMA.FTZ R157, R172, R0.reuse, -R187.reuse ;  /* 0x00000000ac9d7223 */ /* 0x184fe200000108bb */
[----:B------:R-:W-:Y:S01]  /*5180*/  FFMA.FTZ R172, R181, R0, -R187 ;  /* 0x00000000b5ac7223 */ /* 0x000fe200000108bb */
[----:B------:R-:W-:-:S02]  /*5190*/  IMAD.U32 R181, RZ, RZ, UR4 ;  /* 0x00000004ffb57e24 */ /* 0x000fc4000f8e00ff */
[-C--:B------:R-:W-:Y:S01]  /*51a0*/  FMUL.FTZ R41, R41, R18.reuse ;  /* 0x0000001229297220 */ /* 0x080fe20000410000 */
[-C--:B------:R-:W-:Y:S01]  /*51b0*/  FMUL.FTZ R44, R44, R18.reuse ;  /* 0x000000122c2c7220 */ /* 0x080fe20000410000 */
[-C--:B------:R-:W-:Y:S01]  /*51c0*/  FMUL.FTZ R45, R45, R18.reuse ;  /* 0x000000122d2d7220 */ /* 0x080fe20000410000 */
[-C--:B------:R-:W-:Y:S01]  /*51d0*/  FMUL.FTZ R48, R48, R18.reuse ;  /* 0x0000001230307220 */ /* 0x080fe20000410000 */
[----:B------:R-:W-:Y:S01]  /*51e0*/  MUFU.EX2 R19, R19 ;  /* 0x0000001300137308 */ /* 0x000fe20000000800 */
[-C--:B------:R-:W-:Y:S01]  /*51f0*/  FMUL.FTZ R49, R49, R18.reuse ;  /* 0x0000001231317220 */ /* 0x080fe20000410000 */
[-C--:B------:R-:W-:Y:S01]  /*5200*/  FMUL.FTZ R52, R52, R18.reuse ;  /* 0x0000001234347220 */ /* 0x080fe20000410000 */
[-C--:B------:R-:W-:Y:S01]  /*5210*/  FMUL.FTZ R53, R53, R18.reuse ;  /* 0x0000001235357220 */ /* 0x080fe20000410000 */
[-C--:B------:R-:W-:Y:S01]  /*5220*/  FMUL.FTZ R56, R56, R18.reuse ;  /* 0x0000001238387220 */ /* 0x080fe20000410000 */
[-C--:B------:R-:W-:Y:S01]  /*5230*/  FMUL.FTZ R57, R57, R18.reuse ;  /* 0x0000001239397220 */ /* 0x080fe20000410000 */
[-C--:B------:R-:W-:Y:S01]  /*5240*/  FMUL.FTZ R60, R60, R18.reuse ;  /* 0x000000123c3c7220 */ /* 0x080fe20000410000 */
[-C--:B------:R-:W-:Y:S01]  /*5250*/  FMUL.FTZ R61, R61, R18.reuse ;  /* 0x000000123d3d7220 */ /* 0x080fe20000410000 */
[----:B------:R-:W-:Y:S01]  /*5260*/  MUFU.EX2 R21, R21 ;  /* 0x0000001500157308 */ /* 0x000fe20000000800 */
[----:B------:R-:W-:Y:S01]  /*5270*/  FMUL.FTZ R64, R64, R18 ;  /* 0x0000001240407220 */ /* 0x000fe20000410000 */
[----:B---3--:R-:W-:Y:S01]  /*5280*/  FMNMX.FTZ R184, R23, R184, !PT ;  /* 0x000000b817b87209 */ /* 0x008fe20007810000 */
[-C--:B------:R-:W-:Y:S01]  /*5290*/  FMUL.FTZ R65, R65, R18.reuse ;  /* 0x0000001241417220 */ /* 0x080fe20000410000 */
[-C--:B------:R-:W-:Y:S01]  /*52a0*/  FMUL.FTZ R68, R68, R18.reuse ;  /* 0x0000001244447220 */ /* 0x080fe20000410000 */
[-C--:B------:R-:W-:Y:S01]  /*52b0*/  FMUL.FTZ R69, R69, R18.reuse ;  /* 0x0000001245457220 */ /* 0x080fe20000410000 */
[-C--:B------:R-:W-:Y:S01]  /*52c0*/  FMUL.FTZ R72, R72, R18.reuse ;  /* 0x0000001248487220 */ /* 0x080fe20000410000 */
[----:B------:R-:W2:Y:S01]  /*52d0*/  SHFL.BFLY PT, R23, R184, 0x1, 0x1f ;  /* 0x0c201f00b8177f89 */ /* 0x000ea200000e0000 */
        /* <DEDUP_REMOVED lines=23> */
[----:B--2---:R-:W-:Y:S01]  /*5450*/  FMNMX.FTZ R23, R184, R23, !PT ;  /* 0x00000017b8177209 */ /* 0x004fe20007810000 */
[----:B------:R-:W-:Y:S01]  /*5460*/  MUFU.EX2 R157, R157 ;  /* 0x0000009d009d7308 */ /* 0x000fe20000000800 */
[-C--:B------:R-:W-:Y:S01]  /*5470*/  FMUL.FTZ R113, R113, R18.reuse ;  /* 0x0000001271717220 */ /* 0x080fe20000410000 */
[-C--:B------:R-:W-:Y:S01]  /*5480*/  FMUL.FTZ R116, R116, R18.reuse ;  /* 0x0000001274747220 */ /* 0x080fe20000410000 */
[----:B------:R-:W-:Y:S01]  /*5490*/  FMUL.FTZ R117, R117, R18 ;  /* 0x0000001275757220 */ /* 0x000fe20000410000 */
[C---:B------:R-:W-:Y:S01]  /*54a0*/  FADD.FTZ R5, -R23.reuse, R5 ;  /* 0x0000000517057221 */ /* 0x040fe20000010100 */
[----:B------:R-:W-:Y:S01]  /*54b0*/  FMUL.FTZ R177, R23, R0 ;  /* 0x0000000017b17220 */ /* 0x000fe20000410000 */
[-C--:B------:R-:W-:Y:S01]  /*54c0*/  FMUL.FTZ R120, R120, R18.reuse ;  /* 0x0000001278787220 */ /* 0x080fe20000410000 */
[----:B------:R-:W-:Y:S01]  /*54d0*/  FMUL.FTZ R121, R121, R18 ;  /* 0x0000001279797220 */ /* 0x000fe20000410000 */
[-C--:B------:R-:W-:Y:S01]  /*54e0*/  FMUL.FTZ R5, R5, R0.reuse ;  /* 0x0000000005057220 */ /* 0x080fe20000410000 */
[-CC-:B------:R-:W-:Y:S01]  /*54f0*/  FFMA.FTZ R176, R154, R0.reuse, -R177.reuse ;  /* 0x000000009ab07223 */ /* 0x180fe200000108b1 */
[-CC-:B------:R-:W-:Y:S01]  /*5500*/  FFMA.FTZ R186, R167, R0.reuse, -R177.reuse ;  /* 0x00000000a7ba7223 */ /* 0x180fe200000108b1 */
[-CC-:B------:R-:W-:Y:S01]  /*5510*/  FFMA.FTZ R167, R170, R0.reuse, -R177.reuse ;  /* 0x00000000aaa77223 */ /* 0x180fe200000108b1 */
[-CC-:B------:R-:W-:Y:S01]  /*5520*/  FFMA.FTZ R170, R171, R0.reuse, -R177.reuse ;  /* 0x00000000abaa7223 */ /* 0x180fe200000108b1 */
[-CC-:B------:R-:W-:Y:S01]  /*5530*/  FFMA.FTZ R155, R155, R0.reuse, -R177.reuse ;  /* 0x000000009b9b7223 */ /* 0x180fe200000108b1 */
[----:B------:R-:W-:Y:S01]  /*5540*/  IMAD.U32 R171, RZ, RZ, UR7 ;  /* 0x00000007ffab7e24 */ /* 0x000fe2000f8e00ff */
[----:B------:R-:W-:Y:S01]  /*5550*/  MUFU.EX2 R5, R5 ;  /* 0x0000000500057308 */ /* 0x000fe20000000800 */
[-CC-:B------:R-:W-:Y:S01]  /*5560*/  FFMA.FTZ R169, R158, R0.reuse, -R177.reuse ;  /* 0x000000009ea97223 */ /* 0x180fe200000108b1 */
[----:B------:R-:W-:Y:S01]  /*5570*/  FFMA.FTZ R180, R159, R0, -R177 ;  /* 0x000000009fb47223 */ /* 0x000fe200000108b1 */
[----:B------:R-:W-:-:S02]  /*5580*/  @!P1 VIADD R154, R171, 0x28c40 ;  /* 0x00028c40ab9a9836 */ /* 0x000fc40000000000 */
[-CC-:B------:R-:W-:Y:S01]  /*5590*/  FFMA.FTZ R159, R162, R0.reuse, -R177.reuse ;  /* 0x00000000a29f7223 */ /* 0x180fe200000108b1 */
[-CC-:B------:R-:W-:Y:S01]  /*55a0*/  FFMA.FTZ R184, R163, R0.reuse, -R177.reuse ;  /* 0x00000000a3b87223 */ /* 0x180fe200000108b1 */
[-CC-:B------:R-:W-:Y:S01]  /*55b0*/  FFMA.FTZ R163, R166, R0.reuse, -R177.reuse ;  /* 0x00000000a6a37223 */ /* 0x180fe200000108b1 */
[-CC-:B------:R-:W-:Y:S01]  /*55c0*/  FFMA.FTZ R175, R175, R0.reuse, -R177.reuse ;  /* 0x00000000afaf7223 */ /* 0x180fe200000108b1 */
[----:B------:R-:W2:Y:S01]  /*55d0*/  MUFU.EX2 R176, R176 ;  /* 0x000000b000b07308 */ /* 0x000ea20000000800 */
[----:B------:R-:W-:Y:S01]  /*55e0*/  @!P1 PRMT R154, RZ, 0x654, R154 ;  /* 0x00000654ff9a9816 */ /* 0x000fe2000000009a */
[-CC-:B------:R-:W-:Y:S01]  /*55f0*/  FFMA.FTZ R173, R174, R0.reuse, -R177.reuse ;  /* 0x00000000aead7223 */ /* 0x180fe200000108b1 */
[----:B------:R-:W-:Y:S02]  /*5600*/  @!P3 IMAD R158, R181, 0x40, R6 ;  /* 0x00000040b59eb824 */ /* 0x000fe400078e0206 */
[-CC-:B------:R-:W-:Y:S01]  /*5610*/  FFMA.FTZ R178, R178, R0.reuse, -R177.reuse ;  /* 0x00000000b2b27223 */ /* 0x180fe200000108b1 */
[----:B------:R4:W-:Y:S01]  /*5620*/  @!P1 SYNCS.ARRIVE.TRANS64.RED.A1T0 RZ, [R154+URZ], RZ ;  /* 0x000000ff9aff99a7 */ /* 0x0009e2000810043f */
[-CC-:B------:R-:W-:Y:S01]  /*5630*/  FFMA.FTZ R179, R179, R0.reuse, -R177.reuse ;  /* 0x00000000b3b37223 */ /* 0x180fe200000108b1 */
[-CC-:B------:R-:W-:Y:S01]  /*5640*/  FFMA.FTZ R182, R182, R0.reuse, -R177.reuse ;  /* 0x00000000b6b67223 */ /* 0x180fe200000108b1 */
[----:B------:R-:W3:Y:S01]  /*5650*/  MUFU.EX2 R155, R155 ;  /* 0x0000009b009b7308 */ /* 0x000ee20000000800 */
[----:B------:R-:W-:Y:S01]  /*5660*/  @!P3 LEA R158, R158, UR36, 0x2 ;  /* 0x000000249e9ebc11 */ /* 0x000fe2000f8e10ff */
[----:B------:R-:W-:Y:S01]  /*5670*/  FFMA.FTZ R177, R183, R0, -R177 ;  /* 0x00000000b7b17223 */ /* 0x000fe200000108b1 */
[-C--:B------:R-:W-:Y:S01]  /*5680*/  FMUL.FTZ R124, R124, R18.reuse ;  /* 0x000000127c7c7220 */ /* 0x080fe20000410000 */
[----:B------:R-:W-:Y:S01]  /*5690*/  FMUL.FTZ R125, R125, R18 ;  /* 0x000000127d7d7220 */ /* 0x000fe20000410000 */
[C---:B----4-:R-:W-:Y:S01]  /*56a0*/  FADD.FTZ R154, R152.reuse, R7 ;  /* 0x00000007989a7221 */ /* 0x050fe20000010000 */
[----:B------:R-:W-:Y:S01]  /*56b0*/  @!P3 STS [R158+0x28800], R18 ;  /* 0x028800129e00b388 */ /* 0x000fe20000000800 */
[----:B------:R-:W-:Y:S01]  /*56c0*/  F2FP.F16.F32.PACK_AB R152, R152, R3 ;  /* 0x000000039898723e */ /* 0x000fe200000000ff */
[----:B------:R-:W4:Y:S01]  /*56d0*/  MUFU.EX2 R169, R169 ;  /* 0x000000a900a97308 */ /* 0x000f220000000800 */
[----:B-1----:R-:W-:Y:S01]  /*56e0*/  FADD.FTZ R7, R17, R154 ;  /* 0x0000009a11077221 */ /* 0x002fe20000010000 */
[----:B--2---:R-:W-:Y:S01]  /*56f0*/  FFMA.FTZ R12, R5, R12, R176 ;  /* 0x0000000c050c7223 */ /* 0x004fe200000100b0 */
[----:B------:R1:W-:Y:S01]  /*5700*/  @!P3 STS [R158+0x28820], R5 ;  /* 0x028820059e00b388 */ /* 0x0003e20000000800 */
[-C--:B------:R-:W-:Y:S01]  /*5710*/  FMUL.FTZ R128, R128, R18.reuse ;  /* 0x0000001280807220 */ /* 0x080fe20000410000 */
[----:B------:R-:W-:Y:S01]  /*5720*/  FADD.FTZ R7, R20, R7 ;  /* 0x0000000714077221 */ /* 0x000fe20000010000 */
[-C--:B------:R-:W-:Y:S01]  /*5730*/  FMUL.FTZ R129, R129, R18.reuse ;  /* 0x0000001281817220 */ /* 0x080fe20000410000 */
[-C--:B------:R-:W-:Y:S01]  /*5740*/  FMUL.FTZ R132, R132, R18.reuse ;  /* 0x0000001284847220 */ /* 0x080fe20000410000 */
[----:B------:R-:W2:Y:S01]  /*5750*/  MUFU.EX2 R180, R180 ;  /* 0x000000b400b47308 */ /* 0x000ea20000000800 */
[----:B---3--:R-:W-:Y:S01]  /*5760*/  FADD.FTZ R12, R155, R12 ;  /* 0x0000000c9b0c7221 */ /* 0x008fe20000010000 */
[----:B------:R-:W-:Y:S01]  /*5770*/  FADD.FTZ R154, R156, R7 ;  /* 0x000000079c9a7221 */ /* 0x000fe20000010000 */
[-C--:B------:R-:W-:Y:S01]  /*5780*/  FMUL.FTZ R133, R133, R18.reuse ;  /* 0x0000001285857220 */ /* 0x080fe20000410000 */
[-C--:B------:R-:W-:Y:S01]  /*5790*/  FMUL.FTZ R136, R136, R18.reuse ;  /* 0x0000001288887220 */ /* 0x080fe20000410000 */
[-C--:B------:R-:W-:Y:S01]  /*57a0*/  FMUL.FTZ R137, R137, R18.reuse ;  /* 0x0000001289897220 */ /* 0x080fe20000410000 */
[----:B------:R-:W-:Y:S01]  /*57b0*/  FADD.FTZ R154, R19, R154 ;  /* 0x0000009a139a7221 */ /* 0x000fe20000010000 */
[-C--:B------:R-:W-:Y:S01]  /*57c0*/  FMUL.FTZ R140, R140, R18.reuse ;  /* 0x000000128c8c7220 */ /* 0x080fe20000410000 */
[----:B------:R-:W3:Y:S01]  /*57d0*/  MUFU.EX2 R159, R159 ;  /* 0x0000009f009f7308 */ /* 0x000ee20000000800 */
[----:B----4-:R-:W-:Y:S01]  /*57e0*/  FADD.FTZ R7, R169, R12 ;  /* 0x0000000ca9077221 */ /* 0x010fe20000010000 */
[-C--:B------:R-:W-:Y:S01]  /*57f0*/  FMUL.FTZ R141, R141, R18.reuse ;  /* 0x000000128d8d7220 */ /* 0x080fe20000410000 */
[-C--:B------:R-:W-:Y:S01]  /*5800*/  FMUL.FTZ R144, R144, R18.reuse ;  /* 0x0000001290907220 */ /* 0x080fe20000410000 */
[-C--:B------:R-:W-:Y:S01]  /*5810*/  FMUL.FTZ R145, R145, R18.reuse ;  /* 0x0000001291917220 */ /* 0x080fe20000410000 */
[-C--:B------:R-:W-:Y:S01]  /*5820*/  FMUL.FTZ R148, R148, R18.reuse ;  /* 0x0000001294947220 */ /* 0x080fe20000410000 */
[----:B------:R-:W-:Y:S01]  /*5830*/  FMUL.FTZ R149, R149, R18 ;  /* 0x0000001295957220 */ /* 0x000fe20000410000 */
[----:B------:R-:W-:Y:S01]  /*5840*/  F2FP.F16.F32.PACK_AB R156, R19, R156 ;  /* 0x0000009c139c723e */ /* 0x000fe200000000ff */
[----:B------:R-:W4:Y:S01]  /*5850*/  MUFU.EX2 R184, R184 ;  /* 0x000000b800b87308 */ /* 0x000f220000000800 */
[----:B--2---:R-:W-:Y:S01]  /*5860*/  FADD.FTZ R12, R180, R7 ;  /* 0x00000007b40c7221 */ /* 0x004fe20000010000 */
[----:B-1----:R-:W-:Y:S01]  /*5870*/  F2FP.F16.F32.PACK_AB R158, R22, R21 ;  /* 0x00000015169e723e */ /* 0x002fe200000000ff */
[-C--:B------:R-:W-:Y:S01]  /*5880*/  FMUL.FTZ R26, R26, R5.reuse ;  /* 0x000000051a1a7220 */ /* 0x080fe20000410000 */
[-C--:B------:R-:W-:Y:S01]  /*5890*/  FMUL.FTZ R27, R27, R5.reuse ;  /* 0x000000051b1b7220 */ /* 0x080fe20000410000 */
[-C--:B------:R-:W-:Y:S01]  /*58a0*/  FMUL.FTZ R30, R30, R5.reuse ;  /* 0x000000051e1e7220 */ /* 0x080fe20000410000 */
[-C--:B------:R-:W-:Y:S01]  /*58b0*/  FMUL.FTZ R31, R31, R5.reuse ;  /* 0x000000051f1f7220 */ /* 0x080fe20000410000 */
[-C--:B------:R-:W-:Y:S01]  /*58c0*/  FMUL.FTZ R34, R34, R5.reuse ;  /* 0x0000000522227220 */ /* 0x080fe20000410000 */
[----:B------:R-:W1:Y:S01]  /*58d0*/  MUFU.EX2 R163, R163 ;  /* 0x000000a300a37308 */ /* 0x000e620000000800 */
[----:B---3--:R-:W-:Y:S01]  /*58e0*/  FADD.FTZ R7, R159, R12 ;  /* 0x0000000c9f077221 */ /* 0x008fe20000010000 */
[-C--:B------:R-:W-:Y:S01]  /*58f0*/  FMUL.FTZ R35, R35, R5.reuse ;  /* 0x0000000523237220 */ /* 0x080fe20000410000 */
[-C--:B------:R-:W-:Y:S01]  /*5900*/  FMUL.FTZ R38, R38, R5.reuse ;  /* 0x0000000526267220 */ /* 0x080fe20000410000 */
[-C--:B------:R-:W-:Y:S01]  /*5910*/  FMUL.FTZ R39, R39, R5.reuse ;  /* 0x0000000527277220 */ /* 0x080fe20000410000 */
[-C--:B------:R-:W-:Y:S01]  /*5920*/  FMUL.FTZ R42, R42, R5.reuse ;  /* 0x000000052a2a7220 */ /* 0x080fe20000410000 */
[-C--:B------:R-:W-:Y:S01]  /*5930*/  FMUL.FTZ R43, R43, R5.reuse ;  /* 0x000000052b2b7220 */ /* 0x080fe20000410000 */
[-C--:B------:R-:W-:Y:S01]  /*5940*/  FMUL.FTZ R46, R46, R5.reuse ;  /* 0x000000052e2e7220 */ /* 0x080fe20000410000 */
[----:B------:R-:W2:Y:S01]  /*5950*/  MUFU.EX2 R186, R186 ;  /* 0x000000ba00ba7308 */ /* 0x000ea20000000800 */
[----:B----4-:R-:W-:Y:S01]  /*5960*/  FADD.FTZ R12, R184, R7 ;  /* 0x00000007b80c7221 */ /* 0x010fe20000010000 */
[-C--:B------:R-:W-:Y:S01]  /*5970*/  FMUL.FTZ R47, R47, R5.reuse ;  /* 0x000000052f2f7220 */ /* 0x080fe20000410000 */
[-C--:B------:R-:W-:Y:S01]  /*5980*/  FMUL.FTZ R50, R50, R5.reuse ;  /* 0x0000000532327220 */ /* 0x080fe20000410000 */
[-C--:B------:R-:W-:Y:S01]  /*5990*/  FMUL.FTZ R51, R51, R5.reuse ;  /* 0x0000000533337220 */ /* 0x080fe20000410000 */
[-C--:B------:R-:W-:Y:S01]  /*59a0*/  FMUL.FTZ R54, R54, R5.reuse ;  /* 0x0000000536367220 */ /* 0x080fe20000410000 */
[-C--:B------:R-:W-:Y:S01]  /*59b0*/  FMUL.FTZ R55, R55, R5.reuse ;  /* 0x0000000537377220 */ /* 0x080fe20000410000 */
[-C--:B------:R-:W-:Y:S01]  /*59c0*/  FMUL.FTZ R58, R58, R5.reuse ;  /* 0x000000053a3a7220 */ /* 0x080fe20000410000 */
[----:B------:R3:W-:Y:S01]  /*59d0*/  MUFU.EX2 R174, R175 ;  /* 0x000000af00ae7308 */ /* 0x0007e20000000800 */
[----:B-1----:R-:W-:Y:S01]  /*59e0*/  FADD.FTZ R7, R163, R12 ;  /* 0x0000000ca3077221 */ /* 0x002fe20000010000 */
[-C--:B------:R-:W-:Y:S01]  /*59f0*/  FMUL.FTZ R59, R59, R5.reuse ;  /* 0x000000053b3b7220 */ /* 0x080fe20000410000 */
[-C--:B------:R-:W-:Y:S01]  /*5a00*/  FMUL.FTZ R62, R62, R5.reuse ;  /* 0x000000053e3e7220 */ /* 0x080fe20000410000 */
[-C--:B------:R-:W-:Y:S01]  /*5a10*/  FMUL.FTZ R63, R63, R5.reuse ;  /* 0x000000053f3f7220 */ /* 0x080fe20000410000 */
[-C--:B------:R-:W-:Y:S01]  /*5a20*/  FMUL.FTZ R66, R66, R5.reuse ;  /* 0x0000000542427220 */ /* 0x080fe20000410000 */
[-C--:B------:R-:W-:Y:S01]  /*5a30*/  FMUL.FTZ R67, R67, R5.reuse ;  /* 0x0000000543437220 */ /* 0x080fe20000410000 */
[-C--:B------:R-:W-:Y:S01]  /*5a40*/  FMUL.FTZ R70, R70, R5.reuse ;  /* 0x0000000546467220 */ /* 0x080fe20000410000 */
[----:B------:R-:W1:Y:S01]  /*5a50*/  MUFU.EX2 R167, R167 ;  /* 0x000000a700a77308 */ /* 0x000e620000000800 */
[----:B---3--:R-:W-:Y:S01]  /*5a60*/  FADD.FTZ R175, R21, R154 ;  /* 0x0000009a15af7221 */ /* 0x008fe20000010000 */
[----:B--2---:R-:W-:Y:S01]  /*5a70*/  FADD.FTZ R12, R186, R7 ;  /* 0x00000007ba0c7221 */ /* 0x004fe20000010000 */
[-C--:B------:R-:W-:Y:S01]  /*5a80*/  FMUL.FTZ R71, R71, R5.reuse ;  /* 0x0000000547477220 */ /* 0x080fe20000410000 */
[-C--:B------:R-:W-:Y:S01]  /*5a90*/  FMUL.FTZ R74, R74, R5.reuse ;  /* 0x000000054a4a7220 */ /* 0x080fe20000410000 */
[----:B------:R-:W-:Y:S01]  /*5aa0*/  FADD.FTZ R175, R22, R175 ;  /* 0x000000af16af7221 */ /* 0x000fe20000010000 */
[-C--:B------:R-:W-:Y:S01]  /*5ab0*/  FMUL.FTZ R75, R75, R5.reuse ;  /* 0x000000054b4b7220 */ /* 0x080fe20000410000 */
[-C--:B------:R-:W-:Y:S01]  /*5ac0*/  FMUL.FTZ R78, R78, R5.reuse ;  /* 0x000000054e4e7220 */ /* 0x080fe20000410000 */
[----:B------:R-:W2:Y:S01]  /*5ad0*/  MUFU.EX2 R164, R164 ;  /* 0x000000a400a47308 */ /* 0x000ea20000000800 */
[----:B------:R-:W-:Y:S01]  /*5ae0*/  FADD.FTZ R154, R160, R175 ;  /* 0x000000afa09a7221 */ /* 0x000fe20000010000 */
[----:B------:R-:W-:Y:S01]  /*5af0*/  F2FP.F16.F32.PACK_AB R160, R153, R160 ;  /* 0x000000a099a0723e */ /* 0x000fe200000000ff */
[-C--:B------:R-:W-:Y:S01]  /*5b00*/  FMUL.FTZ R79, R79, R5.reuse ;  /* 0x000000054f4f7220 */ /* 0x080fe20000410000 */
[-C--:B------:R-:W-:Y:S01]  /*5b10*/  FMUL.FTZ R82, R82, R5.reuse ;  /* 0x0000000552527220 */ /* 0x080fe20000410000 */
[----:B------:R-:W-:Y:S01]  /*5b20*/  FADD.FTZ R154, R153, R154 ;  /* 0x0000009a999a7221 */ /* 0x000fe20000010000 */
[----:B------:R-:W-:Y:S01]  /*5b30*/  F2FP.F16.F32.PACK_AB R153, R155, R176 ;  /* 0x000000b09b99723e */ /* 0x000fe200000000ff */
[----:B------:R-:W-:Y:S01]  /*5b40*/  FMUL.FTZ R83, R83, R5 ;  /* 0x0000000553537220 */ /* 0x000fe20000410000 */
[----:B------:R-:W3:Y:S01]  /*5b50*/  MUFU.EX2 R170, R170 ;  /* 0x000000aa00aa7308 */ /* 0x000ee20000000800 */
[----:B------:R-:W-:Y:S01]  /*5b60*/  FADD.FTZ R7, R157, R154 ;  /* 0x0000009a9d077221 */ /* 0x000fe20000010000 */
[----:B-1----:R-:W-:Y:S01]  /*5b70*/  FADD.FTZ R3, R167, R12 ;  /* 0x0000000ca7037221 */ /* 0x002fe20000010000 */
[----:B------:R-:W-:Y:S01]  /*5b80*/  F2FP.F16.F32.PACK_AB R154, R20, R17 ;  /* 0x00000011149a723e */ /* 0x000fe200000000ff */
[----:B------:R-:W-:Y:S01]  /*5b90*/  FMUL.FTZ R86, R86, R5 ;  /* 0x0000000556567220 */ /* 0x000fe20000410000 */
[----:B------:R-:W-:Y:S01]  /*5ba0*/  F2FP.F16.F32.PACK_AB R155, R180, R169 ;  /* 0x000000a9b49b723e */ /* 0x000fe200000000ff */
[----:B------:R-:W-:Y:S01]  /*5bb0*/  BAR.SYNC.DEFER_BLOCKING 0xf, 0x100 ;  /* 0x03c4000000007b1d */ /* 0x000fe20000010000 */
[-C--:B------:R-:W-:Y:S01]  /*5bc0*/  FMUL.FTZ R87, R87, R5.reuse ;  /* 0x0000000557577220 */ /* 0x080fe20000410000 */
[----:B------:R-:W-:Y:S01]  /*5bd0*/  FMUL.FTZ R90, R90, R5 ;  /* 0x000000055a5a7220 */ /* 0x000fe20000410000 */
[C---:B--2---:R-:W-:Y:S01]  /*5be0*/  FADD.FTZ R18, R164.reuse, R7 ;  /* 0x00000007a4127221 */ /* 0x044fe20000010000 */
[----:B------:R-:W-:Y:S01]  /*5bf0*/  F2FP.F16.F32.PACK_AB R162, R164, R157 ;  /* 0x0000009da4a2723e */ /* 0x000fe200000000ff */
[----:B------:R-:W-:Y:S01]  /*5c00*/  FMUL.FTZ R91, R91, R5 ;  /* 0x000000055b5b7220 */ /* 0x000fe20000410000 */
[----:B------:R-:W1:Y:S01]  /*5c10*/  MUFU.EX2 R161, R161 ;  /* 0x000000a100a17308 */ /* 0x000e620000000800 */
[----:B------:R-:W-:Y:S01]  /*5c20*/  F2FP.F16.F32.PACK_AB R157, R184, R159 ;  /* 0x0000009fb89d723e */ /* 0x000fe200000000ff */
[----:B------:R-:W-:Y:S01]  /*5c30*/  FMUL.FTZ R94, R94, R5 ;  /* 0x000000055e5e7220 */ /* 0x000fe20000410000 */
[----:B------:R-:W-:Y:S01]  /*5c40*/  F2FP.F16.F32.PACK_AB R159, R186, R163 ;  /* 0x000000a3ba9f723e */ /* 0x000fe200000000ff */
[-C--:B------:R-:W-:Y:S01]  /*5c50*/  FMUL.FTZ R95, R95, R5.reuse ;  /* 0x000000055f5f7220 */ /* 0x080fe20000410000 */
[----:B---3--:R-:W-:Y:S01]  /*5c60*/  FADD.FTZ R12, R170, R3 ;  /* 0x00000003aa0c7221 */ /* 0x008fe20000010000 */
[-C--:B------:R-:W-:Y:S01]  /*5c70*/  FMUL.FTZ R98, R98, R5.reuse ;  /* 0x0000000562627220 */ /* 0x080fe20000410000 */
[-C--:B------:R-:W-:Y:S01]  /*5c80*/  FMUL.FTZ R99, R99, R5.reuse ;  /* 0x0000000563637220 */ /* 0x080fe20000410000 */
[----:B------:R-:W2:Y:S01]  /*5c90*/  MUFU.EX2 R173, R173 ;  /* 0x000000ad00ad7308 */ /* 0x000ea20000000800 */
[-C--:B------:R-:W-:Y:S01]  /*5ca0*/  FMUL.FTZ R102, R102, R5.reuse ;  /* 0x0000000566667220 */ /* 0x080fe20000410000 */
[-C--:B------:R-:W-:Y:S01]  /*5cb0*/  FMUL.FTZ R103, R103, R5.reuse ;  /* 0x0000000567677220 */ /* 0x080fe20000410000 */
[-C--:B------:R-:W-:Y:S01]  /*5cc0*/  FMUL.FTZ R106, R106, R5.reuse ;  /* 0x000000056a6a7220 */ /* 0x080fe20000410000 */
[-C--:B------:R-:W-:Y:S01]  /*5cd0*/  FMUL.FTZ R107, R107, R5.reuse ;  /* 0x000000056b6b7220 */ /* 0x080fe20000410000 */
[-C--:B------:R-:W-:Y:S01]  /*5ce0*/  FMUL.FTZ R110, R110, R5.reuse ;  /* 0x000000056e6e7220 */ /* 0x080fe20000410000 */
[-C--:B------:R-:W-:Y:S01]  /*5cf0*/  FMUL.FTZ R111, R111, R5.reuse ;  /* 0x000000056f6f7220 */ /* 0x080fe20000410000 */
[-C--:B------:R-:W-:Y:S01]  /*5d00*/  FMUL.FTZ R114, R114, R5.reuse ;  /* 0x0000000572727220 */ /* 0x080fe20000410000 */
[----:B------:R-:W3:Y:S01]  /*5d10*/  MUFU.EX2 R168, R168 ;  /* 0x000000a800a87308 */ /* 0x000ee20000000800 */
[----:B-1----:R-:W-:Y:S01]  /*5d20*/  FADD.FTZ R7, R161, R18 ;  /* 0x00000012a1077221 */ /* 0x002fe20000010000 */
[----:B------:R1:W-:Y:S01]  /*5d30*/  STSM.16.M88.4 [R8+0x26800], R152 ;  /* 0x0268009808007844 */ /* 0x0003e20000000200 */
[-C--:B------:R-:W-:Y:S01]  /*5d40*/  FMUL.FTZ R115, R115, R5.reuse ;  /* 0x0000000573737220 */ /* 0x080fe20000410000 */
[-C--:B------:R-:W-:Y:S01]  /*5d50*/  FMUL.FTZ R118, R118, R5.reuse ;  /* 0x0000000576767220 */ /* 0x080fe20000410000 */
[-C--:B------:R-:W-:Y:S01]  /*5d60*/  FMUL.FTZ R119, R119, R5.reuse ;  /* 0x0000000577777220 */ /* 0x080fe20000410000 */
[----:B------:R1:W-:Y:S01]  /*5d70*/  STSM.16.M88.4 [R9], R156 ;  /* 0x0000009c09007844 */ /* 0x0003e20000000200 */
[----:B------:R-:W-:Y:S01]  /*5d80*/  FMUL.FTZ R122, R122, R5 ;  /* 0x000000057a7a7220 */ /* 0x000fe20000410000 */
[----:B------:R-:W4:Y:S01]  /*5d90*/  MUFU.EX2 R165, R165 ;  /* 0x000000a500a57308 */ /* 0x000f220000000800 */
[----:B--2---:R-:W-:Y:S01]  /*5da0*/  FADD.FTZ R3, R173, R12 ;  /* 0x0000000cad037221 */ /* 0x004fe20000010000 */
[----:B------:R-:W-:Y:S01]  /*5db0*/  F2FP.F16.F32.PACK_AB R163, R174, R173 ;  /* 0x000000adaea3723e */ /* 0x000fe200000000ff */
[-C--:B------:R-:W-:Y:S01]  /*5dc0*/  FMUL.FTZ R123, R123, R5.reuse ;  /* 0x000000057b7b7220 */ /* 0x080fe20000410000 */
[-C--:B------:R-:W-:Y:S01]  /*5dd0*/  FMUL.FTZ R126, R126, R5.reuse ;  /* 0x000000057e7e7220 */ /* 0x080fe20000410000 */
[----:B------:R-:W-:Y:S01]  /*5de0*/  FADD.FTZ R3, R174, R3 ;  /* 0x00000003ae037221 */ /* 0x000fe20000010000 */
[-C--:B------:R-:W-:Y:S01]  /*5df0*/  FMUL.FTZ R127, R127, R5.reuse ;  /* 0x000000057f7f7220 */ /* 0x080fe20000410000 */
[----:B------:R-:W-:Y:S01]  /*5e00*/  FMUL.FTZ R130, R130, R5 ;  /* 0x0000000582827220 */ /* 0x000fe20000410000 */
[----:B------:R-:W2:Y:S01]  /*5e10*/  MUFU.EX2 R178, R178 ;  /* 0x000000b200b27308 */ /* 0x000ea20000000800 */
[C---:B---3--:R-:W-:Y:S01]  /*5e20*/  FADD.FTZ R12, R168.reuse, R7 ;  /* 0x00000007a80c7221 */ /* 0x048fe20000010000 */
[----:B------:R-:W-:Y:S01]  /*5e30*/  F2FP.F16.F32.PACK_AB R164, R168, R161 ;  /* 0x000000a1a8a4723e */ /* 0x000fe200000000ff */
[----:B------:R-:W-:Y:S01]  /*5e40*/  FMUL.FTZ R131, R131, R5 ;  /* 0x0000000583837220 */ /* 0x000fe20000410000 */
[----:B------:R-:W-:Y:S01]  /*5e50*/  F2FP.F16.F32.PACK_AB R161, R170, R167 ;  /* 0x000000a7aaa1723e */ /* 0x000fe200000000ff */
[-C--:B------:R-:W-:Y:S01]  /*5e60*/  FMUL.FTZ R134, R134, R5.reuse ;  /* 0x0000000586867220 */ /* 0x080fe20000410000 */
[-C--:B------:R-:W-:Y:S01]  /*5e70*/  FMUL.FTZ R135, R135, R5.reuse ;  /* 0x0000000587877220 */ /* 0x080fe20000410000 */
[-C--:B------:R-:W-:Y:S01]  /*5e80*/  FMUL.FTZ R138, R138, R5.reuse ;  /* 0x000000058a8a7220 */ /* 0x080fe20000410000 */
[----:B------:R-:W3:Y:S01]  /*5e90*/  MUFU.EX2 R172, R172 ;  /* 0x000000ac00ac7308 */ /* 0x000ee20000000800 */
[----:B----4-:R-:W-:Y:S01]  /*5ea0*/  FADD.FTZ R7, R165, R12 ;  /* 0x0000000ca5077221 */ /* 0x010fe20000010000 */
[----:B------:R1:W-:Y:S01]  /*5eb0*/  STSM.16.M88.4 [R10], R160 ;  /* 0x000000a00a007844 */ /* 0x0003e20000000200 */
[-C--:B------:R-:W-:Y:S01]  /*5ec0*/  FMUL.FTZ R139, R139, R5.reuse ;  /* 0x000000058b8b7220 */ /* 0x080fe20000410000 */
[-C--:B------:R-:W-:Y:S01]  /*5ed0*/  FMUL.FTZ R142, R142, R5.reuse ;  /* 0x000000058e8e7220 */ /* 0x080fe20000410000 */
[-C--:B------:R-:W-:Y:S01]  /*5ee0*/  FMUL.FTZ R143, R143, R5.reuse ;  /* 0x000000058f8f7220 */ /* 0x080fe20000410000 */
[-C--:B------:R-:W-:Y:S01]  /*5ef0*/  FMUL.FTZ R146, R146, R5.reuse ;  /* 0x0000000592927220 */ /* 0x080fe20000410000 */
[-C--:B------:R-:W-:Y:S01]  /*5f00*/  FMUL.FTZ R147, R147, R5.reuse ;  /* 0x0000000593937220 */ /* 0x080fe20000410000 */
[----:B------:R-:W4:Y:S01]  /*5f10*/  MUFU.EX2 R179, R179 ;  /* 0x000000b300b37308 */ /* 0x000f220000000800 */
[----:B--2---:R-:W-:Y:S01]  /*5f20*/  FADD.FTZ R12, R178, R3 ;  /* 0x00000003b20c7221 */ /* 0x004fe20000010000 */
[-C--:B------:R-:W-:Y:S01]  /*5f30*/  FMUL.FTZ R150, R150, R5.reuse ;  /* 0x0000000596967220 */ /* 0x080fe20000410000 */
[----:B------:R-:W-:-:S05]  /*5f40*/  FMUL.FTZ R151, R151, R5 ;  /* 0x0000000597977220 */ /* 0x000fca0000410000 */
[----:B------:R-:W2:Y:S01]  /*5f50*/  MUFU.EX2 R182, R182 ;  /* 0x000000b600b67308 */ /* 0x000ea20000000800 */
[C---:B---3--:R-:W-:Y:S01]  /*5f60*/  F2FP.F16.F32.PACK_AB R166, R172.reuse, R165 ;  /* 0x000000a5aca6723e */ /* 0x048fe200000000ff */
[----:B------:R-:W-:-:S06]  /*5f70*/  FADD.FTZ R7, R172, R7 ;  /* 0x00000007ac077221 */ /* 0x000fcc0000010000 */
[----:B------:R-:W3:Y:S01]  /*5f80*/  MUFU.EX2 R177, R177 ;  /* 0x000000b100b17308 */ /* 0x000ee20000000800 */
[C---:B----4-:R-:W-:Y:S01]  /*5f90*/  FADD.FTZ R3, R179.reuse, R12 ;  /* 0x0000000cb3037221 */ /* 0x050fe20000010000 */
[----:B------:R-:W-:-:S03]  /*5fa0*/  F2FP.F16.F32.PACK_AB R165, R179, R178 ;  /* 0x000000b2b3a5723e */ /* 0x000fc600000000ff */
[----:B--2---:R-:W-:Y:S01]  /*5fb0*/  FADD.FTZ R12, R182, R3 ;  /* 0x00000003b60c7221 */ /* 0x004fe20000010000 */
[----:B---3--:R-:W-:-:S03]  /*5fc0*/  F2FP.F16.F32.PACK_AB R167, R177, R182 ;  /* 0x000000b6b1a7723e */ /* 0x008fc600000000ff */
[----:B------:R-:W-:Y:S02]  /*5fd0*/  FADD.FTZ R12, R177, R12 ;  /* 0x0000000cb10c7221 */ /* 0x000fe40000010000 */
[----:B------:R1:W-:Y:S01]  /*5fe0*/  STSM.16.M88.4 [R11], R164 ;  /* 0x000000a40b007844 */ /* 0x0003e20000000200 */
[----:B------:R-:W-:Y:S05]  /*5ff0*/  @!P0 BRA `(.L_x_38) ;  /* 0x0000000000048947 */ /* 0x000fea0003800000 */
[----:B------:R-:W-:Y:S01]  /*6000*/  BPT.TRAP 0x1 ;  /* 0x000000040000795c */ /* 0x000fe20000300000 */
.L_x_38:
[----:B------:R2:W3:Y:S01]  /*6010*/  SYNCS.PHASECHK.TRANS64.TRYWAIT P3, [UR7+0x28c50], R14 ;  /* 0x028c500eff0075a7 */ /* 0x0004e20008060147 */
[----:B------:R-:W-:Y:S05]  /*6020*/  @!P0 BRA `(.L_x_39) ;  /* 0x0000000000048947 */ /* 0x000fea0003800000 */
[----:B------:R-:W-:Y:S01]  /*6030*/  BPT.TRAP 0x1 ;  /* 0x000000040000795c */ /* 0x000fe20000300000 */
.L_x_39:
[----:B---3--:R-:W-:Y:S05]  /*6040*/  @P3 BRA `(.L_x_40) ;  /* 0x0000000000083947 */ /* 0x008fea0003800000 */
[----:B------:R-:W3:Y:S02]  /*6050*/  SYNCS.PHASECHK.TRANS64.TRYWAIT P3, [UR7+0x28c50], R14 ;  /* 0x028c500eff0075a7 */ /* 0x000ee40008060147 */
[----:B---3--:R-:W-:Y:S05]  /*6060*/  @!P3 BRA `(.L_x_41) ;  /* 0x0000007c000cb947 */ /* 0x008fea0003800000 */
.L_x_40:
[----:B------:R-:W-:Y:S01]  /*6070*/  ULEA UR4, UR5, UR24, 0xc ;  /* 0x0000001805047291 */ /* 0x000fe2000f8e603f */
[----:B------:R-:W-:Y:S01]  /*6080*/  WARPGROUP.ARRIVE ;  /* 0x00000000000079c5 */ /* 0x000fe20000000000 */
[----:B------:R-:W-:Y:S01]  /*6090*/  UMOV UR11, 0x40000040 ;  /* 0x40000040000b7882 */ /* 0x000fe20000000000 */
[----:B---3--:R-:W-:Y:S01]  /*60a0*/  @!P1 VIADD R171, R171, 0x28c60 ;  /* 0x00028c60abab9836 */ /* 0x008fe20000000000 */
[----:B------:R-:W-:Y:S01]  /*60b0*/  MOV R5, R23 ;  /* 0x0000001700057202 */ /* 0x000fe20000000f00 */
[----:B------:R-:W-:Y:S02]  /*60c0*/  IMAD.MOV.U32 R3, RZ, RZ, R15 ;  /* 0x000000ffff037224 */ /* 0x000fe400078e000f */
[----:B------:R-:W-:Y:S01]  /*60d0*/  UMOV UR10, UR4 ;  /* 0x00000004000a7c82 */ /* 0x000fe20008000000 */
[----:B------:R-:W-:Y:S01]  /*60e0*/  @!P1 PRMT R171, RZ, 0x654, R171 ;  /* 0x00000654ffab9816 */ /* 0x000fe200000000ab */
[----:B------:R-:W-:Y:S01]  /*60f0*/  HGMMA.64x256x16.F32 R24, R152, gdesc[UR8].tnspB, R24, gsb0 ;  /* 0x43e0000898187df0 */ /* 0x000fe20008000818 */
[----:B------:R-:W-:Y:S01]  /*6100*/  UIADD3 UR10, UR4, 0x80, URZ ;  /* 0x00000080040a7890 */ /* 0x000fe2000fffe03f */
[----:B------:R-:W-:Y:S01]  /*6110*/  UMOV UR11, 0x40000040 ;  /* 0x40000040000b7882 */ /* 0x000fe20000000000 */
[----:B------:R-:W-:-:S02]  /*6120*/  WARPGROUP.DEPBAR.LE gsb0, 0x0 ;  /* 0x00008000000079c5 */ /* 0x000fc40000010000 */
[----:B------:R-:W-:-:S15]  /*6130*/  WARPGROUP.ARRIVE ;  /* 0x00000000000079c5 */ /* 0x000fde0000000000 */
[----:B------:R-:W-:-:S08]  /*6140*/  NOP ;  /* 0x0000000000007918 */ /* 0x000fd00000000000 */
[----:B------:R-:W-:Y:S01]  /*6150*/  HGMMA.64x256x16.F32 R24, R156, gdesc[UR8].tnspB, R24, gsb0 ;  /* 0x43e000089c187df0 */ /* 0x000fe20008000818 */
[----:B------:R-:W-:Y:S01]  /*6160*/  UIADD3 UR10, UR4, 0x100, URZ ;  /* 0x00000100040a7890 */ /* 0x000fe2000fffe03f */
        /* <DEDUP_REMOVED lines=8> */
[----:B------:R-:W-:Y:S01]  /*61f0*/  UMOV UR4, UR5 ;  /* 0x0000000500047c82 */ /* 0x000fe20008000000 */
        /* <DEDUP_REMOVED lines=10> */
[----:B---3--:R-:W3:Y:S02]  /*62a0*/  FENCE.VIEW.ASYNC.S ;  /* 0x00000000000073c6 */ /* 0x008ee40000000000 */
[----:B---3--:R-:W-:Y:S01]  /*62b0*/  NOP ;  /* 0x0000000000007918 */ /* 0x008fe20000000000 */
[----:B------:R-:W-:Y:S06]  /*62c0*/  BAR.ARV 0xe, 0x100 ;  /* 0x0384000000007b1d */ /* 0x000fec0000002000 */
[----:B------:R3:W-:Y:S01]  /*62d0*/  @!P1 SYNCS.ARRIVE.TRANS64.RED.A1T0 RZ, [R171+URZ], RZ ;  /* 0x000000ffabff99a7 */ /* 0x0007e2000810043f */
[----:B------:R-:W-:Y:S05]  /*62e0*/  @P2 BRA `(.L_x_42) ;  /* 0xffffffe400ec2947 */ /* 0x000fea000383ffff */
[----:B------:R-:W-:Y:S01]  /*62f0*/  IMAD.MOV.U32 R5, RZ, RZ, R23 ;  /* 0x000000ffff057224 */ /* 0x000fe200078e0017 */
[----:B------:R-:W-:Y:S01]  /*6300*/  USHF.L.U32 UR4, UR5, 0x6, URZ ;  /* 0x0000000605047899 */ /* 0x000fe2000800063f */
[----:B------:R-:W-:-:S11]  /*6310*/  IMAD.MOV.U32 R3, RZ, RZ, R15 ;  /* 0x000000ffff037224 */ /* 0x000fd600078e000f */
.L_x_33:
[----:B-1----:R-:W1:Y:S01]  /*6320*/  SHFL.BFLY PT, R8, R7, 0x2, 0x1f ;  /* 0x0c401f0007087f89 */ /* 0x002e6200000e0000 */
[----:B------:R-:W-:Y:S08]  /*6330*/  BAR.ARV 0x8, 0x100 ;  /* 0x0204000000007b1d */ /* 0x000ff00000002000 */
[----:B------:R-:W-:Y:S01]  /*6340*/  BAR.SYNC.DEFER_BLOCKING 0xf, 0x100 ;  /* 0x03c4000000007b1d */ /* 0x000fe20000010000 */
[----:B------:R-:W-:Y:S01]  /*6350*/  ISETP.NE.AND P0, PT, R4, RZ, PT ;  /* 0x000000ff0400720c */ /* 0x000fe20003f05270 */
[----:B------:R-:W-:-:S02]  /*6360*/  IMAD.MOV.U32 R4, RZ, RZ, RZ ;  /* 0x000000ffff047224 */ /* 0x000fc400078e00ff */
[----:B------:R-:W-:Y:S02]  /*6370*/  VIADD R6, R6, UR4 ;  /* 0x0000000406067c36 */ /* 0x000fe40008000000 */
[----:B------:R-:W4:Y:S01]  /*6380*/  SHFL.BFLY PT, R11, R12, 0x2, 0x1f ;  /* 0x0c401f000c0b7f89 */ /* 0x000f2200000e0000 */
[----:B-1----:R-:W-:Y:S01]  /*6390*/  FADD.FTZ R8, R8, R7 ;  /* 0x0000000708087221 */ /* 0x002fe20000010000 */
[----:B------:R-:W-:-:S06]  /*63a0*/  IMAD.MOV.U32 R7, RZ, RZ, -0x800000 ;  /* 0xff800000ff077424 */ /* 0x000fcc00078e00ff */
[----:B------:R-:W-:Y:S01]  /*63b0*/  @!P0 LEA R6, R6, UR36, 0x2 ;  /* 0x0000002406068c11 */ /* 0x000fe2000f8e10ff */
[----:B------:R-:W1:Y:S01]  /*63c0*/  SHFL.BFLY PT, R9, R8, 0x1, 0x1f ;  /* 0x0c201f0008097f89 */ /* 0x000e6200000e0000 */
[----:B----4-:R-:W-:-:S05]  /*63d0*/  FADD.FTZ R11, R11, R12 ;  /* 0x0000000c0b0b7221 */ /* 0x010fca0000010000 */
[----:B------:R-:W0:Y:S01]  /*63e0*/  SHFL.BFLY PT, R10, R11, 0x1, 0x1f ;  /* 0x0c201f000b0a7f89 */ /* 0x000e2200000e0000 */
[----:B-1----:R-:W-:Y:S01]  /*63f0*/  FADD.FTZ R13, R8, R9 ;  /* 0x00000009080d7221 */ /* 0x002fe20000010000 */
[----:B------:R-:W-:-:S04]  /*6400*/  IMAD.MOV.U32 R9, RZ, RZ, RZ ;  /* 0x000000ffff097224 */ /* 0x000fc800078e00ff */
[----:B------:R-:W-:-:S13]  /*6410*/  FSETP.NE.FTZ.AND P1, PT, R13, RZ, PT ;  /* 0x000000ff0d00720b */ /* 0x000fda0003f35000 */
[----:B------:R-:W1:Y:S01]  /*6420*/  @P1 MUFU.RCP R9, R13 ;  /* 0x0000000d00091308 */ /* 0x000e620000001000 */
[----:B------:R-:W-:Y:S01]  /*6430*/  @P1 FMUL.FTZ R8, R0, 0.69314718246459960938 ;  /* 0x3f31721800081820 */ /* 0x000fe20000410000 */
[----:B0-2---:R-:W-:-:S05]  /*6440*/  FADD.FTZ R14, R11, R10 ;  /* 0x0000000a0b0e7221 */ /* 0x005fca0000010000 */
[----:B------:R-:W-:Y:S01]  /*6450*/  FSETP.NE.FTZ.AND P2, PT, R14, RZ, PT ;  /* 0x000000ff0e00720b */ /* 0x000fe20003f55000 */
[----:B------:R-:W-:Y:S01]  /*6460*/  @P1 MUFU.LG2 R10, R13 ;  /* 0x0000000d000a1308 */ /* 0x000fe20000000c00 */
[----:B-1----:R0:W-:Y:S01]  /*6470*/  @!P0 STS [R6+0x28800], R9 ;  /* 0x0288000906008388 */ /* 0x0021e20000000800 */
[-C--:B------:R-:W-:Y:S01]  /*6480*/  FMUL.FTZ R24, R24, R9.reuse ;  /* 0x0000000918187220 */ /* 0x080fe20000410000 */
[----:B------:R-:W-:-:S09]  /*6490*/  FMUL.FTZ R25, R25, R9 ;  /* 0x0000000919197220 */ /* 0x000fd20000410000 */
[----:B------:R-:W1:Y:S01]  /*64a0*/  @P2 MUFU.RCP R4, R14 ;  /* 0x0000000e00042308 */ /* 0x000e620000001000 */
[-C--:B------:R-:W-:Y:S01]  /*64b0*/  FMUL.FTZ R28, R28, R9.reuse ;  /* 0x000000091c1c7220 */ /* 0x080fe20000410000 */
[-C--:B------:R-:W-:Y:S01]  /*64c0*/  FMUL.FTZ R29, R29, R9.reuse ;  /* 0x000000091d1d7220 */ /* 0x080fe20000410000 */
[-C--:B------:R-:W-:Y:S01]  /*64d0*/  FMUL.FTZ R32, R32, R9.reuse ;  /* 0x0000000920207220 */ /* 0x080fe20000410000 */
[-C--:B------:R-:W-:Y:S01]  /*64e0*/  FMUL.FTZ R33, R33, R9.reuse ;  /* 0x0000000921217220 */ /* 0x080fe20000410000 */
[-C--:B------:R-:W-:Y:S01]  /*64f0*/  FMUL.FTZ R36, R36, R9.reuse ;  /* 0x0000000924247220 */ /* 0x080fe20000410000 */
[-C--:B------:R-:W-:Y:S01]  /*6500*/  FMUL.FTZ R37, R37, R9.reuse ;  /* 0x0000000925257220 */ /* 0x080fe20000410000 */
[-C--:B------:R-:W-:Y:S01]  /*6510*/  FMUL.FTZ R40, R40, R9.reuse ;  /* 0x0000000928287220 */ /* 0x080fe20000410000 */
[----:B------:R-:W2:Y:S01]  /*6520*/  @P2 MUFU.LG2 R11, R14 ;  /* 0x0000000e000b2308 */ /* 0x000ea20000000c00 */
        /* <DEDUP_REMOVED lines=8> */
[----:B-1----:R1:W-:Y:S01]  /*65b0*/  @!P0 STS [R6+0x28820], R4 ;  /* 0x0288200406008388 */ /* 0x0023e20000000800 */
        /* <DEDUP_REMOVED lines=47> */
[----:B------:R-:W-:Y:S01]  /*68b0*/  @P2 FMUL.FTZ R13, R0, 0.69314718246459960938 ;  /* 0x3f317218000d2820 */ /* 0x000fe20000410000 */
[----:B0-----:R-:W-:Y:S01]  /*68c0*/  @P1 FMUL.FTZ R9, R10, 0.69314718246459960938 ;  /* 0x3f3172180a091820 */ /* 0x001fe20000410000 */
[----:B--2---:R-:W-:Y:S01]  /*68d0*/  @P2 FMUL.FTZ R0, R11, 0.69314718246459960938 ;  /* 0x3f3172180b002820 */ /* 0x004fe20000410000 */
[----:B-1----:R-:W-:Y:S01]  /*68e0*/  IMAD.MOV.U32 R6, RZ, RZ, -0x800000 ;  /* 0xff800000ff067424 */ /* 0x002fe200078e00ff */
[----:B------:R-:W-:Y:S01]  /*68f0*/  PLOP3.LUT P0, PT, PT, PT, PT, 0x8, 0x0 ;  /* 0x000000000000781c */ /* 0x000fe20003f0e170 */
        /* <DEDUP_REMOVED lines=64> */
[----:B------:R-:W-:Y:S01]  /*6d00*/  @P1 FFMA.FTZ R6, R8, R3, R9 ;  /* 0x0000000308061223 */ /* 0x000fe20000010009 */
[----:B------:R-:W-:Y:S01]  /*6d10*/  @P2 FFMA.FTZ R7, R13, R5, R0 ;  /* 0x000000050d072223 */ /* 0x000fe20000010000 */
[----:B------:R-:W-:Y:S06]  /*6d20*/  BAR.ARV 0xe, 0x100 ;  /* 0x0384000000007b1d */ /* 0x000fec0000002000 */
.L_x_13:
[----:B------:R-:W-:Y:S05]  /*6d30*/  @P0 BRA `(.L_x_43) ;  /* 0x0000002000e00947 */ /* 0x000fea0003800000 */
[----:B------:R-:W2:Y:S01]  /*6d40*/  S2R R0, SR_TID.X ;  /* 0x0000000000007919 */ /* 0x000ea20000002100 */
[----:B------:R-:W4:Y:S01]  /*6d50*/  S2UR UR5, SR_CgaCtaId ;  /* 0x00000000000579c3 */ /* 0x000f220000008800 */
[----:B------:R-:W-:Y:S01]  /*6d60*/  UMOV UR4, 0x400 ;  /* 0x0000040000047882 */ /* 0x000fe20000000000 */
[----:B------:R-:W-:-:S06]  /*6d70*/  IADD3 R3, -R2, RZ, RZ ;  /* 0x000000ff02037210 */ /* 0x000fcc0007ffe1ff */
[----:B------:R-:W-:Y:S01]  /*6d80*/  BAR.SYNC.DEFER_BLOCKING 0x1, 0x100 ;  /* 0x0044000000007b1d */ /* 0x000fe20000010000 */
[----:B------:R-:W-:-:S07]  /*6d90*/  SHF.R.S32.HI R19, RZ, 0x1f, R2 ;  /* 0x0000001fff137819 */ /* 0x000fce0000011402 */
[----:B------:R-:W5:Y:S08]  /*6da0*/  S2UR UR6, SR_CTAID.Y ;  /* 0x00000000000679c3 */ /* 0x000f700000002600 */
[----:B------:R-:W5:Y:S01]  /*6db0*/  LDC R4, c[0x0][0xc50] ;  /* 0x00031400ff047b82 */ /* 0x000f620000000800 */
[----:B----4-:R-:W-:-:S07]  /*6dc0*/  ULEA UR4, UR5, UR4, 0x18 ;  /* 0x0000000405047291 */ /* 0x010fce000f8ec03f */
[----:B------:R-:W4:Y:S01]  /*6dd0*/  LDC R9, c[0x0][0xbe8] ;  /* 0x0002fa00ff097b82 */ /* 0x000f220000000800 */
[----:B------:R-:W-:Y:S01]  /*6de0*/  UIADD3 UR4, UR4, 0x28c20, URZ ;  /* 0x00028c2004047890 */ /* 0x000fe2000fffe03f */
[----:B--2---:R-:W-:-:S03]  /*6df0*/  VIADD R152, R0, 0xffffff80 ;  /* 0xffffff8000987836 */ /* 0x004fc60000000000 */
[----:B------:R-:W-:Y:S02]  /*6e00*/  UPRMT UR4, URZ, 0x654, UR4 ;  /* 0x000006543f047896 */ /* 0x000fe40008000004 */
[----:B------:R-:W-:-:S04]  /*6e10*/  SHF.R.S32.HI R21, RZ, 0x1f, R152 ;  /* 0x0000001fff157819 */ /* 0x000fc80000011498 */
[----:B01----:R-:W-:Y:S01]  /*6e20*/  LEA.HI R5, R21, R152, RZ, 0x7 ;  /* 0x0000009815057211 */ /* 0x003fe200078f38ff */
[----:B-----5:R-:W-:Y:S02]  /*6e30*/  IMAD R3, R4, R3, UR6 ;  /* 0x0000000604037e24 */ /* 0x020fe4000f8e0203 */
[----:B------:R-:W-:Y:S01]  /*6e40*/  SYNCS.ARRIVE.TRANS64.RED.A1T0 RZ, [UR4], RZ ;  /* 0x000000ffffff79a7 */ /* 0x000fe20008100404 */
[----:B------:R-:W-:Y:S02]  /*6e50*/  SHF.R.S32.HI R8, RZ, 0x7, R5 ;  /* 0x00000007ff087819 */ /* 0x000fe40000011405 */
[----:B------:R-:W-:Y:S02]  /*6e60*/  LOP3.LUT R11, R5, 0xffffff80, RZ, 0xc0, !PT ;  /* 0xffffff80050b7812 */ /* 0x000fe400078ec0ff */
[----:B------:R-:W-:Y:S01]  /*6e70*/  SHF.R.S32.HI R4, RZ, 0x1f, R3 ;  /* 0x0000001fff047819 */ /* 0x000fe20000011403 */
[----:B------:R-:W0:Y:S02]  /*6e80*/  SHFL.IDX PT, R10, R8, RZ, 0x1f ;  /* 0x00001fff080a7589 */ /* 0x000e2400000e0000 */
[----:B------:R-:W-:-:S05]  /*6e90*/  IMAD.IADD R0, R152, 0x1, -R11 ;  /* 0x0000000198007824 */ /* 0x000fca00078e0a0b */
[----:B------:R-:W-:Y:S02]  /*6ea0*/  SHF.R.S32.HI R157, RZ, 0x1f, R0 ;  /* 0x0000001fff9d7819 */ /* 0x000fe40000011400 */
[----:B0-----:R-:W-:Y:S02]  /*6eb0*/  ISETP.NE.AND P0, PT, R10, RZ, PT ;  /* 0x000000ff0a00720c */ /* 0x001fe40003f05270 */
[----:B------:R-:W-:-:S11]  /*6ec0*/  LEA.HI R10, R157, R0, RZ, 0x2 ;  /* 0x000000009d0a7211 */ /* 0x000fd600078f10ff */
[----:B----4-:R-:W-:Y:S05]  /*6ed0*/  @P0 BRA `(.L_x_44) ;  /* 0x0000000400380947 */ /* 0x010fea0003800000 */
[----:B------:R-:W0:Y:S01]  /*6ee0*/  LDC R18, c[0x0][0xbe8] ;  /* 0x0002fa00ff127b82 */ /* 0x000e220000000800 */
[----:B------:R-:W-:Y:S01]  /*6ef0*/  LOP3.LUT R5, R5, 0xffffff80, RZ, 0xc0, !PT ;  /* 0xffffff8005057812 */ /* 0x000fe200078ec0ff */
[----:B------:R-:W1:Y:S01]  /*6f00*/  S2R R16, SR_CTAID.X ;  /* 0x0000000000107919 */ /* 0x000e620000002500 */
[----:B------:R-:W-:-:S03]  /*6f10*/  ULDC.64 UR4, c[0x0][0xbd0] ;  /* 0x0002f40000047ab9 */ /* 0x000fc60000000a00 */
[----:B------:R-:W-:Y:S01]  /*6f20*/  IMAD.IADD R153, R152, 0x1, -R5 ;  /* 0x0000000198997824 */ /* 0x000fe200078e0a05 */
[----:B------:R-:W-:Y:S01]  /*6f30*/  LEA.HI R5, R21, R152, RZ, 0x2 ;  /* 0x0000009815057211 */ /* 0x000fe200078f10ff */
[----:B------:R-:W2:Y:S03]  /*6f40*/  S2UR UR6, SR_CTAID.Z ;  /* 0x00000000000679c3 */ /* 0x000ea60000002700 */
[----:B------:R-:W-:Y:S02]  /*6f50*/  SHF.R.S32.HI R12, RZ, 0x1f, R153 ;  /* 0x0000001fff0c7819 */ /* 0x000fe40000011499 */
[----:B------:R-:W-:Y:S02]  /*6f60*/  LOP3.LUT R5, R5, 0xfffffffc, RZ, 0xc0, !PT ;  /* 0xfffffffc05057812 */ /* 0x000fe400078ec0ff */
[CC--:B------:R-:W-:Y:S01]  /*6f70*/  LEA.HI R154, R12.reuse, R153.reuse, RZ, 0x2 ;  /* 0x000000990c9a7211 */ /* 0x0c0fe200078f10ff */
[----:B------:R-:W4:Y:S01]  /*6f80*/  LDC.64 R22, c[0x0][0xbd8] ;  /* 0x0002f600ff167b82 */ /* 0x000f220000000a00 */
[----:B------:R-:W-:Y:S01]  /*6f90*/  LEA.HI R13, R12, R153, RZ, 0x5 ;  /* 0x000000990c0d7211 */ /* 0x000fe200078f28ff */
[----:B------:R-:W-:Y:S01]  /*6fa0*/  IMAD.IADD R5, R152, 0x1, -R5 ;  /* 0x0000000198057824 */ /* 0x000fe200078e0a05 */
[----:B------:R-:W-:-:S02]  /*6fb0*/  SHF.R.S32.HI R11, RZ, 0x2, R154 ;  /* 0x00000002ff0b7819 */ /* 0x000fc4000001149a */
[----:B------:R-:W-:Y:S02]  /*6fc0*/  SHF.R.S32.HI R14, RZ, 0x1f, R154 ;  /* 0x0000001fff0e7819 */ /* 0x000fe4000001149a */
[----:B------:R-:W-:Y:S02]  /*6fd0*/  SHF.R.S32.HI R13, RZ, 0x5, R13 ;  /* 0x00000005ff0d7819 */ /* 0x000fe4000001140d */
[----:B0-----:R-:W-:Y:S02]  /*6fe0*/  ISETP.NE.AND P0, PT, R18, 0x1, PT ;  /* 0x000000011200780c */ /* 0x001fe40003f05270 */
[----:B------:R-:W-:Y:S02]  /*6ff0*/  LEA.HI R14, R14, R11, RZ, 0x3 ;  /* 0x0000000b0e0e7211 */ /* 0x000fe400078f18ff */
[----:B------:R-:W-:Y:S02]  /*7000*/  LOP3.LUT R154, R154, 0x7ffffffc, RZ, 0xc0, !PT ;  /* 0x7ffffffc9a9a7812 */ /* 0x000fe400078ec0ff */
[----:B------:R-:W-:-:S03]  /*7010*/  LOP3.LUT R14, R14, 0xfffffff8, RZ, 0xc0, !PT ;  /* 0xfffffff80e0e7812 */ /* 0x000fc600078ec0ff */
[----:B------:R-:W-:Y:S02]  /*7020*/  IMAD.IADD R154, R153, 0x1, -R154 ;  /* 0x00000001999a7824 */ /* 0x000fe400078e0a9a */
[----:B------:R-:W-:Y:S01]  /*7030*/  IMAD.IADD R14, R11, 0x1, -R14 ;  /* 0x000000010b0e7824 */ /* 0x000fe200078e0a0e */
[----:B------:R-:W-:Y:S01]  /*7040*/  LEA.HI R11, R5, R5, RZ, 0x1 ;  /* 0x00000005050b7211 */ /* 0x000fe200078f08ff */
[----:B------:R-:W0:Y:S01]  /*7050*/  @P0 LDC R20, c[0x0][0xbec] ;  /* 0x0002fb00ff140b82 */ /* 0x000e220000000800 */
[----:B------:R-:W-:Y:S02]  /*7060*/  IMAD.SHL.U32 R154, R154, 0x2, RZ ;  /* 0x000000029a9a7824 */ /* 0x000fe400078e00ff */
[----:B------:R-:W-:Y:S01]  /*7070*/  LOP3.LUT R12, R11, 0x1ffffffe, RZ, 0xc0, !PT ;  /* 0x1ffffffe0b0c7812 */ /* 0x000fe200078ec0ff */
[----:B------:R-:W-:Y:S02]  /*7080*/  IMAD R155, R13, 0x10, R14 ;  /* 0x000000100d9b7824 */ /* 0x000fe400078e020e */
[----:B------:R-:W-:-:S02]  /*7090*/  IMAD R11, R19, UR4, RZ ;  /* 0x00000004130b7c24 */ /* 0x000fc4000f8e02ff */
[----:B------:R-:W5:Y:S01]  /*70a0*/  @P0 LDC R17, c[0x0][0xbf0] ;  /* 0x0002fc00ff110b82 */ /* 0x000f620000000800 */
[----:B------:R-:W-:Y:S02]  /*70b0*/  IMAD.IADD R5, R5, 0x1, -R12 ;  /* 0x0000000105057824 */ /* 0x000fe400078e0a0c */
[----:B------:R-:W-:Y:S01]  /*70c0*/  IMAD.WIDE.U32 R12, R2, UR4, RZ ;  /* 0x00000004020c7c25 */ /* 0x000fe2000f8e00ff */
[----:B--2---:R-:W-:-:S03]  /*70d0*/  USHF.R.S32.HI UR4, URZ, 0x1f, UR6 ;  /* 0x0000001f3f047899 */ /* 0x004fc60008011406 */
[----:B------:R-:W-:Y:S02]  /*70e0*/  IMAD R5, R5, 0x8, R155 ;  /* 0x0000000805057824 */ /* 0x000fe400078e029b */
[----:B------:R-:W-:Y:S02]  /*70f0*/  IMAD R11, R2, UR5, R11 ;  /* 0x00000005020b7c24 */ /* 0x000fe4000f8e020b */
[----:B----4-:R-:W-:Y:S01]  /*7100*/  IMAD R14, R22, UR4, RZ ;  /* 0x00000004160e7c24 */ /* 0x010fe2000f8e02ff */
[----:B------:R-:W-:Y:S01]  /*7110*/  ULDC.64 UR4, c[0x0][0xbe0] ;  /* 0x0002f80000047ab9 */ /* 0x000fe20000000a00 */
[----:B-1----:R-:W-:Y:S02]  /*7120*/  IMAD R5, R16, 0x40, R5 ;  /* 0x0000004010057824 */ /* 0x002fe400078e0205 */
[----:B------:R-:W-:Y:S02]  /*7130*/  IMAD R15, R23, UR6, R14 ;  /* 0x00000006170f7c24 */ /* 0x000fe4000f8e020e */
[----:B0-----:R-:W-:-:S04]  /*7140*/  @P0 IMAD.HI.U32 R14, R5, R20, RZ ;  /* 0x00000014050e0227 */ /* 0x001fc800078e00ff */
[----:B------:R-:W-:Y:S01]  /*7150*/  IMAD.IADD R13, R13, 0x1, R11 ;  /* 0x000000010d0d7824 */ /* 0x000fe200078e020b */
[----:B------:R-:W-:Y:S02]  /*7160*/  MOV R11, R5 ;  /* 0x00000005000b7202 */ /* 0x000fe40000000f00 */
[----:B-----5:R-:W-:Y:S01]  /*7170*/  @P0 SHF.R.U32.HI R11, RZ, R17, R14 ;  /* 0x00000011ff0b0219 */ /* 0x020fe2000001160e */
[----:B------:R-:W-:-:S04]  /*7180*/  IMAD.WIDE.U32 R12, R22, UR6, R12 ;  /* 0x00000006160c7c25 */ /* 0x000fc8000f8e000c */
[----:B------:R-:W-:Y:S02]  /*7190*/  IMAD.IADD R13, R13, 0x1, R15 ;  /* 0x000000010d0d7824 */ /* 0x000fe400078e020f */
[----:B------:R-:W-:Y:S02]  /*71a0*/  IMAD.MOV R15, RZ, RZ, -R11 ;  /* 0x000000ffff0f7224 */ /* 0x000fe400078e0a0b */
[----:B------:R-:W-:Y:S02]  /*71b0*/  IMAD R14, R4, UR4, RZ ;  /* 0x00000004040e7c24 */ /* 0x000fe4000f8e02ff */
[----:B------:R-:W-:-:S04]  /*71c0*/  IMAD.WIDE.U32 R12, R3, UR4, R12 ;  /* 0x00000004030c7c25 */ /* 0x000fc8000f8e000c */
[----:B------:R-:W-:Y:S01]  /*71d0*/  IMAD R5, R18, R15, R5 ;  /* 0x0000000f12057224 */ /* 0x000fe200078e0205 */
[----:B------:R-:W-:Y:S01]  /*71e0*/  SHF.R.S32.HI R15, RZ, 0x1f, R11 ;  /* 0x0000001fff0f7819 */ /* 0x000fe2000001140b */
[----:B------:R-:W-:Y:S01]  /*71f0*/  IMAD R14, R3, UR5, R14 ;  /* 0x00000005030e7c24 */ /* 0x000fe2000f8e020e */
[----:B------:R-:W-:Y:S01]  /*7200*/  IADD3 R12, P0, R11, R12, RZ ;  /* 0x0000000c0b0c7210 */ /* 0x000fe20007f1e0ff */
[----:B------:R-:W-:Y:S01]  /*7210*/  ULDC.64 UR4, c[0x0][0xbc8] ;  /* 0x0002f20000047ab9 */ /* 0x000fe20000000a00 */
[----:B------:R-:W-:Y:S02]  /*7220*/  SHF.R.S32.HI R11, RZ, 0x1f, R5 ;  /* 0x0000001fff0b7819 */ /* 0x000fe40000011405 */
[----:B------:R-:W-:-:S03]  /*7230*/  IADD3.X R13, R15, R13, R14, P0, !PT ;  /* 0x0000000d0f0d7210 */ /* 0x000fc600007fe40e */
[----:B------:R-:W-:Y:S01]  /*7240*/  IMAD R14, R11, UR4, RZ ;  /* 0x000000040b0e7c24 */ /* 0x000fe2000f8e02ff */
[----:B------:R-:W-:Y:S01]  /*7250*/  LEA.HI R11, R8, R8, RZ, 0x1 ;  /* 0x00000008080b7211 */ /* 0x000fe200078f08ff */
[----:B------:R-:W-:-:S03]  /*7260*/  IMAD.WIDE.U32 R12, R5, UR4, R12 ;  /* 0x00000004050c7c25 */ /* 0x000fc6000f8e000c */
[----:B------:R-:W-:Y:S01]  /*7270*/  LOP3.LUT R11, R11, 0xfffffe, RZ, 0xc0, !PT ;  /* 0x00fffffe0b0b7812 */ /* 0x000fe200078ec0ff */
[----:B------:R-:W-:Y:S01]  /*7280*/  IMAD R5, R5, UR5, R14 ;  /* 0x0000000505057c24 */ /* 0x000fe2000f8e020e */
[----:B------:R-:W-:Y:S02]  /*7290*/  ULDC.64 UR4, c[0x0][0xba8] ;  /* 0x0002ea0000047ab9 */ /* 0x000fe40000000a00 */
[----:B------:R-:W-:Y:S01]  /*72a0*/  LEA R17, P0, R12, UR4, 0x2 ;  /* 0x000000040c117c11 */ /* 0x000fe2000f8010ff */
[----:B------:R-:W-:Y:S01]  /*72b0*/  IMAD.IADD R5, R13, 0x1, R5 ;  /* 0x000000010d057824 */ /* 0x000fe200078e0205 */
[----:B------:R-:W-:Y:S01]  /*72c0*/  ULDC UR4, c[0x0][0xa88] ;  /* 0x0002a20000047ab9 */ /* 0x000fe20000000800 */
[----:B------:R-:W-:Y:S02]  /*72d0*/  IMAD.IADD R11, R8, 0x1, -R11 ;  /* 0x00000001080b7824 */ /* 0x000fe400078e0a0b */
[----:B------:R-:W-:Y:S01]  /*72e0*/  SHFL.IDX PT, R14, R17, 0x1, 0x1c1f ;  /* 0x003c1f00110e7f89 */ /* 0x000fe200000e0000 */
[----:B------:R-:W-:Y:S01]  /*72f0*/  LEA.HI.X R20, R12, UR5, R5, 0x2, P0 ;  /* 0x000000050c147c11 */ /* 0x000fe200080f1405 */
[----:B------:R-:W-:-:S02]  /*7300*/  IMAD.U32 R11, R11, -0x100, RZ ;  /* 0xffffff000b0b7824 */ /* 0x000fc400078e00ff */
[----:B------:R-:W-:Y:S01]  /*7310*/  SHFL.IDX PT, R12, R17, RZ, 0x1c1f ;  /* 0x001c1fff110c7589 */ /* 0x000fe200000e0000 */
[----:B------:R-:W-:Y:S02]  /*7320*/  IMAD R5, R16, 0x40, R155 ;  /* 0x0000004010057824 */ /* 0x000fe400078e029b */
[----:B------:R-:W-:Y:S01]  /*7330*/  IMAD R16, R18, UR4, RZ ;  /* 0x0000000412107c24 */ /* 0x000fe2000f8e02ff */
[----:B------:R-:W0:Y:S01]  /*7340*/  SHFL.IDX PT, R13, R20, RZ, 0x1c1f ;  /* 0x001c1fff140d7589 */ /* 0x000e2200000e0000 */
[----:B------:R-:W-:Y:S01]  /*7350*/  ISETP.NE.AND P0, PT, R154, R11, PT ;  /* 0x0000000b9a00720c */ /* 0x000fe20003f05270 */
[C---:B------:R-:W-:Y:S02]  /*7360*/  VIADD R11, R5.reuse, 0x8 ;  /* 0x00000008050b7836 */ /* 0x040fe40000000000 */
[----:B------:R-:W1:Y:S01]  /*7370*/  SHFL.IDX PT, R15, R20, 0x1, 0x1c1f ;  /* 0x003c1f00140f7f89 */ /* 0x000e6200000e0000 */
[-C--:B------:R-:W-:Y:S02]  /*7380*/  ISETP.GE.OR P1, PT, R5, R16.reuse, P0 ;  /* 0x000000100500720c */ /* 0x080fe40000726670 */
[----:B------:R-:W-:-:S11]  /*7390*/  ISETP.GE.OR P0, PT, R11, R16, P0 ;  /* 0x000000100b00720c */ /* 0x000fd60000706670 */
[----:B0-----:R0:W-:Y:S04]  /*73a0*/  @!P1 ST.E desc[UR42][R12.64], R6 ;  /* 0x000000060c009985 */ /* 0x0011e8000c10192a */
[----:B-1----:R0:W-:Y:S02]  /*73b0*/  @!P0 ST.E desc[UR42][R14.64], R7 ;  /* 0x000000070e008985 */ /* 0x0021e4000c10192a */
.L_x_44:
[----:B------:R-:W-:Y:S01]  /*73c0*/  ISETP.NE.AND P0, PT, R9, 0x1, PT ;  /* 0x000000010900780c */ /* 0x000fe20003f05270 */
[----:B0-----:R-:W0:Y:S01]  /*73d0*/  S2R R15, SR_CTAID.X ;  /* 0x00000000000f7919 */ /* 0x001e220000002500 */
[--C-:B------:R-:W-:Y:S01]  /*73e0*/  SHF.R.S32.HI R5, RZ, 0x2, R10.reuse ;  /* 0x00000002ff057819 */ /* 0x100fe2000001140a */
[----:B------:R-:W1:Y:S01]  /*73f0*/  S2UR UR6, SR_CTAID.Z ;  /* 0x00000000000679c3 */ /* 0x000e620000002700 */
[----:B------:R-:W-:Y:S01]  /*7400*/  SHF.R.S32.HI R6, RZ, 0x1f, R10 ;  /* 0x0000001fff067819 */ /* 0x000fe2000001140a */
[----:B------:R-:W-:Y:S01]  /*7410*/  ULDC.64 UR4, c[0x0][0xb38] ;  /* 0x0002ce0000047ab9 */ /* 0x000fe20000000a00 */
[----:B------:R-:W-:Y:S01]  /*7420*/  LEA.HI R21, R21, R152, RZ, 0x2 ;  /* 0x0000009815157211 */ /* 0x000fe200078f10ff */
[----:B------:R-:W-:Y:S01]  /*7430*/  BSSY B0, `(.L_x_45) ;  /* 0x0000101000007945 */ /* 0x000fe20003800000 */
[----:B------:R-:W-:Y:S02]  /*7440*/  LEA.HI R6, R6, R5, RZ, 0x3 ;  /* 0x0000000506067211 */ /* 0x000fe400078f18ff */
[----:B------:R-:W-:Y:S01]  /*7450*/  LOP3.LUT R21, R21, 0xfffffffc, RZ, 0xc0, !PT ;  /* 0xfffffffc15157812 */ /* 0x000fe200078ec0ff */
[----:B------:R-:W2:Y:S01]  /*7460*/  LDC.64 R12, c[0x0][0xb40] ;  /* 0x0002d000ff0c7b82 */ /* 0x000ea20000000a00 */
[----:B------:R-:W-:-:S02]  /*7470*/  LOP3.LUT R6, R6, 0xfffffff8, RZ, 0xc0, !PT ;  /* 0xfffffff806067812 */ /* 0x000fc400078ec0ff */
[----:B------:R-:W-:Y:S02]  /*7480*/  IADD3 R21, R152, -R21, RZ ;  /* 0x8000001598157210 */ /* 0x000fe40007ffe0ff */
[----:B------:R-:W-:Y:S01]  /*7490*/  LEA.HI R157, R157, R0, RZ, 0x5 ;  /* 0x000000009d9d7211 */ /* 0x000fe200078f28ff */
[----:B------:R-:W-:Y:S01]  /*74a0*/  IMAD.IADD R14, R5, 0x1, -R6 ;  /* 0x00000001050e7824 */ /* 0x000fe200078e0a06 */
[----:B------:R-:W-:Y:S01]  /*74b0*/  LEA.HI R5, R21, R21, RZ, 0x1 ;  /* 0x0000001515057211 */ /* 0x000fe200078f08ff */
[----:B------:R-:W4:Y:S01]  /*74c0*/  @P0 LDC R16, c[0x0][0xbec] ;  /* 0x0002fb00ff100b82 */ /* 0x000f220000000800 */
[----:B------:R-:W-:Y:S02]  /*74d0*/  SHF.R.S32.HI R157, RZ, 0x5, R157 ;  /* 0x00000005ff9d7819 */ /* 0x000fe4000001149d */
[----:B------:R-:W-:Y:S01]  /*74e0*/  LOP3.LUT R6, R5, 0x1ffffffe, RZ, 0xc0, !PT ;  /* 0x1ffffffe05067812 */ /* 0x000fe200078ec0ff */
[----:B------:R-:W-:Y:S02]  /*74f0*/  IMAD R5, R19, UR4, RZ ;  /* 0x0000000413057c24 */ /* 0x000fe4000f8e02ff */
[----:B------:R-:W-:-:S02]  /*7500*/  IMAD R14, R157, 0x10, R14 ;  /* 0x000000109d0e7824 */ /* 0x000fc400078e020e */
[----:B------:R-:W5:Y:S01]  /*7510*/  @P0 LDC R17, c[0x0][0xbf0] ;  /* 0x0002fc00ff110b82 */ /* 0x000f620000000800 */
[----:B------:R-:W-:Y:S02]  /*7520*/  IMAD.IADD R21, R21, 0x1, -R6 ;  /* 0x0000000115157824 */ /* 0x000fe400078e0a06 */
[----:B------:R-:W-:Y:S01]  /*7530*/  IMAD.WIDE.U32 R6, R2, UR4, RZ ;  /* 0x0000000402067c25 */ /* 0x000fe2000f8e00ff */
[----:B-1----:R-:W-:-:S03]  /*7540*/  USHF.R.S32.HI UR4, URZ, 0x1f, UR6 ;  /* 0x0000001f3f047899 */ /* 0x002fc60008011406 */
[----:B------:R-:W-:Y:S02]  /*7550*/  IMAD R5, R2, UR5, R5 ;  /* 0x0000000502057c24 */ /* 0x000fe4000f8e0205 */
[----:B------:R-:W-:Y:S02]  /*7560*/  IMAD R21, R21, 0x8, R14 ;  /* 0x0000000815157824 */ /* 0x000fe400078e020e */
[----:B------:R-:W-:Y:S02]  /*7570*/  IMAD.IADD R7, R7, 0x1, R5 ;  /* 0x0000000107077824 */ /* 0x000fe400078e0205 */
[----:B--2---:R-:W-:Y:S01]  /*7580*/  IMAD R2, R12, UR4, RZ ;  /* 0x000000040c027c24 */ /* 0x004fe2000f8e02ff */
[----:B------:R-:W-:Y:S01]  /*7590*/  ULDC.64 UR4, c[0x0][0xb48] ;  /* 0x0002d20000047ab9 */ /* 0x000fe20000000a00 */
[----:B0-----:R-:W-:Y:S02]  /*75a0*/  IMAD R21, R15, 0x40, R21 ;  /* 0x000000400f157824 */ /* 0x001fe400078e0215 */
[----:B------:R-:W-:-:S02]  /*75b0*/  IMAD R11, R13, UR6, R2 ;  /* 0x000000060d0b7c24 */ /* 0x000fc4000f8e0202 */
[----:B------:R-:W-:-:S04]  /*75c0*/  IMAD.WIDE.U32 R6, R12, UR6, R6 ;  /* 0x000000060c067c25 */ /* 0x000fc8000f8e0006 */
[----:B----4-:R-:W-:-:S04]  /*75d0*/  @P0 IMAD.HI.U32 R16, R21, R16, RZ ;  /* 0x0000001015100227 */ /* 0x010fc800078e00ff */
[----:B------:R-:W-:Y:S02]  /*75e0*/  IMAD R4, R4, UR4, RZ ;  /* 0x0000000404047c24 */ /* 0x000fe4000f8e02ff */
[----:B------:R-:W-:Y:S01]  /*75f0*/  IMAD.MOV.U32 R5, RZ, RZ, R21 ;  /* 0x000000ffff057224 */ /* 0x000fe200078e0015 */
[----:B-----5:R-:W-:Y:S01]  /*7600*/  @P0 SHF.R.U32.HI R5, RZ, R17, R16 ;  /* 0x00000011ff050219 */ /* 0x020fe20000011610 */
[----:B------:R-:W-:Y:S02]  /*7610*/  IMAD.IADD R7, R7, 0x1, R11 ;  /* 0x0000000107077824 */ /* 0x000fe400078e020b */
[C---:B------:R-:W-:Y:S01]  /*7620*/  IMAD R11, R3.reuse, UR5, R4 ;  /* 0x00000005030b7c24 */ /* 0x040fe2000f8e0204 */
[----:B------:R-:W-:Y:S01]  /*7630*/  SHF.R.S32.HI R4, RZ, 0x1f, R5 ;  /* 0x0000001fff047819 */ /* 0x000fe20000011405 */
[----:B------:R-:W-:Y:S01]  /*7640*/  IMAD.WIDE.U32 R2, R3, UR4, R6 ;  /* 0x0000000403027c25 */ /* 0x000fe2000f8e0006 */
[----:B------:R-:W-:Y:S01]  /*7650*/  ULDC.64 UR4, c[0x0][0xb30] ;  /* 0x0002cc0000047ab9 */ /* 0x000fe20000000a00 */
[----:B------:R-:W-:-:S02]  /*7660*/  LEA.HI R6, R8, R8, RZ, 0x1 ;  /* 0x0000000808067211 */ /* 0x000fc400078f08ff */
[----:B------:R-:W-:Y:S01]  /*7670*/  IMAD.MOV R12, RZ, RZ, -R5 ;  /* 0x000000ffff0c7224 */ /* 0x000fe200078e0a05 */
[----:B------:R-:W-:Y:S01]  /*7680*/  IADD3 R3, R3, R11, RZ ;  /* 0x0000000b03037210 */ /* 0x000fe20007ffe0ff */
[----:B------:R-:W-:Y:S01]  /*7690*/  IMAD R4, R4, UR4, RZ ;  /* 0x0000000404047c24 */ /* 0x000fe2000f8e02ff */
[----:B------:R-:W-:Y:S01]  /*76a0*/  LOP3.LUT R13, R6, 0xfffffe, RZ, 0xc0, !PT ;  /* 0x00fffffe060d7812 */ /* 0x000fe200078ec0ff */
[----:B------:R-:W-:Y:S02]  /*76b0*/  IMAD R7, R9, R12, R21 ;  /* 0x0000000c09077224 */ /* 0x000fe400078e0215 */
[C---:B------:R-:W-:Y:S02]  /*76c0*/  IMAD R11, R5.reuse, UR5, R4 ;  /* 0x00000005050b7c24 */ /* 0x040fe4000f8e0204 */
[----:B------:R-:W-:Y:S01]  /*76d0*/  IMAD.WIDE.U32 R2, R5, UR4, R2 ;  /* 0x0000000405027c25 */ /* 0x000fe2000f8e0002 */
[----:B------:R-:W-:Y:S01]  /*76e0*/  SHF.R.S32.HI R4, RZ, 0x1f, R7 ;  /* 0x0000001fff047819 */ /* 0x000fe20000011407 */
[----:B------:R-:W-:-:S02]  /*76f0*/  ULDC.64 UR4, c[0x0][0xb28] ;  /* 0x0002ca0000047ab9 */ /* 0x000fc40000000a00 */
[----:B------:R-:W-:Y:S01]  /*7700*/  IMAD.IADD R3, R3, 0x1, R11 ;  /* 0x0000000103037824 */ /* 0x000fe200078e020b */
[----:B------:R-:W-:Y:S01]  /*7710*/  LOP3.LUT R11, R10, 0x7ffffffc, RZ, 0xc0, !PT ;  /* 0x7ffffffc0a0b7812 */ /* 0x000fe200078ec0ff */
[----:B------:R-:W-:Y:S02]  /*7720*/  IMAD R4, R4, UR4, RZ ;  /* 0x0000000404047c24 */ /* 0x000fe4000f8e02ff */
[----:B------:R-:W-:-:S04]  /*7730*/  IMAD.WIDE.U32 R2, R7, UR4, R2 ;  /* 0x0000000407027c25 */ /* 0x000fc8000f8e0002 */
[----:B------:R-:W-:Y:S01]  /*7740*/  IMAD R5, R7, UR5, R4 ;  /* 0x0000000507057c24 */ /* 0x000fe2000f8e0204 */
[----:B------:R-:W-:Y:S01]  /*7750*/  ULDC.64 UR4, c[0x0][0xb00] ;  /* 0x0002c00000047ab9 */ /* 0x000fe20000000a00 */
[----:B------:R-:W-:Y:S01]  /*7760*/  IMAD R7, R15, 0x40, R14 ;  /* 0x000000400f077824 */ /* 0x000fe200078e020e */
[----:B------:R-:W-:Y:S01]  /*7770*/  LEA R4, P0, R2, UR4, 0x2 ;  /* 0x0000000402047c11 */ /* 0x000fe2000f8010ff */
[----:B------:R-:W-:Y:S01]  /*7780*/  ULDC UR4, c[0x0][0xa88] ;  /* 0x0002a20000047ab9 */ /* 0x000fe20000000800 */
[----:B------:R-:W-:Y:S02]  /*7790*/  IMAD.IADD R5, R3, 0x1, R5 ;  /* 0x0000000103057824 */ /* 0x000fe400078e0205 */
[----:B------:R-:W-:Y:S02]  /*77a0*/  IMAD R6, R9, UR4, RZ ;  /* 0x0000000409067c24 */ /* 0x000fe4000f8e02ff */
[----:B------:R-:W-:Y:S01]  /*77b0*/  IMAD.IADD R13, R8, 0x1, -R13 ;  /* 0x00000001080d7824 */ /* 0x000fe200078e0a0d */
[----:B------:R-:W-:Y:S01]  /*77c0*/  LEA.HI.X R5, R2, UR5, R5, 0x2, P0 ;  /* 0x0000000502057c11 */ /* 0x000fe200080f1405 */
[----:B------:R-:W-:Y:S01]  /*77d0*/  IMAD.IADD R0, R0, 0x1, -R11 ;  /* 0x0000000100007824 */ /* 0x000fe200078e0a0b */
[----:B------:R-:W-:Y:S01]  /*77e0*/  ISETP.GE.AND P0, PT, R7, R6, PT ;  /* 0x000000060700720c */ /* 0x000fe20003f06270 */
[----:B------:R0:W1:Y:S02]  /*77f0*/  SHFL.IDX PT, R2, R4, RZ, 0x1c1f ;  /* 0x001c1fff04027589 */ /* 0x00006400000e0000 */
[----:B------:R-:W-:-:S02]  /*7800*/  IMAD R0, R13, 0x80, R0 ;  /* 0x000000800d007824 */ /* 0x000fc400078e0200 */
[----:B------:R0:W2:Y:S02]  /*7810*/  SHFL.IDX PT, R3, R5, RZ, 0x1c1f ;  /* 0x001c1fff05037589 */ /* 0x0000a400000e0000 */
[----:B------:R-:W-:-:S06]  /*7820*/  IMAD.SHL.U32 R0, R0, 0x2, RZ ;  /* 0x0000000200007824 */ /* 0x000fcc00078e00ff */
[----:B0-----:R-:W-:Y:S05]  /*7830*/  @P0 BRA `(.L_x_46) ;  /* 0x0000000c00000947 */ /* 0x001fea0003800000 */
[C---:B------:R-:W-:Y:S01]  /*7840*/  VIADD R9, R0.reuse, 0x8 ;  /* 0x0000000800097836 */ /* 0x040fe20000000000 */
[----:B------:R-:W-:Y:S01]  /*7850*/  ULDC UR4, c[0x0][0xac8] ;  /* 0x0002b20000047ab9 */ /* 0x000fe20000000800 */
[C---:B------:R-:W-:Y:S01]  /*7860*/  VIADD R11, R0.reuse, 0x10 ;  /* 0x00000010000b7836 */ /* 0x040fe20000000000 */
[C---:B------:R-:W-:Y:S01]  /*7870*/  IADD3 R13, R0.reuse, 0x18, RZ ;  /* 0x00000018000d7810 */ /* 0x040fe20007ffe0ff */
[C---:B------:R-:W-:Y:S01]  /*7880*/  VIADD R16, R0.reuse, 0x20 ;  /* 0x0000002000107836 */ /* 0x040fe20000000000 */
[C---:B------:R-:W-:Y:S01]  /*7890*/  ISETP.GE.AND P2, PT, R0.reuse, UR4, PT ;  /* 0x0000000400007c0c */ /* 0x040fe2000bf46270 */
[C---:B------:R-:W-:Y:S01]  /*78a0*/  VIADD R17, R0.reuse, 0x28 ;  /* 0x0000002800117836 */ /* 0x040fe20000000000 */
[----:B------:R-:W-:Y:S01]  /*78b0*/  ISETP.GE.AND P3, PT, R9, UR4, PT ;  /* 0x0000000409007c0c */ /* 0x000fe2000bf66270 */
[C---:B------:R-:W-:Y:S01]  /*78c0*/  VIADD R18, R0.reuse, 0x30 ;  /* 0x0000003000127836 */ /* 0x040fe20000000000 */
[----:B------:R-:W-:Y:S01]  /*78d0*/  ISETP.GE.AND P4, PT, R11, UR4, PT ;  /* 0x000000040b007c0c */ /* 0x000fe2000bf86270 */
[C---:B------:R-:W-:Y:S01]  /*78e0*/  VIADD R19, R0.reuse, 0x38 ;  /* 0x0000003800137836 */ /* 0x040fe20000000000 */
[----:B------:R-:W-:Y:S01]  /*78f0*/  ISETP.GE.AND P5, PT, R13, UR4, PT ;  /* 0x000000040d007c0c */ /* 0x000fe2000bfa6270 */
[----:B------:R-:W-:Y:S01]  /*7900*/  VIADD R20, R0, 0x40 ;  /* 0x0000004000147836 */ /* 0x000fe20000000000 */
[----:B------:R-:W-:Y:S01]  /*7910*/  ISETP.GE.AND P0, PT, R16, UR4, PT ;  /* 0x0000000410007c0c */ /* 0x000fe2000bf06270 */
[C---:B------:R-:W-:Y:S01]  /*7920*/  VIADD R21, R0.reuse, 0x48 ;  /* 0x0000004800157836 */ /* 0x040fe20000000000 */
[----:B------:R-:W-:Y:S01]  /*7930*/  ISETP.GE.AND P1, PT, R17, UR4, PT ;  /* 0x0000000411007c0c */ /* 0x000fe2000bf26270 */
[----:B------:R-:W-:-:S02]  /*7940*/  VIADD R22, R0, 0x50 ;  /* 0x0000005000167836 */ /* 0x000fc40000000000 */
[C---:B------:R-:W-:Y:S01]  /*7950*/  @!P2 LEA.HI R8, R0.reuse, R0, RZ, 0x1 ;  /* 0x000000000008a211 */ /* 0x040fe200078f08ff */
[----:B------:R-:W-:Y:S01]  /*7960*/  VIADD R23, R0, 0x58 ;  /* 0x0000005800177836 */ /* 0x000fe20000000000 */
[----:B------:R-:W-:Y:S02]  /*7970*/  @!P3 LEA.HI R10, R9, R9, RZ, 0x1 ;  /* 0x00000009090ab211 */ /* 0x000fe400078f08ff */
[----:B------:R-:W-:Y:S02]  /*7980*/  @!P4 LEA.HI R12, R11, R11, RZ, 0x1 ;  /* 0x0000000b0b0cc211 */ /* 0x000fe400078f08ff */
[----:B------:R-:W-:Y:S02]  /*7990*/  @!P5 LEA.HI R14, R13, R13, RZ, 0x1 ;  /* 0x0000000d0d0ed211 */ /* 0x000fe400078f08ff */
[----:B------:R-:W-:Y:S02]  /*79a0*/  @!P2 LOP3.LUT R9, R8, 0xfffffffe, RZ, 0xc0, !PT ;  /* 0xfffffffe0809a812 */ /* 0x000fe400078ec0ff */
[----:B------:R-:W-:-:S02]  /*79b0*/  @!P3 LOP3.LUT R11, R10, 0xfffffffe, RZ, 0xc0, !PT ;  /* 0xfffffffe0a0bb812 */ /* 0x000fc400078ec0ff */
[----:B------:R-:W-:Y:S01]  /*79c0*/  @!P4 LOP3.LUT R13, R12, 0xfffffffe, RZ, 0xc0, !PT ;  /* 0xfffffffe0c0dc812 */ /* 0x000fe200078ec0ff */
[--C-:B-12---:R-:W-:Y:S01]  /*79d0*/  @!P2 IMAD.WIDE R8, R9, 0x4, R2.reuse ;  /* 0x000000040908a825 */ /* 0x106fe200078e0202 */
[----:B------:R-:W-:Y:S02]  /*79e0*/  @!P5 LOP3.LUT R15, R14, 0xfffffffe, RZ, 0xc0, !PT ;  /* 0xfffffffe0e0fd812 */ /* 0x000fe400078ec0ff */
[----:B------:R-:W-:Y:S01]  /*79f0*/  ISETP.GE.AND P6, PT, R22, UR4, PT ;  /* 0x0000000416007c0c */ /* 0x000fe2000bfc6270 */
[--C-:B------:R-:W-:Y:S01]  /*7a00*/  @!P3 IMAD.WIDE R10, R11, 0x4, R2.reuse ;  /* 0x000000040b0ab825 */ /* 0x100fe200078e0202 */
[----:B------:R0:W-:Y:S01]  /*7a10*/  @!P2 ST.E.64 desc[UR42][R8.64], R24 ;  /* 0x000000180800a985 */ /* 0x0001e2000c101b2a */
[----:B------:R-:W-:Y:S02]  /*7a20*/  ISETP.GE.AND P2, PT, R18, UR4, PT ;  /* 0x0000000412007c0c */ /* 0x000fe4000bf46270 */
[----:B------:R-:W-:Y:S01]  /*7a30*/  @!P4 IMAD.WIDE R12, R13, 0x4, R2 ;  /* 0x000000040d0cc825 */ /* 0x000fe200078e0202 */
[----:B------:R1:W-:Y:S01]  /*7a40*/  @!P3 ST.E.64 desc[UR42][R10.64], R28 ;  /* 0x0000001c0a00b985 */ /* 0x0003e2000c101b2a */
[----:B------:R-:W-:-:S02]  /*7a50*/  ISETP.GE.AND P3, PT, R19, UR4, PT ;  /* 0x0000000413007c0c */ /* 0x000fc4000bf66270 */
[----:B------:R-:W-:Y:S01]  /*7a60*/  @!P5 IMAD.WIDE R14, R15, 0x4, R2 ;  /* 0x000000040f0ed825 */ /* 0x000fe200078e0202 */
[----:B------:R2:W-:Y:S01]  /*7a70*/  @!P4 ST.E.64 desc[UR42][R12.64], R32 ;  /* 0x000000200c00c985 */ /* 0x0005e2000c101b2a */
[----:B------:R-:W-:Y:S02]  /*7a80*/  ISETP.GE.AND P4, PT, R20, UR4, PT ;  /* 0x0000000414007c0c */ /* 0x000fe4000bf86270 */
[----:B------:R-:W-:Y:S01]  /*7a90*/  @!P0 LEA.HI R16, R16, R16, RZ, 0x1 ;  /* 0x0000001010108211 */ /* 0x000fe200078f08ff */
[----:B------:R4:W-:Y:S01]  /*7aa0*/  @!P5 ST.E.64 desc[UR42][R14.64], R36 ;  /* 0x000000240e00d985 */ /* 0x0009e2000c101b2a */
[----:B------:R-:W-:Y:S01]  /*7ab0*/  ISETP.GE.AND P5, PT, R21, UR4, PT ;  /* 0x0000000415007c0c */ /* 0x000fe2000bfa6270 */
[----:B0-----:R-:W-:Y:S01]  /*7ac0*/  VIADD R24, R0, 0x60 ;  /* 0x0000006000187836 */ /* 0x001fe20000000000 */
[----:B------:R-:W-:Y:S02]  /*7ad0*/  @!P1 LEA.HI R17, R17, R17, RZ, 0x1 ;  /* 0x0000001111119211 */ /* 0x000fe400078f08ff */
[----:B------:R-:W-:-:S02]  /*7ae0*/  @!P0 LOP3.LUT R9, R16, 0xfffffffe, RZ, 0xc0, !PT ;  /* 0xfffffffe10098812 */ /* 0x000fc400078ec0ff */
[----:B-1----:R-:W-:Y:S02]  /*7af0*/  @!P1 LOP3.LUT R11, R17, 0xfffffffe, RZ, 0xc0, !PT ;  /* 0xfffffffe110b9812 */ /* 0x002fe400078ec0ff */
[----:B------:R-:W-:Y:S01]  /*7b00*/  @!P2 LEA.HI R18, R18, R18, RZ, 0x1 ;  /* 0x000000121212a211 */ /* 0x000fe200078f08ff */
[--C-:B------:R-:W-:Y:S01]  /*7b10*/  @!P0 IMAD.WIDE R8, R9, 0x4, R2.reuse ;  /* 0x0000000409088825 */ /* 0x100fe200078e0202 */
[----:B------:R-:W-:Y:S02]  /*7b20*/  @!P3 LEA.HI R19, R19, R19, RZ, 0x1 ;  /* 0x000000131313b211 */ /* 0x000fe400078f08ff */
[----:B------:R-:W-:Y:S01]  /*7b30*/  @!P4 LEA.HI R20, R20, R20, RZ, 0x1 ;  /* 0x000000141414c211 */ /* 0x000fe200078f08ff */
[----:B------:R-:W-:Y:S01]  /*7b40*/  @!P1 IMAD.WIDE R10, R11, 0x4, R2 ;  /* 0x000000040b0a9825 */ /* 0x000fe200078e0202 */
[----:B------:R-:W-:Y:S01]  /*7b50*/  @!P5 LEA.HI R21, R21, R21, RZ, 0x1 ;  /* 0x000000151515d211 */ /* 0x000fe200078f08ff */
[----:B------:R0:W-:Y:S01]  /*7b60*/  @!P0 ST.E.64 desc[UR42][R8.64], R40 ;  /* 0x0000002808008985 */ /* 0x0001e2000c101b2a */
[----:B------:R-:W-:-:S02]  /*7b70*/  @!P6 LEA.HI R22, R22, R22, RZ, 0x1 ;  /* 0x000000161616e211 */ /* 0x000fc400078f08ff */
[----:B--2---:R-:W-:Y:S01]  /*7b80*/  @!P2 LOP3.LUT R13, R18, 0xfffffffe, RZ, 0xc0, !PT ;  /* 0xfffffffe120da812 */ /* 0x004fe200078ec0ff */
[----:B------:R1:W-:Y:S01]  /*7b90*/  @!P1 ST.E.64 desc[UR42][R10.64], R44 ;  /* 0x0000002c0a009985 */ /* 0x0003e2000c101b2a */
[----:B------:R-:W-:Y:S02]  /*7ba0*/  @!P3 LOP3.LUT R19, R19, 0xfffffffe, RZ, 0xc0, !PT ;  /* 0xfffffffe1313b812 */ /* 0x000fe400078ec0ff */
[----:B----4-:R-:W-:Y:S01]  /*7bb0*/  @!P4 LOP3.LUT R15, R20, 0xfffffffe, RZ, 0xc0, !PT ;  /* 0xfffffffe140fc812 */ /* 0x010fe200078ec0ff */
[----:B------:R-:W-:Y:S01]  /*7bc0*/  VIADD R20, R0, 0x78 ;  /* 0x0000007800147836 */ /* 0x000fe20000000000 */
[----:B------:R-:W-:Y:S02]  /*7bd0*/  @!P5 LOP3.LUT R21, R21, 0xfffffffe, RZ, 0xc0, !PT ;  /* 0xfffffffe1515d812 */ /* 0x000fe400078ec0ff */
[----:B------:R-:W-:Y:S01]  /*7be0*/  @!P6 LOP3.LUT R17, R22, 0xfffffffe, RZ, 0xc0, !PT ;  /* 0xfffffffe1611e812 */ /* 0x000fe200078ec0ff */
[----:B------:R-:W-:Y:S01]  /*7bf0*/  VIADD R22, R0, 0x88 ;  /* 0x0000008800167836 */ /* 0x000fe20000000000 */
[----:B------:R-:W-:Y:S01]  /*7c00*/  ISETP.GE.AND P1, PT, R23, UR4, PT ;  /* 0x0000000417007c0c */ /* 0x000fe2000bf26270 */
[----:B0-----:R-:W-:Y:S01]  /*7c10*/  @!P2 IMAD.WIDE R8, R13, 0x4, R2 ;  /* 0x000000040d08a825 */ /* 0x001fe200078e0202 */
[----:B------:R-:W-:-:S02]  /*7c20*/  ISETP.GE.AND P0, PT, R24, UR4, PT ;  /* 0x0000000418007c0c */ /* 0x000fc4000bf06270 */
[----:B------:R-:W-:Y:S01]  /*7c30*/  IADD3 R18, R0, 0x68, RZ ;  /* 0x0000006800127810 */ /* 0x000fe20007ffe0ff */
[--C-:B-1----:R-:W-:Y:S01]  /*7c40*/  @!P3 IMAD.WIDE R10, R19, 0x4, R2.reuse ;  /* 0x00000004130ab825 */ /* 0x102fe200078e0202 */
[----:B------:R0:W-:Y:S02]  /*7c50*/  @!P2 ST.E.64 desc[UR42][R8.64], R48 ;  /* 0x000000300800a985 */ /* 0x0001e4000c101b2a */
[----:B------:R-:W-:Y:S01]  /*7c60*/  ISETP.GE.AND P2, PT, R18, UR4, PT ;  /* 0x0000000412007c0c */ /* 0x000fe2000bf46270 */
[--C-:B------:R-:W-:Y:S01]  /*7c70*/  @!P4 IMAD.WIDE R12, R15, 0x4, R2.reuse ;  /* 0x000000040f0cc825 */ /* 0x100fe200078e0202 */
[----:B------:R1:W-:Y:S01]  /*7c80*/  @!P3 ST.E.64 desc[UR42][R10.64], R52 ;  /* 0x000000340a00b985 */ /* 0x0003e2000c101b2a */
[----:B------:R-:W-:Y:S02]  /*7c90*/  ISETP.GE.AND P3, PT, R22, UR4, PT ;  /* 0x0000000416007c0c */ /* 0x000fe4000bf66270 */
[----:B------:R-:W-:Y:S01]  /*7ca0*/  @!P5 IMAD.WIDE R14, R21, 0x4, R2 ;  /* 0x00000004150ed825 */ /* 0x000fe200078e0202 */
[----:B------:R2:W-:Y:S01]  /*7cb0*/  @!P4 ST.E.64 desc[UR42][R12.64], R56 ;  /* 0x000000380c00c985 */ /* 0x0005e2000c101b2a */
[----:B------:R-:W-:-:S02]  /*7cc0*/  @!P1 LEA.HI R23, R23, R23, RZ, 0x1 ;  /* 0x0000001717179211 */ /* 0x000fc400078f08ff */
[----:B------:R-:W-:Y:S01]  /*7cd0*/  @!P6 IMAD.WIDE R16, R17, 0x4, R2 ;  /* 0x000000041110e825 */ /* 0x000fe200078e0202 */
[----:B------:R4:W-:Y:S01]  /*7ce0*/  @!P5 ST.E.64 desc[UR42][R14.64], R60 ;  /* 0x0000003c0e00d985 */ /* 0x0009e2000c101b2a */
[----:B------:R-:W-:Y:S02]  /*7cf0*/  ISETP.GE.AND P5, PT, R20, UR4, PT ;  /* 0x0000000414007c0c */ /* 0x000fe4000bfa6270 */
[C---:B------:R-:W-:Y:S01]  /*7d00*/  VIADD R19, R0.reuse, 0x70 ;  /* 0x0000007000137836 */ /* 0x040fe20000000000 */
[----:B------:R5:W-:Y:S01]  /*7d10*/  @!P6 ST.E.64 desc[UR42][R16.64], R64 ;  /* 0x000000401000e985 */ /* 0x000be2000c101b2a */
[----:B------:R-:W-:Y:S01]  /*7d20*/  VIADD R21, R0, 0x80 ;  /* 0x0000008000157836 */ /* 0x000fe20000000000 */
[----:B------:R-:W-:Y:S02]  /*7d30*/  @!P0 LEA.HI R24, R24, R24, RZ, 0x1 ;  /* 0x0000001818188211 */ /* 0x000fe400078f08ff */
[----:B------:R-:W-:Y:S02]  /*7d40*/  ISETP.GE.AND P6, PT, R19, UR4, PT ;  /* 0x0000000413007c0c */ /* 0x000fe4000bfc6270 */
[----:B------:R-:W-:-:S02]  /*7d50*/  ISETP.GE.AND P4, PT, R21, UR4, PT ;  /* 0x0000000415007c0c */ /* 0x000fc4000bf86270 */
[----:B0-----:R-:W-:Y:S01]  /*7d60*/  @!P1 LOP3.LUT R9, R23, 0xfffffffe, RZ, 0xc0, !PT ;  /* 0xfffffffe17099812 */ /* 0x001fe200078ec0ff */
[----:B------:R-:W-:Y:S01]  /*7d70*/  VIADD R23, R0, 0x90 ;  /* 0x0000009000177836 */ /* 0x000fe20000000000 */
[----:B-1----:R-:W-:Y:S01]  /*7d80*/  @!P0 LOP3.LUT R11, R24, 0xfffffffe, RZ, 0xc0, !PT ;  /* 0xfffffffe180b8812 */ /* 0x002fe200078ec0ff */
[----:B------:R-:W-:Y:S01]  /*7d90*/  VIADD R24, R0, 0x98 ;  /* 0x0000009800187836 */ /* 0x000fe20000000000 */
        /* <DEDUP_REMOVED lines=10> */
[----:B------:R-:W-:Y:S01]  /*7e40*/  @!P6 LOP3.LUT R19, R19, 0xfffffffe, RZ, 0xc0, !PT ;  /* 0xfffffffe1313e812 */ /* 0x000fe200078ec0ff */
[----:B------:R-:W-:Y:S01]  /*7e50*/  VIADD R18, R0, 0xa0 ;  /* 0x000000a000127836 */ /* 0x000fe20000000000 */
[----:B----4-:R-:W-:Y:S01]  /*7e60*/  @!P5 LOP3.LUT R15, R20, 0xfffffffe, RZ, 0xc0, !PT ;  /* 0xfffffffe140fd812 */ /* 0x010fe200078ec0ff */
[----:B------:R-:W-:Y:S01]  /*7e70*/  VIADD R20, R0, 0xb0 ;  /* 0x000000b000147836 */ /* 0x000fe20000000000 */
[----:B------:R-:W-:Y:S02]  /*7e80*/  @!P4 LOP3.LUT R21, R21, 0xfffffffe, RZ, 0xc0, !PT ;  /* 0xfffffffe1515c812 */ /* 0x000fe400078ec0ff */
[----:B-----5:R-:W-:Y:S01]  /*7e90*/  @!P3 LOP3.LUT R17, R22, 0xfffffffe, RZ, 0xc0, !PT ;  /* 0xfffffffe1611b812 */ /* 0x020fe200078ec0ff */
[----:B------:R-:W-:Y:S01]  /*7ea0*/  VIADD R22, R0, 0xc0 ;  /* 0x000000c000167836 */ /* 0x000fe20000000000 */
[----:B------:R-:W-:Y:S01]  /*7eb0*/  ISETP.GE.AND P0, PT, R23, UR4, PT ;  /* 0x0000000417007c0c */ /* 0x000fe2000bf06270 */
[----:B0-----:R-:W-:Y:S01]  /*7ec0*/  @!P2 IMAD.WIDE R8, R13, 0x4, R2 ;  /* 0x000000040d08a825 */ /* 0x001fe200078e0202 */
[----:B------:R-:W-:-:S03]  /*7ed0*/  ISETP.GE.AND P1, PT, R24, UR4, PT ;  /* 0x0000000418007c0c */ /* 0x000fc6000bf26270 */
[--C-:B-1----:R-:W-:Y:S01]  /*7ee0*/  @!P6 IMAD.WIDE R10, R19, 0x4, R2.reuse ;  /* 0x00000004130ae825 */ /* 0x102fe200078e0202 */
[----:B------:R0:W-:Y:S01]  /*7ef0*/  @!P2 ST.E.64 desc[UR42][R8.64], R76 ;  /* 0x0000004c0800a985 */ /* 0x0001e2000c101b2a */
[----:B------:R-:W-:Y:S02]  /*7f00*/  ISETP.GE.AND P2, PT, R18, UR4, PT ;  /* 0x0000000412007c0c */ /* 0x000fe4000bf46270 */
[--C-:B------:R-:W-:Y:S01]  /*7f10*/  @!P5 IMAD.WIDE R12, R15, 0x4, R2.reuse ;  /* 0x000000040f0cd825 */ /* 0x100fe200078e0202 */
[----:B------:R1:W-:Y:S01]  /*7f20*/  @!P6 ST.E.64 desc[UR42][R10.64], R80 ;  /* 0x000000500a00e985 */ /* 0x0003e2000c101b2a */
[----:B------:R-:W-:Y:S02]  /*7f30*/  ISETP.GE.AND P6, PT, R22, UR4, PT ;  /* 0x0000000416007c0c */ /* 0x000fe4000bfc6270 */
[----:B------:R-:W-:Y:S01]  /*7f40*/  @!P4 IMAD.WIDE R14, R21, 0x4, R2 ;  /* 0x00000004150ec825 */ /* 0x000fe200078e0202 */
[----:B------:R2:W-:Y:S01]  /*7f50*/  @!P5 ST.E.64 desc[UR42][R12.64], R84 ;  /* 0x000000540c00d985 */ /* 0x0005e2000c101b2a */
[----:B------:R-:W-:-:S02]  /*7f60*/  IADD3 R21, R0, 0xb8, RZ ;  /* 0x000000b800157810 */ /* 0x000fc40007ffe0ff */
[----:B------:R-:W-:Y:S01]  /*7f70*/  @!P3 IMAD.WIDE R16, R17, 0x4, R2 ;  /* 0x000000041110b825 */ /* 0x000fe200078e0202 */
[----:B------:R4:W-:Y:S01]  /*7f80*/  @!P4 ST.E.64 desc[UR42][R14.64], R88 ;  /* 0x000000580e00c985 */ /* 0x0009e2000c101b2a */
[----:B------:R-:W-:Y:S02]  /*7f90*/  ISETP.GE.AND P4, PT, R20, UR4, PT ;  /* 0x0000000414007c0c */ /* 0x000fe4000bf86270 */
[----:B------:R-:W-:Y:S01]  /*7fa0*/  VIADD R19, R0, 0xa8 ;  /* 0x000000a800137836 */ /* 0x000fe20000000000 */
[----:B------:R5:W-:Y:S01]  /*7fb0*/  @!P3 ST.E.64 desc[UR42][R16.64], R92 ;  /* 0x0000005c1000b985 */ /* 0x000be2000c101b2a */
[----:B------:R-:W-:Y:S02]  /*7fc0*/  ISETP.GE.AND P5, PT, R21, UR4, PT ;  /* 0x0000000415007c0c */ /* 0x000fe4000bfa6270 */
[----:B------:R-:W-:Y:S02]  /*7fd0*/  @!P0 LEA.HI R23, R23, R23, RZ, 0x1 ;  /* 0x0000001717178211 */ /* 0x000fe400078f08ff */
[----:B------:R-:W-:-:S02]  /*7fe0*/  ISETP.GE.AND P3, PT, R19, UR4, PT ;  /* 0x0000000413007c0c */ /* 0x000fc4000bf66270 */
[----:B------:R-:W-:Y:S02]  /*7ff0*/  @!P1 LEA.HI R24, R24, R24, RZ, 0x1 ;  /* 0x0000001818189211 */ /* 0x000fe400078f08ff */
[----:B0-----:R-:W-:Y:S02]  /*8000*/  @!P0 LOP3.LUT R9, R23, 0xfffffffe, RZ, 0xc0, !PT ;  /* 0xfffffffe17098812 */ /* 0x001fe400078ec0ff */
[----:B------:R-:W-:Y:S02]  /*8010*/  @!P2 LEA.HI R18, R18, R18, RZ, 0x1 ;  /* 0x000000121212a211 */ /* 0x000fe400078f08ff */
[----:B-1----:R-:W-:Y:S01]  /*8020*/  @!P1 LOP3.LUT R11, R24, 0xfffffffe, RZ, 0xc0, !PT ;  /* 0xfffffffe180b9812 */ /* 0x002fe200078ec0ff */
[--C-:B------:R-:W-:Y:S01]  /*8030*/  @!P0 IMAD.WIDE R8, R9, 0x4, R2.reuse ;  /* 0x0000000409088825 */ /* 0x100fe200078e0202 */
[----:B------:R-:W-:Y:S02]  /*8040*/  @!P4 LEA.HI R20, R20, R20, RZ, 0x1 ;  /* 0x000000141414c211 */ /* 0x000fe400078f08ff */
[----:B--2---:R-:W-:Y:S01]  /*8050*/  @!P2 LOP3.LUT R13, R18, 0xfffffffe, RZ, 0xc0, !PT ;  /* 0xfffffffe120da812 */ /* 0x004fe200078ec0ff */
[--C-:B------:R-:W-:Y:S01]  /*8060*/  @!P1 IMAD.WIDE R10, R11, 0x4, R2.reuse ;  /* 0x000000040b0a9825 */ /* 0x100fe200078e0202 */
[----:B------:R-:W-:Y:S01]  /*8070*/  @!P3 LEA.HI R19, R19, R19, RZ, 0x1 ;  /* 0x000000131313b211 */ /* 0x000fe200078f08ff */
[----:B------:R0:W-:Y:S01]  /*8080*/  @!P0 ST.E.64 desc[UR42][R8.64], R96 ;  /* 0x0000006008008985 */ /* 0x0001e2000c101b2a */
[----:B------:R-:W-:Y:S01]  /*8090*/  @!P5 LEA.HI R21, R21, R21, RZ, 0x1 ;  /* 0x000000151515d211 */ /* 0x000fe200078f08ff */
[----:B------:R-:W-:Y:S01]  /*80a0*/  @!P2 IMAD.WIDE R12, R13, 0x4, R2 ;  /* 0x000000040d0ca825 */ /* 0x000fe200078e0202 */
[----:B------:R-:W-:Y:S01]  /*80b0*/  @!P3 LOP3.LUT R19, R19, 0xfffffffe, RZ, 0xc0, !PT ;  /* 0xfffffffe1313b812 */ /* 0x000fe200078ec0ff */
[----:B------:R1:W-:Y:S01]  /*80c0*/  @!P1 ST.E.64 desc[UR42][R10.64], R100 ;  /* 0x000000640a009985 */ /* 0x0003e2000c101b2a */
[----:B------:R-:W-:Y:S01]  /*80d0*/  @!P6 LEA.HI R22, R22, R22, RZ, 0x1 ;  /* 0x000000161616e211 */ /* 0x000fe200078f08ff */
[----:B------:R-:W-:Y:S01]  /*80e0*/  VIADD R18, R0, 0xc8 ;  /* 0x000000c800127836 */ /* 0x000fe20000000000 */
[----:B----4-:R-:W-:Y:S01]  /*80f0*/  @!P4 LOP3.LUT R15, R20, 0xfffffffe, RZ, 0xc0, !PT ;  /* 0xfffffffe140fc812 */ /* 0x010fe200078ec0ff */
[----:B------:R-:W-:Y:S01]  /*8100*/  @!P2 ST.E.64 desc[UR42][R12.64], R104 ;  /* 0x000000680c00a985 */ /* 0x000fe2000c101b2a */
[----:B------:R-:W-:Y:S01]  /*8110*/  @!P5 LOP3.LUT R21, R21, 0xfffffffe, RZ, 0xc0, !PT ;  /* 0xfffffffe1515d812 */ /* 0x000fe200078ec0ff */
[----:B------:R-:W-:Y:S01]  /*8120*/  VIADD R20, R0, 0xd8 ;  /* 0x000000d800147836 */ /* 0x000fe20000000000 */
[----:B-----5:R-:W-:-:S02]  /*8130*/  @!P6 LOP3.LUT R17, R22, 0xfffffffe, RZ, 0xc0, !PT ;  /* 0xfffffffe1611e812 */ /* 0x020fc400078ec0ff */
[----:B------:R-:W-:Y:S01]  /*8140*/  ISETP.GE.AND P0, PT, R18, UR4, PT ;  /* 0x0000000412007c0c */ /* 0x000fe2000bf06270 */
[----:B0-----:R-:W-:Y:S01]  /*8150*/  @!P3 IMAD.WIDE R8, R19, 0x4, R2 ;  /* 0x000000041308b825 */ /* 0x001fe200078e0202 */
[----:B------:R-:W-:-:S03]  /*8160*/  ISETP.GE.AND P2, PT, R20, UR4, PT ;  /* 0x0000000414007c0c */ /* 0x000fc6000bf46270 */
[--C-:B-1----:R-:W-:Y:S01]  /*8170*/  @!P4 IMAD.WIDE R10, R15, 0x4, R2.reuse ;  /* 0x000000040f0ac825 */ /* 0x102fe200078e0202 */
[----:B------:R0:W-:Y:S03]  /*8180*/  @!P3 ST.E.64 desc[UR42][R8.64], R108 ;  /* 0x0000006c0800b985 */ /* 0x0001e6000c101b2a */
[--C-:B------:R-:W-:Y:S01]  /*8190*/  @!P5 IMAD.WIDE R14, R21, 0x4, R2.reuse ;  /* 0x00000004150ed825 */ /* 0x100fe200078e0202 */
[----:B------:R1:W-:Y:S03]  /*81a0*/  @!P4 ST.E.64 desc[UR42][R10.64], R112 ;  /* 0x000000700a00c985 */ /* 0x0003e6000c101b2a */
[----:B------:R-:W-:Y:S01]  /*81b0*/  VIADD R19, R0, 0xd0 ;  /* 0x000000d000137836 */ /* 0x000fe20000000000 */
[----:B------:R2:W-:Y:S01]  /*81c0*/  @!P5 ST.E.64 desc[UR42][R14.64], R116 ;  /* 0x000000740e00d985 */ /* 0x0005e2000c101b2a */
[----:B------:R-:W-:Y:S01]  /*81d0*/  @!P6 IMAD.WIDE R16, R17, 0x4, R2 ;  /* 0x000000041110e825 */ /* 0x000fe200078e0202 */
[----:B------:R-:W-:-:S02]  /*81e0*/  @!P0 LEA.HI R18, R18, R18, RZ, 0x1 ;  /* 0x0000001212128211 */ /* 0x000fc400078f08ff */
[----:B------:R-:W-:Y:S01]  /*81f0*/  ISETP.GE.AND P1, PT, R19, UR4, PT ;  /* 0x0000000413007c0c */ /* 0x000fe2000bf26270 */
[C---:B------:R-:W-:Y:S01]  /*8200*/  VIADD R21, R0.reuse, 0xe0 ;  /* 0x000000e000157836 */ /* 0x040fe20000000000 */
[----:B------:R4:W-:Y:S01]  /*8210*/  @!P6 ST.E.64 desc[UR42][R16.64], R120 ;  /* 0x000000781000e985 */ /* 0x0009e2000c101b2a */
[----:B0-----:R-:W-:Y:S01]  /*8220*/  VIADD R9, R0, 0xf8 ;  /* 0x000000f800097836 */ /* 0x001fe20000000000 */
[----:B------:R-:W-:Y:S01]  /*8230*/  @!P2 LEA.HI R20, R20, R20, RZ, 0x1 ;  /* 0x000000141414a211 */ /* 0x000fe200078f08ff */
[C---:B------:R-:W-:Y:S01]  /*8240*/  VIADD R12, R0.reuse, 0xe8 ;  /* 0x000000e8000c7836 */ /* 0x040fe20000000000 */
[----:B------:R-:W-:Y:S01]  /*8250*/  ISETP.GE.AND P3, PT, R21, UR4, PT ;  /* 0x0000000415007c0c */ /* 0x000fe2000bf66270 */
[----:B------:R-:W-:Y:S01]  /*8260*/  VIADD R13, R0, 0xf0 ;  /* 0x000000f0000d7836 */ /* 0x000fe20000000000 */
[----:B------:R-:W-:Y:S02]  /*8270*/  ISETP.GE.AND P6, PT, R9, UR4, PT ;  /* 0x0000000409007c0c */ /* 0x000fe4000bfc6270 */
[----:B------:R-:W-:-:S02]  /*8280*/  ISETP.GE.AND P4, PT, R12, UR4, PT ;  /* 0x000000040c007c0c */ /* 0x000fc4000bf86270 */
[----:B------:R-:W-:Y:S02]  /*8290*/  ISETP.GE.AND P5, PT, R13, UR4, PT ;  /* 0x000000040d007c0c */ /* 0x000fe4000bfa6270 */
[----:B------:R-:W-:-:S04]  /*82a0*/  @!P1 LEA.HI R19, R19, R19, RZ, 0x1 ;  /* 0x0000001313139211 */ /* 0x000fc800078f08ff */
[----:B-1----:R-:W-:Y:S02]  /*82b0*/  @!P1 LOP3.LUT R11, R19, 0xfffffffe, RZ, 0xc0, !PT ;  /* 0xfffffffe130b9812 */ /* 0x002fe400078ec0ff */
[----:B------:R-:W-:Y:S02]  /*82c0*/  @!P3 LEA.HI R21, R21, R21, RZ, 0x1 ;  /* 0x000000151515b211 */ /* 0x000fe400078f08ff */
[----:B------:R-:W-:Y:S02]  /*82d0*/  @!P6 LEA.HI R10, R9, R9, RZ, 0x1 ;  /* 0x00000009090ae211 */ /* 0x000fe400078f08ff */
[----:B------:R-:W-:Y:S02]  /*82e0*/  @!P4 LEA.HI R12, R12, R12, RZ, 0x1 ;  /* 0x0000000c0c0cc211 */ /* 0x000fe400078f08ff */
[----:B------:R-:W-:Y:S02]  /*82f0*/  @!P5 LEA.HI R8, R13, R13, RZ, 0x1 ;  /* 0x0000000d0d08d211 */ /* 0x000fe400078f08ff */
[----:B------:R-:W-:-:S02]  /*8300*/  @!P0 LOP3.LUT R9, R18, 0xfffffffe, RZ, 0xc0, !PT ;  /* 0xfffffffe12098812 */ /* 0x000fc400078ec0ff */
[----:B------:R-:W-:Y:S02]  /*8310*/  @!P2 LOP3.LUT R13, R20, 0xfffffffe, RZ, 0xc0, !PT ;  /* 0xfffffffe140da812 */ /* 0x000fe400078ec0ff */
[----:B--2---:R-:W-:Y:S02]  /*8320*/  @!P3 LOP3.LUT R15, R21, 0xfffffffe, RZ, 0xc0, !PT ;  /* 0xfffffffe150fb812 */ /* 0x004fe400078ec0ff */
[----:B----4-:R-:W-:Y:S01]  /*8330*/  @!P4 LOP3.LUT R17, R12, 0xfffffffe, RZ, 0xc0, !PT ;  /* 0xfffffffe0c11c812 */ /* 0x010fe200078ec0ff */
[--C-:B------:R-:W-:Y:S01]  /*8340*/  @!P2 IMAD.WIDE R12, R13, 0x4, R2.reuse ;  /* 0x000000040d0ca825 */ /* 0x100fe200078e0202 */
[----:B------:R-:W-:Y:S02]  /*8350*/  @!P5 LOP3.LUT R19, R8, 0xfffffffe, RZ, 0xc0, !PT ;  /* 0xfffffffe0813d812 */ /* 0x000fe400078ec0ff */
[----:B------:R-:W-:Y:S01]  /*8360*/  @!P6 LOP3.LUT R21, R10, 0xfffffffe, RZ, 0xc0, !PT ;  /* 0xfffffffe0a15e812 */ /* 0x000fe200078ec0ff */
[----:B------:R-:W-:-:S04]  /*8370*/  @!P0 IMAD.WIDE R8, R9, 0x4, R2 ;  /* 0x0000000409088825 */ /* 0x000fc800078e0202 */
[--C-:B------:R-:W-:Y:S01]  /*8380*/  @!P1 IMAD.WIDE R10, R11, 0x4, R2.reuse ;  /* 0x000000040b0a9825 */ /* 0x100fe200078e0202 */
[----:B------:R0:W-:Y:S03]  /*8390*/  @!P0 ST.E.64 desc[UR42][R8.64], R124 ;  /* 0x0000007c08008985 */ /* 0x0001e6000c101b2a */
[--C-:B------:R-:W-:Y:S01]  /*83a0*/  @!P3 IMAD.WIDE R14, R15, 0x4, R2.reuse ;  /* 0x000000040f0eb825 */ /* 0x100fe200078e0202 */
[----:B------:R0:W-:Y:S03]  /*83b0*/  @!P1 ST.E.64 desc[UR42][R10.64], R128 ;  /* 0x000000800a009985 */ /* 0x0001e6000c101b2a */
[--C-:B------:R-:W-:Y:S01]  /*83c0*/  @!P4 IMAD.WIDE R16, R17, 0x4, R2.reuse ;  /* 0x000000041110c825 */ /* 0x100fe200078e0202 */
[----:B------:R0:W-:Y:S03]  /*83d0*/  @!P2 ST.E.64 desc[UR42][R12.64], R132 ;  /* 0x000000840c00a985 */ /* 0x0001e6000c101b2a */
[--C-:B------:R-:W-:Y:S01]  /*83e0*/  @!P5 IMAD.WIDE R18, R19, 0x4, R2.reuse ;  /* 0x000000041312d825 */ /* 0x100fe200078e0202 */
[----:B------:R0:W-:Y:S03]  /*83f0*/  @!P3 ST.E.64 desc[UR42][R14.64], R136 ;  /* 0x000000880e00b985 */ /* 0x0001e6000c101b2a */
[----:B------:R-:W-:Y:S01]  /*8400*/  @!P6 IMAD.WIDE R2, R21, 0x4, R2 ;  /* 0x000000041502e825 */ /* 0x000fe200078e0202 */
[----:B------:R0:W-:Y:S04]  /*8410*/  @!P4 ST.E.64 desc[UR42][R16.64], R140 ;  /* 0x0000008c1000c985 */ /* 0x0001e8000c101b2a */
[----:B------:R0:W-:Y:S04]  /*8420*/  @!P5 ST.E.64 desc[UR42][R18.64], R144 ;  /* 0x000000901200d985 */ /* 0x0001e8000c101b2a */
[----:B------:R0:W-:Y:S02]  /*8430*/  @!P6 ST.E.64 desc[UR42][R2.64], R148 ;  /* 0x000000940200e985 */ /* 0x0001e4000c101b2a */
.L_x_46:
[----:B------:R-:W-:Y:S05]  /*8440*/  BSYNC B0 ;  /* 0x0000000000007941 */ /* 0x000fea0003800000 */
.L_x_45:
[----:B------:R-:W-:Y:S01]  /*8450*/  VIADD R7, R7, 0x8 ;  /* 0x0000000807077836 */ /* 0x000fe20000000000 */
[----:B0-2---:R0:W2:Y:S04]  /*8460*/  SHFL.IDX PT, R3, R5, 0x1, 0x1c1f ;  /* 0x003c1f0005037f89 */ /* 0x0050a800000e0000 */
[----:B------:R-:W-:Y:S01]  /*8470*/  ISETP.GE.AND P0, PT, R7, R6, PT ;  /* 0x000000060700720c */ /* 0x000fe20003f06270 */
[----:B-1----:R0:W1:-:S12]  /*8480*/  SHFL.IDX PT, R2, R4, 0x1, 0x1c1f ;  /* 0x003c1f0004027f89 */ /* 0x00205800000e0000 */
[----:B0-----:R-:W-:Y:S05]  /*8490*/  @P0 BRA `(.L_x_10) ;  /* 0x00000054006c0947 */ /* 0x001fea0003800000 */
[C---:B------:R-:W-:Y:S01]  /*84a0*/  IADD3 R5, R0.reuse, 0x8, RZ ;  /* 0x0000000800057810 */ /* 0x040fe20007ffe0ff */
[C---:B------:R-:W-:Y:S01]  /*84b0*/  VIADD R7, R0.reuse, 0x10 ;  /* 0x0000001000077836 */ /* 0x040fe20000000000 */
[----:B------:R-:W-:Y:S01]  /*84c0*/  ULDC UR4, c[0x0][0xac8] ;  /* 0x0002b20000047ab9 */ /* 0x000fe20000000800 */
[C---:B------:R-:W-:Y:S01]  /*84d0*/  VIADD R10, R0.reuse, 0x18 ;  /* 0x00000018000a7836 */ /* 0x040fe20000000000 */
[C---:B------:R-:W-:Y:S01]  /*84e0*/  ISETP.GE.AND P0, PT, R0.reuse, UR4, PT ;  /* 0x0000000400007c0c */ /* 0x040fe2000bf06270 */
        /* <DEDUP_REMOVED lines=8> */
[C---:B------:R-:W-:Y:S01]  /*8570*/  VIADD R15, R0.reuse, 0x40 ;  /* 0x00000040000f7836 */ /* 0x040fe20000000000 */
[C---:B------:R-:W-:Y:S01]  /*8580*/  IADD3 R19, R0.reuse, 0x58, RZ ;  /* 0x0000005800137810 */ /* 0x040fe20007ffe0ff */
[----:B------:R-:W-:-:S02]  /*8590*/  VIADD R16, R0, 0x48 ;  /* 0x0000004800107836 */ /* 0x000fc40000000000 */
[C---:B------:R-:W-:Y:S01]  /*85a0*/  @!P0 LEA.HI R4, R0.reuse, R0, RZ, 0x1 ;  /* 0x0000000000048211 */ /* 0x040fe200078f08ff */
[C---:B------:R-:W-:Y:S01]  /*85b0*/  VIADD R18, R0.reuse, 0x50 ;  /* 0x0000005000127836 */ /* 0x040fe20000000000 */
[----:B------:R-:W-:Y:S01]  /*85c0*/  @!P1 LEA.HI R6, R5, R5, RZ, 0x1 ;  /* 0x0000000505069211 */ /* 0x000fe200078f08ff */
[----:B------:R-:W-:Y:S01]  /*85d0*/  VIADD R20, R0, 0x80 ;  /* 0x0000008000147836 */ /* 0x000fe20000000000 */
[----:B------:R-:W-:Y:S02]  /*85e0*/  @!P2 LEA.HI R8, R7, R7, RZ, 0x1 ;  /* 0x000000070708a211 */ /* 0x000fe400078f08ff */
[----:B------:R-:W-:Y:S02]  /*85f0*/  @!P0 LOP3.LUT R5, R4, 0xfffffffe, RZ, 0xc0, !PT ;  /* 0xfffffffe04058812 */ /* 0x000fe400078ec0ff */
[----:B------:R-:W-:Y:S02]  /*8600*/  @!P1 LOP3.LUT R7, R6, 0xfffffffe, RZ, 0xc0, !PT ;  /* 0xfffffffe06079812 */ /* 0x000fe400078ec0ff */
[----:B------:R-:W-:Y:S01]  /*8610*/  @!P2 LOP3.LUT R9, R8, 0xfffffffe, RZ, 0xc0, !PT ;  /* 0xfffffffe0809a812 */ /* 0x000fe200078ec0ff */
[----:B-12---:R-:W-:Y:S01]  /*8620*/  @!P0 IMAD.WIDE R4, R5, 0x4, R2 ;  /* 0x0000000405048825 */ /* 0x006fe200078e0202 */
[----:B------:R-:W-:-:S02]  /*8630*/  ISETP.GE.AND P3, PT, R15, UR4, PT ;  /* 0x000000040f007c0c */ /* 0x000fc4000bf66270 */
[----:B------:R-:W-:Y:S01]  /*8640*/  ISETP.GE.AND P4, PT, R16, UR4, PT ;  /* 0x0000000410007c0c */ /* 0x000fe2000bf86270 */
[--C-:B------:R-:W-:Y:S01]  /*8650*/  @!P1 IMAD.WIDE R6, R7, 0x4, R2.reuse ;  /* 0x0000000407069825 */ /* 0x100fe200078e0202 */
[----:B------:R0:W-:Y:S01]  /*8660*/  @!P0 ST.E.64 desc[UR42][R4.64], R26 ;  /* 0x0000001a04008985 */ /* 0x0001e2000c101b2a */
[----:B------:R-:W-:Y:S02]  /*8670*/  ISETP.GE.AND P0, PT, R12, UR4, PT ;  /* 0x000000040c007c0c */ /* 0x000fe4000bf06270 */
[----:B------:R-:W-:Y:S01]  /*8680*/  @!P2 IMAD.WIDE R8, R9, 0x4, R2 ;  /* 0x000000040908a825 */ /* 0x000fe200078e0202 */
[----:B------:R1:W-:Y:S01]  /*8690*/  @!P1 ST.E.64 desc[UR42][R6.64], R30 ;  /* 0x0000001e06009985 */ /* 0x0003e2000c101b2a */
[----:B------:R-:W-:Y:S02]  /*86a0*/  ISETP.GE.AND P1, PT, R13, UR4, PT ;  /* 0x000000040d007c0c */ /* 0x000fe4000bf26270 */
[----:B------:R-:W-:Y:S01]  /*86b0*/  @!P5 LEA.HI R10, R10, R10, RZ, 0x1 ;  /* 0x0000000a0a0ad211 */ /* 0x000fe200078f08ff */
[----:B------:R2:W-:Y:S01]  /*86c0*/  @!P2 ST.E.64 desc[UR42][R8.64], R34 ;  /* 0x000000220800a985 */ /* 0x0005e2000c101b2a */
[----:B------:R-:W-:-:S02]  /*86d0*/  ISETP.GE.AND P2, PT, R14, UR4, PT ;  /* 0x000000040e007c0c */ /* 0x000fc4000bf46270 */
[----:B------:R-:W-:Y:S02]  /*86e0*/  @!P6 LEA.HI R11, R11, R11, RZ, 0x1 ;  /* 0x0000000b0b0be211 */ /* 0x000fe400078f08ff */
[----:B------:R-:W-:Y:S02]  /*86f0*/  @!P3 LEA.HI R15, R15, R15, RZ, 0x1 ;  /* 0x0000000f0f0fb211 */ /* 0x000fe400078f08ff */
[----:B0-----:R-:W-:Y:S02]  /*8700*/  @!P5 LOP3.LUT R5, R10, 0xfffffffe, RZ, 0xc0, !PT ;  /* 0xfffffffe0a05d812 */ /* 0x001fe400078ec0ff */
[----:B------:R-:W-:Y:S02]  /*8710*/  @!P0 LEA.HI R12, R12, R12, RZ, 0x1 ;  /* 0x0000000c0c0c8211 */ /* 0x000fe400078f08ff */
[----:B-1----:R-:W-:Y:S01]  /*8720*/  @!P6 LOP3.LUT R7, R11, 0xfffffffe, RZ, 0xc0, !PT ;  /* 0xfffffffe0b07e812 */ /* 0x002fe200078ec0ff */
[----:B------:R-:W-:Y:S01]  /*8730*/  @!P5 IMAD.WIDE R4, R5, 0x4, R2 ;  /* 0x000000040504d825 */ /* 0x000fe200078e0202 */
[----:B------:R-:W-:-:S02]  /*8740*/  @!P1 LEA.HI R13, R13, R13, RZ, 0x1 ;  /* 0x0000000d0d0d9211 */ /* 0x000fc400078f08ff */
[----:B------:R-:W-:Y:S01]  /*8750*/  @!P2 LEA.HI R14, R14, R14, RZ, 0x1 ;  /* 0x0000000e0e0ea211 */ /* 0x000fe200078f08ff */
[----:B------:R-:W-:Y:S01]  /*8760*/  @!P6 IMAD.WIDE R6, R7, 0x4, R2 ;  /* 0x000000040706e825 */ /* 0x000fe200078e0202 */
[----:B------:R-:W-:Y:S01]  /*8770*/  @!P4 LEA.HI R16, R16, R16, RZ, 0x1 ;  /* 0x000000101010c211 */ /* 0x000fe200078f08ff */
[----:B------:R0:W-:Y:S01]  /*8780*/  @!P5 ST.E.64 desc[UR42][R4.64], R38 ;  /* 0x000000260400d985 */ /* 0x0001e2000c101b2a */
[----:B--2---:R-:W-:Y:S02]  /*8790*/  @!P0 LOP3.LUT R9, R12, 0xfffffffe, RZ, 0xc0, !PT ;  /* 0xfffffffe0c098812 */ /* 0x004fe400078ec0ff */
[----:B------:R-:W-:Y:S01]  /*87a0*/  @!P1 LOP3.LUT R13, R13, 0xfffffffe, RZ, 0xc0, !PT ;  /* 0xfffffffe0d0d9812 */ /* 0x000fe200078ec0ff */
[----:B------:R1:W-:Y:S01]  /*87b0*/  @!P6 ST.E.64 desc[UR42][R6.64], R42 ;  /* 0x0000002a0600e985 */ /* 0x0003e2000c101b2a */
[----:B------:R-:W-:Y:S01]  /*87c0*/  @!P2 LOP3.LUT R11, R14, 0xfffffffe, RZ, 0xc0, !PT ;  /* 0xfffffffe0e0ba812 */ /* 0x000fe200078ec0ff */
[----:B------:R-:W-:Y:S01]  /*87d0*/  VIADD R14, R0, 0x60 ;  /* 0x00000060000e7836 */ /* 0x000fe20000000000 */
[----:B------:R-:W-:-:S02]  /*87e0*/  @!P3 LOP3.LUT R15, R15, 0xfffffffe, RZ, 0xc0, !PT ;  /* 0xfffffffe0f0fb812 */ /* 0x000fc400078ec0ff */
[----:B------:R-:W-:Y:S01]  /*87f0*/  @!P4 LOP3.LUT R17, R16, 0xfffffffe, RZ, 0xc0, !PT ;  /* 0xfffffffe1011c812 */ /* 0x000fe200078ec0ff */
[----:B------:R-:W-:Y:S01]  /*8800*/  VIADD R16, R0, 0x70 ;  /* 0x0000007000107836 */ /* 0x000fe20000000000 */
[----:B------:R-:W-:Y:S02]  /*8810*/  ISETP.GE.AND P5, PT, R18, UR4, PT ;  /* 0x0000000412007c0c */ /* 0x000fe4000bfa6270 */
[----:B------:R-:W-:Y:S01]  /*8820*/  ISETP.GE.AND P6, PT, R19, UR4, PT ;  /* 0x0000000413007c0c */ /* 0x000fe2000bfc6270 */
[----:B0-----:R-:W-:-:S04]  /*8830*/  @!P0 IMAD.WIDE R4, R9, 0x4, R2 ;  /* 0x0000000409048825 */ /* 0x001fc800078e0202 */
[--C-:B-1----:R-:W-:Y:S01]  /*8840*/  @!P1 IMAD.WIDE R6, R13, 0x4, R2.reuse ;  /* 0x000000040d069825 */ /* 0x102fe200078e0202 */
[----:B------:R0:W-:Y:S01]  /*8850*/  @!P0 ST.E.64 desc[UR42][R4.64], R46 ;  /* 0x0000002e04008985 */ /* 0x0001e2000c101b2a */
[----:B------:R-:W-:Y:S02]  /*8860*/  ISETP.GE.AND P0, PT, R20, UR4, PT ;  /* 0x0000000414007c0c */ /* 0x000fe4000bf06270 */
[--C-:B------:R-:W-:Y:S01]  /*8870*/  @!P2 IMAD.WIDE R8, R11, 0x4, R2.reuse ;  /* 0x000000040b08a825 */ /* 0x100fe200078e0202 */
[----:B------:R1:W-:Y:S01]  /*8880*/  @!P1 ST.E.64 desc[UR42][R6.64], R50 ;  /* 0x0000003206009985 */ /* 0x0003e2000c101b2a */
[----:B------:R-:W-:Y:S02]  /*8890*/  @!P5 LEA.HI R18, R18, R18, RZ, 0x1 ;  /* 0x000000121212d211 */ /* 0x000fe400078f08ff */
[----:B------:R-:W-:Y:S01]  /*88a0*/  @!P3 IMAD.WIDE R10, R15, 0x4, R2 ;  /* 0x000000040f0ab825 */ /* 0x000fe200078e0202 */
[----:B------:R2:W-:Y:S01]  /*88b0*/  @!P2 ST.E.64 desc[UR42][R8.64], R54 ;  /* 0x000000360800a985 */ /* 0x0005e2000c101b2a */
[----:B------:R-:W-:-:S02]  /*88c0*/  ISETP.GE.AND P2, PT, R16, UR4, PT ;  /* 0x0000000410007c0c */ /* 0x000fc4000bf46270 */
[----:B------:R-:W-:Y:S01]  /*88d0*/  @!P4 IMAD.WIDE R12, R17, 0x4, R2 ;  /* 0x00000004110cc825 */ /* 0x000fe200078e0202 */
[----:B------:R4:W-:Y:S01]  /*88e0*/  @!P3 ST.E.64 desc[UR42][R10.64], R58 ;  /* 0x0000003a0a00b985 */ /* 0x0009e2000c101b2a */
[----:B------:R-:W-:Y:S02]  /*88f0*/  @!P6 LEA.HI R19, R19, R19, RZ, 0x1 ;  /* 0x000000131313e211 */ /* 0x000fe400078f08ff */
[C---:B------:R-:W-:Y:S01]  /*8900*/  VIADD R15, R0.reuse, 0x68 ;  /* 0x00000068000f7836 */ /* 0x040fe20000000000 */
[----:B------:R5:W-:Y:S01]  /*8910*/  @!P4 ST.E.64 desc[UR42][R12.64], R62 ;  /* 0x0000003e0c00c985 */ /* 0x000be2000c101b2a */
[----:B------:R-:W-:Y:S01]  /*8920*/  VIADD R17, R0, 0x78 ;  /* 0x0000007800117836 */ /* 0x000fe20000000000 */
[----:B------:R-:W-:Y:S02]  /*8930*/  ISETP.GE.AND P4, PT, R14, UR4, PT ;  /* 0x000000040e007c0c */ /* 0x000fe4000bf86270 */
[----:B------:R-:W-:Y:S02]  /*8940*/  ISETP.GE.AND P3, PT, R15, UR4, PT ;  /* 0x000000040f007c0c */ /* 0x000fe4000bf66270 */
[----:B------:R-:W-:-:S02]  /*8950*/  ISETP.GE.AND P1, PT, R17, UR4, PT ;  /* 0x0000000411007c0c */ /* 0x000fc4000bf26270 */
[----:B0-----:R-:W-:Y:S01]  /*8960*/  @!P5 LOP3.LUT R5, R18, 0xfffffffe, RZ, 0xc0, !PT ;  /* 0xfffffffe1205d812 */ /* 0x001fe200078ec0ff */
[C---:B------:R-:W-:Y:S01]  /*8970*/  VIADD R18, R0.reuse, 0x88 ;  /* 0x0000008800127836 */ /* 0x040fe20000000000 */
        /* <DEDUP_REMOVED lines=14> */
[----:B----4-:R-:W-:Y:S02]  /*8a60*/  @!P2 LOP3.LUT R11, R16, 0xfffffffe, RZ, 0xc0, !PT ;  /* 0xfffffffe100ba812 */ /* 0x010fe400078ec0ff */
[----:B------:R-:W-:Y:S02]  /*8a70*/  @!P1 LOP3.LUT R17, R17, 0xfffffffe, RZ, 0xc0, !PT ;  /* 0xfffffffe11119812 */ /* 0x000fe400078ec0ff */
[----:B-----5:R-:W-:Y:S01]  /*8a80*/  @!P0 LOP3.LUT R13, R20, 0xfffffffe, RZ, 0xc0, !PT ;  /* 0xfffffffe140d8812 */ /* 0x020fe200078ec0ff */
[----:B------:R-:W-:Y:S01]  /*8a90*/  VIADD R20, R0, 0xb8 ;  /* 0x000000b800147836 */ /* 0x000fe20000000000 */
[----:B------:R-:W-:Y:S01]  /*8aa0*/  ISETP.GE.AND P6, PT, R18, UR4, PT ;  /* 0x0000000412007c0c */ /* 0x000fe2000bfc6270 */
[----:B0-----:R-:W-:Y:S01]  /*8ab0*/  @!P4 IMAD.WIDE R4, R9, 0x4, R2 ;  /* 0x000000040904c825 */ /* 0x001fe200078e0202 */
[----:B------:R-:W-:-:S02]  /*8ac0*/  ISETP.GE.AND P5, PT, R19, UR4, PT ;  /* 0x0000000413007c0c */ /* 0x000fc4000bfa6270 */
[----:B------:R-:W-:Y:S01]  /*8ad0*/  IADD3 R16, R0, 0xa8, RZ ;  /* 0x000000a800107810 */ /* 0x000fe20007ffe0ff */
[--C-:B-1----:R-:W-:Y:S01]  /*8ae0*/  @!P3 IMAD.WIDE R6, R15, 0x4, R2.reuse ;  /* 0x000000040f06b825 */ /* 0x102fe200078e0202 */
[----:B------:R0:W-:Y:S03]  /*8af0*/  @!P4 ST.E.64 desc[UR42][R4.64], R74 ;  /* 0x0000004a0400c985 */ /* 0x0001e6000c101b2a */
        /* <DEDUP_REMOVED lines=12> */
[----:B------:R-:W-:Y:S02]  /*8bc0*/  ISETP.GE.AND P0, PT, R14, UR4, PT ;  /* 0x000000040e007c0c */ /* 0x000fe4000bf06270 */
[----:B------:R-:W-:Y:S02]  /*8bd0*/  ISETP.GE.AND P4, PT, R15, UR4, PT ;  /* 0x000000040f007c0c */ /* 0x000fe4000bf86270 */
[----:B------:R-:W-:-:S02]  /*8be0*/  ISETP.GE.AND P2, PT, R17, UR4, PT ;  /* 0x0000000411007c0c */ /* 0x000fc4000bf46270 */
[----:B------:R-:W-:Y:S02]  /*8bf0*/  @!P5 LEA.HI R19, R19, R19, RZ, 0x1 ;  /* 0x000000131313d211 */ /* 0x000fe400078f08ff */
        /* <DEDUP_REMOVED lines=42> */
[----:B0-----:R-:W-:Y:S02]  /*8ea0*/  @!P5 LOP3.LUT R5, R18, 0xfffffffe, RZ, 0xc0, !PT ;  /* 0xfffffffe1205d812 */ /* 0x001fe400078ec0ff */
        /* <DEDUP_REMOVED lines=12> */
[----:B----4-:R-:W-:Y:S02]  /*8f70*/  @!P2 LOP3.LUT R11, R16, 0xfffffffe, RZ, 0xc0, !PT ;  /* 0xfffffffe100ba812 */ /* 0x010fe400078ec0ff */
[----:B------:R-:W-:Y:S02]  /*8f80*/  @!P3 LOP3.LUT R17, R17, 0xfffffffe, RZ, 0xc0, !PT ;  /* 0xfffffffe1111b812 */ /* 0x000fe400078ec0ff */
[----:B-----5:R-:W-:Y:S02]  /*8f90*/  @!P4 LOP3.LUT R13, R20, 0xfffffffe, RZ, 0xc0, !PT ;  /* 0xfffffffe140dc812 */ /* 0x020fe400078ec0ff */
[----:B------:R-:W-:Y:S01]  /*8fa0*/  IADD3 R0, R0, 0xf8, RZ ;  /* 0x000000f800007810 */ /* 0x000fe20007ffe0ff */
[----:B0-----:R-:W-:-:S04]  /*8fb0*/  @!P0 IMAD.WIDE R4, R9, 0x4, R2 ;  /* 0x0000000409048825 */ /* 0x001fc800078e0202 */
[--C-:B-1----:R-:W-:Y:S01]  /*8fc0*/  @!P1 IMAD.WIDE R6, R15, 0x4, R2.reuse ;  /* 0x000000040f069825 */ /* 0x102fe200078e0202 */
[----:B------:R0:W-:Y:S01]  /*8fd0*/  @!P0 ST.E.64 desc[UR42][R4.64], R130 ;  /* 0x0000008204008985 */ /* 0x0001e2000c101b2a */
[----:B------:R-:W-:Y:S02]  /*8fe0*/  ISETP.GE.AND P0, PT, R0, UR4, PT ;  /* 0x0000000400007c0c */ /* 0x000fe4000bf06270 */
[--C-:B------:R-:W-:Y:S01]  /*8ff0*/  @!P2 IMAD.WIDE R8, R11, 0x4, R2.reuse ;  /* 0x000000040b08a825 */ /* 0x100fe200078e0202 */
[----:B------:R0:W-:Y:S03]  /*9000*/  @!P1 ST.E.64 desc[UR42][R6.64], R134 ;  /* 0x0000008606009985 */ /* 0x0001e6000c101b2a */
[--C-:B------:R-:W-:Y:S01]  /*9010*/  @!P3 IMAD.WIDE R10, R17, 0x4, R2.reuse ;  /* 0x00000004110ab825 */ /* 0x100fe200078e0202 */
[----:B------:R0:W-:Y:S03]  /*9020*/  @!P2 ST.E.64 desc[UR42][R8.64], R138 ;  /* 0x0000008a0800a985 */ /* 0x0001e6000c101b2a */
[----:B------:R-:W-:Y:S01]  /*9030*/  @!P4 IMAD.WIDE R12, R13, 0x4, R2 ;  /* 0x000000040d0cc825 */ /* 0x000fe200078e0202 */
[----:B------:R0:W-:Y:S04]  /*9040*/  @!P3 ST.E.64 desc[UR42][R10.64], R142 ;  /* 0x0000008e0a00b985 */ /* 0x0001e8000c101b2a */
[----:B------:R0:W-:Y:S01]  /*9050*/  @!P4 ST.E.64 desc[UR42][R12.64], R146 ;  /* 0x000000920c00c985 */ /* 0x0001e2000c101b2a */
[----:B------:R-:W-:Y:S05]  /*9060*/  @P0 BRA `(.L_x_10) ;  /* 0x0000004800780947 */ /* 0x000fea0003800000 */
[----:B------:R-:W-:-:S04]  /*9070*/  LEA.HI R0, R0, R0, RZ, 0x1 ;  /* 0x0000000000007211 */ /* 0x000fc800078f08ff */
[----:B0-----:R-:W-:-:S05]  /*9080*/  LOP3.LUT R5, R0, 0xfffffffe, RZ, 0xc0, !PT ;  /* 0xfffffffe00057812 */ /* 0x001fca00078ec0ff */
[----:B------:R-:W-:-:S05]  /*9090*/  IMAD.WIDE R2, R5, 0x4, R2 ;  /* 0x0000000405027825 */ /* 0x000fca00078e0202 */
[----:B------:R0:W-:Y:S01]  /*90a0*/  ST.E.64 desc[UR42][R2.64], R150 ;  /* 0x0000009602007985 */ /* 0x0001e2000c101b2a */
[----:B------:R-:W-:Y:S05]  /*90b0*/  BRA `(.L_x_10) ;  /* 0x0000004800647947 */ /* 0x000fea0003800000 */
.L_x_43:
[----:B------:R-:W2:Y:S02]  /*90c0*/  S2R R0, SR_TID.X ;  /* 0x0000000000007919 */ /* 0x000ea40000002100 */
[----:B--2---:R-:W-:-:S05]  /*90d0*/  VIADD R3, R0, 0xffffff80 ;  /* 0xffffff8000037836 */ /* 0x004fca0000000000 */
[----:B------:R-:W-:-:S13]  /*90e0*/  ISETP.GT.AND P0, PT, R3, 0x3f, PT ;  /* 0x0000003f0300780c */ /* 0x000fda0003f04270 */
[----:B------:R-:W-:Y:S05]  /*90f0*/  @P0 BRA `(.L_x_10) ;  /* 0x0000004800540947 */ /* 0x000fea0003800000 */
[----:B------:R-:W2:Y:S01]  /*9100*/  S2R R3, SR_CTAID.X ;  /* 0x0000000000037919 */ /* 0x000ea20000002500 */
[----:B------:R-:W4:Y:S01]  /*9110*/  LDC R8, c[0x0][0xbe8] ;  /* 0x0002fa00ff087b82 */ /* 0x000f220000000800 */
[----:B------:R-:W-:Y:S01]  /*9120*/  ULDC UR4, c[0x0][0xa88] ;  /* 0x0002a20000047ab9 */ /* 0x000fe20000000800 */
[----:B--2---:R-:W-:Y:S02]  /*9130*/  IMAD R0, R3, 0x40, R0 ;  /* 0x0000004003007824 */ /* 0x004fe400078e0200 */
[----:B----4-:R-:W-:Y:S02]  /*9140*/  IMAD R3, R8, UR4, RZ ;  /* 0x0000000408037c24 */ /* 0x010fe4000f8e02ff */
[----:B------:R-:W-:-:S05]  /*9150*/  VIADD R0, R0, 0xffffff80 ;  /* 0xffffff8000007836 */ /* 0x000fca0000000000 */
[----:B------:R-:W-:-:S13]  /*9160*/  ISETP.GE.AND P0, PT, R0, R3, PT ;  /* 0x000000030000720c */ /* 0x000fda0003f06270 */
[----:B------:R-:W-:Y:S05]  /*9170*/  @P0 BRA `(.L_x_10) ;  /* 0x0000004800340947 */ /* 0x000fea0003800000 */
[----:B------:R-:W-:Y:S01]  /*9180*/  ISETP.NE.AND P0, PT, R8, 0x1, PT ;  /* 0x000000010800780c */ /* 0x000fe20003f05270 */
[----:B------:R-:W2:Y:S01]  /*9190*/  S2UR UR4, SR_CTAID.Z ;  /* 0x00000000000479c3 */ /* 0x000ea20000002700 */
[--C-:B------:R-:W-:Y:S01]  /*91a0*/  SHF.R.S32.HI R3, RZ, 0x1f, R2.reuse ;  /* 0x0000001fff037819 */ /* 0x100fe20000011402 */
[----:B------:R-:W-:Y:S01]  /*91b0*/  ULDC.64 UR6, c[0x0][0xbd0] ;  /* 0x0002f40000067ab9 */ /* 0x000fe20000000a00 */
[----:B------:R-:W-:Y:S02]  /*91c0*/  IMAD.MOV R7, RZ, RZ, -R2 ;  /* 0x000000ffff077224 */ /* 0x000fe400078e0a02 */
[----:B01----:R-:W-:-:S03]  /*91d0*/  IMAD.WIDE.U32 R4, R2, UR6, RZ ;  /* 0x0000000602047c25 */ /* 0x003fc6000f8e00ff */
[----:B------:R-:W0:Y:S01]  /*91e0*/  LDC.64 R12, c[0x0][0xbd8] ;  /* 0x0002f600ff0c7b82 */ /* 0x000e220000000a00 */
[----:B------:R-:W-:-:S04]  /*91f0*/  IMAD R3, R3, UR6, RZ ;  /* 0x0000000603037c24 */ /* 0x000fc8000f8e02ff */
[----:B------:R-:W-:Y:S02]  /*9200*/  IMAD R3, R2, UR7, R3 ;  /* 0x0000000702037c24 */ /* 0x000fe4000f8e0203 */
[----:B------:R-:W-:Y:S01]  /*9210*/  IMAD.MOV.U32 R2, RZ, RZ, R4 ;  /* 0x000000ffff027224 */ /* 0x000fe200078e0004 */
[----:B------:R-:W1:Y:S01]  /*9220*/  @P0 LDC R9, c[0x0][0xbec] ;  /* 0x0002fb00ff090b82 */ /* 0x000e620000000800 */
[----:B------:R-:W-:Y:S02]  /*9230*/  IMAD.IADD R3, R5, 0x1, R3 ;  /* 0x0000000105037824 */ /* 0x000fe400078e0203 */
[----:B------:R-:W-:-:S05]  /*9240*/  IMAD.MOV.U32 R5, RZ, RZ, R0 ;  /* 0x000000ffff057224 */ /* 0x000fca00078e0000 */
[----:B------:R-:W4:Y:S01]  /*9250*/  S2UR UR8, SR_CTAID.Y ;  /* 0x00000000000879c3 */ /* 0x000f220000002600 */
[----:B--2---:R-:W-:-:S07]  /*9260*/  USHF.R.S32.HI UR5, URZ, 0x1f, UR4 ;  /* 0x0000001f3f057899 */ /* 0x004fce0008011404 */
[----:B------:R-:W4:Y:S01]  /*9270*/  LDC R10, c[0x0][0xc50] ;  /* 0x00031400ff0a7b82 */ /* 0x000f220000000800 */
[C---:B0-----:R-:W-:Y:S02]  /*9280*/  IMAD R14, R12.reuse, UR5, RZ ;  /* 0x000000050c0e7c24 */ /* 0x041fe4000f8e02ff */
[----:B------:R-:W-:-:S04]  /*9290*/  IMAD.WIDE.U32 R2, R12, UR4, R2 ;  /* 0x000000040c027c25 */ /* 0x000fc8000f8e0002 */
[----:B------:R-:W-:Y:S01]  /*92a0*/  IMAD R13, R13, UR4, R14 ;  /* 0x000000040d0d7c24 */ /* 0x000fe2000f8e020e */
[----:B------:R-:W0:Y:S01]  /*92b0*/  @P0 LDC R11, c[0x0][0xbf0] ;  /* 0x0002fc00ff0b0b82 */ /* 0x000e220000000800 */
[----:B-1----:R-:W-:Y:S01]  /*92c0*/  @P0 IMAD.HI.U32 R6, R0, R9, RZ ;  /* 0x0000000900060227 */ /* 0x002fe200078e00ff */
[----:B------:R-:W-:-:S03]  /*92d0*/  ULDC.64 UR4, c[0x0][0xbe0] ;  /* 0x0002f80000047ab9 */ /* 0x000fc60000000a00 */
[----:B------:R-:W-:Y:S02]  /*92e0*/  IMAD.IADD R3, R13, 0x1, R3 ;  /* 0x000000010d037824 */ /* 0x000fe400078e0203 */
[----:B----4-:R-:W-:-:S04]  /*92f0*/  IMAD R9, R10, R7, UR8 ;  /* 0x000000080a097e24 */ /* 0x010fc8000f8e0207 */
[----:B------:R-:W-:Y:S01]  /*9300*/  IMAD.WIDE.U32 R2, R9, UR4, R2 ;  /* 0x0000000409027c25 */ /* 0x000fe2000f8e0002 */
[----:B------:R-:W-:Y:S02]  /*9310*/  SHF.R.S32.HI R4, RZ, 0x1f, R9 ;  /* 0x0000001fff047819 */ /* 0x000fe40000011409 */
[----:B0-----:R-:W-:-:S03]  /*9320*/  @P0 SHF.R.U32.HI R5, RZ, R11, R6 ;  /* 0x0000000bff050219 */ /* 0x001fc60000011606 */
[----:B------:R-:W-:Y:S01]  /*9330*/  IMAD R4, R4, UR4, RZ ;  /* 0x0000000404047c24 */ /* 0x000fe2000f8e02ff */
[----:B------:R-:W-:Y:S01]  /*9340*/  IADD3 R2, P0, R5, R2, RZ ;  /* 0x0000000205027210 */ /* 0x000fe20007f1e0ff */
[--C-:B------:R-:W-:Y:S02]  /*9350*/  IMAD.MOV R7, RZ, RZ, -R5.reuse ;  /* 0x000000ffff077224 */ /* 0x100fe400078e0a05 */
[----:B------:R-:W-:Y:S01]  /*9360*/  IMAD R4, R9, UR5, R4 ;  /* 0x0000000509047c24 */ /* 0x000fe2000f8e0204 */
[----:B------:R-:W-:Y:S01]  /*9370*/  SHF.R.S32.HI R9, RZ, 0x1f, R5 ;  /* 0x0000001fff097819 */ /* 0x000fe20000011405 */
[----:B------:R-:W-:Y:S01]  /*9380*/  IMAD R7, R8, R7, R0 ;  /* 0x0000000708077224 */ /* 0x000fe200078e0200 */
[----:B------:R-:W-:Y:S02]  /*9390*/  ULDC.64 UR4, c[0x0][0xbc8] ;  /* 0x0002f20000047ab9 */ /* 0x000fe40000000a00 */
[----:B------:R-:W-:Y:S02]  /*93a0*/  IADD3.X R3, R9, R3, R4, P0, !PT ;  /* 0x0000000309037210 */ /* 0x000fe400007fe404 */
[----:B------:R-:W-:Y:S01]  /*93b0*/  SHF.R.S32.HI R0, RZ, 0x1f, R7 ;  /* 0x0000001fff007819 */ /* 0x000fe20000011407 */
[----:B------:R-:W-:-:S04]  /*93c0*/  IMAD.WIDE.U32 R2, R7, UR4, R2 ;  /* 0x0000000407027c25 */ /* 0x000fc8000f8e0002 */
[----:B------:R-:W-:-:S04]  /*93d0*/  IMAD R0, R0, UR4, RZ ;  /* 0x0000000400007c24 */ /* 0x000fc8000f8e02ff */
[----:B------:R-:W-:Y:S01]  /*93e0*/  IMAD R5, R7, UR5, R0 ;  /* 0x0000000507057c24 */ /* 0x000fe2000f8e0200 */
[----:B------:R-:W-:Y:S02]  /*93f0*/  ULDC.64 UR4, c[0x0][0xba8] ;  /* 0x0002ea0000047ab9 */ /* 0x000fe40000000a00 */
[----:B------:R-:W-:Y:S02]  /*9400*/  LEA R4, P0, R2, UR4, 0x2 ;  /* 0x0000000402047c11 */ /* 0x000fe4000f8010ff */
[----:B------:R-:W-:-:S04]  /*9410*/  IADD3 R3, R3, R5, RZ ;  /* 0x0000000503037210 */ /* 0x000fc80007ffe0ff */
[----:B------:R-:W-:Y:S01]  /*9420*/  LEA.HI.X R5, R2, UR5, R3, 0x2, P0 ;  /* 0x0000000502057c11 */ /* 0x000fe200080f1403 */
[----:B------:R-:W-:-:S05]  /*9430*/  IMAD.MOV.U32 R3, RZ, RZ, -0x800000 ;  /* 0xff800000ff037424 */ /* 0x000fca00078e00ff */
[----:B------:R0:W-:Y:S01]  /*9440*/  STG.E desc[UR42][R4.64], R3 ;  /* 0x0000000304007986 */ /* 0x0001e2000c10192a */
[----:B------:R-:W-:Y:S05]  /*9450*/  BRA `(.L_x_10) ;  /* 0x00000044007c7947 */ /* 0x000fea0003800000 */
.L_x_8:
[----:B------:R-:W-:-:S08]  /*9460*/  NOP ;  /* 0x0000000000007918 */ /* 0x000fd00000000000 */
[----:B-1----:R-:W0:-:S00]  /*9470*/  USETMAXREG.DEALLOC.CTAPOOL 0x18 ;  /* 0x00000018000079c8 */ /* 0x002e0000080e0500 */
[----:B0-----:R-:W-:Y:S01]  /*9480*/  LOP3.LUT R19, R0, 0x3, RZ, 0xc0, !PT ;  /* 0x0000000300137812 */ /* 0x001fe200078ec0ff */
[----:B------:R-:W0:Y:S05]  /*9490*/  S2R R17, SR_CTAID.Z ;  /* 0x0000000000117919 */ /* 0x000e2a0000002700 */
[----:B------:R-:W1:Y:S01]  /*94a0*/  S2UR UR6, SR_CTAID.Y ;  /* 0x00000000000679c3 */ /* 0x000e620000002600 */
[----:B------:R-:W2:Y:S02]  /*94b0*/  SHFL.IDX PT, R0, R19, RZ, 0x1f ;  /* 0x00001fff13007589 */ /* 0x000ea400000e0000 */
[----:B--2---:R-:W-:-:S13]  /*94c0*/  ISETP.NE.AND P0, PT, R0, RZ, PT ;  /* 0x000000ff0000720c */ /* 0x004fda0003f05270 */
[----:B01----:R-:W-:Y:S05]  /*94d0*/  @!P0 BRA `(.L_x_47) ;  /* 0x0000000000288947 */ /* 0x003fea0003800000 */
[----:B------:R-:W-:Y:S01]  /*94e0*/  ULDC UR7, c[0x0][0xc50] ;  /* 0x0003140000077ab9 */ /* 0x000fe20000000800 */
[----:B------:R-:W-:Y:S01]  /*94f0*/  UMOV UR36, UR6 ;  /* 0x0000000600247c82 */ /* 0x000fe20008000000 */
[----:B------:R-:W-:-:S06]  /*9500*/  UISETP.NE.AND UP0, UPT, UR7, 0x1, UPT ;  /* 0x000000010700788c */ /* 0x000fcc000bf05270 */
[----:B------:R-:W-:-:S13]  /*9510*/  PLOP3.LUT P0, PT, PT, PT, UP0, 0x80, 0x0 ;  /* 0x000000000000781c */ /* 0x000fda0003f0f008 */
[----:B------:R-:W-:Y:S05]  /*9520*/  @!P0 BRA `(.L_x_48) ;  /* 0x0000000000308947 */ /* 0x000fea0003800000 */
[----:B------:R-:W-:Y:S01]  /*9530*/  ULDC UR4, c[0x0][0xc54] ;  /* 0x0003150000047ab9 */ /* 0x000fe20000000800 */
[----:B------:R-:W-:Y:S01]  /*9540*/  ULDC UR36, c[0x0][0xc58] ;  /* 0x0003160000247ab9 */ /* 0x000fe20000000800 */
[----:B------:R-:W-:-:S04]  /*9550*/  UIMAD.WIDE.U32 UR4, UR6, UR4, URZ ;  /* 0x00000004060472a5 */ /* 0x000fc8000f8e003f */
[----:B------:R-:W-:Y:S01]  /*9560*/  USHF.R.U32.HI UR36, URZ, UR36, UR5 ;  /* 0x000000243f247299 */ /* 0x000fe20008011605 */
[----:B------:R-:W-:Y:S11]  /*9570*/  BRA `(.L_x_48) ;  /* 0x00000000001c7947 */ /* 0x000ff60003800000 */
.L_x_47:
[----:B------:R-:W-:Y:S01]  /*9580*/  ULDC UR7, c[0x0][0xc50] ;  /* 0x0003140000077ab9 */ /* 0x000fe20000000800 */
[----:B------:R-:W-:Y:S01]  /*9590*/  UMOV UR36, UR6 ;  /* 0x0000000600247c82 */ /* 0x000fe20008000000 */
[----:B------:R-:W-:-:S11]  /*95a0*/  UISETP.NE.AND UP0, UPT, UR7, 0x1, UPT ;  /* 0x000000010700788c */ /* 0x000fd6000bf05270 */
[----:B------:R-:W-:Y:S01]  /*95b0*/  @UP0 ULDC UR4, c[0x0][0xc54] ;  /* 0x0003150000040ab9 */ /* 0x000fe20000000800 */
[----:B------:R-:W-:Y:S01]  /*95c0*/  @UP0 ULDC UR8, c[0x0][0xc58] ;  /* 0x0003160000080ab9 */ /* 0x000fe20000000800 */
[----:B------:R-:W-:-:S04]  /*95d0*/  UIMAD.WIDE.U32 UR4, UR6, UR4, URZ ;  /* 0x00000004060472a5 */ /* 0x000fc8000f8e003f */
[----:B------:R-:W-:-:S12]  /*95e0*/  @UP0 USHF.R.U32.HI UR36, URZ, UR8, UR5 ;  /* 0x000000083f240299 */ /* 0x000fd80008011605 */
.L_x_48:
[----:B------:R-:W-:Y:S01]  /*95f0*/  ISETP.GE.AND P0, PT, R17, RZ, PT ;  /* 0x000000ff1100720c */ /* 0x000fe20003f06270 */
[----:B------:R-:W-:Y:S01]  /*9600*/  UIADD3 UR4, -UR36, URZ, URZ ;  /* 0x0000003f24047290 */ /* 0x000fe2000fffe13f */
[----:B------:R-:W-:Y:S02]  /*9610*/  IMAD.MOV.U32 R0, RZ, RZ, 0x1 ;  /* 0x00000001ff007424 */ /* 0x000fe400078e00ff */
[----:B------:R-:W-:Y:S01]  /*9620*/  IMAD.MOV.U32 R6, RZ, RZ, RZ ;  /* 0x000000ffff067224 */ /* 0x000fe200078e00ff */
[----:B------:R-:W-:Y:S01]  /*9630*/  UIMAD UR4, UR7, UR4, UR6 ;  /* 0x00000004070472a4 */ /* 0x000fe2000f8e0206 */
[----:B------:R-:W-:-:S07]  /*9640*/  IMAD.MOV.U32 R9, RZ, RZ, 0x1 ;  /* 0x00000001ff097424 */ /* 0x000fce00078e00ff */
[----:B------:R-:W-:Y:S05]  /*9650*/  @!P0 BRA `(.L_x_49) ;  /* 0x00000040003c8947 */ /* 0x000fea0003800000 */
[----:B------:R-:W-:Y:S01]  /*9660*/  ULDC.64 UR6, c[0x0][0x418] ;  /* 0x0001060000067ab9 */ /* 0x000fe20000000a00 */
[----:B------:R-:W-:Y:S01]  /*9670*/  ULDC UR5, c[0x0][0x424] ;  /* 0x0001090000057ab9 */ /* 0x000fe20000000800 */
[----:B------:R-:W-:Y:S01]  /*9680*/  UISETP.NE.U32.AND UP0, UPT, UR6, URZ, UPT ;  /* 0x0000003f0600728c */ /* 0x000fe2000bf05070 */
[----:B------:R0:W-:Y:S01]  /*9690*/  STL [R1+0xc], RZ ;  /* 0x00000cff01007387 */ /* 0x0001e20000100800 */
[----:B------:R-:W-:Y:S02]  /*96a0*/  ULOP3.LUT UR40, UR4, 0xffff, URZ, 0xc0, !UPT ;  /* 0x0000ffff04287892 */ /* 0x000fe4000f8ec03f */
[----:B------:R-:W-:Y:S01]  /*96b0*/  UISETP.NE.AND.EX UP0, UPT, UR7, URZ, UPT, UP0 ;  /* 0x0000003f0700728c */ /* 0x000fe2000bf05300 */
[----:B------:R-:W-:-:S03]  /*96c0*/  ULDC UR6, c[0x0][0x2f0] ;  /* 0x0000bc0000067ab9 */ /* 0x000fc60000000800 */
[----:B------:R-:W-:-:S04]  /*96d0*/  USEL UR5, UR5, 0x1, UP0 ;  /* 0x0000000105057887 */ /* 0x000fc80008000000 */
[----:B------:R-:W-:-:S04]  /*96e0*/  UIMAD UR5, UR5, UR6, URZ ;  /* 0x00000006050572a4 */ /* 0x000fc8000f8e023f */
[----:B------:R-:W-:Y:S02]  /*96f0*/  UISETP.GE.AND UP0, UPT, UR5, 0x1, UPT ;  /* 0x000000010500788c */ /* 0x000fe4000bf06270 */
[----:B------:R-:W-:-:S04]  /*9700*/  UIADD3 UR5, UR5, 0x3f, URZ ;  /* 0x0000003f05057890 */ /* 0x000fc8000fffe03f */
[----:B------:R-:W-:Y:S01]  /*9710*/  PLOP3.LUT P0, PT, PT, PT, UP0, 0x80, 0x0 ;  /* 0x000000000000781c */ /* 0x000fe20003f0f008 */
[----:B------:R-:W-:-:S04]  /*9720*/  USHF.R.S32.HI UR6, URZ, 0x1f, UR5 ;  /* 0x0000001f3f067899 */ /* 0x000fc80008011405 */
[----:B------:R-:W-:-:S04]  /*9730*/  ULEA.HI UR6, UR6, UR5, URZ, 0x6 ;  /* 0x0000000506067291 */ /* 0x000fc8000f8f303f */
[----:B------:R-:W-:-:S04]  /*9740*/  USHF.R.S32.HI UR39, URZ, 0x6, UR6 ;  /* 0x000000063f277899 */ /* 0x000fc80008011406 */
[----:B0-----:R-:W-:Y:S08]  /*9750*/  @!P0 BRA `(.L_x_50) ;  /* 0x00000000007c8947 */ /* 0x001ff00003800000 */
[----:B------:R-:W-:-:S04]  /*9760*/  USHF.R.U32.HI UR4, URZ, 0x10, UR4 ;  /* 0x000000103f047899 */ /* 0x000fc80008011604 */
[----:B------:R-:W-:-:S11]  /*9770*/  UISETP.NE.AND UP0, UPT, UR4, URZ, UPT ;  /* 0x0000003f0400728c */ /* 0x000fd6000bf05270 */
[----:B------:R-:W-:Y:S02]  /*9780*/  @!UP0 ULDC UR4, c[0x0][0x9f0] ;  /* 0x00027c0000048ab9 */ /* 0x000fe40000000800 */
[----:B------:R-:W-:Y:S01]  /*9790*/  IMAD.U32 R6, RZ, RZ, UR4 ;  /* 0x00000004ff067e24 */ /* 0x000fe2000f8e00ff */
[----:B------:R-:W-:-:S04]  /*97a0*/  UIADD3 UR5, UR39, -0x1, UR4 ;  /* 0xffffffff27057890 */ /* 0x000fc8000fffe004 */
[-C--:B------:R-:W-:Y:S02]  /*97b0*/  IABS R4, R6.reuse ;  /* 0x0000000600047213 */ /* 0x080fe40000000000 */
[----:B------:R-:W-:Y:S02]  /*97c0*/  IABS R6, R6 ;  /* 0x0000000600067213 */ /* 0x000fe40000000000 */
[----:B------:R-:W0:Y:S08]  /*97d0*/  I2F.RP R5, R4 ;  /* 0x0000000400057306 */ /* 0x000e300000209400 */
[----:B0-----:R-:W0:Y:S02]  /*97e0*/  MUFU.RCP R5, R5 ;  /* 0x0000000500057308 */ /* 0x001e240000001000 */
[----:B0-----:R-:W-:Y:S01]  /*97f0*/  VIADD R2, R5, 0xffffffe ;  /* 0x0ffffffe05027836 */ /* 0x001fe20000000000 */
[----:B------:R-:W-:-:S05]  /*9800*/  IADD3 R5, RZ, -R6, RZ ;  /* 0x80000006ff057210 */ /* 0x000fca0007ffe0ff */
[----:B------:R0:W1:Y:S02]  /*9810*/  F2I.FTZ.U32.TRUNC.NTZ R3, R2 ;  /* 0x0000000200037305 */ /* 0x000064000021f000 */
[----:B0-----:R-:W-:Y:S02]  /*9820*/  IMAD.MOV.U32 R2, RZ, RZ, RZ ;  /* 0x000000ffff027224 */ /* 0x001fe400078e00ff */
[----:B-1----:R-:W-:-:S04]  /*9830*/  IMAD.MOV R7, RZ, RZ, -R3 ;  /* 0x000000ffff077224 */ /* 0x002fc800078e0a03 */
[----:B------:R-:W-:-:S04]  /*9840*/  IMAD R7, R7, R4, RZ ;  /* 0x0000000407077224 */ /* 0x000fc800078e02ff */
[----:B------:R-:W-:-:S04]  /*9850*/  IMAD.HI.U32 R3, R3, R7, R2 ;  /* 0x0000000703037227 */ /* 0x000fc800078e0002 */
[----:B------:R-:W-:Y:S01]  /*9860*/  IMAD.U32 R7, RZ, RZ, UR5 ;  /* 0x00000005ff077e24 */ /* 0x000fe2000f8e00ff */
[----:B------:R-:W-:-:S04]  /*9870*/  ULOP3.LUT UR5, UR5, UR4, URZ, 0x3c, !UPT ;  /* 0x0000000405057292 */ /* 0x000fc8000f8e3c3f */
[----:B------:R-:W-:Y:S02]  /*9880*/  IABS R2, R7 ;  /* 0x0000000700027213 */ /* 0x000fe40000000000 */
[----:B------:R-:W-:-:S03]  /*9890*/  ISETP.LE.AND P2, PT, RZ, UR5, PT ;  /* 0x00000005ff007c0c */ /* 0x000fc6000bf43270 */
[----:B------:R-:W-:-:S04]  /*98a0*/  IMAD.HI.U32 R3, R3, R2, RZ ;  /* 0x0000000203037227 */ /* 0x000fc800078e00ff */
[----:B------:R-:W-:-:S05]  /*98b0*/  IMAD R5, R3, R5, R2 ;  /* 0x0000000503057224 */ /* 0x000fca00078e0202 */
[----:B------:R-:W-:-:S13]  /*98c0*/  ISETP.GT.U32.AND P1, PT, R4, R5, PT ;  /* 0x000000050400720c */ /* 0x000fda0003f24070 */
[----:B------:R-:W-:Y:S02]  /*98d0*/  @!P1 IMAD.IADD R5, R5, 0x1, -R4 ;  /* 0x0000000105059824 */ /* 0x000fe400078e0a04 */
[----:B------:R-:W-:Y:S01]  /*98e0*/  @!P1 VIADD R3, R3, 0x1 ;  /* 0x0000000103039836 */ /* 0x000fe20000000000 */
[----:B------:R-:W-:Y:S02]  /*98f0*/  ISETP.NE.AND P1, PT, RZ, UR4, PT ;  /* 0x00000004ff007c0c */ /* 0x000fe4000bf25270 */
[----:B------:R-:W-:-:S13]  /*9900*/  ISETP.GE.U32.AND P0, PT, R5, R4, PT ;  /* 0x000000040500720c */ /* 0x000fda0003f06070 */
[----:B------:R-:W-:-:S04]  /*9910*/  @P0 VIADD R3, R3, 0x1 ;  /* 0x0000000103030836 */ /* 0x000fc80000000000 */
[----:B------:R-:W-:Y:S01]  /*9920*/  @!P2 IMAD.MOV R3, RZ, RZ, -R3 ;  /* 0x000000ffff03a224 */ /* 0x000fe200078e0a03 */
[----:B------:R-:W-:-:S05]  /*9930*/  @!P1 LOP3.LUT R3, RZ, UR4, RZ, 0x33, !PT ;  /* 0x00000004ff039c12 */ /* 0x000fca000f8e33ff */
[----:B------:R0:W-:Y:S02]  /*9940*/  STL [R1+0xc], R3 ;  /* 0x00000c0301007387 */ /* 0x0001e40000100800 */
.L_x_50:
[----:B0-----:R-:W2:Y:S01]  /*9950*/  LDL R3, [R1+0xc] ;  /* 0x00000c0001037983 */ /* 0x001ea20000100800 */
[----:B------:R-:W-:Y:S02]  /*9960*/  IMAD.MOV.U32 R6, RZ, RZ, RZ ;  /* 0x000000ffff067224 */ /* 0x000fe400078e00ff */
[----:B------:R-:W-:Y:S02]  /*9970*/  IMAD.MOV.U32 R9, RZ, RZ, 0x1 ;  /* 0x00000001ff097424 */ /* 0x000fe400078e00ff */
[----:B--2---:R-:W-:-:S05]  /*9980*/  IMAD R2, R3, UR40, RZ ;  /* 0x0000002803027c24 */ /* 0x004fca000f8e02ff */
[----:B------:R-:W-:Y:S01]  /*9990*/  VIADDMNMX R18, R2, R3, UR39, PT ;  /* 0x0000002702127e46 */ /* 0x000fe2000b800103 */
[----:B------:R0:W-:Y:S03]  /*99a0*/  STL [R1+0x8], R2 ;  /* 0x0000080201007387 */ /* 0x0001e60000100800 */
[----:B------:R-:W-:Y:S01]  /*99b0*/  ISETP.GT.AND P0, PT, R18, R2, PT ;  /* 0x000000021200720c */ /* 0x000fe20003f04270 */
[----:B------:R0:W-:-:S12]  /*99c0*/  STL [R1+0x10], R18 ;  /* 0x0000101201007387 */ /* 0x0001d80000100800 */
[----:B0-----:R-:W-:Y:S05]  /*99d0*/  @!P0 BRA `(.L_x_49) ;  /* 0x0000003c005c8947 */ /* 0x001fea0003800000 */
[----:B------:R-:W0:Y:S01]  /*99e0*/  S2UR UR4, SR_CgaCtaId ;  /* 0x00000000000479c3 */ /* 0x000e220000008800 */
[----:B------:R-:W-:Y:S02]  /*99f0*/  UMOV UR38, 0x400 ;  /* 0x0000040000267882 */ /* 0x000fe40000000000 */
[----:B0-----:R-:W-:-:S04]  /*9a00*/  ULEA UR38, UR4, UR38, 0x18 ;  /* 0x0000002604267291 */ /* 0x001fc8000f8ec03f */
[----:B------:R-:W-:-:S04]  /*9a10*/  UIADD3 UR4, UR38, 0x22400, URZ ;  /* 0x0002240026047890 */ /* 0x000fc8000fffe03f */
[----:B------:R-:W-:-:S06]  /*9a20*/  ULOP3.LUT UP0, URZ, UR4, 0x3ff, URZ, 0xc0, !UPT ;  /* 0x000003ff043f7892 */ /* 0x000fcc000f80c03f */
[----:B------:R-:W-:-:S13]  /*9a30*/  PLOP3.LUT P0, PT, PT, PT, UP0, 0x80, 0x0 ;  /* 0x000000000000781c */ /* 0x000fda0003f0f008 */
[----:B------:R-:W-:Y:S05]  /*9a40*/  @!P0 BRA `(.L_x_51) ;  /* 0x0000000000408947 */ /* 0x000fea0003800000 */
[----:B------:R-:W-:Y:S01]  /*9a50*/  MOV R2, 0x0 ;  /* 0x0000000000027802 */ /* 0x000fe20000000f00 */
[----:B------:R-:W-:Y:S01]  /*9a60*/  ULDC.64 UR6, c[0x4][0x90] ;  /* 0x0100240000067ab9 */ /* 0x000fe20000000a00 */
[----:B------:R-:W-:Y:S01]  /*9a70*/  ULDC.64 UR8, c[0x4][0x98] ;  /* 0x0100260000087ab9 */ /* 0x000fe20000000a00 */
[----:B------:R-:W-:Y:S01]  /*9a80*/  ULDC.64 UR4, c[0x4][0x8] ;  /* 0x0100020000047ab9 */ /* 0x000fe20000000a00 */
[----:B------:R-:W-:Y:S01]  /*9a90*/  IMAD.U32 R4, RZ, RZ, UR6 ;  /* 0x00000006ff047e24 */ /* 0x000fe2000f8e00ff */
[----:B------:R-:W-:Y:S01]  /*9aa0*/  MOV R7, UR9 ;  /* 0x0000000900077c02 */ /* 0x000fe20008000f00 */
[----:B------:R-:W0:Y:S01]  /*9ab0*/  LDC.64 R2, c[0x4][R2] ;  /* 0x0100000002027b82 */ /* 0x000e220000000a00 */
[----:B------:R-:W-:Y:S02]  /*9ac0*/  IMAD.U32 R5, RZ, RZ, UR7 ;  /* 0x00000007ff057e24 */ /* 0x000fe4000f8e00ff */
[----:B------:R-:W-:Y:S02]  /*9ad0*/  IMAD.U32 R6, RZ, RZ, UR8 ;  /* 0x00000008ff067e24 */ /* 0x000fe4000f8e00ff */
[----:B------:R-:W-:-:S02]  /*9ae0*/  IMAD.U32 R10, RZ, RZ, UR4 ;  /* 0x00000004ff0a7e24 */ /* 0x000fc4000f8e00ff */
[----:B------:R-:W-:Y:S02]  /*9af0*/  IMAD.U32 R11, RZ, RZ, UR5 ;  /* 0x00000005ff0b7e24 */ /* 0x000fe4000f8e00ff */
[----:B------:R-:W-:Y:S02]  /*9b00*/  IMAD.MOV.U32 R8, RZ, RZ, 0x70 ;  /* 0x00000070ff087424 */ /* 0x000fe400078e00ff */
[----:B------:R-:W-:Y:S02]  /*9b10*/  IMAD.MOV.U32 R12, RZ, RZ, 0x1 ;  /* 0x00000001ff0c7424 */ /* 0x000fe400078e00ff */
[----:B------:R-:W-:-:S07]  /*9b20*/  IMAD.MOV.U32 R13, RZ, RZ, RZ ;  /* 0x000000ffff0d7224 */ /* 0x000fce00078e00ff */
[----:B------:R-:W-:-:S07]  /*9b30*/  LEPC R20, `(.L_x_51) ;  /* 0x000000001014794e */ /* 0x000fce0000000000 */
[----:B0-----:R-:W-:Y:S05]  /*9b40*/  CALL.ABS.NOINC R2 ;  /* 0x0000000002007343 */ /* 0x001fea0003c00000 */
.L_x_51:
        /* <DEDUP_REMOVED lines=8> */
[----:B------:R0:W1:Y:S01]  /*9bd0*/  LDC.64 R2, c[0x4][R16] ;  /* 0x0100000010027b82 */ /* 0x0000620000000a00 */
[----:B------:R-:W-:Y:S01]  /*9be0*/  IMAD.U32 R4, RZ, RZ, UR6 ;  /* 0x00000006ff047e24 */ /* 0x000fe2000f8e00ff */
[----:B------:R-:W-:Y:S01]  /*9bf0*/  MOV R10, UR4 ;  /* 0x00000004000a7c02 */ /* 0x000fe20008000f00 */
        /* <DEDUP_REMOVED lines=9> */
.L_x_53:
[----:B------:R0:W1:Y:S01]  /*9c90*/  LDC.64 R2, c[0x4][R16] ;  /* 0x0100000010027b82 */ /* 0x0000620000000a00 */
[----:B------:R-:W-:Y:S01]  /*9ca0*/  ULDC.64 UR6, c[0x4][0x90] ;  /* 0x0100240000067ab9 */ /* 0x000fe20000000a00 */
[----:B------:R-:W-:Y:S01]  /*9cb0*/  ULDC.64 UR8, c[0x4][0x98] ;  /* 0x0100260000087ab9 */ /* 0x000fe20000000a00 */
[----:B------:R-:W-:Y:S01]  /*9cc0*/  ULDC.64 UR4, c[0x4][0x18] ;  /* 0x0100060000047ab9 */ /* 0x000fe20000000a00 */
        /* <DEDUP_REMOVED lines=11> */
.L_x_52:
[----:B------:R-:W0:Y:S02]  /*9d80*/  LDC.64 R2, c[0x0][0x9f8] ;  /* 0x00027e00ff027b82 */ /* 0x000e240000000a00 */
[----:B0-----:R-:W-:-:S04]  /*9d90*/  ISETP.NE.U32.AND P0, PT, R2, RZ, PT ;  /* 0x000000ff0200720c */ /* 0x001fc80003f05070 */
[----:B------:R-:W-:-:S13]  /*9da0*/  ISETP.NE.AND.EX P0, PT, R3, RZ, PT, P0 ;  /* 0x000000ff0300720c */ /* 0x000fda0003f05300 */
[----:B------:R-:W0:Y:S02]  /*9db0*/  @P0 LDC.64 R2, c[0x0][0x9f8] ;  /* 0x00027e00ff020b82 */ /* 0x000e240000000a00 */
[----:B0-----:R-:W-:-:S05]  /*9dc0*/  @P0 IMAD.WIDE R2, R17, 0x4, R2 ;  /* 0x0000000411020825 */ /* 0x001fca00078e0202 */
[----:B------:R0:W2:Y:S01]  /*9dd0*/  @P0 LDG.E R17, desc[UR42][R2.64] ;  /* 0x0000002a02110981 */ /* 0x0000a2000c1e1900 */
[----:B------:R-:W-:Y:S01]  /*9de0*/  UMOV UR4, 0xffffffff ;  /* 0xffffffff00047882 */ /* 0x000fe20000000000 */
[----:B------:R-:W-:Y:S01]  /*9df0*/  VIADD R0, R18, 0xffffffff ;  /* 0xffffffff12007836 */ /* 0x000fe20000000000 */
[----:B0-----:R-:W0:Y:S02]  /*9e00*/  LDC.64 R2, c[0x0][0x418] ;  /* 0x00010600ff027b82 */ /* 0x001e240000000a00 */
[----:B0-----:R-:W-:-:S04]  /*9e10*/  ISETP.NE.U32.AND P0, PT, R2, RZ, PT ;  /* 0x000000ff0200720c */ /* 0x001fc80003f05070 */
[----:B------:R-:W-:-:S04]  /*9e20*/  ISETP.NE.AND.EX P1, PT, R3, RZ, PT, P0 ;  /* 0x000000ff0300720c */ /* 0x000fc80003f25300 */
[----:B------:R-:W-:-:S05]  /*9e30*/  P2R R4, PR, RZ, 0x2 ;  /* 0x00000002ff047803 */ /* 0x000fca0000000000 */
[----:B------:R0:W-:Y:S01]  /*9e40*/  STL [R1], R4 ;  /* 0x0000000401007387 */ /* 0x0001e20000100800 */
[----:B--2---:R-:W-:Y:S02]  /*9e50*/  SHF.R.S32.HI R18, RZ, 0x1f, R17 ;  /* 0x0000001fff127819 */ /* 0x004fe40000011411 */
[----:B------:R-:W-:Y:S01]  /*9e60*/  SEL R16, R17, RZ, !P1 ;  /* 0x000000ff11107207 */ /* 0x000fe20004800000 */
[----:B0-----:R-:W-:Y:S06]  /*9e70*/  BRA.DIV UR4, `(.L_x_54) ;  /* 0x0000003e049c7947 */ /* 0x001fec000b800000 */
[----:B------:R0:W1:Y:S02]  /*9e80*/  SHFL.IDX PT, R14, R19, RZ, 0x1f ;  /* 0x00001fff130e7589 */ /* 0x00006400000e0000 */
.L_x_150:
[----:B------:R2:W-:Y:S01]  /*9e90*/  STL [R1+0x4], R0 ;  /* 0x0000040001007387 */ /* 0x0005e20000100800 */
[----:B-1----:R-:W-:Y:S02]  /*9ea0*/  ISETP.NE.AND P0, PT, R14, RZ, PT ;  /* 0x000000ff0e00720c */ /* 0x002fe40003f05270 */
[----:B------:R-:W-:-:S04]  /*9eb0*/  PLOP3.LUT P2, PT, PT, PT, PT, 0x8, 0x0 ;  /* 0x000000000000781c */ /* 0x000fc80003f4e170 */
[----:B0-----:R-:W-:-:S07]  /*9ec0*/  P2R R19, PR, RZ, 0x4 ;  /* 0x00000004ff137803 */ /* 0x001fce0000000000 */
[----:B--2---:R-:W-:Y:S05]  /*9ed0*/  @P0 BRA `(.L_x_55) ;  /* 0x0000000000e00947 */ /* 0x004fea0003800000 */
[----:B------:R-:W-:-:S03]  /*9ee0*/  UMOV UR4, 0xffffffff ;  /* 0xffffffff00047882 */ /* 0x000fc60000000000 */
[----:B------:R-:W-:Y:S05]  /*9ef0*/  BRA.DIV UR4, `(.L_x_56) ;  /* 0x0000003e049c7947 */ /* 0x000fea000b800000 */
[----:B------:R-:W-:-:S13]  /*9f00*/  ELECT P6, URZ, PT ;  /* 0x00000000003f782f */ /* 0x000fda00038c0000 */
.L_x_153:
[----:B------:R-:W-:Y:S05]  /*9f10*/  @!P6 BRA `(.L_x_55) ;  /* 0x0000000000d0e947 */ /* 0x000fea0003800000 */
[----:B------:R-:W-:Y:S01]  /*9f20*/  IMAD.MOV.U32 R16, RZ, RZ, R17 ;  /* 0x000000ffff107224 */ /* 0x000fe200078e0011 */
[----:B------:R-:W-:Y:S06]  /*9f30*/  @!P1 BRA `(.L_x_57) ;  /* 0x00000000004c9947 */ /* 0x000fec0003800000 */
[----:B------:R-:W0:Y:S01]  /*9f40*/  LDC R6, c[0x0][0x43c] ;  /* 0x00010f00ff067b82 */ /* 0x000e220000000800 */
[----:B------:R-:W-:Y:S01]  /*9f50*/  IMAD.MOV.U32 R7, RZ, RZ, R0 ;  /* 0x000000ffff077224 */ /* 0x000fe200078e0000 */
[----:B------:R-:W-:Y:S01]  /*9f60*/  ULDC.64 UR4, c[0x0][0x428] ;  /* 0x00010a0000047ab9 */ /* 0x000fe20000000a00 */
[----:B0-----:R-:W-:-:S13]  /*9f70*/  ISETP.NE.AND P0, PT, R6, 0x1, PT ;  /* 0x000000010600780c */ /* 0x001fda0003f05270 */
[----:B------:R-:W0:Y:S02]  /*9f80*/  @P0 LDC.64 R4, c[0x0][0x440] ;  /* 0x00011000ff040b82 */ /* 0x000e240000000a00 */
[----:B0-----:R-:W-:-:S04]  /*9f90*/  @P0 IMAD.HI.U32 R0, R7, R4, RZ ;  /* 0x0000000407000227 */ /* 0x001fc800078e00ff */
[----:B------:R-:W-:Y:S01]  /*9fa0*/  IMAD.MOV.U32 R4, RZ, RZ, R7 ;  /* 0x000000ffff047224 */ /* 0x000fe200078e0007 */
[----:B------:R-:W-:Y:S01]  /*9fb0*/  @P0 SHF.R.U32.HI R4, RZ, R5, R0 ;  /* 0x00000005ff040219 */ /* 0x000fe20000011600 */
[----:B------:R-:W-:-:S04]  /*9fc0*/  IMAD R0, R18, UR4, RZ ;  /* 0x0000000412007c24 */ /* 0x000fc8000f8e02ff */
[----:B------:R-:W-:-:S04]  /*9fd0*/  IMAD.MOV R5, RZ, RZ, -R4 ;  /* 0x000000ffff057224 */ /* 0x000fc800078e0a04 */
[----:B------:R-:W-:Y:S01]  /*9fe0*/  IMAD R7, R6, R5, R7 ;  /* 0x0000000506077224 */ /* 0x000fe200078e0207 */
[----:B------:R-:W-:-:S04]  /*9ff0*/  SHF.R.S32.HI R5, RZ, 0x1f, R4 ;  /* 0x0000001fff057819 */ /* 0x000fc80000011404 */
[----:B------:R0:W-:Y:S01]  /*a000*/  STL [R1+0x4], R7 ;  /* 0x0000040701007387 */ /* 0x0001e20000100800 */
[----:B------:R-:W-:-:S03]  /*a010*/  IMAD.WIDE.U32 R4, R17, UR4, R4 ;  /* 0x0000000411047c25 */ /* 0x000fc6000f8e0004 */
[----:B------:R-:W-:Y:S01]  /*a020*/  LEA R2, P0, R4, R2, 0x2 ;  /* 0x0000000204027211 */ /* 0x000fe200078010ff */
[----:B0-----:R-:W-:-:S05]  /*a030*/  IMAD R7, R17, UR5, R0 ;  /* 0x0000000511077c24 */ /* 0x001fca000f8e0200 */
[----:B------:R-:W-:-:S04]  /*a040*/  IADD3 R0, R5, R7, RZ ;  /* 0x0000000705007210 */ /* 0x000fc80007ffe0ff */
[----:B------:R-:W-:-:S05]  /*a050*/  LEA.HI.X R3, R4, R3, R0, 0x2, P0 ;  /* 0x0000000304037211 */ /* 0x000fca00000f1400 */
[----:B------:R0:W5:Y:S02]  /*a060*/  LDG.E R16, desc[UR42][R2.64] ;  /* 0x0000002a02107981 */ /* 0x000164000c1e1900 */
.L_x_57:
[----:B------:R-:W-:Y:S01]  /*a070*/  IMAD.MOV.U32 R0, RZ, RZ, 0x1 ;  /* 0x00000001ff007424 */ /* 0x000fe200078e00ff */
[----:B------:R-:W0:Y:S04]  /*a080*/  S2R R8, SR_TID.X ;  /* 0x0000000000087919 */ /* 0x000e280000002100 */
[----:B------:R-:W-:-:S04]  /*a090*/  SHF.L.U32 R0, R0, 0x1f, RZ ;  /* 0x0000001f00007819 */ /* 0x000fc800000006ff */
[----:B------:R-:W1:Y:S01]  /*a0a0*/  SYNCS.PHASECHK.TRANS64.TRYWAIT P0, [UR38+0x28c40], R0 ;  /* 0x028c4000ff0075a7 */ /* 0x000e620008000166 */
[----:B0-----:R-:W-:-:S04]  /*a0b0*/  LOP3.LUT R2, R8, 0x7f, RZ, 0xc0, !PT ;  /* 0x0000007f08027812 */ /* 0x001fc800078ec0ff */
[----:B------:R-:W-:Y:S01]  /*a0c0*/  ISETP.NE.AND P1, PT, R2, RZ, PT ;  /* 0x000000ff0200720c */ /* 0x000fe20003f25270 */
[----:B-1----:R-:W-:-:S12]  /*a0d0*/  @!P0 BRA `(.L_x_58) ;  /* 0x0000003c00448947 */ /* 0x002fd80003800000 */
.L_x_154:
[----:B------:R-:W-:Y:S05]  /*a0e0*/  @P1 BRA `(.L_x_59) ;  /* 0x0000000000181947 */ /* 0x000fea0003800000 */
[----:B------:R-:W1:Y:S01]  /*a0f0*/  S2R R2, SR_TID.X ;  /* 0x0000000000027919 */ /* 0x000e620000002100 */
[----:B0-----:R-:W-:-:S04]  /*a100*/  IMAD.MOV.U32 R0, RZ, RZ, 0x2000 ;  /* 0x00002000ff007424 */ /* 0x001fc800078e00ff */
[----:B------:R2:W-:Y:S01]  /*a110*/  SYNCS.ARRIVE.TRANS64 RZ, [UR38+0x28c30], R0 ;  /* 0x028c3000ffff79a7 */ /* 0x0005e20008000026 */
[----:B-1----:R-:W-:-:S13]  /*a120*/  LOP3.LUT P0, RZ, R2, 0x1f, RZ, 0xc0, !PT ;  /* 0x0000001f02ff7812 */ /* 0x002fda000780c0ff */
[----:B--2---:R-:W-:Y:S05]  /*a130*/  @!P0 BRA `(.L_x_59) ;  /* 0x0000000000048947 */ /* 0x004fea0003800000 */
[----:B------:R-:W-:Y:S01]  /*a140*/  BPT.TRAP 0x1 ;  /* 0x000000040000795c */ /* 0x000fe20000300000 */
.L_x_59:
[----:B0-----:R-:W2:Y:S01]  /*a150*/  LDL R0, [R1+0x4] ;  /* 0x0000040001007983 */ /* 0x001ea20000100800 */
[----:B------:R-:W-:Y:S01]  /*a160*/  ULDC.64 UR4, c[0x0][0x198] ;  /* 0x0000660000047ab9 */ /* 0x000fe20000000a00 */
[----:B-----5:R-:W-:Y:S01]  /*a170*/  R2UR UR13, R16 ;  /* 0x00000000100d72ca */ /* 0x020fe200000e0000 */
[----:B------:R-:W-:Y:S01]  /*a180*/  UIADD3 UR4, UP0, UR4, 0x370, URZ ;  /* 0x0000037004047890 */ /* 0x000fe2000ff1e03f */
[----:B------:R-:W-:Y:S01]  /*a190*/  PLOP3.LUT P0, PT, PT, PT, PT, 0x80, 0x0 ;  /* 0x000000000000781c */ /* 0x000fe20003f0f070 */
[----:B------:R-:W-:Y:S02]  /*a1a0*/  UIADD3 UR8, UR38, 0x22400, URZ ;  /* 0x0002240026087890 */ /* 0x000fe4000fffe03f */
[----:B------:R-:W-:Y:S01]  /*a1b0*/  UIADD3 UR9, UR38, 0x28c30, URZ ;  /* 0x00028c3026097890 */ /* 0x000fe2000fffe03f */
[----:B------:R-:W-:Y:S01]  /*a1c0*/  P2R R19, PR, RZ, 0x1 ;  /* 0x00000001ff137803 */ /* 0x000fe20000000000 */
[----:B------:R-:W-:Y:S01]  /*a1d0*/  UIADD3.X UR5, URZ, UR5, URZ, UP0, !UPT ;  /* 0x000000053f057290 */ /* 0x000fe200087fe43f */
[----:B------:R-:W-:Y:S01]  /*a1e0*/  UMOV UR6, 0x0 ;  /* 0x0000000000067882 */ /* 0x000fe20000000000 */
[----:B------:R-:W-:Y:S01]  /*a1f0*/  UMOV UR7, 0x14f00000 ;  /* 0x14f0000000077882 */ /* 0x000fe20000000000 */
[----:B------:R-:W-:Y:S01]  /*a200*/  UMOV UR10, URZ ;  /* 0x0000003f000a7c82 */ /* 0x000fe20008000000 */
[----:B------:R-:W-:Y:S01]  /*a210*/  UMOV UR12, UR36 ;  /* 0x00000024000c7c82 */ /* 0x000fe20008000000 */
[----:B--2---:R-:W-:-:S13]  /*a220*/  R2UR UR11, R0 ;  /* 0x00000000000b72ca */ /* 0x004fda00000e0000 */
[----:B------:R-:W-:-:S09]  /*a230*/  USHF.L.U32 UR11, UR11, 0x6, URZ ;  /* 0x000000060b0b7899 */ /* 0x000fd2000800063f */
[----:B------:R0:W-:Y:S02]  /*a240*/  UTMALDG.4D [UR8], [UR4], desc[UR6] ;  /* 0x00000608040075b4 */ /* 0x0001e40008019000 */
[----:B0-----:R-:W-:Y:S01]  /*a250*/  NOP ;  /* 0x0000000000007918 */ /* 0x001fe20000000000 */
.L_x_55:
[----:B------:R-:W-:Y:S05]  /*a260*/  WARPSYNC.ALL ;  /* 0x0000000000007948 */ /* 0x000fea0003800000 */
[----:B------:R-:W-:Y:S01]  /*a270*/  UIADD3 UR4, UR38, 0x20400, URZ ;  /* 0x0002040026047890 */ /* 0x000fe2000fffe03f */
[----:B------:R-:W-:Y:S03]  /*a280*/  BAR.SYNC.DEFER_BLOCKING 0x8, 0x100 ;  /* 0x0204000000007b1d */ /* 0x000fe60000010000 */
        /* <DEDUP_REMOVED lines=8> */
[----:B------:R-:W-:Y:S01]  /*a310*/  MOV R8, 0x70 ;  /* 0x0000007000087802 */ /* 0x000fe20000000f00 */
[----:B------:R-:W0:Y:S01]  /*a320*/  LDC.64 R2, c[0x4][R2] ;  /* 0x0100000002027b82 */ /* 0x000e220000000a00 */
[----:B------:R-:W-:Y:S02]  /*a330*/  IMAD.U32 R5, RZ, RZ, UR5 ;  /* 0x00000005ff057e24 */ /* 0x000fe4000f8e00ff */
[----:B------:R-:W-:Y:S02]  /*a340*/  IMAD.U32 R6, RZ, RZ, UR6 ;  /* 0x00000006ff067e24 */ /* 0x000fe4000f8e00ff */
[----:B------:R-:W-:-:S02]  /*a350*/  IMAD.U32 R7, RZ, RZ, UR7 ;  /* 0x00000007ff077e24 */ /* 0x000fc4000f8e00ff */
[----:B------:R-:W-:Y:S02]  /*a360*/  IMAD.U32 R10, RZ, RZ, UR8 ;  /* 0x00000008ff0a7e24 */ /* 0x000fe4000f8e00ff */
[----:B------:R-:W-:Y:S02]  /*a370*/  IMAD.U32 R11, RZ, RZ, UR9 ;  /* 0x00000009ff0b7e24 */ /* 0x000fe4000f8e00ff */
[----:B------:R-:W-:Y:S02]  /*a380*/  IMAD.MOV.U32 R12, RZ, RZ, 0x1 ;  /* 0x00000001ff0c7424 */ /* 0x000fe400078e00ff */
[----:B------:R-:W-:-:S07]  /*a390*/  IMAD.MOV.U32 R13, RZ, RZ, RZ ;  /* 0x000000ffff0d7224 */ /* 0x000fce00078e00ff */
[----:B------:R-:W-:-:S07]  /*a3a0*/  LEPC R20, `(.L_x_60) ;  /* 0x000000001014794e */ /* 0x000fce0000000000 */
[----:B0-----:R-:W-:Y:S05]  /*a3b0*/  CALL.ABS.NOINC R2 ;  /* 0x0000000002007343 */ /* 0x001fea0003c00000 */
.L_x_60:
[----:B------:R-:W0:Y:S01]  /*a3c0*/  S2R R4, SR_CTAID.Z ;  /* 0x0000000000047919 */ /* 0x000e220000002700 */
[----:B------:R-:W1:Y:S01]  /*a3d0*/  LDC R9, c[0x0][0x448] ;  /* 0x00011200ff097b82 */ /* 0x000e620000000800 */
[----:B------:R-:W-:Y:S01]  /*a3e0*/  USHF.R.S32.HI UR4, URZ, 0x1f, UR36 ;  /* 0x0000001f3f047899 */ /* 0x000fe20008011424 */
[----:B------:R-:W2:Y:S01]  /*a3f0*/  S2R R12, SR_TID.X ;  /* 0x00000000000c7919 */ /* 0x000ea20000002100 */
[----:B------:R-:W-:Y:S02]  /*a400*/  ULDC.64 UR8, c[0x0][0x2d8] ;  /* 0x0000b60000087ab9 */ /* 0x000fe40000000a00 */
[----:B------:R-:W-:Y:S01]  /*a410*/  UIMAD UR6, UR4, UR8, URZ ;  /* 0x00000008040672a4 */ /* 0x000fe2000f8e023f */
[----:B------:R-:W3:Y:S02]  /*a420*/  S2R R10, SR_CTAID.X ;  /* 0x00000000000a7919 */ /* 0x000ee40000002500 */
[----:B------:R-:W4:Y:S01]  /*a430*/  LDC.64 R2, c[0x0][0x2e0] ;  /* 0x0000b800ff027b82 */ /* 0x000f220000000a00 */
[----:B------:R-:W-:-:S02]  /*a440*/  UIMAD.WIDE.U32 UR4, UR36, UR8, URZ ;  /* 0x00000008240472a5 */ /* 0x000fc4000f8e003f */
[----:B------:R-:W-:-:S04]  /*a450*/  UIMAD UR6, UR36, UR9, UR6 ;  /* 0x00000009240672a4 */ /* 0x000fc8000f8e0206 */
[----:B------:R-:W-:Y:S01]  /*a460*/  UIADD3 UR5, UR5, UR6, URZ ;  /* 0x0000000605057290 */ /* 0x000fe2000fffe03f */
[----:B-1----:R-:W-:Y:S02]  /*a470*/  ISETP.NE.AND P0, PT, R9, 0x1, PT ;  /* 0x000000010900780c */ /* 0x002fe40003f05270 */
[----:B0-----:R-:W-:Y:S02]  /*a480*/  SHF.R.S32.HI R5, RZ, 0x1f, R4 ;  /* 0x0000001fff057819 */ /* 0x001fe40000011404 */
[----:B--2---:R-:W-:-:S03]  /*a490*/  LOP3.LUT R11, R12, 0x7f, RZ, 0xc0, !PT ;  /* 0x0000007f0c0b7812 */ /* 0x004fc600078ec0ff */
[----:B----4-:R-:W-:-:S06]  /*a4a0*/  IMAD R0, R5, R2, RZ ;  /* 0x0000000205007224 */ /* 0x010fcc00078e02ff */
[----:B------:R-:W0:Y:S01]  /*a4b0*/  @P0 LDC R7, c[0x0][0x44c] ;  /* 0x00011300ff070b82 */ /* 0x000e220000000800 */
[C---:B------:R-:W-:Y:S02]  /*a4c0*/  IMAD R5, R4.reuse, R3, R0 ;  /* 0x0000000304057224 */ /* 0x040fe400078e0200 */
[----:B------:R-:W-:Y:S01]  /*a4d0*/  IMAD.WIDE.U32 R2, R4, R2, UR4 ;  /* 0x0000000404027e25 */ /* 0x000fe2000f8e0002 */
[----:B------:R-:W-:-:S04]  /*a4e0*/  ULDC.64 UR4, c[0x0][0x2d0] ;  /* 0x0000b40000047ab9 */ /* 0x000fc80000000a00 */
[----:B------:R-:W1:Y:S01]  /*a4f0*/  @P0 LDC R0, c[0x0][0x450] ;  /* 0x00011400ff000b82 */ /* 0x000e620000000800 */
[----:B------:R-:W-:Y:S01]  /*a500*/  IMAD.IADD R3, R3, 0x1, R5 ;  /* 0x0000000103037824 */ /* 0x000fe200078e0205 */
[----:B------:R-:W-:Y:S01]  /*a510*/  SHF.R.U32.HI R5, RZ, 0x3, R11 ;  /* 0x00000003ff057819 */ /* 0x000fe2000001160b */
[----:B------:R-:W-:-:S05]  /*a520*/  IMAD.SHL.U32 R4, R12, 0x10, RZ ;  /* 0x000000100c047824 */ /* 0x000fca00078e00ff */
[----:B------:R-:W-:-:S05]  /*a530*/  LOP3.LUT R4, R5, 0x70, R4, 0xf8, !PT ;  /* 0x0000007005047812 */ /* 0x000fca00078ef804 */
[----:B---3--:R-:W-:-:S04]  /*a540*/  IMAD R6, R10, 0x40, R4 ;  /* 0x000000400a067824 */ /* 0x008fc800078e0204 */
[----:B0-----:R-:W-:-:S04]  /*a550*/  @P0 IMAD.HI.U32 R7, R6, R7, RZ ;  /* 0x0000000706070227 */ /* 0x001fc800078e00ff */
[----:B------:R-:W-:Y:S01]  /*a560*/  IMAD.MOV.U32 R4, RZ, RZ, R6 ;  /* 0x000000ffff047224 */ /* 0x000fe200078e0006 */
[----:B-1----:R-:W-:-:S05]  /*a570*/  @P0 SHF.R.U32.HI R4, RZ, R0, R7 ;  /* 0x00000000ff040219 */ /* 0x002fca0000011607 */
[----:B------:R-:W-:Y:S02]  /*a580*/  IMAD.MOV R0, RZ, RZ, -R4 ;  /* 0x000000ffff007224 */ /* 0x000fe400078e0a04 */
[----:B------:R-:W-:-:S04]  /*a590*/  IMAD.WIDE.U32 R2, R4, UR4, R2 ;  /* 0x0000000404027c25 */ /* 0x000fc8000f8e0002 */
[----:B------:R-:W-:Y:S01]  /*a5a0*/  IMAD R0, R9, R0, R6 ;  /* 0x0000000009007224 */ /* 0x000fe200078e0206 */
[----:B------:R-:W-:-:S05]  /*a5b0*/  SHF.R.S32.HI R6, RZ, 0x1f, R4 ;  /* 0x0000001fff067819 */ /* 0x000fca0000011404 */
[----:B------:R-:W-:-:S04]  /*a5c0*/  IMAD R6, R6, UR4, RZ ;  /* 0x0000000406067c24 */ /* 0x000fc8000f8e02ff */
[----:B------:R-:W-:Y:S01]  /*a5d0*/  IMAD R7, R4, UR5, R6 ;  /* 0x0000000504077c24 */ /* 0x000fe2000f8e0206 */
[----:B------:R-:W-:Y:S01]  /*a5e0*/  SHF.R.S32.HI R4, RZ, 0x1f, R0 ;  /* 0x0000001fff047819 */ /* 0x000fe20000011400 */
[----:B------:R-:W-:Y:S02]  /*a5f0*/  ULDC.64 UR4, c[0x0][0x2c8] ;  /* 0x0000b20000047ab9 */ /* 0x000fe40000000a00 */
[----:B------:R-:W-:Y:S02]  /*a600*/  IMAD.IADD R3, R3, 0x1, R7 ;  /* 0x0000000103037824 */ /* 0x000fe400078e0207 */
[----:B------:R-:W-:Y:S02]  /*a610*/  IMAD R7, R4, UR4, RZ ;  /* 0x0000000404077c24 */ /* 0x000fe4000f8e02ff */
[----:B------:R-:W-:-:S04]  /*a620*/  IMAD.WIDE.U32 R2, R0, UR4, R2 ;  /* 0x0000000400027c25 */ /* 0x000fc8000f8e0002 */
[----:B------:R-:W-:Y:S01]  /*a630*/  IMAD R4, R0, UR5, R7 ;  /* 0x0000000500047c24 */ /* 0x000fe2000f8e0207 */
[----:B------:R-:W-:Y:S02]  /*a640*/  ULDC.64 UR4, c[0x0][0x280] ;  /* 0x0000a00000047ab9 */ /* 0x000fe40000000a00 */
[----:B------:R-:W-:Y:S01]  /*a650*/  LEA R0, P0, R2, UR4, 0x1 ;  /* 0x0000000402007c11 */ /* 0x000fe2000f8008ff */
[----:B------:R-:W-:Y:S01]  /*a660*/  ULDC UR4, c[0x0][0x2b8] ;  /* 0x0000ae0000047ab9 */ /* 0x000fe20000000800 */
[----:B------:R-:W-:Y:S01]  /*a670*/  IADD3 R3, R3, R4, RZ ;  /* 0x0000000403037210 */ /* 0x000fe20007ffe0ff */
[----:B------:R-:W-:-:S03]  /*a680*/  IMAD.SHL.U32 R4, R11, 0x8, RZ ;  /* 0x000000080b047824 */ /* 0x000fc600078e00ff */
[----:B------:R-:W-:Y:S01]  /*a690*/  LEA.HI.X R3, R2, UR5, R3, 0x1, P0 ;  /* 0x0000000502037c11 */ /* 0x000fe200080f0c03 */
[----:B------:R-:W-:-:S05]  /*a6a0*/  IMAD.SHL.U32 R2, R12, 0x8, RZ ;  /* 0x000000080c027824 */ /* 0x000fca00078e00ff */
[C---:B------:R-:W-:Y:S02]  /*a6b0*/  LOP3.LUT R8, R2.reuse, 0x38, RZ, 0xc0, !PT ;  /* 0x0000003802087812 */ /* 0x040fe400078ec0ff */
[----:B------:R-:W-:Y:S02]  /*a6c0*/  LOP3.LUT R2, R2, 0x1f8, RZ, 0xc0, !PT ;  /* 0x000001f802027812 */ /* 0x000fe400078ec0ff */
[----:B------:R-:W-:Y:S01]  /*a6d0*/  ISETP.GE.AND P0, PT, R8, UR4, PT ;  /* 0x0000000408007c0c */ /* 0x000fe2000bf06270 */
[----:B------:R-:W-:Y:S01]  /*a6e0*/  UMOV UR4, 0xffffffff ;  /* 0xffffffff00047882 */ /* 0x000fe20000000000 */
[----:B------:R-:W-:-:S04]  /*a6f0*/  LOP3.LUT R7, R2, 0x38, R12, 0x78, !PT ;  /* 0x0000003802077812 */ /* 0x000fc800078e780c */
[----:B------:R-:W-:Y:S01]  /*a700*/  LOP3.LUT R4, R7, 0x200, R4, 0xf8, !PT ;  /* 0x0000020007047812 */ /* 0x000fe200078ef804 */
[----:B------:R-:W-:Y:S06]  /*a710*/  BRA.DIV UR4, `(.L_x_61) ;  /* 0x0000003604cc7947 */ /* 0x000fec000b800000 */
[----:B------:R-:W0:Y:S01]  /*a720*/  SHFL.IDX PT, R7, R0, RZ, 0x181f ;  /* 0x00181fff00077589 */ /* 0x000e2200000e0000 */
[----:B------:R-:W-:Y:S01]  /*a730*/  ULDC UR4, c[0x0][0x288] ;  /* 0x0000a20000047ab9 */ /* 0x000fe20000000800 */
[----:B------:R-:W-:Y:S02]  /*a740*/  IMAD R5, R10, 0x40, R5 ;  /* 0x000000400a057824 */ /* 0x000fe400078e0205 */
[----:B------:R-:W1:Y:S01]  /*a750*/  SHFL.IDX PT, R6, R3, RZ, 0x181f ;  /* 0x00181fff03067589 */ /* 0x000e6200000e0000 */
[----:B------:R-:W-:Y:S02]  /*a760*/  IMAD R2, R9, UR4, RZ ;  /* 0x0000000409027c24 */ /* 0x000fe4000f8e02ff */
[C---:B------:R-:W-:Y:S01]  /*a770*/  VIADD R11, R5.reuse, 0x10 ;  /* 0x00000010050b7836 */ /* 0x040fe20000000000 */
[----:B------:R-:W2:Y:S02]  /*a780*/  SHFL.IDX PT, R14, R0, 0x1, 0x181f ;  /* 0x00381f00000e7f89 */ /* 0x000ea400000e0000 */
[----:B------:R-:W-:-:S13]  /*a790*/  ISETP.GE.AND P1, PT, R5, R2, PT ;  /* 0x000000020500720c */ /* 0x000fda0003f26270 */
[----:B------:R-:W-:Y:S02]  /*a7a0*/  @!P1 LEA R9, R4, UR38, 0x1 ;  /* 0x0000002604099c11 */ /* 0x000fe4000f8e08ff */
[----:B0-----:R-:W-:-:S05]  /*a7b0*/  @!P1 LEA R7, P2, R8, R7, 0x1 ;  /* 0x0000000708079211 */ /* 0x001fca00078408ff */
[----:B-1----:R-:W-:-:S05]  /*a7c0*/  @!P1 IMAD.X R6, RZ, RZ, R6, P2 ;  /* 0x000000ffff069224 */ /* 0x002fca00010e0606 */
[----:B------:R-:W-:-:S04]  /*a7d0*/  @!P1 LOP3.LUT R7, R7, R6, RZ, 0x3c, !PT ;  /* 0x0000000607079212 */ /* 0x000fc800078e3cff */
[----:B------:R-:W-:-:S04]  /*a7e0*/  @!P1 LOP3.LUT R6, R7, R6, RZ, 0x3c, !PT ;  /* 0x0000000607069212 */ /* 0x000fc800078e3cff */
[----:B------:R-:W-:-:S05]  /*a7f0*/  @!P1 LOP3.LUT R7, R7, R6, RZ, 0x3c, !PT ;  /* 0x0000000607079212 */ /* 0x000fca00078e3cff */
[----:B------:R0:W-:Y:S01]  /*a800*/  @!P1 LDGSTS.E.BYPASS.LTC128B.128 [R9+0x20400], desc[UR42][R6.64], !P0 ;  /* 0x2040000006099fae */ /* 0x0001e2000c101d6a */
[----:B------:R-:W-:Y:S01]  /*a810*/  ISETP.GE.AND P1, PT, R11, R2, PT ;  /* 0x000000020b00720c */ /* 0x000fe20003f26270 */
[----:B------:R-:W-:Y:S02]  /*a820*/  VIADD R11, R5, 0x20 ;  /* 0x00000020050b7836 */ /* 0x000fe40000000000 */
[----:B0-----:R-:W0:Y:S10]  /*a830*/  SHFL.IDX PT, R6, R3, 0x1, 0x181f ;  /* 0x00381f0003067f89 */ /* 0x001e3400000e0000 */
[----:B--2---:R-:W-:-:S02]  /*a840*/  @!P1 LEA R7, P2, R8, R14, 0x1 ;  /* 0x0000000e08079211 */ /* 0x004fc400078408ff */
[----:B------:R-:W-:Y:S01]  /*a850*/  @!P1 LEA R9, R4, UR38, 0x1 ;  /* 0x0000002604099c11 */ /* 0x000fe2000f8e08ff */
[----:B------:R-:W1:Y:S02]  /*a860*/  SHFL.IDX PT, R14, R0, 0x2, 0x181f ;  /* 0x00581f00000e7f89 */ /* 0x000e6400000e0000 */
[----:B0-----:R-:W-:-:S05]  /*a870*/  @!P1 IMAD.X R6, RZ, RZ, R6, P2 ;  /* 0x000000ffff069224 */ /* 0x001fca00010e0606 */
[----:B------:R-:W-:-:S04]  /*a880*/  @!P1 LOP3.LUT R7, R7, R6, RZ, 0x3c, !PT ;  /* 0x0000000607079212 */ /* 0x000fc800078e3cff */
[----:B------:R-:W-:-:S04]  /*a890*/  @!P1 LOP3.LUT R6, R7, R6, RZ, 0x3c, !PT ;  /* 0x0000000607069212 */ /* 0x000fc800078e3cff */
[----:B------:R-:W-:-:S05]  /*a8a0*/  @!P1 LOP3.LUT R7, R7, R6, RZ, 0x3c, !PT ;  /* 0x0000000607079212 */ /* 0x000fca00078e3cff */
[----:B------:R0:W-:Y:S01]  /*a8b0*/  @!P1 LDGSTS.E.BYPASS.LTC128B.128 [R9+0x20c00], desc[UR42][R6.64], !P0 ;  /* 0x20c0000006099fae */ /* 0x0001e2000c101d6a */
[----:B------:R-:W-:-:S03]  /*a8c0*/  ISETP.GE.AND P1, PT, R11, R2, PT ;  /* 0x000000020b00720c */ /* 0x000fc60003f26270 */
[----:B0-----:R-:W0:Y:S10]  /*a8d0*/  SHFL.IDX PT, R6, R3, 0x2, 0x181f ;  /* 0x00581f0003067f89 */ /* 0x001e3400000e0000 */
[----:B-1----:R-:W-:-:S02]  /*a8e0*/  @!P1 LEA R7, P2, R8, R14, 0x1 ;  /* 0x0000000e08079211 */ /* 0x002fc400078408ff */
[----:B------:R-:W-:Y:S01]  /*a8f0*/  @!P1 LEA R9, R4, UR38, 0x1 ;  /* 0x0000002604099c11 */ /* 0x000fe2000f8e08ff */
[----:B------:R-:W1:Y:S04]  /*a900*/  SHFL.IDX PT, R3, R3, 0x3, 0x181f ;  /* 0x00781f0003037f89 */ /* 0x000e6800000e0000 */
[----:B------:R2:W3:Y:S01]  /*a910*/  SHFL.IDX PT, R14, R0, 0x3, 0x181f ;  /* 0x00781f00000e7f89 */ /* 0x0004e200000e0000 */
[----:B0-----:R-:W-:-:S05]  /*a920*/  @!P1 IMAD.X R6, RZ, RZ, R6, P2 ;  /* 0x000000ffff069224 */ /* 0x001fca00010e0606 */
[----:B------:R-:W-:-:S04]  /*a930*/  @!P1 LOP3.LUT R7, R7, R6, RZ, 0x3c, !PT ;  /* 0x0000000607079212 */ /* 0x000fc800078e3cff */
[----:B------:R-:W-:-:S04]  /*a940*/  @!P1 LOP3.LUT R6, R7, R6, RZ, 0x3c, !PT ;  /* 0x0000000607069212 */ /* 0x000fc800078e3cff */
[----:B------:R-:W-:-:S05]  /*a950*/  @!P1 LOP3.LUT R7, R7, R6, RZ, 0x3c, !PT ;  /* 0x0000000607079212 */ /* 0x000fca00078e3cff */
[----:B-1-3--:R2:W-:Y:S02]  /*a960*/  @!P1 LDGSTS.E.BYPASS.LTC128B.128 [R9+0x21400], desc[UR42][R6.64], !P0 ;  /* 0x2140000006099fae */ /* 0x00a5e4000c101d6a */
.L_x_163:
[----:B------:R-:W-:-:S04]  /*a970*/  IADD3 R5, R5, 0x30, RZ ;  /* 0x0000003005057810 */ /* 0x000fc80007ffe0ff */
[----:B------:R-:W-:-:S13]  /*a980*/  ISETP.GE.AND P1, PT, R5, R2, PT ;  /* 0x000000020500720c */ /* 0x000fda0003f26270 */
[----:B------:R-:W-:Y:S02]  /*a990*/  @!P1 LEA R2, P2, R8, R14, 0x1 ;  /* 0x0000000e08029211 */ /* 0x000fe400078408ff */
[----:B------:R-:W-:Y:S01]  /*a9a0*/  @!P1 LEA R5, R4, UR38, 0x1 ;  /* 0x0000002604059c11 */ /* 0x000fe2000f8e08ff */
[----:B------:R-:W-:Y:S02]  /*a9b0*/  IMAD.MOV.U32 R4, RZ, RZ, 0x1 ;  /* 0x00000001ff047424 */ /* 0x000fe400078e00ff */
[----:B------:R-:W-:-:S03]  /*a9c0*/  @!P1 IMAD.X R3, RZ, RZ, R3, P2 ;  /* 0x000000ffff039224 */ /* 0x000fc600010e0603 */
[----:B------:R-:W-:Y:S02]  /*a9d0*/  SHF.L.U32 R4, R4, 0x1f, RZ ;  /* 0x0000001f04047819 */ /* 0x000fe400000006ff */
[----:B------:R-:W-:Y:S01]  /*a9e0*/  @!PT LDS RZ, [RZ] ;  /* 0x00000000fffff984 */ /* 0x000fe20000000800 */
[----:B------:R-:W-:Y:S01]  /*a9f0*/  @!PT LDS RZ, [RZ] ;  /* 0x00000000fffff984 */ /* 0x000fe20000000800 */
[----:B------:R-:W-:Y:S01]  /*aa00*/  @!PT LDS RZ, [RZ] ;  /* 0x00000000fffff984 */ /* 0x000fe20000000800 */
[----:B------:R0:W-:Y:S01]  /*aa10*/  @!P1 LDGSTS.E.BYPASS.LTC128B.128 [R5+0x21c00], desc[UR42][R2.64], !P0 ;  /* 0x21c0000002059fae */ /* 0x0001e2000c101d6a */
[----:B------:R-:W-:Y:S01]  /*aa20*/  NOP ;  /* 0x0000000000007918 */ /* 0x000fe20000000000 */
[----:B------:R-:W-:Y:S02]  /*aa30*/  SYNCS.ARRIVE.TRANS64.RED.A0T1 RZ, [UR38+0x28c00], RZ ;  /* 0x028c00ffffff79a7 */ /* 0x000fe40008200426 */
[----:B------:R-:W-:Y:S01]  /*aa40*/  ARRIVES.LDGSTSBAR.64.TRANSCNT [UR38+0x28c00] ;  /* 0x028c0000ff0079b0 */ /* 0x000fe20008000aa6 */
[----:B------:R-:W-:Y:S01]  /*aa50*/  NOP ;  /* 0x0000000000007918 */ /* 0x000fe20000000000 */
[----:B------:R-:W-:Y:S01]  /*aa60*/  SYNCS.ARRIVE.TRANS64.A1T0 RZ, [UR38+0x28c00], RZ ;  /* 0x028c00ffffff79a7 */ /* 0x000fe20008100026 */
[----:B------:R-:W1:Y:S02]  /*aa70*/  SYNCS.PHASECHK.TRANS64.TRYWAIT P0, [UR38+0x28c20], R4 ;  /* 0x028c2004ff0075a7 */ /* 0x000e640008000166 */
[----:B01----:R-:W-:Y:S05]  /*aa80*/  @!P0 BRA `(.L_x_62) ;  /* 0x0000003800388947 */ /* 0x003fea0003800000 */
.L_x_164:
[----:B------:R-:W-:Y:S01]  /*aa90*/  ISETP.NE.AND P0, PT, R19, RZ, PT ;  /* 0x000000ff1300720c */ /* 0x000fe20003f05270 */
[----:B------:R-:W-:Y:S01]  /*aaa0*/  BSSY B0, `(.L_x_63) ;  /* 0x000007f000007945 */ /* 0x000fe20003800000 */
[----:B--2---:R-:W-:-:S11]  /*aab0*/  IMAD.MOV.U32 R0, RZ, RZ, 0x1 ;  /* 0x00000001ff007424 */ /* 0x004fd600078e00ff */
[----:B------:R-:W-:Y:S05]  /*aac0*/  @!P0 BRA `(.L_x_64) ;  /* 0x0000000400f08947 */ /* 0x000fea0003800000 */
[----:B------:R-:W1:Y:S01]  /*aad0*/  SYNCS.PHASECHK.TRANS64.TRYWAIT P0, [UR38+0x28c60], R4 ;  /* 0x028c6004ff0075a7 */ /* 0x000e620008000166 */
[----:B------:R-:W2:Y:S02]  /*aae0*/  S2R R2, SR_TID.X ;  /* 0x0000000000027919 */ /* 0x000ea40000002100 */
[----:B--2---:R-:W-:-:S04]  /*aaf0*/  LOP3.LUT R2, R2, 0x7f, RZ, 0xc0, !PT ;  /* 0x0000007f02027812 */ /* 0x004fc800078ec0ff */
[----:B------:R-:W-:Y:S01]  /*ab00*/  ISETP.NE.AND P1, PT, R2, RZ, PT ;  /* 0x000000ff0200720c */ /* 0x000fe20003f25270 */
[----:B-1----:R-:W-:-:S12]  /*ab10*/  @!P0 BRA `(.L_x_65) ;  /* 0x00000038002c8947 */ /* 0x002fd80003800000 */
.L_x_165:
[----:B------:R-:W-:Y:S04]  /*ab20*/  BSSY B1, `(.L_x_66) ;  /* 0x0000008000017945 */ /* 0x000fe80003800000 */
[----:B------:R-:W-:Y:S05]  /*ab30*/  @P1 BRA `(.L_x_67) ;  /* 0x0000000000181947 */ /* 0x000fea0003800000 */
[----:B0-----:R-:W0:Y:S01]  /*ab40*/  S2R R3, SR_TID.X ;  /* 0x0000000000037919 */ /* 0x001e220000002100 */
[----:B------:R-:W-:-:S04]  /*ab50*/  IMAD.MOV.U32 R2, RZ, RZ, 0x10000 ;  /* 0x00010000ff027424 */ /* 0x000fc800078e00ff */
[----:B------:R1:W-:Y:S01]  /*ab60*/  SYNCS.ARRIVE.TRANS64 RZ, [UR38+0x28c50], R2 ;  /* 0x028c5002ffff79a7 */ /* 0x0003e20008000026 */
[----:B0-----:R-:W-:-:S13]  /*ab70*/  LOP3.LUT P0, RZ, R3, 0x1f, RZ, 0xc0, !PT ;  /* 0x0000001f03ff7812 */ /* 0x001fda000780c0ff */
[----:B-1----:R-:W-:Y:S05]  /*ab80*/  @!P0 BRA `(.L_x_67) ;  /* 0x0000000000048947 */ /* 0x002fea0003800000 */
[----:B------:R-:W-:Y:S01]  /*ab90*/  BPT.TRAP 0x1 ;  /* 0x000000040000795c */ /* 0x000fe20000300000 */
.L_x_67:
[----:B------:R-:W-:Y:S05]  /*aba0*/  BSYNC B1 ;  /* 0x0000000000017941 */ /* 0x000fea0003800000 */
.L_x_66:
[----:B------:R-:W2:Y:S01]  /*abb0*/  LDL.LU R2, [R1+0x4] ;  /* 0x0000040001027983 */ /* 0x000ea20000300800 */
[----:B------:R-:W-:Y:S01]  /*abc0*/  ULDC.64 UR4, c[0x0][0x198] ;  /* 0x0000660000047ab9 */ /* 0x000fe20000000a00 */
[----:B------:R-:W-:Y:S01]  /*abd0*/  PLOP3.LUT P0, PT, PT, PT, PT, 0x80, 0x0 ;  /* 0x000000000000781c */ /* 0x000fe20003f0f070 */
[----:B------:R-:W-:Y:S02]  /*abe0*/  UIADD3 UR4, UP0, UR4, 0x470, URZ ;  /* 0x0000047004047890 */ /* 0x000fe4000ff1e03f */
[----:B------:R-:W-:Y:S02]  /*abf0*/  UIADD3 UR8, UR38, 0x400, URZ ;  /* 0x0000040026087890 */ /* 0x000fe4000fffe03f */
[----:B------:R-:W-:Y:S02]  /*ac00*/  UIADD3 UR9, UR38, 0x28c50, URZ ;  /* 0x00028c5026097890 */ /* 0x000fe4000fffe03f */
[----:B------:R-:W-:Y:S01]  /*ac10*/  UIADD3.X UR5, URZ, UR5, URZ, UP0, !UPT ;  /* 0x000000053f057290 */ /* 0x000fe200087fe43f */
[----:B------:R-:W-:Y:S01]  /*ac20*/  UMOV UR6, 0x0 ;  /* 0x0000000000067882 */ /* 0x000fe20000000000 */
[----:B------:R-:W-:Y:S01]  /*ac30*/  UMOV UR7, 0x14f00000 ;  /* 0x14f0000000077882 */ /* 0x000fe20000000000 */
[----:B------:R-:W-:Y:S01]  /*ac40*/  UMOV UR10, URZ ;  /* 0x0000003f000a7c82 */ /* 0x000fe20008000000 */
[----:B--2---:R-:W-:-:S08]  /*ac50*/  IMAD.SHL.U32 R2, R2, 0x40, RZ ;  /* 0x0000004002027824 */ /* 0x004fd000078e00ff */
.L_x_68:
[----:B------:R-:W-:-:S13]  /*ac60*/  @P0 ELECT P1, URZ, PT ;  /* 0x00000000003f082f */ /* 0x000fda0003820000 */
[----:B------:R-:W-:Y:S01]  /*ac70*/  @P1 R2UR UR13, R16 ;  /* 0x00000000100d12ca */ /* 0x000fe200000e0000 */
[----:B------:R-:W-:Y:S01]  /*ac80*/  UMOV UR12, UR36 ;  /* 0x00000024000c7c82 */ /* 0x000fe20008000000 */
[----:B------:R-:W-:Y:S02]  /*ac90*/  @P1 R2UR UR11, R2 ;  /* 0x00000000020b12ca */ /* 0x000fe400000e0000 */
[----:B------:R-:W-:Y:S02]  /*aca0*/  @P1 PLOP3.LUT P0, PT, P1, PT, PT, 0x8, 0x0 ;  /* 0x000000000000181c */ /* 0x000fe40000f0e170 */
[----:B------:R-:W-:-:S09]  /*acb0*/  PLOP3.LUT P1, PT, PT, PT, PT, 0x8, 0x0 ;  /* 0x000000000000781c */ /* 0x000fd20003f2e170 */
[----:B------:R1:W-:Y:S02]  /*acc0*/  UTMALDG.4D [UR8], [UR4], desc[UR6] ;  /* 0x00000608040075b4 */ /* 0x0003e40008019000 */
[----:B-1----:R-:W-:Y:S05]  /*acd0*/  @P0 BRA.U.ANY `(.L_x_68) ;  /* 0xfffffffd00e00947 */ /* 0x002fea000393ffff */
[----:B------:R-:W-:Y:S01]  /*ace0*/  PLOP3.LUT P0, PT, PT, PT, PT, 0x80, 0x0 ;  /* 0x000000000000781c */ /* 0x000fe20003f0f070 */
[----:B------:R-:W-:Y:S01]  /*acf0*/  UIADD3 UR8, UR38, 0x2400, URZ ;  /* 0x0000240026087890 */ /* 0x000fe2000fffe03f */
[----:B------:R-:W-:Y:S01]  /*ad00*/  UMOV UR6, 0x0 ;  /* 0x0000000000067882 */ /* 0x000fe20000000000 */
[----:B------:R-:W-:Y:S01]  /*ad10*/  UMOV UR7, 0x14f00000 ;  /* 0x14f0000000077882 */ /* 0x000fe20000000000 */
[----:B------:R-:W-:-:S09]  /*ad20*/  UMOV UR10, 0x40 ;  /* 0x00000040000a7882 */ /* 0x000fd20000000000 */
.L_x_69:
        /* <DEDUP_REMOVED lines=13> */
.L_x_70:
        /* <DEDUP_REMOVED lines=13> */
.L_x_71:
        /* <DEDUP_REMOVED lines=13> */
.L_x_72:
        /* <DEDUP_REMOVED lines=13> */
.L_x_73:
        /* <DEDUP_REMOVED lines=13> */
.L_x_74:
        /* <DEDUP_REMOVED lines=13> */
.L_x_75:
        /* <DEDUP_REMOVED lines=8> */
.L_x_64:
[----:B------:R-:W-:Y:S05]  /*b290*/  BSYNC B0 ;  /* 0x0000000000007941 */ /* 0x000fea0003800000 */
.L_x_63:
[----:B0-----:R-:W2:Y:S04]  /*b2a0*/  LDL.LU R4, [R1+0x10] ;  /* 0x0000100001047983 */ /* 0x001ea80000300800 */
[----:B------:R-:W3:Y:S01]  /*b2b0*/  LDL R3, [R1+0x8] ;  /* 0x0000080001037983 */ /* 0x000ee20000100800 */
[----:B------:R-:W-:Y:S02]  /*b2c0*/  IMAD.MOV.U32 R9, RZ, RZ, RZ ;  /* 0x000000ffff097224 */ /* 0x000fe400078e00ff */
[----:B------:R-:W-:Y:S02]  /*b2d0*/  IMAD.MOV.U32 R6, RZ, RZ, 0x1 ;  /* 0x00000001ff067424 */ /* 0x000fe400078e00ff */
[----:B--2---:R-:W-:-:S05]  /*b2e0*/  VIADD R7, R4, 0xfffffffe ;  /* 0xfffffffe04077836 */ /* 0x004fca0000000000 */
[----:B---3--:R-:W-:-:S13]  /*b2f0*/  ISETP.GE.AND P0, PT, R7, R3, PT ;  /* 0x000000030700720c */ /* 0x008fda0003f06270 */
[----:B------:R-:W-:Y:S05]  /*b300*/  @!P0 BRA `(.L_x_49) ;  /* 0x0000002400108947 */ /* 0x000fea0003800000 */
[----:B------:R-:W2:Y:S01]  /*b310*/  LDL.LU R4, [R1+0xc] ;  /* 0x00000c0001047983 */ /* 0x000ea20000300800 */
[----:B------:R-:W-:Y:S01]  /*b320*/  UIADD3 UR4, UR40, 0x1, URZ ;  /* 0x0000000128047890 */ /* 0x000fe2000fffe03f */
[----:B------:R-:W-:Y:S01]  /*b330*/  LOP3.LUT R2, RZ, R3, RZ, 0x33, !PT ;  /* 0x00000003ff027212 */ /* 0x000fe200078e33ff */
[----:B------:R-:W-:-:S04]  /*b340*/  IMAD.MOV.U32 R6, RZ, RZ, 0x1 ;  /* 0x00000001ff067424 */ /* 0x000fc800078e00ff */
[----:B--2---:R-:W-:Y:S02]  /*b350*/  IMAD R0, R4, UR4, RZ ;  /* 0x0000000404007c24 */ /* 0x004fe4000f8e02ff */
[----:B------:R-:W0:Y:S03]  /*b360*/  S2R R4, SR_TID.X ;  /* 0x0000000000047919 */ /* 0x000e260000002100 */
[----:B------:R-:W-:-:S04]  /*b370*/  VIMNMX R0, R0, UR39, PT ;  /* 0x0000002700007c48 */ /* 0x000fc8000bfe0100 */
[----:B------:R-:W-:-:S04]  /*b380*/  IADD3 R3, -R0, RZ, RZ ;  /* 0x000000ff00037210 */ /* 0x000fc80007ffe1ff */
[----:B------:R-:W-:Y:S02]  /*b390*/  VIADDMNMX R3, R3, 0x1, R2, !PT ;  /* 0x0000000103037846 */ /* 0x000fe40007800102 */
[----:B------:R-:W-:-:S03]  /*b3a0*/  LOP3.LUT R2, RZ, R0, RZ, 0x33, !PT ;  /* 0x00000000ff027212 */ /* 0x000fc600078e33ff */
[----:B------:R-:W-:Y:S02]  /*b3b0*/  VIADD R5, R3, 0xfffffffe ;  /* 0xfffffffe03057836 */ /* 0x000fe40000000000 */
[----:B------:R-:W-:Y:S02]  /*b3c0*/  IMAD.IADD R3, R0, 0x1, R3 ;  /* 0x0000000100037824 */ /* 0x000fe400078e0203 */
[----:B------:R-:W-:Y:S01]  /*b3d0*/  IMAD.MOV.U32 R0, RZ, RZ, 0x1 ;  /* 0x00000001ff007424 */ /* 0x000fe200078e00ff */
[----:B------:R-:W-:Y:S02]  /*b3e0*/  ISETP.NE.AND P0, PT, R5, R2, PT ;  /* 0x000000020500720c */ /* 0x000fe40003f05270 */
[----:B------:R-:W-:Y:S02]  /*b3f0*/  LOP3.LUT R12, R3, 0x1, RZ, 0xc0, !PT ;  /* 0x00000001030c7812 */ /* 0x000fe400078ec0ff */
[----:B0-----:R-:W-:-:S09]  /*b400*/  LOP3.LUT R10, R4, 0x1f, RZ, 0xc0, !PT ;  /* 0x0000001f040a7812 */ /* 0x001fd200078ec0ff */
[----:B------:R-:W-:Y:S05]  /*b410*/  @!P0 BRA `(.L_x_76) ;  /* 0x0000001400dc8947 */ /* 0x000fea0003800000 */
[----:B------:R-:W-:Y:S01]  /*b420*/  BSSY B0, `(.L_x_76) ;  /* 0x0000176000007945 */ /* 0x000fe20003800000 */
[----:B------:R-:W-:Y:S02]  /*b430*/  IMAD.IADD R8, R3, 0x1, -R12 ;  /* 0x0000000103087824 */ /* 0x000fe400078e0a0c */
[----:B------:R-:W-:-:S07]  /*b440*/  IMAD.MOV.U32 R0, RZ, RZ, 0x1 ;  /* 0x00000001ff007424 */ /* 0x000fce00078e00ff */
.L_x_117:
[----:B------:R-:W-:Y:S01]  /*b450*/  ISETP.NE.AND P0, PT, R19, RZ, PT ;  /* 0x000000ff1300720c */ /* 0x000fe20003f05270 */
[----:B------:R-:W-:Y:S01]  /*b460*/  VIADD R8, R8, 0xfffffffe ;  /* 0xfffffffe08087836 */ /* 0x000fe20000000000 */
[----:B------:R-:W-:Y:S04]  /*b470*/  BSSY B1, `(.L_x_77) ;  /* 0x00000b6000017945 */ /* 0x000fe80003800000 */
[----:B------:R-:W-:-:S07]  /*b480*/  ISETP.NE.AND P1, PT, R8, RZ, PT ;  /* 0x000000ff0800720c */ /* 0x000fce0003f25270 */
[----:B0-----:R-:W-:Y:S06]  /*b490*/  @!P0 BRA `(.L_x_78) ;  /* 0x0000000800cc8947 */ /* 0x001fec0003800000 */
[----:B------:R-:W2:Y:S01]  /*b4a0*/  LDL R2, [R1] ;  /* 0x0000000001027983 */ /* 0x000ea20000100800 */
[----:B------:R-:W-:Y:S01]  /*b4b0*/  IMAD.MOV.U32 R13, RZ, RZ, R7 ;  /* 0x000000ffff0d7224 */ /* 0x000fe200078e0007 */
[----:B--2---:R-:W-:-:S13]  /*b4c0*/  ISETP.NE.AND P0, PT, R2, RZ, PT ;  /* 0x000000ff0200720c */ /* 0x004fda0003f05270 */
[----:B------:R-:W-:Y:S05]  /*b4d0*/  @!P0 BRA `(.L_x_79) ;  /* 0x00000000004c8947 */ /* 0x000fea0003800000 */
[----:B------:R-:W0:Y:S01]  /*b4e0*/  LDC R13, c[0x0][0x43c] ;  /* 0x00010f00ff0d7b82 */ /* 0x000e220000000800 */
[----:B------:R-:W-:Y:S01]  /*b4f0*/  MOV R11, R7 ;  /* 0x00000007000b7202 */ /* 0x000fe20000000f00 */
[----:B------:R-:W-:Y:S01]  /*b500*/  ULDC.64 UR4, c[0x0][0x428] ;  /* 0x00010a0000047ab9 */ /* 0x000fe20000000a00 */
[----:B0-----:R-:W-:-:S13]  /*b510*/  ISETP.NE.AND P0, PT, R13, 0x1, PT ;  /* 0x000000010d00780c */ /* 0x001fda0003f05270 */
[----:B------:R-:W0:Y:S02]  /*b520*/  @P0 LDC.64 R2, c[0x0][0x440] ;  /* 0x00011000ff020b82 */ /* 0x000e240000000a00 */
[----:B0-----:R-:W-:-:S05]  /*b530*/  @P0 IMAD.HI.U32 R2, R7, R2, RZ ;  /* 0x0000000207020227 */ /* 0x001fca00078e00ff */
[----:B------:R-:W-:Y:S01]  /*b540*/  @P0 SHF.R.U32.HI R11, RZ, R3, R2 ;  /* 0x00000003ff0b0219 */ /* 0x000fe20000011602 */
[----:B------:R-:W-:-:S03]  /*b550*/  IMAD R2, R18, UR4, RZ ;  /* 0x0000000412027c24 */ /* 0x000fc6000f8e02ff */
[--C-:B------:R-:W-:Y:S01]  /*b560*/  SHF.R.S32.HI R3, RZ, 0x1f, R11.reuse ;  /* 0x0000001fff037819 */ /* 0x100fe2000001140b */
[----:B------:R-:W-:Y:S02]  /*b570*/  IMAD R5, R17, UR5, R2 ;  /* 0x0000000511057c24 */ /* 0x000fe4000f8e0202 */
[----:B------:R-:W-:-:S04]  /*b580*/  IMAD.MOV.U32 R2, RZ, RZ, R11 ;  /* 0x000000ffff027224 */ /* 0x000fc800078e000b */
[----:B------:R-:W-:Y:S01]  /*b590*/  IMAD.WIDE.U32 R2, R17, UR4, R2 ;  /* 0x0000000411027c25 */ /* 0x000fe2000f8e0002 */
[----:B------:R-:W-:-:S03]  /*b5a0*/  ULDC.64 UR4, c[0x0][0x418] ;  /* 0x0001060000047ab9 */ /* 0x000fc60000000a00 */
[----:B------:R-:W-:Y:S01]  /*b5b0*/  IMAD.IADD R3, R5, 0x1, R3 ;  /* 0x0000000105037824 */ /* 0x000fe200078e0203 */
[----:B------:R-:W-:-:S04]  /*b5c0*/  LEA R4, P0, R2, UR4, 0x2 ;  /* 0x0000000402047c11 */ /* 0x000fc8000f8010ff */
[----:B------:R-:W-:-:S05]  /*b5d0*/  LEA.HI.X R5, R2, UR5, R3, 0x2, P0 ;  /* 0x0000000502057c11 */ /* 0x000fca00080f1403 */
[----:B------:R0:W5:Y:S01]  /*b5e0*/  LDG.E R16, desc[UR42][R4.64] ;  /* 0x0000002a04107981 */ /* 0x000162000c1e1900 */
[----:B------:R-:W-:-:S04]  /*b5f0*/  IMAD.MOV R2, RZ, RZ, -R11 ;  /* 0x000000ffff027224 */ /* 0x000fc800078e0a0b */
[----:B------:R-:W-:-:S07]  /*b600*/  IMAD R13, R13, R2, R7 ;  /* 0x000000020d0d7224 */ /* 0x000fce00078e0207 */
.L_x_79:
[----:B------:R-:W1:Y:S01]  /*b610*/  S2R R2, SR_TID.X ;  /* 0x0000000000027919 */ /* 0x000e620000002100 */
[----:B------:R-:W-:Y:S01]  /*b620*/  BSSY B2, `(.L_x_80) ;  /* 0x0000006000027945 */ /* 0x000fe20003800000 */
[----:B-1----:R-:W-:Y:S02]  /*b630*/  LOP3.LUT R3, R2, 0x7f, RZ, 0xc0, !PT ;  /* 0x0000007f02037812 */ /* 0x002fe400078ec0ff */
[----:B------:R-:W-:Y:S02]  /*b640*/  SHF.L.U32 R2, R0, 0x1f, RZ ;  /* 0x0000001f00027819 */ /* 0x000fe400000006ff */
[----:B------:R-:W-:Y:S02]  /*b650*/  ISETP.NE.AND P2, PT, R3, RZ, PT ;  /* 0x000000ff0300720c */ /* 0x000fe40003f45270 */
[----:B------:R-:W1:Y:S02]  /*b660*/  SYNCS.PHASECHK.TRANS64.TRYWAIT P0, [UR38+0x28c48], R2 ;  /* 0x028c4802ff0075a7 */ /* 0x000e640008000166 */
[----:B-1----:R-:W-:Y:S09]  /*b670*/  @!P0 BRA `(.L_x_81) ;  /* 0x0000002c006c8947 */ /* 0x002ff20003800000 */
.L_x_166:
[----:B------:R-:W-:Y:S05]  /*b680*/  BSYNC B2 ;  /* 0x0000000000027941 */ /* 0x000fea0003800000 */
.L_x_80:
[----:B------:R-:W-:Y:S04]  /*b690*/  BSSY B2, `(.L_x_82) ;  /* 0x0000007000027945 */ /* 0x000fe80003800000 */
[----:B------:R-:W-:Y:S05]  /*b6a0*/  @P2 BRA `(.L_x_83) ;  /* 0x0000000000142947 */ /* 0x000fea0003800000 */
[----:B------:R-:W-:Y:S01]  /*b6b0*/  ISETP.NE.AND P0, PT, R10, RZ, PT ;  /* 0x000000ff0a00720c */ /* 0x000fe20003f05270 */
[----:B-1----:R-:W-:-:S04]  /*b6c0*/  IMAD.MOV.U32 R3, RZ, RZ, 0x2000 ;  /* 0x00002000ff037424 */ /* 0x002fc800078e00ff */
[----:B------:R2:W-:Y:S08]  /*b6d0*/  SYNCS.ARRIVE.TRANS64 RZ, [UR38+0x28c38], R3 ;  /* 0x028c3803ffff79a7 */ /* 0x0005f00008000026 */
[----:B--2---:R-:W-:Y:S05]  /*b6e0*/  @!P0 BRA `(.L_x_83) ;  /* 0x0000000000048947 */ /* 0x004fea0003800000 */
[----:B------:R-:W-:Y:S01]  /*b6f0*/  BPT.TRAP 0x1 ;  /* 0x000000040000795c */ /* 0x000fe20000300000 */
.L_x_83:
[----:B------:R-:W-:Y:S05]  /*b700*/  BSYNC B2 ;  /* 0x0000000000027941 */ /* 0x000fea0003800000 */
.L_x_82:
[----:B0-----:R-:W-:Y:S01]  /*b710*/  IMAD.MOV.U32 R4, RZ, RZ, RZ ;  /* 0x000000ffff047224 */ /* 0x001fe200078e00ff */
[----:B------:R-:W-:Y:S01]  /*b720*/  ULDC.64 UR4, c[0x0][0x198] ;  /* 0x0000660000047ab9 */ /* 0x000fe20000000a00 */
[----:B------:R-:W-:Y:S01]  /*b730*/  PLOP3.LUT P0, PT, PT, PT, PT, 0x80, 0x0 ;  /* 0x000000000000781c */ /* 0x000fe20003f0f070 */
[----:B------:R-:W-:Y:S01]  /*b740*/  UIADD3 UR4, UP0, UR4, 0x370, URZ ;  /* 0x0000037004047890 */ /* 0x000fe2000ff1e03f */
[----:B------:R-:W-:Y:S01]  /*b750*/  IMAD.SHL.U32 R5, R13, 0x40, RZ ;  /* 0x000000400d057824 */ /* 0x000fe200078e00ff */
[----:B------:R-:W-:Y:S01]  /*b760*/  R2UR UR34, R4 ;  /* 0x00000000042272ca */ /* 0x000fe200000e0000 */
[----:B------:R-:W-:Y:S02]  /*b770*/  UIADD3 UR32, UR38, 0x24400, URZ ;  /* 0x0002440026207890 */ /* 0x000fe4000fffe03f */
[----:B------:R-:W-:Y:S02]  /*b780*/  UIADD3 UR33, UR38, 0x28c38, URZ ;  /* 0x00028c3826217890 */ /* 0x000fe4000fffe03f */
[----:B------:R-:W-:Y:S01]  /*b790*/  UIADD3.X UR5, URZ, UR5, URZ, UP0, !UPT ;  /* 0x000000053f057290 */ /* 0x000fe200087fe43f */
[----:B------:R-:W-:Y:S01]  /*b7a0*/  UMOV UR6, 0x0 ;  /* 0x0000000000067882 */ /* 0x000fe20000000000 */
[----:B------:R-:W-:-:S10]  /*b7b0*/  UMOV UR7, 0x14f00000 ;  /* 0x14f0000000077882 */ /* 0x000fd40000000000 */
.L_x_84:
[----:B------:R-:W-:-:S13]  /*b7c0*/  @P0 ELECT P3, URZ, PT ;  /* 0x00000000003f082f */ /* 0x000fda0003860000 */
[----:B-----5:R-:W-:Y:S02]  /*b7d0*/  @P3 R2UR UR37, R16 ;  /* 0x00000000102532ca */ /* 0x020fe400000e0000 */
[----:B------:R-:W-:Y:S02]  /*b7e0*/  @P3 R2UR UR35, R5 ;  /* 0x00000000052332ca */ /* 0x000fe400000e0000 */
[----:B------:R-:W-:Y:S02]  /*b7f0*/  @P3 PLOP3.LUT P0, PT, P3, PT, PT, 0x8, 0x0 ;  /* 0x000000000000381c */ /* 0x000fe40001f0e170 */
[----:B------:R-:W-:-:S09]  /*b800*/  PLOP3.LUT P3, PT, PT, PT, PT, 0x8, 0x0 ;  /* 0x000000000000781c */ /* 0x000fd20003f6e170 */
[----:B------:R0:W-:Y:S02]  /*b810*/  UTMALDG.4D [UR32], [UR4], desc[UR6] ;  /* 0x00000620040075b4 */ /* 0x0001e40008019000 */
[----:B0-----:R-:W-:Y:S05]  /*b820*/  @P0 BRA.U.ANY `(.L_x_84) ;  /* 0xfffffffd00e40947 */ /* 0x001fea000393ffff */
[----:B------:R-:W0:Y:S01]  /*b830*/  SYNCS.PHASECHK.TRANS64.TRYWAIT P0, [UR38+0x28c68], R2 ;  /* 0x028c6802ff0075a7 */ /* 0x000e220008000166 */
[----:B------:R-:W-:Y:S04]  /*b840*/  BSSY B2, `(.L_x_85) ;  /* 0x0000002000027945 */ /* 0x000fe80003800000 */
[----:B0-----:R-:W-:Y:S05]  /*b850*/  @!P0 BRA `(.L_x_86) ;  /* 0x0000002c000c8947 */ /* 0x001fea0003800000 */
.L_x_167:
[----:B------:R-:W-:Y:S05]  /*b860*/  BSYNC B2 ;  /* 0x0000000000027941 */ /* 0x000fea0003800000 */
.L_x_85:
[----:B------:R-:W-:Y:S01]  /*b870*/  BSSY B2, `(.L_x_87) ;  /* 0x0000009000027945 */ /* 0x000fe20003800000 */
[----:B01----:R-:W-:Y:S02]  /*b880*/  IMAD.MOV.U32 R2, RZ, RZ, 0x0 ;  /* 0x00000000ff027424 */ /* 0x003fe400078e00ff */
[----:B------:R-:W-:Y:S01]  /*b890*/  IMAD.MOV.U32 R3, RZ, RZ, 0x14f00000 ;  /* 0x14f00000ff037424 */ /* 0x000fe200078e00ff */
[----:B------:R-:W-:Y:S06]  /*b8a0*/  @P2 BRA `(.L_x_88) ;  /* 0x0000000000142947 */ /* 0x000fec0003800000 */
[----:B------:R-:W-:Y:S02]  /*b8b0*/  ISETP.NE.AND P0, PT, R10, RZ, PT ;  /* 0x000000ff0a00720c */ /* 0x000fe40003f05270 */
[----:B------:R-:W-:-:S04]  /*b8c0*/  MOV R11, 0x10000 ;  /* 0x00010000000b7802 */ /* 0x000fc80000000f00 */
[----:B------:R0:W-:Y:S07]  /*b8d0*/  SYNCS.ARRIVE.TRANS64 RZ, [UR38+0x28c58], R11 ;  /* 0x028c580bffff79a7 */ /* 0x0001ee0008000026 */
[----:B------:R-:W-:Y:S05]  /*b8e0*/  @!P0 BRA `(.L_x_88) ;  /* 0x0000000000048947 */ /* 0x000fea0003800000 */
[----:B------:R-:W-:Y:S01]  /*b8f0*/  BPT.TRAP 0x1 ;  /* 0x000000040000795c */ /* 0x000fe20000300000 */
.L_x_88:
[----:B------:R-:W-:Y:S05]  /*b900*/  BSYNC B2 ;  /* 0x0000000000027941 */ /* 0x000fea0003800000 */
.L_x_87:
[----:B------:R-:W-:Y:S01]  /*b910*/  R2UR UR10, R4 ;  /* 0x00000000040a72ca */ /* 0x000fe200000e0000 */
[----:B------:R-:W-:Y:S01]  /*b920*/  ULDC.64 UR4, c[0x0][0x198] ;  /* 0x0000660000047ab9 */ /* 0x000fe20000000a00 */
[----:B------:R-:W-:Y:S01]  /*b930*/  R2UR UR6, R2 ;  /* 0x00000000020672ca */ /* 0x000fe200000e0000 */
[----:B------:R-:W-:Y:S01]  /*b940*/  UIADD3 UR4, UP0, UR4, 0x470, URZ ;  /* 0x0000047004047890 */ /* 0x000fe2000ff1e03f */
[----:B------:R-:W-:Y:S01]  /*b950*/  R2UR UR7, R3 ;  /* 0x00000000030772ca */ /* 0x000fe200000e0000 */
[----:B------:R-:W-:Y:S01]  /*b960*/  UIADD3 UR8, UR38, 0x10400, URZ ;  /* 0x0001040026087890 */ /* 0x000fe2000fffe03f */
[----:B------:R-:W-:Y:S01]  /*b970*/  PLOP3.LUT P0, PT, PT, PT, PT, 0x80, 0x0 ;  /* 0x000000000000781c */ /* 0x000fe20003f0f070 */
[----:B------:R-:W-:Y:S02]  /*b980*/  UIADD3 UR9, UR38, 0x28c58, URZ ;  /* 0x00028c5826097890 */ /* 0x000fe4000fffe03f */
[----:B------:R-:W-:-:S12]  /*b990*/  UIADD3.X UR5, URZ, UR5, URZ, UP0, !UPT ;  /* 0x000000053f057290 */ /* 0x000fd800087fe43f */
.L_x_89:
        /* <DEDUP_REMOVED lines=8> */
[----:B------:R-:W-:Y:S01]  /*ba20*/  R2UR UR6, R2 ;  /* 0x00000000020672ca */ /* 0x000fe200000e0000 */
[----:B------:R-:W-:Y:S01]  /*ba30*/  UIADD3 UR8, UR38, 0x12400, URZ ;  /* 0x0001240026087890 */ /* 0x000fe2000fffe03f */
[----:B------:R-:W-:Y:S01]  /*ba40*/  R2UR UR7, R3 ;  /* 0x00000000030772ca */ /* 0x000fe200000e0000 */
[----:B------:R-:W-:Y:S01]  /*ba50*/  UMOV UR10, 0x40 ;  /* 0x00000040000a7882 */ /* 0x000fe20000000000 */
[----:B------:R-:W-:-:S13]  /*ba60*/  PLOP3.LUT P0, PT, PT, PT, PT, 0x80, 0x0 ;  /* 0x000000000000781c */ /* 0x000fda0003f0f070 */
.L_x_90:
        /* <DEDUP_REMOVED lines=13> */
.L_x_91:
        /* <DEDUP_REMOVED lines=13> */
.L_x_92:
        /* <DEDUP_REMOVED lines=13> */
.L_x_93:
        /* <DEDUP_REMOVED lines=13> */
.L_x_94:
        /* <DEDUP_REMOVED lines=13> */
.L_x_95:
        /* <DEDUP_REMOVED lines=13> */
.L_x_96:
        /* <DEDUP_REMOVED lines=8> */
.L_x_78:
[----:B------:R-:W-:Y:S05]  /*bfd0*/  BSYNC B1 ;  /* 0x0000000000017941 */ /* 0x000fea0003800000 */
.L_x_77:
[----:B------:R-:W-:Y:S01]  /*bfe0*/  ISETP.NE.AND P3, PT, R19, RZ, PT ;  /* 0x000000ff1300720c */ /* 0x000fe20003f65270 */
[----:B------:R-:W-:Y:S01]  /*bff0*/  BSSY B1, `(.L_x_97) ;  /* 0x00000b6000017945 */ /* 0x000fe20003800000 */
[----:B------:R-:W-:-:S11]  /*c000*/  LOP3.LUT R0, R0, 0x1, RZ, 0x3c, !PT ;  /* 0x0000000100007812 */ /* 0x000fd600078e3cff */
[----:B------:R-:W-:Y:S05]  /*c010*/  @!P3 BRA `(.L_x_98) ;  /* 0x0000000800ccb947 */ /* 0x000fea0003800000 */
[----:B------:R-:W2:Y:S01]  /*c020*/  LDL R2, [R1] ;  /* 0x0000000001027983 */ /* 0x000ea20000100800 */
[----:B0-----:R-:W-:Y:S01]  /*c030*/  VIADD R11, R7, 0xffffffff ;  /* 0xffffffff070b7836 */ /* 0x001fe20000000000 */
[----:B--2---:R-:W-:-:S13]  /*c040*/  ISETP.NE.AND P3, PT, R2, RZ, PT ;  /* 0x000000ff0200720c */ /* 0x004fda0003f65270 */
[----:B------:R-:W-:Y:S05]  /*c050*/  @!P3 BRA `(.L_x_99) ;  /* 0x000000000048b947 */ /* 0x000fea0003800000 */
[----:B------:R-:W0:Y:S01]  /*c060*/  LDC R5, c[0x0][0x43c] ;  /* 0x00010f00ff057b82 */ /* 0x000e220000000800 */
[----:B------:R-:W-:Y:S01]  /*c070*/  ULDC.64 UR4, c[0x0][0x428] ;  /* 0x00010a0000047ab9 */ /* 0x000fe20000000a00 */
[----:B0-----:R-:W-:-:S13]  /*c080*/  ISETP.NE.AND P0, PT, R5, 0x1, PT ;  /* 0x000000010500780c */ /* 0x001fda0003f05270 */
[----:B------:R-:W0:Y:S02]  /*c090*/  @P0 LDC.64 R2, c[0x0][0x440] ;  /* 0x00011000ff020b82 */ /* 0x000e240000000a00 */
[----:B0-----:R-:W-:-:S04]  /*c0a0*/  @P0 IMAD.HI.U32 R4, R11, R2, RZ ;  /* 0x000000020b040227 */ /* 0x001fc800078e00ff */
[----:B------:R-:W-:Y:S01]  /*c0b0*/  IMAD.MOV.U32 R2, RZ, RZ, R11 ;  /* 0x000000ffff027224 */ /* 0x000fe200078e000b */
[----:B------:R-:W-:-:S04]  /*c0c0*/  @P0 SHF.R.U32.HI R2, RZ, R3, R4 ;  /* 0x00000003ff020219 */ /* 0x000fc80000011604 */
[--C-:B------:R-:W-:Y:S01]  /*c0d0*/  SHF.R.S32.HI R3, RZ, 0x1f, R2.reuse ;  /* 0x0000001fff037819 */ /* 0x100fe20000011402 */
[----:B------:R-:W-:-:S04]  /*c0e0*/  IMAD.MOV R4, RZ, RZ, -R2 ;  /* 0x000000ffff047224 */ /* 0x000fc800078e0a02 */
[----:B------:R-:W-:Y:S02]  /*c0f0*/  IMAD R11, R5, R4, R11 ;  /* 0x00000004050b7224 */ /* 0x000fe400078e020b */
[----:B------:R-:W-:Y:S02]  /*c100*/  IMAD R4, R18, UR4, RZ ;  /* 0x0000000412047c24 */ /* 0x000fe4000f8e02ff */
[----:B------:R-:W-:-:S04]  /*c110*/  IMAD.WIDE.U32 R2, R17, UR4, R2 ;  /* 0x0000000411027c25 */ /* 0x000fc8000f8e0002 */
[----:B------:R-:W-:Y:S01]  /*c120*/  IMAD R5, R17, UR5, R4 ;  /* 0x0000000511057c24 */ /* 0x000fe2000f8e0204 */
[----:B------:R-:W-:Y:S02]  /*c130*/  ULDC.64 UR4, c[0x0][0x418] ;  /* 0x0001060000047ab9 */ /* 0x000fe40000000a00 */
[----:B------:R-:W-:Y:S01]  /*c140*/  LEA R4, P0, R2, UR4, 0x2 ;  /* 0x0000000402047c11 */ /* 0x000fe2000f8010ff */
[----:B------:R-:W-:-:S05]  /*c150*/  IMAD.IADD R3, R5, 0x1, R3 ;  /* 0x0000000105037824 */ /* 0x000fca00078e0203 */
[----:B------:R-:W-:-:S05]  /*c160*/  LEA.HI.X R5, R2, UR5, R3, 0x2, P0 ;  /* 0x0000000502057c11 */ /* 0x000fca00080f1403 */
[----:B------:R0:W5:Y:S02]  /*c170*/  LDG.E R16, desc[UR42][R4.64] ;  /* 0x0000002a04107981 */ /* 0x000164000c1e1900 */
.L_x_99:
[----:B------:R-:W1:Y:S01]  /*c180*/  S2R R2, SR_TID.X ;  /* 0x0000000000027919 */ /* 0x000e620000002100 */
[----:B------:R-:W-:Y:S01]  /*c190*/  BSSY B2, `(.L_x_100) ;  /* 0x0000006000027945 */ /* 0x000fe20003800000 */
[----:B-1----:R-:W-:Y:S02]  /*c1a0*/  LOP3.LUT R3, R2, 0x7f, RZ, 0xc0, !PT ;  /* 0x0000007f02037812 */ /* 0x002fe400078ec0ff */
[----:B------:R-:W-:Y:S02]  /*c1b0*/  SHF.L.U32 R2, R0, 0x1f, RZ ;  /* 0x0000001f00027819 */ /* 0x000fe400000006ff */
[----:B------:R-:W-:Y:S02]  /*c1c0*/  ISETP.NE.AND P2, PT, R3, RZ, PT ;  /* 0x000000ff0300720c */ /* 0x000fe40003f45270 */
[----:B------:R-:W1:Y:S02]  /*c1d0*/  SYNCS.PHASECHK.TRANS64.TRYWAIT P0, [UR38+0x28c40], R2 ;  /* 0x028c4002ff0075a7 */ /* 0x000e640008000166 */
[----:B-1----:R-:W-:Y:S09]  /*c1e0*/  @!P0 BRA `(.L_x_101) ;  /* 0x0000002000c08947 */ /* 0x002ff20003800000 */
.L_x_168:
[----:B------:R-:W-:Y:S05]  /*c1f0*/  BSYNC B2 ;  /* 0x0000000000027941 */ /* 0x000fea0003800000 */
.L_x_100:
[----:B------:R-:W-:Y:S04]  /*c200*/  BSSY B2, `(.L_x_102) ;  /* 0x0000007000027945 */ /* 0x000fe80003800000 */
[----:B------:R-:W-:Y:S05]  /*c210*/  @P2 BRA `(.L_x_103) ;  /* 0x0000000000142947 */ /* 0x000fea0003800000 */
[----:B------:R-:W-:Y:S01]  /*c220*/  ISETP.NE.AND P0, PT, R10, RZ, PT ;  /* 0x000000ff0a00720c */ /* 0x000fe20003f05270 */
[----:B-1----:R-:W-:-:S04]  /*c230*/  IMAD.MOV.U32 R3, RZ, RZ, 0x2000 ;  /* 0x00002000ff037424 */ /* 0x002fc800078e00ff */
[----:B------:R2:W-:Y:S08]  /*c240*/  SYNCS.ARRIVE.TRANS64 RZ, [UR38+0x28c30], R3 ;  /* 0x028c3003ffff79a7 */ /* 0x0005f00008000026 */
[----:B--2---:R-:W-:Y:S05]  /*c250*/  @!P0 BRA `(.L_x_103) ;  /* 0x0000000000048947 */ /* 0x004fea0003800000 */
[----:B------:R-:W-:Y:S01]  /*c260*/  BPT.TRAP 0x1 ;  /* 0x000000040000795c */ /* 0x000fe20000300000 */
.L_x_103:
[----:B------:R-:W-:Y:S05]  /*c270*/  BSYNC B2 ;  /* 0x0000000000027941 */ /* 0x000fea0003800000 */
.L_x_102:
        /* <DEDUP_REMOVED lines=11> */
.L_x_104:
[----:B------:R-:W-:-:S13]  /*c330*/  @P0 ELECT P3, URZ, PT ;  /* 0x00000000003f082f */ /* 0x000fda0003860000 */
[----:B-----5:R-:W-:Y:S01]  /*c340*/  @P3 R2UR UR13, R16 ;  /* 0x00000000100d32ca */ /* 0x020fe200000e0000 */
[----:B------:R-:W-:Y:S01]  /*c350*/  UMOV UR12, UR36 ;  /* 0x00000024000c7c82 */ /* 0x000fe20008000000 */
        /* <DEDUP_REMOVED lines=8> */
.L_x_169:
[----:B------:R-:W-:Y:S05]  /*c3e0*/  BSYNC B2 ;  /* 0x0000000000027941 */ /* 0x000fea0003800000 */
.L_x_105:
[----:B------:R-:W-:Y:S01]  /*c3f0*/  BSSY B2, `(.L_x_107) ;  /* 0x0000009000027945 */ /* 0x000fe20003800000 */
[----:B01----:R-:W-:Y:S01]  /*c400*/  IMAD.MOV.U32 R2, RZ, RZ, 0x0 ;  /* 0x00000000ff027424 */ /* 0x003fe200078e00ff */
[----:B------:R-:W-:Y:S02]  /*c410*/  MOV R3, 0x14f00000 ;  /* 0x14f0000000037802 */ /* 0x000fe40000000f00 */
[----:B------:R-:W-:Y:S05]  /*c420*/  @P2 BRA `(.L_x_108) ;  /* 0x0000000000142947 */ /* 0x000fea0003800000 */
[----:B------:R-:W-:Y:S01]  /*c430*/  ISETP.NE.AND P0, PT, R10, RZ, PT ;  /* 0x000000ff0a00720c */ /* 0x000fe20003f05270 */
[----:B------:R-:W-:-:S04]  /*c440*/  IMAD.MOV.U32 R5, RZ, RZ, 0x10000 ;  /* 0x00010000ff057424 */ /* 0x000fc800078e00ff */
[----:B------:R0:W-:Y:S08]  /*c450*/  SYNCS.ARRIVE.TRANS64 RZ, [UR38+0x28c50], R5 ;  /* 0x028c5005ffff79a7 */ /* 0x0001f00008000026 */
[----:B0-----:R-:W-:Y:S05]  /*c460*/  @!P0 BRA `(.L_x_108) ;  /* 0x0000000000048947 */ /* 0x001fea0003800000 */
[----:B------:R-:W-:Y:S01]  /*c470*/  BPT.TRAP 0x1 ;  /* 0x000000040000795c */ /* 0x000fe20000300000 */
.L_x_108:
[----:B------:R-:W-:Y:S05]  /*c480*/  BSYNC B2 ;  /* 0x0000000000027941 */ /* 0x000fea0003800000 */
.L_x_107:
        /* <DEDUP_REMOVED lines=9> */
.L_x_109:
[----:B------:R-:W-:-:S13]  /*c520*/  @P0 ELECT P2, URZ, PT ;  /* 0x00000000003f082f */ /* 0x000fda0003840000 */
[----:B------:R-:W-:Y:S01]  /*c530*/  @P2 R2UR UR13, R16 ;  /* 0x00000000100d22ca */ /* 0x000fe200000e0000 */
[----:B------:R-:W-:Y:S01]  /*c540*/  UMOV UR12, UR36 ;  /* 0x00000024000c7c82 */ /* 0x000fe20008000000 */
[----:B------:R-:W-:Y:S02]  /*c550*/  @P2 R2UR UR11, R11 ;  /* 0x000000000b0b22ca */ /* 0x000fe400000e0000 */
[----:B------:R-:W-:Y:S02]  /*c560*/  @P2 PLOP3.LUT P0, PT, P2, PT, PT, 0x8, 0x0 ;  /* 0x000000000000281c */ /* 0x000fe4000170e170 */
[----:B------:R-:W-:-:S09]  /*c570*/  PLOP3.LUT P2, PT, PT, PT, PT, 0x8, 0x0 ;  /* 0x000000000000781c */ /* 0x000fd20003f4e170 */
[----:B------:R0:W-:Y:S02]  /*c580*/  UTMALDG.4D [UR8], [UR4], desc[UR6] ;  /* 0x00000608040075b4 */ /* 0x0001e40008019000 */
[----:B0-----:R-:W-:Y:S05]  /*c590*/  @P0 BRA.U.ANY `(.L_x_109) ;  /* 0xfffffffd00e00947 */ /* 0x001fea000393ffff */
[----:B------:R-:W-:Y:S01]  /*c5a0*/  R2UR UR6, R2 ;  /* 0x00000000020672ca */ /* 0x000fe200000e0000 */
[----:B------:R-:W-:Y:S01]  /*c5b0*/  UIADD3 UR8, UR38, 0x2400, URZ ;  /* 0x0000240026087890 */ /* 0x000fe2000fffe03f */
[----:B------:R-:W-:Y:S01]  /*c5c0*/  R2UR UR7, R3 ;  /* 0x00000000030772ca */ /* 0x000fe200000e0000 */
[----:B------:R-:W-:Y:S01]  /*c5d0*/  UMOV UR10, 0x40 ;  /* 0x00000040000a7882 */ /* 0x000fe20000000000 */
[----:B------:R-:W-:-:S13]  /*c5e0*/  PLOP3.LUT P0, PT, PT, PT, PT, 0x80, 0x0 ;  /* 0x000000000000781c */ /* 0x000fda0003f0f070 */
.L_x_110:
        /* <DEDUP_REMOVED lines=13> */
.L_x_111:
        /* <DEDUP_REMOVED lines=13> */
.L_x_112:
        /* <DEDUP_REMOVED lines=13> */
.L_x_113:
        /* <DEDUP_REMOVED lines=13> */
.L_x_114:
        /* <DEDUP_REMOVED lines=13> */
.L_x_115:
        /* <DEDUP_REMOVED lines=13> */
.L_x_116:
        /* <DEDUP_REMOVED lines=8> */
.L_x_98:
[----:B------:R-:W-:Y:S05]  /*cb50*/  BSYNC B1 ;  /* 0x0000000000017941 */ /* 0x000fea0003800000 */
.L_x_97:
[----:B------:R-:W-:Y:S01]  /*cb60*/  VIADD R7, R7, 0xfffffffe ;  /* 0xfffffffe07077836 */ /* 0x000fe20000000000 */
[----:B------:R-:W-:Y:S06]  /*cb70*/  @P1 BRA `(.L_x_117) ;  /* 0xffffffe800341947 */ /* 0x000fec000383ffff */
[----:B------:R-:W-:Y:S05]  /*cb80*/  BSYNC B0 ;  /* 0x0000000000007941 */ /* 0x000fea0003800000 */
.L_x_76:
[----:B------:R-:W-:-:S13]  /*cb90*/  ISETP.NE.AND P0, PT, R12, RZ, PT ;  /* 0x000000ff0c00720c */ /* 0x000fda0003f05270 */
[----:B------:R-:W-:Y:S05]  /*cba0*/  @!P0 BRA `(.L_x_49) ;  /* 0x0000000800e88947 */ /* 0x000fea0003800000 */
[----:B------:R-:W-:Y:S01]  /*cbb0*/  ISETP.NE.AND P1, PT, R19, RZ, PT ;  /* 0x000000ff1300720c */ /* 0x000fe20003f25270 */
[----:B------:R-:W-:-:S12]  /*cbc0*/  BSSY B0, `(.L_x_118) ;  /* 0x00000b5000007945 */ /* 0x000fd80003800000 */
[----:B------:R-:W-:Y:S05]  /*cbd0*/  @!P1 BRA `(.L_x_119) ;  /* 0x0000000800cc9947 */ /* 0x000fea0003800000 */
[----:B------:R-:W2:Y:S02]  /*cbe0*/  LDL.LU R2, [R1] ;  /* 0x0000000001027983 */ /* 0x000ea40000300800 */
[----:B--2---:R-:W-:-:S13]  /*cbf0*/  ISETP.NE.AND P1, PT, R2, RZ, PT ;  /* 0x000000ff0200720c */ /* 0x004fda0003f25270 */
[----:B------:R-:W-:Y:S05]  /*cc00*/  @!P1 BRA `(.L_x_120) ;  /* 0x00000000004c9947 */ /* 0x000fea0003800000 */
[----:B------:R-:W1:Y:S01]  /*cc10*/  LDC R4, c[0x0][0x43c] ;  /* 0x00010f00ff047b82 */ /* 0x000e620000000800 */
[----:B------:R-:W-:Y:S01]  /*cc20*/  IMAD.MOV.U32 R5, RZ, RZ, R7 ;  /* 0x000000ffff057224 */ /* 0x000fe200078e0007 */
[----:B------:R-:W-:Y:S02]  /*cc30*/  ULDC.64 UR4, c[0x0][0x428] ;  /* 0x00010a0000047ab9 */ /* 0x000fe40000000a00 */
[----:B------:R-:W-:-:S04]  /*cc40*/  IMAD R18, R18, UR4, RZ ;  /* 0x0000000412127c24 */ /* 0x000fc8000f8e02ff */
[----:B------:R-:W-:Y:S01]  /*cc50*/  IMAD R9, R17, UR5, R18 ;  /* 0x0000000511097c24 */ /* 0x000fe2000f8e0212 */
[----:B-1----:R-:W-:-:S13]  /*cc60*/  ISETP.NE.AND P0, PT, R4, 0x1, PT ;  /* 0x000000010400780c */ /* 0x002fda0003f05270 */
[----:B------:R-:W1:Y:S02]  /*cc70*/  @P0 LDC.64 R2, c[0x0][0x440] ;  /* 0x00011000ff020b82 */ /* 0x000e640000000a00 */
[----:B-1----:R-:W-:-:S05]  /*cc80*/  @P0 IMAD.HI.U32 R2, R7, R2, RZ ;  /* 0x0000000207020227 */ /* 0x002fca00078e00ff */
[----:B------:R-:W-:-:S04]  /*cc90*/  @P0 SHF.R.U32.HI R5, RZ, R3, R2 ;  /* 0x00000003ff050219 */ /* 0x000fc80000011602 */
[--C-:B------:R-:W-:Y:S01]  /*cca0*/  SHF.R.S32.HI R3, RZ, 0x1f, R5.reuse ;  /* 0x0000001fff037819 */ /* 0x100fe20000011405 */
        /* <DEDUP_REMOVED lines=9> */
.L_x_120:
[----:B------:R-:W2:Y:S01]  /*cd40*/  S2R R2, SR_TID.X ;  /* 0x0000000000027919 */ /* 0x000ea20000002100 */
[----:B------:R-:W-:Y:S01]  /*cd50*/  BSSY B1, `(.L_x_121) ;  /* 0x0000006000017945 */ /* 0x000fe20003800000 */
[----:B--2---:R-:W-:Y:S02]  /*cd60*/  LOP3.LUT R3, R2, 0x7f, RZ, 0xc0, !PT ;  /* 0x0000007f02037812 */ /* 0x004fe400078ec0ff */
[----:B------:R-:W-:Y:S02]  /*cd70*/  SHF.L.U32 R2, R0, 0x1f, RZ ;  /* 0x0000001f00027819 */ /* 0x000fe400000006ff */
[----:B------:R-:W-:Y:S02]  /*cd80*/  ISETP.NE.AND P1, PT, R3, RZ, PT ;  /* 0x000000ff0300720c */ /* 0x000fe40003f25270 */
[----:B------:R-:W2:Y:S02]  /*cd90*/  SYNCS.PHASECHK.TRANS64.TRYWAIT P0, [UR38+0x28c48], R2 ;  /* 0x028c4802ff0075a7 */ /* 0x000ea40008000166 */
[----:B--2---:R-:W-:Y:S09]  /*cda0*/  @!P0 BRA `(.L_x_122) ;  /* 0x0000001800008947 */ /* 0x004ff20003800000 */
.L_x_170:
[----:B------:R-:W-:Y:S05]  /*cdb0*/  BSYNC B1 ;  /* 0x0000000000017941 */ /* 0x000fea0003800000 */
.L_x_121:
[----:B------:R-:W-:Y:S04]  /*cdc0*/  BSSY B1, `(.L_x_123) ;  /* 0x0000007000017945 */ /* 0x000fe80003800000 */
[----:B------:R-:W-:Y:S05]  /*cdd0*/  @P1 BRA `(.L_x_124) ;  /* 0x0000000000141947 */ /* 0x000fea0003800000 */
[----:B------:R-:W-:Y:S01]  /*cde0*/  ISETP.NE.AND P0, PT, R10, RZ, PT ;  /* 0x000000ff0a00720c */ /* 0x000fe20003f05270 */
[----:B--2---:R-:W-:-:S04]  /*cdf0*/  IMAD.MOV.U32 R3, RZ, RZ, 0x2000 ;  /* 0x00002000ff037424 */ /* 0x004fc800078e00ff */
[----:B------:R3:W-:Y:S08]  /*ce00*/  SYNCS.ARRIVE.TRANS64 RZ, [UR38+0x28c38], R3 ;  /* 0x028c3803ffff79a7 */ /* 0x0007f00008000026 */
[----:B---3--:R-:W-:Y:S05]  /*ce10*/  @!P0 BRA `(.L_x_124) ;  /* 0x0000000000048947 */ /* 0x008fea0003800000 */
[----:B------:R-:W-:Y:S01]  /*ce20*/  BPT.TRAP 0x1 ;  /* 0x000000040000795c */ /* 0x000fe20000300000 */
.L_x_124:
[----:B------:R-:W-:Y:S05]  /*ce30*/  BSYNC B1 ;  /* 0x0000000000017941 */ /* 0x000fea0003800000 */
.L_x_123:
[----:B------:R-:W-:Y:S01]  /*ce40*/  IMAD.MOV.U32 R4, RZ, RZ, RZ ;  /* 0x000000ffff047224 */ /* 0x000fe200078e00ff */
[----:B------:R-:W-:Y:S01]  /*ce50*/  ULDC.64 UR4, c[0x0][0x198] ;  /* 0x0000660000047ab9 */ /* 0x000fe20000000a00 */
[----:B------:R-:W-:Y:S01]  /*ce60*/  PLOP3.LUT P0, PT, PT, PT, PT, 0x80, 0x0 ;  /* 0x000000000000781c */ /* 0x000fe20003f0f070 */
[----:B------:R-:W-:Y:S01]  /*ce70*/  UIADD3 UR4, UP0, UR4, 0x370, URZ ;  /* 0x0000037004047890 */ /* 0x000fe2000ff1e03f */
[----:B------:R-:W-:Y:S01]  /*ce80*/  SHF.L.U32 R7, R7, 0x6, RZ ;  /* 0x0000000607077819 */ /* 0x000fe200000006ff */
[----:B------:R-:W-:Y:S01]  /*ce90*/  UIADD3 UR8, UR38, 0x24400, URZ ;  /* 0x0002440026087890 */ /* 0x000fe2000fffe03f */
[----:B------:R-:W-:Y:S01]  /*cea0*/  R2UR UR10, R4 ;  /* 0x00000000040a72ca */ /* 0x000fe200000e0000 */
[----:B------:R-:W-:Y:S02]  /*ceb0*/  UIADD3 UR9, UR38, 0x28c38, URZ ;  /* 0x00028c3826097890 */ /* 0x000fe4000fffe03f */
[----:B------:R-:W-:Y:S01]  /*cec0*/  UIADD3.X UR5, URZ, UR5, URZ, UP0, !UPT ;  /* 0x000000053f057290 */ /* 0x000fe200087fe43f */
[----:B------:R-:W-:Y:S01]  /*ced0*/  UMOV UR6, 0x0 ;  /* 0x0000000000067882 */ /* 0x000fe20000000000 */
[----:B------:R-:W-:-:S10]  /*cee0*/  UMOV UR7, 0x14f00000 ;  /* 0x14f0000000077882 */ /* 0x000fd40000000000 */
.L_x_125:
[----:B------:R-:W-:-:S13]  /*cef0*/  @P0 ELECT P2, URZ, PT ;  /* 0x00000000003f082f */ /* 0x000fda0003840000 */
[----:B-----5:R-:W-:Y:S01]  /*cf00*/  @P2 R2UR UR13, R16 ;  /* 0x00000000100d22ca */ /* 0x020fe200000e0000 */
[----:B------:R-:W-:Y:S01]  /*cf10*/  UMOV UR12, UR36 ;  /* 0x00000024000c7c82 */ /* 0x000fe20008000000 */
[----:B------:R-:W-:Y:S02]  /*cf20*/  @P2 R2UR UR11, R7 ;  /* 0x00000000070b22ca */ /* 0x000fe400000e0000 */
[----:B------:R-:W-:Y:S02]  /*cf30*/  @P2 PLOP3.LUT P0, PT, P2, PT, PT, 0x8, 0x0 ;  /* 0x000000000000281c */ /* 0x000fe4000170e170 */
[----:B------:R-:W-:-:S09]  /*cf40*/  PLOP3.LUT P2, PT, PT, PT, PT, 0x8, 0x0 ;  /* 0x000000000000781c */ /* 0x000fd20003f4e170 */
[----:B------:R3:W-:Y:S02]  /*cf50*/  UTMALDG.4D [UR8], [UR4], desc[UR6] ;  /* 0x00000608040075b4 */ /* 0x0007e40008019000 */
[----:B---3--:R-:W-:Y:S05]  /*cf60*/  @P0 BRA.U.ANY `(.L_x_125) ;  /* 0xfffffffd00e00947 */ /* 0x008fea000393ffff */
[----:B------:R-:W3:Y:S01]  /*cf70*/  SYNCS.PHASECHK.TRANS64.TRYWAIT P0, [UR38+0x28c68], R2 ;  /* 0x028c6802ff0075a7 */ /* 0x000ee20008000166 */
[----:B------:R-:W-:Y:S04]  /*cf80*/  BSSY B1, `(.L_x_126) ;  /* 0x0000002000017945 */ /* 0x000fe80003800000 */
[----:B---3--:R-:W-:Y:S05]  /*cf90*/  @!P0 BRA `(.L_x_127) ;  /* 0x00000014009c8947 */ /* 0x008fea0003800000 */
.L_x_171:
[----:B------:R-:W-:Y:S05]  /*cfa0*/  BSYNC B1 ;  /* 0x0000000000017941 */ /* 0x000fea0003800000 */
.L_x_126:
[----:B------:R-:W-:Y:S01]  /*cfb0*/  BSSY B1, `(.L_x_128) ;  /* 0x0000009000017945 */ /* 0x000fe20003800000 */
[----:B--2---:R-:W-:Y:S02]  /*cfc0*/  IMAD.MOV.U32 R2, RZ, RZ, 0x0 ;  /* 0x00000000ff027424 */ /* 0x004fe400078e00ff */
[----:B------:R-:W-:Y:S01]  /*cfd0*/  IMAD.MOV.U32 R3, RZ, RZ, 0x14f00000 ;  /* 0x14f00000ff037424 */ /* 0x000fe200078e00ff */
[----:B------:R-:W-:Y:S06]  /*cfe0*/  @P1 BRA `(.L_x_129) ;  /* 0x0000000000141947 */ /* 0x000fec0003800000 */
[----:B------:R-:W-:Y:S01]  /*cff0*/  ISETP.NE.AND P0, PT, R10, RZ, PT ;  /* 0x000000ff0a00720c */ /* 0x000fe20003f05270 */
[----:B------:R-:W-:-:S04]  /*d000*/  IMAD.MOV.U32 R5, RZ, RZ, 0x10000 ;  /* 0x00010000ff057424 */ /* 0x000fc800078e00ff */
[----:B------:R2:W-:Y:S08]  /*d010*/  SYNCS.ARRIVE.TRANS64 RZ, [UR38+0x28c58], R5 ;  /* 0x028c5805ffff79a7 */ /* 0x0005f00008000026 */
[----:B--2---:R-:W-:Y:S05]  /*d020*/  @!P0 BRA `(.L_x_129) ;  /* 0x0000000000048947 */ /* 0x004fea0003800000 */
[----:B------:R-:W-:Y:S01]  /*d030*/  BPT.TRAP 0x1 ;  /* 0x000000040000795c */ /* 0x000fe20000300000 */
.L_x_129:
[----:B------:R-:W-:Y:S05]  /*d040*/  BSYNC B1 ;  /* 0x0000000000017941 */ /* 0x000fea0003800000 */
.L_x_128:
        /* <DEDUP_REMOVED lines=9> */
.L_x_130:
[----:B------:R-:W-:-:S13]  /*d0e0*/  @P0 ELECT P1, URZ, PT ;  /* 0x00000000003f082f */ /* 0x000fda0003820000 */
[----:B------:R-:W-:Y:S01]  /*d0f0*/  @P1 R2UR UR13, R16 ;  /* 0x00000000100d12ca */ /* 0x000fe200000e0000 */
[----:B------:R-:W-:Y:S01]  /*d100*/  UMOV UR12, UR36 ;  /* 0x00000024000c7c82 */ /* 0x000fe20008000000 */
[----:B------:R-:W-:Y:S02]  /*d110*/  @P1 R2UR UR11, R7 ;  /* 0x00000000070b12ca */ /* 0x000fe400000e0000 */
[----:B------:R-:W-:Y:S02]  /*d120*/  @P1 PLOP3.LUT P0, PT, P1, PT, PT, 0x8, 0x0 ;  /* 0x000000000000181c */ /* 0x000fe40000f0e170 */
[----:B------:R-:W-:-:S09]  /*d130*/  PLOP3.LUT P1, PT, PT, PT, PT, 0x8, 0x0 ;  /* 0x000000000000781c */ /* 0x000fd20003f2e170 */
[----:B------:R2:W-:Y:S02]  /*d140*/  UTMALDG.4D [UR8], [UR4], desc[UR6] ;  /* 0x00000608040075b4 */ /* 0x0005e40008019000 */
[----:B--2---:R-:W-:Y:S05]  /*d150*/  @P0 BRA.U.ANY `(.L_x_130) ;  /* 0xfffffffd00e00947 */ /* 0x004fea000393ffff */
[----:B------:R-:W-:Y:S01]  /*d160*/  R2UR UR6, R2 ;  /* 0x00000000020672ca */ /* 0x000fe200000e0000 */
[----:B------:R-:W-:Y:S01]  /*d170*/  UIADD3 UR8, UR38, 0x12400, URZ ;  /* 0x0001240026087890 */ /* 0x000fe2000fffe03f */
[----:B------:R-:W-:Y:S01]  /*d180*/  R2UR UR7, R3 ;  /* 0x00000000030772ca */ /* 0x000fe200000e0000 */
[----:B------:R-:W-:Y:S01]  /*d190*/  UMOV UR10, 0x40 ;  /* 0x00000040000a7882 */ /* 0x000fe20000000000 */
[----:B------:R-:W-:-:S13]  /*d1a0*/  PLOP3.LUT P0, PT, PT, PT, PT, 0x80, 0x0 ;  /* 0x000000000000781c */ /* 0x000fda0003f0f070 */
.L_x_131:
        /* <DEDUP_REMOVED lines=13> */
.L_x_132:
        /* <DEDUP_REMOVED lines=13> */
.L_x_133:
        /* <DEDUP_REMOVED lines=13> */
.L_x_134:
        /* <DEDUP_REMOVED lines=13> */
.L_x_135:
        /* <DEDUP_REMOVED lines=13> */
.L_x_136:
        /* <DEDUP_REMOVED lines=13> */
.L_x_137:
        /* <DEDUP_REMOVED lines=8> */
.L_x_119:
[----:B------:R-:W-:Y:S05]  /*d710*/  BSYNC B0 ;  /* 0x0000000000007941 */ /* 0x000fea0003800000 */
.L_x_118:
[----:B------:R-:W-:Y:S01]  /*d720*/  LOP3.LUT R0, R0, 0x1, RZ, 0x3c, !PT ;  /* 0x0000000100007812 */ /* 0x000fe200078e3cff */
[----:B------:R-:W-:Y:S02]  /*d730*/  IMAD.MOV.U32 R6, RZ, RZ, RZ ;  /* 0x000000ffff067224 */ /* 0x000fe400078e00ff */
[----:B------:R-:W-:-:S07]  /*d740*/  IMAD.MOV.U32 R9, RZ, RZ, RZ ;  /* 0x000000ffff097224 */ /* 0x000fce00078e00ff */
.L_x_49:
[----:B------:R-:W2:Y:S01]  /*d750*/  S2R R3, SR_CgaCtaId ;  /* 0x0000000000037919 */ /* 0x000ea20000008800 */
[----:B------:R-:W-:Y:S02]  /*d760*/  MOV R2, 0x400 ;  /* 0x0000040000027802 */ /* 0x000fe40000000f00 */
[----:B------:R-:W-:Y:S02]  /*d770*/  SHF.L.U32 R9, R9, 0x1f, RZ ;  /* 0x0000001f09097819 */ /* 0x000fe400000006ff */
[----:B--2---:R-:W-:-:S04]  /*d780*/  LEA R2, R3, R2, 0x18 ;  /* 0x0000000203027211 */ /* 0x004fc800078ec0ff */
[----:B------:R-:W2:Y:S02]  /*d790*/  SYNCS.PHASECHK.TRANS64.TRYWAIT P0, [R2+URZ+0x28c20], R9 ;  /* 0x028c2009020075a7 */ /* 0x000ea4000800017f */
[----:B--2---:R-:W-:Y:S05]  /*d7a0*/  @!P0 BRA `(.L_x_138) ;  /* 0x0000000c00b08947 */ /* 0x004fea0003800000 */
.L_x_172:
[----:B------:R-:W-:-:S03]  /*d7b0*/  UMOV UR4, 0xffffffff ;  /* 0xffffffff00047882 */ /* 0x000fc60000000000 */
[----:B------:R-:W-:Y:S05]  /*d7c0*/  BRA.DIV UR4, `(.L_x_139) ;  /* 0x0000000e04bc7947 */ /* 0x000fea000b800000 */
[----:B------:R-:W3:Y:S02]  /*d7d0*/  S2R R3, SR_TID.X ;  /* 0x0000000000037919 */ /* 0x000ee40000002100 */
[----:B---3--:R-:W-:-:S04]  /*d7e0*/  SHF.R.U32.HI R3, RZ, 0x5, R3 ;  /* 0x00000005ff037819 */ /* 0x008fc80000011603 */
[----:B------:R-:W-:-:S05]  /*d7f0*/  LOP3.LUT R3, R3, 0x3, RZ, 0xc0, !PT ;  /* 0x0000000303037812 */ /* 0x000fca00078ec0ff */
[----:B------:R3:W4:Y:S02]  /*d800*/  SHFL.IDX PT, R14, R3, RZ, 0x1f ;  /* 0x00001fff030e7589 */ /* 0x00072400000e0000 */
.L_x_175:
[----:B----4-:R-:W-:-:S13]  /*d810*/  ISETP.NE.AND P0, PT, R14, RZ, PT ;  /* 0x000000ff0e00720c */ /* 0x010fda0003f05270 */
[----:B------:R-:W-:Y:S05]  /*d820*/  @P0 BRA `(.L_x_10) ;  /* 0x0000000000880947 */ /* 0x000fea0003800000 */
[----:B------:R-:W-:-:S03]  /*d830*/  UMOV UR4, 0xffffffff ;  /* 0xffffffff00047882 */ /* 0x000fc60000000000 */
[----:B------:R-:W-:Y:S05]  /*d840*/  BRA.DIV UR4, `(.L_x_140) ;  /* 0x0000000e04d07947 */ /* 0x000fea000b800000 */
[----:B------:R-:W-:-:S13]  /*d850*/  ELECT P6, URZ, PT ;  /* 0x00000000003f782f */ /* 0x000fda00038c0000 */
.L_x_178:
[----:B------:R-:W-:Y:S05]  /*d860*/  @!P6 BRA `(.L_x_10) ;  /* 0x000000000078e947 */ /* 0x000fea0003800000 */
[----:B---3--:R-:W3:Y:S02]  /*d870*/  LDL.LU R3, [R1+0x14] ;  /* 0x0000140001037983 */ /* 0x008ee40000300800 */
[----:B---3--:R-:W-:-:S04]  /*d880*/  LOP3.LUT R3, R3, 0x2, RZ, 0xfc, !PT ;  /* 0x0000000203037812 */ /* 0x008fc800078efcff */
[----:B------:R-:W-:-:S13]  /*d890*/  ISETP.NE.AND P2, PT, R3, 0x3, PT ;  /* 0x000000030300780c */ /* 0x000fda0003f45270 */
[----:B------:R-:W-:Y:S05]  /*d8a0*/  @!P2 BRA `(.L_x_141) ;  /* 0x000000000004a947 */ /* 0x000fea0003800000 */
[----:B------:R-:W-:Y:S01]  /*d8b0*/  BPT.TRAP 0x1 ;  /* 0x000000040000795c */ /* 0x000fe20000300000 */
.L_x_141:
[----:B------:R-:W-:Y:S01]  /*d8c0*/  VIADD R8, R2, 0x28c40 ;  /* 0x00028c4002087836 */ /* 0x000fe20000000000 */
[----:B------:R-:W-:Y:S01]  /*d8d0*/  SHF.L.U32 R4, R0, 0x1f, RZ ;  /* 0x0000001f00047819 */ /* 0x000fe200000006ff */
[C---:B------:R-:W-:Y:S02]  /*d8e0*/  VIADD R3, R6.reuse, 0x1 ;  /* 0x0000000106037836 */ /* 0x040fe40000000000 */
[----:B------:R-:W-:-:S03]  /*d8f0*/  IMAD R7, R6, 0x8, R8 ;  /* 0x0000000806077824 */ /* 0x000fc600078e0208 */
[C---:B------:R-:W-:Y:S01]  /*d900*/  ISETP.NE.AND P1, PT, R3.reuse, 0x2, PT ;  /* 0x000000020300780c */ /* 0x040fe20003f25270 */
[----:B------:R-:W3:Y:S03]  /*d910*/  SYNCS.PHASECHK.TRANS64.TRYWAIT P0, [R7+URZ], R4 ;  /* 0x00000004070075a7 */ /* 0x000ee6000800017f */
[----:B------:R-:W-:Y:S02]  /*d920*/  SEL R5, RZ, 0x1, P1 ;  /* 0x00000001ff057807 */ /* 0x000fe40000800000 */
[----:B------:R-:W-:Y:S02]  /*d930*/  SEL R3, R3, RZ, P1 ;  /* 0x000000ff03037207 */ /* 0x000fe40000800000 */
[----:B------:R-:W-:Y:S02]  /*d940*/  LOP3.LUT R0, R0, R5, RZ, 0x3c, !PT ;  /* 0x0000000500007212 */ /* 0x000fe400078e3cff */
[----:B------:R-:W-:-:S02]  /*d950*/  LEA R5, R3, R8, 0x3 ;  /* 0x0000000803057211 */ /* 0x000fc400078e18ff */
[----:B------:R-:W-:Y:S01]  /*d960*/  SHF.L.U32 R0, R0, 0x1f, RZ ;  /* 0x0000001f00007819 */ /* 0x000fe200000006ff */
[----:B---3--:R-:W-:Y:S06]  /*d970*/  @!P0 BRA `(.L_x_142) ;  /* 0x0000000c00a48947 */ /* 0x008fec0003800000 */
.L_x_179:
[----:B------:R-:W4:Y:S02]  /*d980*/  SYNCS.PHASECHK.TRANS64.TRYWAIT P0, [R5+URZ], R0 ;  /* 0x00000000050075a7 */ /* 0x000f24000800017f */
[----:B----4-:R-:W-:Y:S05]  /*d990*/  @!P0 BRA `(.L_x_143) ;  /* 0x0000000c00b08947 */ /* 0x010fea0003800000 */
.L_x_180:
[----:B------:R-:W-:Y:S05]  /*d9a0*/  @!P2 BRA `(.L_x_144) ;  /* 0x000000000004a947 */ /* 0x000fea0003800000 */
[----:B------:R-:W-:Y:S01]  /*d9b0*/  BPT.TRAP 0x1 ;  /* 0x000000040000795c */ /* 0x000fe20000300000 */
.L_x_144:
[----:B--2---:R-:W-:-:S04]  /*d9c0*/  VIADD R2, R2, 0x28c60 ;  /* 0x00028c6002027836 */ /* 0x004fc80000000000 */
[----:B----4-:R-:W-:-:S04]  /*d9d0*/  IMAD R5, R6, 0x8, R2 ;  /* 0x0000000806057824 */ /* 0x010fc800078e0202 */
[----:B------:R-:W2:Y:S02]  /*d9e0*/  SYNCS.PHASECHK.TRANS64.TRYWAIT P0, [R5+URZ], R4 ;  /* 0x00000004050075a7 */ /* 0x000ea4000800017f */
[----:B--2---:R-:W-:Y:S05]  /*d9f0*/  @!P0 BRA `(.L_x_145) ;  /* 0x0000000c00ac8947 */ /* 0x004fea0003800000 */
.L_x_181:
[----:B------:R-:W-:-:S07]  /*da00*/  IMAD R3, R3, 0x8, R2 ;  /* 0x0000000803037824 */ /* 0x000fce00078e0202 */
.L_x_146:
[----:B----4-:R4:W0:Y:S02]  /*da10*/  SYNCS.PHASECHK.TRANS64.TRYWAIT P0, [R3+URZ], R0 ;  /* 0x00000000030075a7 */ /* 0x010824000800017f */
[----:B0-----:R-:W-:Y:S05]  /*da20*/  @!P0 NANOSLEEP.SYNCS 0x989680 ;  /* 0x009896800000895d */ /* 0x001fea0003900000 */
[----:B------:R-:W0:Y:S02]  /*da30*/  @!P0 SYNCS.PHASECHK.TRANS64 P0, [R3+URZ], R0 ;  /* 0x00000000030085a7 */ /* 0x000e24000800007f */
[----:B0-----:R-:W-:Y:S05]  /*da40*/  @!P0 BRA `(.L_x_146) ;  /* 0xfffffffc00f08947 */ /* 0x001fea000383ffff */
.L_x_10:
[----:B------:R-:W-:Y:S05]  /*da50*/  BSYNC B6 ;  /* 0x0000000000067941 */ /* 0x000fea0003800000 */
.L_x_7:
[----:B------:R-:W-:Y:S05]  /*da60*/  EXIT ;  /* 0x000000000000794d */ /* 0x000fea0003800000 */
.L_x_15:
[----:B0-----:R-:W-:-:S04]  /*da70*/  IMAD.U32 R6, RZ, RZ, UR5 ;  /* 0x00000005ff067e24 */ /* 0x001fc8000f8e00ff */
[----:B------:R0:W1:Y:S03]  /*da80*/  SYNCS.PHASECHK.TRANS64.TRYWAIT P1, [R6+URZ+0x28c50], R5 ;  /* 0x028c5005060075a7 */ /* 0x000066000802017f */
[----:B-1----:R-:W-:Y:S05]  /*da90*/  @!P1 NANOSLEEP.SYNCS 0x989680 ;  /* 0x009896800000995d */ /* 0x002fea0003900000 */
[----:B------:R-:W1:Y:S02]  /*daa0*/  @!P1 SYNCS.PHASECHK.TRANS64 P1, [R6+URZ+0x28c50], R5 ;  /* 0x028c5005060095a7 */ /* 0x000e64000802007f */
[----:B-1----:R-:W-:Y:S05]  /*dab0*/  @!P1 BRA `(.L_x_15) ;  /* 0xfffffffc00ec9947 */ /* 0x002fea000383ffff */
[----:B------:R-:W-:Y:S05]  /*dac0*/  BRA `(.L_x_147) ;  /* 0xffffff3800587947 */ /* 0x000fea000383ffff */
.L_x_20:
[----:B-1----:R-:W-:-:S04]  /*dad0*/  IMAD.U32 R6, RZ, RZ, UR7 ;  /* 0x00000007ff067e24 */ /* 0x002fc8000f8e00ff */
[----:B------:R1:W2:Y:S03]  /*dae0*/  SYNCS.PHASECHK.TRANS64.TRYWAIT P1, [R6+URZ+0x28c50], R5 ;  /* 0x028c5005060075a7 */ /* 0x0002a6000802017f */
[----:B--2---:R-:W-:Y:S05]  /*daf0*/  @!P1 NANOSLEEP.SYNCS 0x989680 ;  /* 0x009896800000995d */ /* 0x004fea0003900000 */
[----:B------:R-:W2:Y:S02]  /*db00*/  @!P1 SYNCS.PHASECHK.TRANS64 P1, [R6+URZ+0x28c50], R5 ;  /* 0x028c5005060095a7 */ /* 0x000ea4000802007f */
[----:B--2---:R-:W-:Y:S05]  /*db10*/  @!P1 BRA `(.L_x_20) ;  /* 0xfffffffc00ec9947 */ /* 0x004fea000383ffff */
[----:B------:R-:W-:Y:S05]  /*db20*/  BRA `(.L_x_19) ;  /* 0xffffff4400607947 */ /* 0x000fea000383ffff */
.L_x_24:
[----:B0-----:R-:W-:-:S04]  /*db30*/  IMAD.U32 R6, RZ, RZ, UR36 ;  /* 0x00000024ff067e24 */ /* 0x001fc8000f8e00ff */
[----:B------:R0:W1:Y:S03]  /*db40*/  SYNCS.PHASECHK.TRANS64.TRYWAIT P1, [R6+URZ+0x28c00], R13 ;  /* 0x028c000d060075a7 */ /* 0x000066000802017f */
[----:B-1----:R-:W-:Y:S05]  /*db50*/  @!P1 NANOSLEEP.SYNCS 0x989680 ;  /* 0x009896800000995d */ /* 0x002fea0003900000 */
[----:B------:R-:W1:Y:S02]  /*db60*/  @!P1 SYNCS.PHASECHK.TRANS64 P1, [R6+URZ+0x28c00], R13 ;  /* 0x028c000d060095a7 */ /* 0x000e64000802007f */
[----:B-1----:R-:W-:Y:S05]  /*db70*/  @!P1 BRA `(.L_x_24) ;  /* 0xfffffffc00ec9947 */ /* 0x002fea000383ffff */
[----:B------:R-:W-:Y:S05]  /*db80*/  BRA `(.L_x_148) ;  /* 0xffffff5800587947 */ /* 0x000fea000383ffff */
.L_x_28:
[----:B-1----:R-:W-:-:S04]  /*db90*/  IMAD.U32 R8, RZ, RZ, UR36 ;  /* 0x00000024ff087e24 */ /* 0x002fc8000f8e00ff */
[----:B------:R1:W2:Y:S03]  /*dba0*/  SYNCS.PHASECHK.TRANS64.TRYWAIT P2, [R8+URZ+0x28c30], R13 ;  /* 0x028c300d080075a7 */ /* 0x0002a6000804017f */
[----:B--2---:R-:W-:Y:S05]  /*dbb0*/  @!P2 NANOSLEEP.SYNCS 0x989680 ;  /* 0x009896800000a95d */ /* 0x004fea0003900000 */
[----:B------:R-:W2:Y:S02]  /*dbc0*/  @!P2 SYNCS.PHASECHK.TRANS64 P2, [R8+URZ+0x28c30], R13 ;  /* 0x028c300d0800a5a7 */ /* 0x000ea4000804007f */
[----:B--2---:R-:W-:Y:S05]  /*dbd0*/  @!P2 BRA `(.L_x_28) ;  /* 0xfffffffc00eca947 */ /* 0x004fea000383ffff */
[----:B------:R-:W-:Y:S05]  /*dbe0*/  BRA `(.L_x_27) ;  /* 0xffffff5800747947 */ /* 0x000fea000383ffff */
.L_x_32:
[----:B---3--:R3:W4:Y:S02]  /*dbf0*/  SYNCS.PHASECHK.TRANS64.TRYWAIT P2, [R14+URZ+0x28c50], R13 ;  /* 0x028c500d0e0075a7 */ /* 0x008724000804017f */
[----:B----4-:R-:W-:Y:S05]  /*dc00*/  @!P2 NANOSLEEP.SYNCS 0x989680 ;  /* 0x009896800000a95d */ /* 0x010fea0003900000 */
[----:B------:R-:W4:Y:S02]  /*dc10*/  @!P2 SYNCS.PHASECHK.TRANS64 P2, [R14+URZ+0x28c50], R13 ;  /* 0x028c500d0e00a5a7 */ /* 0x000f24000804007f */
[----:B----4-:R-:W-:Y:S05]  /*dc20*/  @!P2 BRA `(.L_x_32) ;  /* 0xfffffffc00f0a947 */ /* 0x010fea000383ffff */
[----:B------:R-:W-:Y:S05]  /*dc30*/  BRA `(.L_x_31) ;  /* 0xffffff6800ec7947 */ /* 0x000fea000383ffff */
.L_x_37:
[----:B--2---:R-:W-:-:S04]  /*dc40*/  IMAD.U32 R15, RZ, RZ, UR7 ;  /* 0x00000007ff0f7e24 */ /* 0x004fc8000f8e00ff */
[----:B------:R2:W3:Y:S03]  /*dc50*/  SYNCS.PHASECHK.TRANS64.TRYWAIT P3, [R15+URZ+0x28c30], R14 ;  /* 0x028c300e0f0075a7 */ /* 0x0004e6000806017f */
[----:B---3--:R-:W-:Y:S05]  /*dc60*/  @!P3 NANOSLEEP.SYNCS 0x989680 ;  /* 0x009896800000b95d */ /* 0x008fea0003900000 */
[----:B------:R-:W3:Y:S02]  /*dc70*/  @!P3 SYNCS.PHASECHK.TRANS64 P3, [R15+URZ+0x28c30], R14 ;  /* 0x028c300e0f00b5a7 */ /* 0x000ee4000806007f */
[----:B---3--:R-:W-:Y:S05]  /*dc80*/  @!P3 BRA `(.L_x_37) ;  /* 0xfffffffc00ecb947 */ /* 0x008fea000383ffff */
[----:B------:R-:W-:Y:S05]  /*dc90*/  BRA `(.L_x_36) ;  /* 0xffffff6c00c47947 */ /* 0x000fea000383ffff */
.L_x_41:
[----:B---3--:R3:W4:Y:S02]  /*dca0*/  SYNCS.PHASECHK.TRANS64.TRYWAIT P3, [R171+URZ+0x28c50], R14 ;  /* 0x028c500eab0075a7 */ /* 0x008724000806017f */
[----:B----4-:R-:W-:Y:S05]  /*dcb0*/  @!P3 NANOSLEEP.SYNCS 0x989680 ;  /* 0x009896800000b95d */ /* 0x010fea0003900000 */
[----:B------:R-:W4:Y:S02]  /*dcc0*/  @!P3 SYNCS.PHASECHK.TRANS64 P3, [R171+URZ+0x28c50], R14 ;  /* 0x028c500eab00b5a7 */ /* 0x000f24000806007f */
[----:B----4-:R-:W-:Y:S05]  /*dcd0*/  @!P3 BRA `(.L_x_41) ;  /* 0xfffffffc00f0b947 */ /* 0x010fea000383ffff */
[----:B------:R-:W-:Y:S05]  /*dce0*/  BRA `(.L_x_40) ;  /* 0xffffff8000e07947 */ /* 0x000fea000383ffff */
.L_x_54:
[----:B------:R-:W-:Y:S01]  /*dcf0*/  MOV R13, R19 ;  /* 0x00000013000d7202 */ /* 0x000fe20000000f00 */
[----:B------:R-:W-:Y:S02]  /*dd00*/  IMAD.MOV.U32 R12, RZ, RZ, RZ ;  /* 0x000000ffff0c7224 */ /* 0x000fe400078e00ff */
[----:B------:R-:W-:Y:S02]  /*dd10*/  IMAD.MOV.U32 R11, RZ, RZ, 0x1f ;  /* 0x0000001fff0b7424 */ /* 0x000fe400078e00ff */
[----:B------:R-:W-:-:S07]  /*dd20*/  IMAD.MOV.U32 R15, RZ, RZ, -0x1 ;  /* 0xffffffffff0f7424 */ /* 0x000fce00078e00ff */
[----:B------:R-:W-:Y:S05]  /*dd30*/  WARPSYNC.COLLECTIVE R15, `(.L_x_149) ;  /* 0x000000000f087348 */ /* 0x000fea0003c00000 */
[----:B------:R0:W1:Y:S02]  /*dd40*/  SHFL.IDX P6, R14, R13, R12, R11 ;  /* 0x0000000c0d0e7389 */ /* 0x00006400000c000b */
[----:B01----:R-:W-:Y:S01]  /*dd50*/  ENDCOLLECTIVE ;  /* 0x000000000000791b */ /* 0x003fe20003800000 */
.L_x_149:
[----:B------:R-:W-:Y:S05]  /*dd60*/  BRA `(.L_x_150) ;  /* 0xffffffc000487947 */ /* 0x000fea000383ffff */
.L_x_56:
[----:B------:R-:W-:Y:S01]  /*dd70*/  BSSY B0, `(.L_x_151) ;  /* 0x0000006000007945 */ /* 0x000fe20003800000 */
[----:B------:R-:W-:-:S07]  /*dd80*/  IMAD.MOV.U32 R15, RZ, RZ, -0x1 ;  /* 0xffffffffff0f7424 */ /* 0x000fce00078e00ff */
[----:B------:R-:W-:Y:S05]  /*dd90*/  WARPSYNC.COLLECTIVE R15, `(.L_x_152) ;  /* 0x000000000f0c7348 */ /* 0x000fea0003c00000 */
[----:B------:R-:W-:Y:S02]  /*dda0*/  ELECT P6, UR62, PT ;  /* 0x00000000003e782f */ /* 0x000fe400038c0000 */
[----:B------:R-:W-:Y:S01]  /*ddb0*/  MOV R14, UR62 ;  /* 0x0000003e000e7c02 */ /* 0x000fe20008000f00 */
[----:B------:R-:W-:Y:S10]  /*ddc0*/  ENDCOLLECTIVE ;  /* 0x000000000000791b */ /* 0x000ff40003800000 */
.L_x_152:
[----:B------:R-:W-:Y:S05]  /*ddd0*/  BSYNC B0 ;  /* 0x0000000000007941 */ /* 0x000fea0003800000 */
.L_x_151:
[----:B------:R-:W-:Y:S05]  /*dde0*/  BRA `(.L_x_153) ;  /* 0xffffffc000487947 */ /* 0x000fea000383ffff */
.L_x_58:
[----:B0-----:R-:W-:-:S04]  /*ddf0*/  IMAD.U32 R3, RZ, RZ, UR38 ;  /* 0x00000026ff037e24 */ /* 0x001fc8000f8e00ff */
[----:B------:R0:W1:Y:S03]  /*de00*/  SYNCS.PHASECHK.TRANS64.TRYWAIT P0, [R3+URZ+0x28c40], R0 ;  /* 0x028c4000030075a7 */ /* 0x000066000800017f */
[----:B-1----:R-:W-:Y:S05]  /*de10*/  @!P0 NANOSLEEP.SYNCS 0x989680 ;  /* 0x009896800000895d */ /* 0x002fea0003900000 */
[----:B------:R-:W1:Y:S02]  /*de20*/  @!P0 SYNCS.PHASECHK.TRANS64 P0, [R3+URZ+0x28c40], R0 ;  /* 0x028c4000030085a7 */ /* 0x000e64000800007f */
[----:B-1----:R-:W-:Y:S05]  /*de30*/  @!P0 BRA `(.L_x_58) ;  /* 0xfffffffc00ec8947 */ /* 0x002fea000383ffff */
[----:B------:R-:W-:Y:S05]  /*de40*/  BRA `(.L_x_154) ;  /* 0xffffffc000a47947 */ /* 0x000fea000383ffff */
.L_x_61:
[----:B------:R-:W-:Y:S01]  /*de50*/  IMAD.MOV.U32 R13, RZ, RZ, R3 ;  /* 0x000000ffff0d7224 */ /* 0x000fe200078e0003 */
[----:B------:R-:W-:Y:S01]  /*de60*/  MOV R11, 0x181f ;  /* 0x0000181f000b7802 */ /* 0x000fe20000000f00 */
[----:B------:R-:W-:Y:S02]  /*de70*/  IMAD.MOV.U32 R12, RZ, RZ, RZ ;  /* 0x000000ffff0c7224 */ /* 0x000fe400078e00ff */
[----:B------:R-:W-:Y:S02]  /*de80*/  IMAD.MOV.U32 R15, RZ, RZ, -0x1 ;  /* 0xffffffffff0f7424 */ /* 0x000fe400078e00ff */
[----:B------:R-:W-:-:S07]  /*de90*/  IMAD R5, R10, 0x40, R5 ;  /* 0x000000400a057824 */ /* 0x000fce00078e0205 */
[----:B------:R-:W-:Y:S05]  /*dea0*/  WARPSYNC.COLLECTIVE R15, `(.L_x_155) ;  /* 0x000000000f087348 */ /* 0x000fea0003c00000 */
[----:B------:R0:W1:Y:S02]  /*deb0*/  SHFL.IDX P6, R14, R13, R12, R11 ;  /* 0x0000000c0d0e7389 */ /* 0x00006400000c000b */
[----:B01----:R-:W-:Y:S01]  /*dec0*/  ENDCOLLECTIVE ;  /* 0x000000000000791b */ /* 0x003fe20003800000 */
.L_x_155:
[----:B------:R-:W-:Y:S02]  /*ded0*/  VIADD R21, R5, 0x10 ;  /* 0x0000001005157836 */ /* 0x000fe40000000000 */
[----:B------:R-:W-:Y:S02]  /*dee0*/  IMAD.MOV.U32 R13, RZ, RZ, R0 ;  /* 0x000000ffff0d7224 */ /* 0x000fe400078e0000 */
[----:B------:R-:W-:-:S07]  /*def0*/  IMAD.MOV.U32 R6, RZ, RZ, R14 ;  /* 0x000000ffff067224 */ /* 0x000fce00078e000e */
[----:B------:R-:W-:Y:S05]  /*df00*/  WARPSYNC.COLLECTIVE R15, `(.L_x_156) ;  /* 0x000000000f087348 */ /* 0x000fea0003c00000 */
[----:B------:R0:W1:Y:S02]  /*df10*/  SHFL.IDX P6, R14, R13, R12, R11 ;  /* 0x0000000c0d0e7389 */ /* 0x00006400000c000b */
[----:B01----:R-:W-:Y:S01]  /*df20*/  ENDCOLLECTIVE ;  /* 0x000000000000791b */ /* 0x003fe20003800000 */
.L_x_156:
[----:B------:R-:W-:Y:S02]  /*df30*/  ULDC UR4, c[0x0][0x288] ;  /* 0x0000a20000047ab9 */ /* 0x000fe40000000800 */
[----:B------:R-:W-:-:S05]  /*df40*/  IMAD R2, R9, UR4, RZ ;  /* 0x0000000409027c24 */ /* 0x000fca000f8e02ff */
[----:B------:R-:W-:Y:S01]  /*df50*/  ISETP.GE.AND P1, PT, R5, R2, PT ;  /* 0x000000020500720c */ /* 0x000fe20003f26270 */
[----:B------:R-:W-:Y:S02]  /*df60*/  IMAD.MOV.U32 R13, RZ, RZ, R3 ;  /* 0x000000ffff0d7224 */ /* 0x000fe400078e0003 */
[----:B------:R-:W-:-:S10]  /*df70*/  IMAD.MOV.U32 R12, RZ, RZ, 0x1 ;  /* 0x00000001ff0c7424 */ /* 0x000fd400078e00ff */
[----:B------:R-:W-:Y:S01]  /*df80*/  @!P1 LEA R9, R4, UR38, 0x1 ;  /* 0x0000002604099c11 */ /* 0x000fe2000f8e08ff */
[----:B------:R-:W-:-:S07]  /*df90*/  IMAD.MOV.U32 R7, RZ, RZ, R14 ;  /* 0x000000ffff077224 */ /* 0x000fce00078e000e */
[----:B------:R-:W-:Y:S05]  /*dfa0*/  WARPSYNC.COLLECTIVE R15, `(.L_x_157) ;  /* 0x000000000f087348 */ /* 0x000fea0003c00000 */
[----:B------:R0:W1:Y:S02]  /*dfb0*/  SHFL.IDX P6, R14, R13, R12, R11 ;  /* 0x0000000c0d0e7389 */ /* 0x00006400000c000b */
[----:B01----:R-:W-:Y:S01]  /*dfc0*/  ENDCOLLECTIVE ;  /* 0x000000000000791b */ /* 0x003fe20003800000 */
.L_x_157:
[----:B------:R-:W-:-:S05]  /*dfd0*/  @!P1 LEA R7, P2, R8, R7, 0x1 ;  /* 0x0000000708079211 */ /* 0x000fca00078408ff */
[----:B------:R-:W-:-:S05]  /*dfe0*/  @!P1 IMAD.X R6, RZ, RZ, R6, P2 ;  /* 0x000000ffff069224 */ /* 0x000fca00010e0606 */
[----:B------:R-:W-:Y:S01]  /*dff0*/  @!P1 LOP3.LUT R7, R7, R6, RZ, 0x3c, !PT ;  /* 0x0000000607079212 */ /* 0x000fe200078e3cff */
[----:B------:R-:W-:-:S03]  /*e000*/  IMAD.MOV.U32 R13, RZ, RZ, R0 ;  /* 0x000000ffff0d7224 */ /* 0x000fc600078e0000 */
[----:B------:R-:W-:-:S04]  /*e010*/  @!P1 LOP3.LUT R6, R7, R6, RZ, 0x3c, !PT ;  /* 0x0000000607069212 */ /* 0x000fc800078e3cff */
[----:B------:R-:W-:-:S05]  /*e020*/  @!P1 LOP3.LUT R7, R7, R6, RZ, 0x3c, !PT ;  /* 0x0000000607079212 */ /* 0x000fca00078e3cff */
[----:B------:R-:W-:Y:S01]  /*e030*/  @!PT LDS RZ, [RZ] ;  /* 0x00000000fffff984 */ /* 0x000fe20000000800 */
[----:B------:R-:W-:Y:S01]  /*e040*/  @!PT LDS RZ, [RZ] ;  /* 0x00000000fffff984 */ /* 0x000fe20000000800 */
[----:B------:R-:W-:Y:S01]  /*e050*/  @!PT LDS RZ, [RZ] ;  /* 0x00000000fffff984 */ /* 0x000fe20000000800 */
[----:B------:R0:W-:Y:S01]  /*e060*/  @!P1 LDGSTS.E.BYPASS.LTC128B.128 [R9+0x20400], desc[UR42][R6.64], !P0 ;  /* 0x2040000006099fae */ /* 0x0001e2000c101d6a */
[----:B------:R-:W-:Y:S01]  /*e070*/  ISETP.GE.AND P1, PT, R21, R2, PT ;  /* 0x000000021500720c */ /* 0x000fe20003f26270 */
[----:B------:R-:W-:Y:S01]  /*e080*/  VIADD R21, R5, 0x20 ;  /* 0x0000002005157836 */ /* 0x000fe20000000000 */
[----:B0-----:R-:W-:-:S11]  /*e090*/  MOV R6, R14 ;  /* 0x0000000e00067202 */ /* 0x001fd60000000f00 */
[----:B------:R-:W-:Y:S05]  /*e0a0*/  WARPSYNC.COLLECTIVE R15, `(.L_x_158) ;  /* 0x000000000f087348 */ /* 0x000fea0003c00000 */
[----:B------:R0:W1:Y:S02]  /*e0b0*/  SHFL.IDX P6, R14, R13, R12, R11 ;  /* 0x0000000c0d0e7389 */ /* 0x00006400000c000b */
[----:B01----:R-:W-:Y:S01]  /*e0c0*/  ENDCOLLECTIVE ;  /* 0x000000000000791b */ /* 0x003fe20003800000 */
.L_x_158:
[----:B------:R-:W-:Y:S01]  /*e0d0*/  @!P1 LEA R9, R4, UR38, 0x1 ;  /* 0x0000002604099c11 */ /* 0x000fe2000f8e08ff */
[----:B------:R-:W-:Y:S02]  /*e0e0*/  IMAD.MOV.U32 R13, RZ, RZ, R3 ;  /* 0x000000ffff0d7224 */ /* 0x000fe400078e0003 */
[----:B------:R-:W-:Y:S01]  /*e0f0*/  IMAD.MOV.U32 R12, RZ, RZ, 0x2 ;  /* 0x00000002ff0c7424 */ /* 0x000fe200078e00ff */
[----:B------:R-:W-:-:S13]  /*e100*/  @!P1 LEA R7, P2, R8, R14, 0x1 ;  /* 0x0000000e08079211 */ /* 0x000fda00078408ff */
[----:B------:R-:W-:Y:S05]  /*e110*/  WARPSYNC.COLLECTIVE R15, `(.L_x_159) ;  /* 0x000000000f087348 */ /* 0x000fea0003c00000 */
[----:B------:R0:W1:Y:S02]  /*e120*/  SHFL.IDX P6, R14, R13, R12, R11 ;  /* 0x0000000c0d0e7389 */ /* 0x00006400000c000b */
[----:B01----:R-:W-:Y:S01]  /*e130*/  ENDCOLLECTIVE ;  /* 0x000000000000791b */ /* 0x003fe20003800000 */
.L_x_159:
[----:B------:R-:W-:-:S05]  /*e140*/  @!P1 IMAD.X R6, RZ, RZ, R6, P2 ;  /* 0x000000ffff069224 */ /* 0x000fca00010e0606 */
[----:B------:R-:W-:-:S04]  /*e150*/  @!P1 LOP3.LUT R7, R7, R6, RZ, 0x3c, !PT ;  /* 0x0000000607079212 */ /* 0x000fc800078e3cff */
[----:B------:R-:W-:Y:S01]  /*e160*/  @!P1 LOP3.LUT R6, R7, R6, RZ, 0x3c, !PT ;  /* 0x0000000607069212 */ /* 0x000fe200078e3cff */
[----:B------:R-:W-:-:S03]  /*e170*/  IMAD.MOV.U32 R13, RZ, RZ, R0 ;  /* 0x000000ffff0d7224 */ /* 0x000fc600078e0000 */
[----:B------:R-:W-:-:S05]  /*e180*/  @!P1 LOP3.LUT R7, R7, R6, RZ, 0x3c, !PT ;  /* 0x0000000607079212 */ /* 0x000fca00078e3cff */
[----:B------:R-:W-:Y:S01]  /*e190*/  @!PT LDS RZ, [RZ] ;  /* 0x00000000fffff984 */ /* 0x000fe20000000800 */
[----:B------:R-:W-:Y:S01]  /*e1a0*/  @!PT LDS RZ, [RZ] ;  /* 0x00000000fffff984 */ /* 0x000fe20000000800 */
[----:B------:R-:W-:Y:S01]  /*e1b0*/  @!PT LDS RZ, [RZ] ;  /* 0x00000000fffff984 */ /* 0x000fe20000000800 */
[----:B------:R0:W-:Y:S01]  /*e1c0*/  @!P1 LDGSTS.E.BYPASS.LTC128B.128 [R9+0x20c00], desc[UR42][R6.64], !P0 ;  /* 0x20c0000006099fae */ /* 0x0001e2000c101d6a */
[----:B------:R-:W-:Y:S01]  /*e1d0*/  ISETP.GE.AND P1, PT, R21, R2, PT ;  /* 0x000000021500720c */ /* 0x000fe20003f26270 */
[----:B0-----:R-:W-:-:S12]  /*e1e0*/  IMAD.MOV.U32 R6, RZ, RZ, R14 ;  /* 0x000000ffff067224 */ /* 0x001fd800078e000e */
[----:B------:R-:W-:Y:S05]  /*e1f0*/  WARPSYNC.COLLECTIVE R15, `(.L_x_160) ;  /* 0x000000000f087348 */ /* 0x000fea0003c00000 */
[----:B------:R0:W1:Y:S02]  /*e200*/  SHFL.IDX P6, R14, R13, R12, R11 ;  /* 0x0000000c0d0e7389 */ /* 0x00006400000c000b */
[----:B01----:R-:W-:Y:S01]  /*e210*/  ENDCOLLECTIVE ;  /* 0x000000000000791b */ /* 0x003fe20003800000 */
.L_x_160:
[----:B------:R-:W-:Y:S02]  /*e220*/  @!P1 LEA R9, R4, UR38, 0x1 ;  /* 0x0000002604099c11 */ /* 0x000fe4000f8e08ff */
[----:B------:R-:W-:Y:S01]  /*e230*/  MOV R13, R3 ;  /* 0x00000003000d7202 */ /* 0x000fe20000000f00 */
[----:B------:R-:W-:Y:S01]  /*e240*/  IMAD.MOV.U32 R12, RZ, RZ, 0x3 ;  /* 0x00000003ff0c7424 */ /* 0x000fe200078e00ff */
[----:B------:R-:W-:-:S13]  /*e250*/  @!P1 LEA R7, P2, R8, R14, 0x1 ;  /* 0x0000000e08079211 */ /* 0x000fda00078408ff */
[----:B------:R-:W-:Y:S05]  /*e260*/  WARPSYNC.COLLECTIVE R15, `(.L_x_161) ;  /* 0x000000000f087348 */ /* 0x000fea0003c00000 */
[----:B------:R0:W1:Y:S02]  /*e270*/  SHFL.IDX P6, R14, R13, R12, R11 ;  /* 0x0000000c0d0e7389 */ /* 0x00006400000c000b */
[----:B01----:R-:W-:Y:S01]  /*e280*/  ENDCOLLECTIVE ;  /* 0x000000000000791b */ /* 0x003fe20003800000 */
.L_x_161:
        /* <DEDUP_REMOVED lines=9> */
[----:B------:R-:W-:-:S07]  /*e320*/  IMAD.MOV.U32 R3, RZ, RZ, R14 ;  /* 0x000000ffff037224 */ /* 0x000fce00078e000e */
[----:B0-----:R-:W-:Y:S05]  /*e330*/  WARPSYNC.COLLECTIVE R15, `(.L_x_162) ;  /* 0x000000000f087348 */ /* 0x001fea0003c00000 */
[----:B------:R1:W2:Y:S02]  /*e340*/  SHFL.IDX P6, R14, R13, R12, R11 ;  /* 0x0000000c0d0e7389 */ /* 0x0002a400000c000b */
[----:B012---:R-:W-:Y:S01]  /*e350*/  ENDCOLLECTIVE ;  /* 0x000000000000791b */ /* 0x007fe20003800000 */
.L_x_162:
[----:B------:R-:W-:Y:S05]  /*e360*/  BRA `(.L_x_163) ;  /* 0xffffffc400807947 */ /* 0x000fea000383ffff */
.L_x_62:
[----:B0-----:R-:W-:-:S04]  /*e370*/  IMAD.U32 R3, RZ, RZ, UR38 ;  /* 0x00000026ff037e24 */ /* 0x001fc8000f8e00ff */
[----:B------:R0:W1:Y:S03]  /*e380*/  SYNCS.PHASECHK.TRANS64.TRYWAIT P0, [R3+URZ+0x28c20], R4 ;  /* 0x028c2004030075a7 */ /* 0x000066000800017f */
[----:B-1----:R-:W-:Y:S05]  /*e390*/  @!P0 NANOSLEEP.SYNCS 0x989680 ;  /* 0x009896800000895d */ /* 0x002fea0003900000 */
[----:B------:R-:W1:Y:S02]  /*e3a0*/  @!P0 SYNCS.PHASECHK.TRANS64 P0, [R3+URZ+0x28c20], R4 ;  /* 0x028c2004030085a7 */ /* 0x000e64000800007f */
[----:B-1----:R-:W-:Y:S05]  /*e3b0*/  @!P0 BRA `(.L_x_62) ;  /* 0xfffffffc00ec8947 */ /* 0x002fea000383ffff */
[----:B------:R-:W-:Y:S05]  /*e3c0*/  BRA `(.L_x_164) ;  /* 0xffffffc400b07947 */ /* 0x000fea000383ffff */
.L_x_65:
[----:B0-----:R-:W-:-:S04]  /*e3d0*/  IMAD.U32 R3, RZ, RZ, UR38 ;  /* 0x00000026ff037e24 */ /* 0x001fc8000f8e00ff */
[----:B------:R0:W1:Y:S03]  /*e3e0*/  SYNCS.PHASECHK.TRANS64.TRYWAIT P0, [R3+URZ+0x28c60], R4 ;  /* 0x028c6004030075a7 */ /* 0x000066000800017f */
[----:B-1----:R-:W-:Y:S05]  /*e3f0*/  @!P0 NANOSLEEP.SYNCS 0x989680 ;  /* 0x009896800000895d */ /* 0x002fea0003900000 */
[----:B------:R-:W1:Y:S02]  /*e400*/  @!P0 SYNCS.PHASECHK.TRANS64 P0, [R3+URZ+0x28c60], R4 ;  /* 0x028c6004030085a7 */ /* 0x000e64000800007f */
[----:B-1----:R-:W-:Y:S05]  /*e410*/  @!P0 BRA `(.L_x_65) ;  /* 0xfffffffc00ec8947 */ /* 0x002fea000383ffff */
[----:B------:R-:W-:Y:S05]  /*e420*/  BRA `(.L_x_165) ;  /* 0xffffffc400bc7947 */ /* 0x000fea000383ffff */
.L_x_81:
[----:B-1----:R-:W-:-:S04]  /*e430*/  IMAD.U32 R3, RZ, RZ, UR38 ;  /* 0x00000026ff037e24 */ /* 0x002fc8000f8e00ff */
[----:B------:R1:W2:Y:S03]  /*e440*/  SYNCS.PHASECHK.TRANS64.TRYWAIT P0, [R3+URZ+0x28c48], R2 ;  /* 0x028c4802030075a7 */ /* 0x0002a6000800017f */
[----:B--2---:R-:W-:Y:S05]  /*e450*/  @!P0 NANOSLEEP.SYNCS 0x989680 ;  /* 0x009896800000895d */ /* 0x004fea0003900000 */
[----:B------:R-:W2:Y:S02]  /*e460*/  @!P0 SYNCS.PHASECHK.TRANS64 P0, [R3+URZ+0x28c48], R2 ;  /* 0x028c4802030085a7 */ /* 0x000ea4000800007f */
[----:B--2---:R-:W-:Y:S05]  /*e470*/  @!P0 BRA `(.L_x_81) ;  /* 0xfffffffc00ec8947 */ /* 0x004fea000383ffff */
[----:B------:R-:W-:Y:S05]  /*e480*/  BRA `(.L_x_166) ;  /* 0xffffffd0007c7947 */ /* 0x000fea000383ffff */
.L_x_86:
[----:B01----:R-:W-:-:S04]  /*e490*/  IMAD.U32 R3, RZ, RZ, UR38 ;  /* 0x00000026ff037e24 */ /* 0x003fc8000f8e00ff */
[----:B------:R0:W1:Y:S03]  /*e4a0*/  SYNCS.PHASECHK.TRANS64.TRYWAIT P0, [R3+URZ+0x28c68], R2 ;  /* 0x028c6802030075a7 */ /* 0x000066000800017f */
[----:B-1----:R-:W-:Y:S05]  /*e4b0*/  @!P0 NANOSLEEP.SYNCS 0x989680 ;  /* 0x009896800000895d */ /* 0x002fea0003900000 */
[----:B------:R-:W1:Y:S02]  /*e4c0*/  @!P0 SYNCS.PHASECHK.TRANS64 P0, [R3+URZ+0x28c68], R2 ;  /* 0x028c6802030085a7 */ /* 0x000e64000800007f */
[----:B-1----:R-:W-:Y:S05]  /*e4d0*/  @!P0 BRA `(.L_x_86) ;  /* 0xfffffffc00ec8947 */ /* 0x002fea000383ffff */
[----:B------:R-:W-:Y:S05]  /*e4e0*/  BRA `(.L_x_167) ;  /* 0xffffffd000dc7947 */ /* 0x000fea000383ffff */
.L_x_101:
[----:B-1----:R-:W-:-:S04]  /*e4f0*/  IMAD.U32 R3, RZ, RZ, UR38 ;  /* 0x00000026ff037e24 */ /* 0x002fc8000f8e00ff */
[----:B------:R1:W2:Y:S03]  /*e500*/  SYNCS.PHASECHK.TRANS64.TRYWAIT P0, [R3+URZ+0x28c40], R2 ;  /* 0x028c4002030075a7 */ /* 0x0002a6000800017f */
[----:B--2---:R-:W-:Y:S05]  /*e510*/  @!P0 NANOSLEEP.SYNCS 0x989680 ;  /* 0x009896800000895d */ /* 0x004fea0003900000 */
[----:B------:R-:W2:Y:S02]  /*e520*/  @!P0 SYNCS.PHASECHK.TRANS64 P0, [R3+URZ+0x28c40], R2 ;  /* 0x028c4002030085a7 */ /* 0x000ea4000800007f */
[----:B--2---:R-:W-:Y:S05]  /*e530*/  @!P0 BRA `(.L_x_101) ;  /* 0xfffffffc00ec8947 */ /* 0x004fea000383ffff */
[----:B------:R-:W-:Y:S05]  /*e540*/  BRA `(.L_x_168) ;  /* 0xffffffdc00287947 */ /* 0x000fea000383ffff */
.L_x_106:
[----:B01----:R-:W-:-:S04]  /*e550*/  MOV R3, UR38 ;  /* 0x0000002600037c02 */ /* 0x003fc80008000f00 */
[----:B------:R0:W1:Y:S03]  /*e560*/  SYNCS.PHASECHK.TRANS64.TRYWAIT P0, [R3+URZ+0x28c60], R2 ;  /* 0x028c6002030075a7 */ /* 0x000066000800017f */
[----:B-1----:R-:W-:Y:S05]  /*e570*/  @!P0 NANOSLEEP.SYNCS 0x989680 ;  /* 0x009896800000895d */ /* 0x002fea0003900000 */
[----:B------:R-:W1:Y:S02]  /*e580*/  @!P0 SYNCS.PHASECHK.TRANS64 P0, [R3+URZ+0x28c60], R2 ;  /* 0x028c6002030085a7 */ /* 0x000e64000800007f */
[----:B-1----:R-:W-:Y:S05]  /*e590*/  @!P0 BRA `(.L_x_106) ;  /* 0xfffffffc00ec8947 */ /* 0x002fea000383ffff */
[----:B------:R-:W-:Y:S05]  /*e5a0*/  BRA `(.L_x_169) ;  /* 0xffffffdc008c7947 */ /* 0x000fea000383ffff */
.L_x_122:
[----:B--2---:R-:W-:-:S04]  /*e5b0*/  IMAD.U32 R3, RZ, RZ, UR38 ;  /* 0x00000026ff037e24 */ /* 0x004fc8000f8e00ff */
[----:B------:R2:W3:Y:S03]  /*e5c0*/  SYNCS.PHASECHK.TRANS64.TRYWAIT P0, [R3+URZ+0x28c48], R2 ;  /* 0x028c4802030075a7 */ /* 0x0004e6000800017f */
[----:B---3--:R-:W-:Y:S05]  /*e5d0*/  @!P0 NANOSLEEP.SYNCS 0x989680 ;  /* 0x009896800000895d */ /* 0x008fea0003900000 */
[----:B------:R-:W3:Y:S02]  /*e5e0*/  @!P0 SYNCS.PHASECHK.TRANS64 P0, [R3+URZ+0x28c48], R2 ;  /* 0x028c4802030085a7 */ /* 0x000ee4000800007f */
[----:B---3--:R-:W-:Y:S05]  /*e5f0*/  @!P0 BRA `(.L_x_122) ;  /* 0xfffffffc00ec8947 */ /* 0x008fea000383ffff */
[----:B------:R-:W-:Y:S05]  /*e600*/  BRA `(.L_x_170) ;  /* 0xffffffe400e87947 */ /* 0x000fea000383ffff */
.L_x_127:
[----:B--2---:R-:W-:-:S04]  /*e610*/  IMAD.U32 R3, RZ, RZ, UR38 ;  /* 0x00000026ff037e24 */ /* 0x004fc8000f8e00ff */
[----:B------:R2:W3:Y:S03]  /*e620*/  SYNCS.PHASECHK.TRANS64.TRYWAIT P0, [R3+URZ+0x28c68], R2 ;  /* 0x028c6802030075a7 */ /* 0x0004e6000800017f */
[----:B---3--:R-:W-:Y:S05]  /*e630*/  @!P0 NANOSLEEP.SYNCS 0x989680 ;  /* 0x009896800000895d */ /* 0x008fea0003900000 */
[----:B------:R-:W3:Y:S02]  /*e640*/  @!P0 SYNCS.PHASECHK.TRANS64 P0, [R3+URZ+0x28c68], R2 ;  /* 0x028c6802030085a7 */ /* 0x000ee4000800007f */
[----:B---3--:R-:W-:Y:S05]  /*e650*/  @!P0 BRA `(.L_x_127) ;  /* 0xfffffffc00ec8947 */ /* 0x008fea000383ffff */
[----:B------:R-:W-:Y:S05]  /*e660*/  BRA `(.L_x_171) ;  /* 0xffffffe8004c7947 */ /* 0x000fea000383ffff */
.L_x_138:
[----:B--2---:R2:W3:Y:S02]  /*e670*/  SYNCS.PHASECHK.TRANS64.TRYWAIT P0, [R2+URZ+0x28c20], R9 ;  /* 0x028c2009020075a7 */ /* 0x0044e4000800017f */
[----:B---3--:R-:W-:Y:S05]  /*e680*/  @!P0 NANOSLEEP.SYNCS 0x989680 ;  /* 0x009896800000895d */ /* 0x008fea0003900000 */
[----:B------:R-:W3:Y:S02]  /*e690*/  @!P0 SYNCS.PHASECHK.TRANS64 P0, [R2+URZ+0x28c20], R9 ;  /* 0x028c2009020085a7 */ /* 0x000ee4000800007f */
[----:B---3--:R-:W-:Y:S05]  /*e6a0*/  @!P0 BRA `(.L_x_138) ;  /* 0xfffffffc00f08947 */ /* 0x008fea000383ffff */
[----:B------:R-:W-:Y:S05]  /*e6b0*/  BRA `(.L_x_172) ;  /* 0xfffffff0003c7947 */ /* 0x000fea000383ffff */
.L_x_139:
[----:B------:R-:W3:Y:S01]  /*e6c0*/  S2R R3, SR_TID.X ;  /* 0x0000000000037919 */ /* 0x000ee20000002100 */
[----:B------:R-:W-:Y:S01]  /*e6d0*/  BSSY B0, `(.L_x_173) ;  /* 0x000000a000007945 */ /* 0x000fe20003800000 */
[----:B------:R-:W-:Y:S02]  /*e6e0*/  IMAD.MOV.U32 R12, RZ, RZ, RZ ;  /* 0x000000ffff0c7224 */ /* 0x000fe400078e00ff */
[----:B0-----:R-:W-:Y:S02]  /*e6f0*/  IMAD.MOV.U32 R11, RZ, RZ, 0x1f ;  /* 0x0000001fff0b7424 */ /* 0x001fe400078e00ff */
[----:B------:R-:W-:Y:S01]  /*e700*/  IMAD.MOV.U32 R15, RZ, RZ, -0x1 ;  /* 0xffffffffff0f7424 */ /* 0x000fe200078e00ff */
[----:B---3--:R-:W-:-:S04]  /*e710*/  SHF.R.U32.HI R3, RZ, 0x5, R3 ;  /* 0x00000005ff037819 */ /* 0x008fc80000011603 */
[----:B------:R-:W-:-:S05]  /*e720*/  LOP3.LUT R3, R3, 0x3, RZ, 0xc0, !PT ;  /* 0x0000000303037812 */ /* 0x000fca00078ec0ff */
[----:B------:R-:W-:-:S07]  /*e730*/  IMAD.MOV.U32 R13, RZ, RZ, R3 ;  /* 0x000000ffff0d7224 */ /* 0x000fce00078e0003 */
[----:B-12---:R-:W-:Y:S05]  /*e740*/  WARPSYNC.COLLECTIVE R15, `(.L_x_174) ;  /* 0x000000000f087348 */ /* 0x006fea0003c00000 */
[----:B------:R0:W3:Y:S02]  /*e750*/  SHFL.IDX P6, R14, R13, R12, R11 ;  /* 0x0000000c0d0e7389 */ /* 0x0000e400000c000b */
[----:B0123--:R-:W-:Y:S01]  /*e760*/  ENDCOLLECTIVE ;  /* 0x000000000000791b */ /* 0x00ffe20003800000 */
.L_x_174:
[----:B------:R-:W-:Y:S05]  /*e770*/  BSYNC B0 ;  /* 0x0000000000007941 */ /* 0x000fea0003800000 */
.L_x_173:
[----:B------:R-:W-:Y:S05]  /*e780*/  BRA `(.L_x_175) ;  /* 0xfffffff000207947 */ /* 0x000fea000383ffff */
.L_x_140:
[----:B------:R-:W-:Y:S01]  /*e790*/  BSSY B0, `(.L_x_176) ;  /* 0x0000006000007945 */ /* 0x000fe20003800000 */
[----:B------:R-:W-:-:S07]  /*e7a0*/  IMAD.MOV.U32 R15, RZ, RZ, -0x1 ;  /* 0xffffffffff0f7424 */ /* 0x000fce00078e00ff */
[----:B0123--:R-:W-:Y:S05]  /*e7b0*/  WARPSYNC.COLLECTIVE R15, `(.L_x_177) ;  /* 0x000000000f0c7348 */ /* 0x00ffea0003c00000 */
[----:B------:R-:W-:Y:S02]  /*e7c0*/  ELECT P6, UR62, PT ;  /* 0x00000000003e782f */ /* 0x000fe400038c0000 */
[----:B------:R-:W-:Y:S01]  /*e7d0*/  MOV R14, UR62 ;  /* 0x0000003e000e7c02 */ /* 0x000fe20008000f00 */
[----:B0123--:R-:W-:Y:S10]  /*e7e0*/  ENDCOLLECTIVE ;  /* 0x000000000000791b */ /* 0x00fff40003800000 */
.L_x_177:
[----:B------:R-:W-:Y:S05]  /*e7f0*/  BSYNC B0 ;  /* 0x0000000000007941 */ /* 0x000fea0003800000 */
.L_x_176:
[----:B------:R-:W-:Y:S05]  /*e800*/  BRA `(.L_x_178) ;  /* 0xfffffff000147947 */ /* 0x000fea000383ffff */
.L_x_142:
[----:B---3--:R3:W4:Y:S02]  /*e810*/  SYNCS.PHASECHK.TRANS64.TRYWAIT P0, [R7+URZ], R4 ;  /* 0x00000004070075a7 */ /* 0x008724000800017f */
[----:B----4-:R-:W-:Y:S05]  /*e820*/  @!P0 NANOSLEEP.SYNCS 0x989680 ;  /* 0x009896800000895d */ /* 0x010fea0003900000 */
[----:B------:R-:W4:Y:S02]  /*e830*/  @!P0 SYNCS.PHASECHK.TRANS64 P0, [R7+URZ], R4 ;  /* 0x00000004070085a7 */ /* 0x000f24000800007f */
[----:B----4-:R-:W-:Y:S05]  /*e840*/  @!P0 BRA `(.L_x_142) ;  /* 0xfffffffc00f08947 */ /* 0x010fea000383ffff */
[----:B------:R-:W-:Y:S05]  /*e850*/  BRA `(.L_x_179) ;  /* 0xfffffff000487947 */ /* 0x000fea000383ffff */
.L_x_143:
[----:B----4-:R4:W0:Y:S02]  /*e860*/  SYNCS.PHASECHK.TRANS64.TRYWAIT P0, [R5+URZ], R0 ;  /* 0x00000000050075a7 */ /* 0x010824000800017f */
[----:B0-----:R-:W-:Y:S05]  /*e870*/  @!P0 NANOSLEEP.SYNCS 0x989680 ;  /* 0x009896800000895d */ /* 0x001fea0003900000 */
[----:B------:R-:W0:Y:S02]  /*e880*/  @!P0 SYNCS.PHASECHK.TRANS64 P0, [R5+URZ], R0 ;  /* 0x00000000050085a7 */ /* 0x000e24000800007f */
[----:B0-----:R-:W-:Y:S05]  /*e890*/  @!P0 BRA `(.L_x_143) ;  /* 0xfffffffc00f08947 */ /* 0x001fea000383ffff */
[----:B------:R-:W-:Y:S05]  /*e8a0*/  BRA `(.L_x_180) ;  /* 0xfffffff0003c7947 */ /* 0x000fea000383ffff */
.L_x_145:
[----:B--2---:R2:W4:Y:S02]  /*e8b0*/  SYNCS.PHASECHK.TRANS64.TRYWAIT P0, [R5+URZ], R4 ;  /* 0x00000004050075a7 */ /* 0x004524000800017f */
[----:B----4-:R-:W-:Y:S05]  /*e8c0*/  @!P0 NANOSLEEP.SYNCS 0x989680 ;  /* 0x009896800000895d */ /* 0x010fea0003900000 */
[----:B------:R-:W4:Y:S02]  /*e8d0*/  @!P0 SYNCS.PHASECHK.TRANS64 P0, [R5+URZ], R4 ;  /* 0x00000004050085a7 */ /* 0x000f24000800007f */
[----:B----4-:R-:W-:Y:S05]  /*e8e0*/  @!P0 BRA `(.L_x_145) ;  /* 0xfffffffc00f08947 */ /* 0x010fea000383ffff */
[----:B------:R-:W-:Y:S05]  /*e8f0*/  BRA `(.L_x_181) ;  /* 0xfffffff000407947 */ /* 0x000fea000383ffff */
.L_x_182:
[----:B------:R-:W-:-:S00]  /*e900*/  BRA `(.L_x_182) ;  /* 0xfffffffc00fc7947 */ /* 0x000fc0000383ffff */
[----:B------:R-:W-:-:S00]  /*e910*/  NOP ;  /* 0x0000000000007918 */ /* 0x000fc00000000000 */
        /* <DEDUP_REMOVED lines=14> */
.L_x_5866:


//--------------------- .text._ZN7cutlass13device_kernelIN5flash11enable_sm90INS1_16FlashAttnFwdSm90INS1_25CollectiveMainloopFwdSm90ILi2EN4cute5tupleIJNS5_1CILi1EEES8_S8_EEENS6_IJNS7_ILi64EEESA_SA_EEELi512ENS_6half_tEfNS_4arch4Sm90ELb0ELb0ELb0ELb0ELb0ELb0ELb1ELb0ELb0ELb1ELb1ELb0EEENS1_21CollectiveEpilogueFwdINS6_IJSA_NS7_ILi512EEESA_EEES9_SC_SE_Li256ELb0ELb1ELb1ELb0EEENS1_19SingleTileSchedulerILb0ELb1ELb1ELi64EEEEEEEEEvNT_6ParamsE --------------------------
	.section	.text._ZN7cutlass13device_kernelIN5flash11enable_sm90INS1_16FlashAttnFwdSm90INS1_25CollectiveMainloopFwdSm90ILi2EN4cute5tupleIJNS5_1CILi1EEES8_S8_EEENS6_IJNS7_ILi64EEESA_SA_EEELi512ENS_6half_tEfNS_4arch4Sm90ELb0ELb0ELb0ELb0ELb0ELb0ELb1ELb0ELb0ELb1ELb1ELb0EEENS1_21CollectiveEpilogueFwdINS6_IJSA_NS7_ILi512EEESA_EEES9_SC_SE_Li256ELb0ELb1ELb1ELb0EEENS1_19SingleTileSchedulerILb0ELb1ELb1ELi64EEEEEEEEEvNT_6ParamsE,"ax",@progbits
	.align	128
.text._ZN7cutlass13device_kernelIN5flash11enable_sm90INS1_16FlashAttnFwdSm90INS1_25CollectiveMainloopFwdSm90ILi2EN4cute5tupleIJNS5_1CILi1EEES8_S8_EEENS6_IJNS7_ILi64EEESA_SA_EEELi512ENS_6half_tEfNS_4arch4Sm90ELb0ELb0ELb0ELb0ELb0ELb0ELb1ELb0ELb0ELb1ELb1ELb0EEENS1_21CollectiveEpilogueFwdINS6_IJSA_NS7_ILi512EEESA_EEES9_SC_SE_Li256ELb0ELb1ELb1ELb0EEENS1_19SingleTileSchedulerILb0ELb1ELb1ELi64EEEEEEEEEvNT_6ParamsE:
        .type           _ZN7cutlass13device_kernelIN5flash11enable_sm90INS1_16FlashAttnFwdSm90INS1_25CollectiveMainloopFwdSm90ILi2EN4cute5tupleIJNS5_1CILi1EEES8_S8_EEENS6_IJNS7_ILi64EEESA_SA_EEELi512ENS_6half_tEfNS_4arch4Sm90ELb0ELb0ELb0ELb0ELb0ELb0ELb1ELb0ELb0ELb1ELb1ELb0EEENS1_21CollectiveEpilogueFwdINS6_IJSA_NS7_ILi512EEESA_EEES9_SC_SE_Li256ELb0ELb1ELb1ELb0EEENS1_19SingleTileSchedulerILb0ELb1ELb1ELi64EEEEEEEEEvNT_6ParamsE,@function
        .size           _ZN7cutlass13device_kernelIN5flash11enable_sm90INS1_16FlashAttnFwdSm90INS1_25CollectiveMainloopFwdSm90ILi2EN4cute5tupleIJNS5_1CILi1EEES8_S8_EEENS6_IJNS7_ILi64EEESA_SA_EEELi512ENS_6half_tEfNS_4arch4Sm90ELb0ELb0ELb0ELb0ELb0ELb0ELb1ELb0ELb0ELb1ELb1ELb0EEENS1_21CollectiveEpilogueFwdINS6_IJSA_NS7_ILi512EEESA_EEES9_SC_SE_Li256ELb0ELb1ELb1ELb0EEENS1_19SingleTileSchedulerILb0ELb1ELb1ELi64EEEEEEEEEvNT_6ParamsE,(.L_x_5867 - _ZN7cutlass13device_kernelIN5flash11enable_sm90INS1_16FlashAttnFwdSm90INS1_25CollectiveMainloopFwdSm90ILi2EN4cute5tupleIJNS5_1CILi1EEES8_S8_EEENS6_IJNS7_ILi64EEESA_SA_EEELi512ENS_6half_tEfNS_4arch4Sm90ELb0ELb0ELb0ELb0ELb0ELb0ELb1ELb0ELb0ELb1ELb1ELb0EEENS1_21CollectiveEpilogueFwdINS6_IJSA_NS7_ILi512EEESA_EEES9_SC_SE_Li256ELb0ELb1ELb1ELb0EEENS1_19SingleTileSchedulerILb0ELb1ELb1ELi64EEEEEEEEEvNT_6ParamsE)
        .other          _ZN7cutlass13device_kernelIN5flash11enable_sm90INS1_16FlashAttnFwdSm90INS1_25CollectiveMainloopFwdSm90ILi2EN4cute5tupleIJNS5_1CILi1EEES8_S8_EEENS6_IJNS7_ILi64EEESA_SA_EEELi512ENS_6half_tEfNS_4arch4Sm90ELb0ELb0ELb0ELb0ELb0ELb0ELb1ELb0ELb0ELb1ELb1ELb0EEENS1_21CollectiveEpilogueFwdINS6_IJSA_NS7_ILi512EEESA_EEES9_SC_SE_Li256ELb0ELb1ELb1ELb0EEENS1_19SingleTileSchedulerILb0ELb1ELb1ELi64EEEEEEEEEvNT_6ParamsE,@"STO_CUDA_ENTRY STV_DEFAULT"
_ZN7cutlass13device_kernelIN5flash11enable_sm90INS1_16FlashAttnFwdSm90INS1_25CollectiveMainloopFwdSm90ILi2EN4cute5tupleIJNS5_1CILi1EEES8_S8_EEENS6_IJNS7_ILi64EEESA_SA_EEELi512ENS_6half_tEfNS_4arch4Sm90ELb0ELb0ELb0ELb0ELb0ELb0ELb1ELb0ELb0ELb1ELb1ELb0EEENS1_21CollectiveEpilogueFwdINS6_IJSA_NS7_ILi512EEESA_EEES9_SC_SE_Li256ELb0ELb1ELb1ELb0EEENS1_19SingleTileSchedulerILb0ELb1ELb1ELi64EEEEEEEEEvNT_6ParamsE:
[----:B------:R-:W0:Y:S02]  /*0000*/  LDC R1, c[0x0][0x28] ;  /* 0x00000a00ff017b82 */ /* 0x000e240000000800 */
[----:B0-----:R-:W-:Y:S01]  /*0010*/  VIADD R1, R1, 0xffffffd0 ;  /* 0xffffffd001017836 */ /* 0x001fe20000000000 */
[----:B------:R-:W0:Y:S01]  /*0020*/  S2R R3, SR_TID.X ;  /* 0x0000000000037919 */ /* 0x000e220000002100 */
[----:B------:R-:W-:Y:S01]  /*0030*/  ELECT P0, URZ, PT ;  /* 0x00000000003f782f */ /* 0x000fe20003800000 */
[----:B------:R-:W-:Y:S01]  /*0040*/  BSSY B0, `(.L_x_183) ;  /* 0x000000e000007945 */ /* 0x000fe20003800000 */
[--C-:B0-----:R-:W-:Y:S02]  /*0050*/  SHF.R.U32.HI R0, RZ, 0x5, R3.reuse ;  /* 0x00000005ff007819 */ /* 0x101fe40000011603 */
[----:B------:R-:W-:-:S03]  /*0060*/  SHF.R.U32.HI R3, RZ, 0x7, R3 ;  /* 0x00000007ff037819 */ /* 0x000fc60000011603 */
        /* <DEDUP_REMOVED lines=11> */
.L_x_184:
[----:B------:R-:W-:Y:S05]  /*0120*/  BSYNC B0 ;  /* 0x0000000000007941 */ /* 0x000fea0003800000 */
.L_x_183:
[----:B------:R-:W-:Y:S01]  /*0130*/  VOTEU.ANY UP0, P0 ;  /* 0x00000000003f7886 */ /* 0x000fe20000000100 */
[----:B------:R-:W0:Y:S01]  /*0140*/  SHFL.IDX PT, R3, R3, RZ, 0x1f ;  /* 0x00001fff03037589 */ /* 0x000e2200000e0000 */
[----:B------:R-:W-:Y:S01]  /*0150*/  UMOV UR4, 0x80 ;  /* 0x0000008000047882 */ /* 0x000fe20000000000 */
[----:B------:R-:W-:Y:S01]  /*0160*/  UMOV UR7, 0x100 ;  /* 0x0000010000077882 */ /* 0x000fe20000000000 */
[----:B------:R-:W-:Y:S01]  /*0170*/  VOTEU.ANY UP1, P0 ;  /* 0x00000000003f7886 */ /* 0x000fe20000020100 */
[----:B------:R-:W1:Y:S01]  /*0180*/  @UP0 S2UR UR8, SR_CgaCtaId ;  /* 0x00000000000809c3 */ /* 0x000e620000008800 */
[----:B------:R-:W2:Y:S01]  /*0190*/  SHFL.IDX PT, R2, R0, RZ, 0x1f ;  /* 0x00001fff00027589 */ /* 0x000ea200000e0000 */
[----:B------:R-:W-:Y:S01]  /*01a0*/  @UP0 UMOV UR6, 0x400 ;  /* 0x0000040000060882 */ /* 0x000fe20000000000 */
[----:B------:R-:W-:-:S04]  /*01b0*/  @UP0 UIADD3 UR4, -UR4, 0x100000, URZ ;  /* 0x0010000004040890 */ /* 0x000fc8000fffe13f */
[----:B------:R-:W-:Y:S02]  /*01c0*/  @UP0 USHF.L.U32 UR5, UR4, 0xb, URZ ;  /* 0x0000000b04050899 */ /* 0x000fe4000800063f */
[----:B------:R-:W-:Y:S01]  /*01d0*/  @UP0 USHF.L.U32 UR4, UR4, 0x1, URZ ;  /* 0x0000000104040899 */ /* 0x000fe2000800063f */
[----:B------:R-:W-:Y:S01]  /*01e0*/  VOTEU.ANY UP2, P0 ;  /* 0x00000000003f7886 */ /* 0x000fe20000040100 */
[----:B------:R-:W-:Y:S01]  /*01f0*/  VOTEU.ANY UP3, P0 ;  /* 0x00000000003f7886 */ /* 0x000fe20000060100 */
[----:B0-----:R-:W-:Y:S01]  /*0200*/  R2UR UR9, R3 ;  /* 0x00000000030972ca */ /* 0x001fe200000e0000 */
[----:B-1----:R-:W-:Y:S01]  /*0210*/  @UP0 ULEA UR8, UR8, UR6, 0x18 ;  /* 0x0000000608080291 */ /* 0x002fe2000f8ec03f */
[----:B--2---:R-:W-:Y:S01]  /*0220*/  ISETP.NE.AND P1, PT, R2, RZ, PT ;  /* 0x000000ff0200720c */ /* 0x004fe20003f25270 */
[----:B------:R-:W-:-:S04]  /*0230*/  @UP0 UIADD3 UR6, -UR7, 0x100000, URZ ;  /* 0x0010000007060890 */ /* 0x000fc8000fffe13f */
[----:B------:R-:W-:Y:S02]  /*0240*/  @UP0 USHF.L.U32 UR7, UR6, 0xb, URZ ;  /* 0x0000000b06070899 */ /* 0x000fe4000800063f */
[----:B------:R-:W-:-:S04]  /*0250*/  @UP0 USHF.L.U32 UR6, UR6, 0x1, URZ ;  /* 0x0000000106060899 */ /* 0x000fc8000800063f */
[----:B------:R-:W-:Y:S01]  /*0260*/  UISETP.NE.AND UP0, UPT, UR9, URZ, UPT ;  /* 0x0000003f0900728c */ /* 0x000fe2000bf05270 */
[----:B------:R-:W0:Y:S02]  /*0270*/  FENCE.VIEW.ASYNC.S ;  /* 0x00000000000073c6 */ /* 0x000e240000000000 */
[----:B0-----:R0:W1:Y:S01]  /*0280*/  @UP1 SYNCS.EXCH.64 URZ, [UR8+0x38800], UR4 ;  /* 0x03880004083f15b2 */ /* 0x0010620008000100 */
[----:B------:R0:W2:Y:S04]  /*0290*/  @UP2 SYNCS.EXCH.64 URZ, [UR8+0x38810], UR4 ;  /* 0x03881004083f25b2 */ /* 0x0000a80008000100 */
[----:B------:R0:W3:Y:S01]  /*02a0*/  @UP3 SYNCS.EXCH.64 URZ, [UR8+0x38820], UR6 ;  /* 0x03882006083f35b2 */ /* 0x0000e20008000100 */
        /* <DEDUP_REMOVED lines=13> */
[----:B------:R4:W0:Y:S02]  /*0380*/  SYNCS.EXCH.64 URZ, [UR6+0x38848], UR4 ;  /* 0x03884804063f75b2 */ /* 0x0008240008000100 */
[----:B----4-:R-:W-:Y:S01]  /*0390*/  NOP ;  /* 0x0000000000007918 */ /* 0x010fe20000000000 */
.L_x_185:
[----:B------:R-:W4:Y:S01]  /*03a0*/  SHFL.IDX PT, R2, R0, RZ, 0x1f ;  /* 0x00001fff00027589 */ /* 0x000f2200000e0000 */
[----:B------:R-:W-:Y:S01]  /*03b0*/  NOP ;  /* 0x0000000000007918 */ /* 0x000fe20000000000 */
[----:B----4-:R-:W-:-:S13]  /*03c0*/  ISETP.NE.AND P0, PT, R2, RZ, PT ;  /* 0x000000ff0200720c */ /* 0x010fda0003f05270 */
        /* <DEDUP_REMOVED lines=17> */
[----:B------:R4:W0:Y:S02]  /*04e0*/  SYNCS.EXCH.64 URZ, [UR8+0x38868], UR4 ;  /* 0x03886804083f75b2 */ /* 0x0008240008000100 */
[----:B----4-:R-:W-:Y:S01]  /*04f0*/  NOP ;  /* 0x0000000000007918 */ /* 0x010fe20000000000 */
.L_x_186:
[----:B------:R-:W4:Y:S01]  /*0500*/  SHFL.IDX PT, R2, R0, RZ, 0x1f ;  /* 0x00001fff00027589 */ /* 0x000f2200000e0000 */
[----:B------:R-:W-:Y:S01]  /*0510*/  NOP ;  /* 0x0000000000007918 */ /* 0x000fe20000000000 */
[----:B----4-:R-:W-:-:S13]  /*0520*/  ISETP.NE.AND P0, PT, R2, RZ, PT ;  /* 0x000000ff0200720c */ /* 0x010fda0003f05270 */
        /* <DEDUP_REMOVED lines=15> */
.L_x_187:
        /* <DEDUP_REMOVED lines=22> */
.L_x_188:
        /* <DEDUP_REMOVED lines=22> */
.L_x_189:
[----:B0-----:R-:W-:Y:S01]  /*08e0*/  UMOV UR4, 0x1 ;  /* 0x0000000100047882 */ /* 0x001fe20000000000 */
[----:B------:R-:W-:Y:S01]  /*08f0*/  PLOP3.LUT P0, PT, PT, PT, UP0, 0x80, 0x0 ;  /* 0x000000000000781c */ /* 0x000fe20003f0f008 */
[----:B------:R-:W-:Y:S01]  /*0900*/  USEL UR4, UR4, 0x2, !UP0 ;  /* 0x0000000204047887 */ /* 0x000fe2000c000000 */
[----:B------:R-:W-:Y:S01]  /*0910*/  NOP ;  /* 0x0000000000007918 */ /* 0x000fe20000000000 */
[----:B------:R-:W-:Y:S04]  /*0920*/  BSSY B6, `(.L_x_190) ;  /* 0x0001101000067945 */ /* 0x000fe80003800000 */
[----:B------:R-:W-:-:S05]  /*0930*/  IMAD.U32 R2, RZ, RZ, UR4 ;  /* 0x00000004ff027e24 */ /* 0x000fca000f8e00ff */
[----:B------:R0:W-:Y:S01]  /*0940*/  STL [R1+0x28], R2 ;  /* 0x0000280201007387 */ /* 0x0001e20000100800 */
[----:B-123--:R-:W-:Y:S06]  /*0950*/  BAR.SYNC.DEFER_BLOCKING 0x0 ;  /* 0x0000000000007b1d */ /* 0x00efec0000010000 */
[----:B------:R-:W-:Y:S05]  /*0960*/  @!P0 BRA `(.L_x_191) ;  /* 0x000000b800148947 */ /* 0x000fea0003800000 */
.L_x_192:
[----:B------:R-:W-:-:S08]  /*0970*/  NOP ;  /* 0x0000000000007918 */ /* 0x000fd00000000000 */
[----:B------:R-:W1:Y:S02]  /*0980*/  USETMAXREG.TRY_ALLOC.CTAPOOL UP0, 0xf0 ;  /* 0x000000f0000079c8 */ /* 0x000e640008000600 */
[----:B-1----:R-:W-:-:S13]  /*0990*/  PLOP3.LUT P0, PT, PT, PT, UP0, 0x80, 0x0 ;  /* 0x000000000000781c */ /* 0x002fda0003f0f008 */
[----:B------:R-:W-:Y:S05]  /*09a0*/  @!P0 BRA `(.L_x_192) ;  /* 0xfffffffc00f08947 */ /* 0x000fea000383ffff */
[----:B------:R-:W1:Y:S01]  /*09b0*/  S2R R11, SR_TID.X ;  /* 0x00000000000b7919 */ /* 0x000e620000002100 */
[----:B------:R-:W2:Y:S01]  /*09c0*/  S2UR UR6, SR_CTAID.Y ;  /* 0x00000000000679c3 */ /* 0x000ea20000002600 */
[----:B------:R-:W-:Y:S02]  /*09d0*/  ULDC UR7, c[0x0][0xd50] ;  /* 0x0003540000077ab9 */ /* 0x000fe40000000800 */
[----:B------:R-:W-:-:S05]  /*09e0*/  UISETP.NE.AND UP0, UPT, UR7, 0x1, UPT ;  /* 0x000000010700788c */ /* 0x000fca000bf05270 */
[----:B------:R-:W3:Y:S06]  /*09f0*/  S2UR UR8, SR_CTAID.Z ;  /* 0x00000000000879c3 */ /* 0x000eec0000002700 */
[----:B------:R-:W-:Y:S01]  /*0a00*/  @UP0 ULDC UR4, c[0x0][0xd54] ;  /* 0x0003550000040ab9 */ /* 0x000fe20000000800 */
[----:B------:R-:W-:Y:S01]  /*0a10*/  @UP0 ULDC UR10, c[0x0][0xd58] ;  /* 0x00035600000a0ab9 */ /* 0x000fe20000000800 */
[----:B--2---:R-:W-:Y:S02]  /*0a20*/  UIMAD.WIDE.U32 UR4, UR6, UR4, URZ ;  /* 0x00000004060472a5 */ /* 0x004fe4000f8e003f */
[----:B------:R-:W-:-:S02]  /*0a30*/  UMOV UR11, UR6 ;  /* 0x00000006000b7c82 */ /* 0x000fc40008000000 */
[----:B------:R-:W-:Y:S01]  /*0a40*/  @UP0 USHF.R.U32.HI UR11, URZ, UR10, UR5 ;  /* 0x0000000a3f0b0299 */ /* 0x000fe20008011605 */
[----:B-1----:R-:W-:-:S03]  /*0a50*/  LOP3.LUT R0, R11, 0xffffff80, RZ, 0xc0, !PT ;  /* 0xffffff800b007812 */ /* 0x002fc600078ec0ff */
[----:B------:R-:W-:Y:S01]  /*0a60*/  UIADD3 UR4, -UR11, URZ, URZ ;  /* 0x0000003f0b047290 */ /* 0x000fe2000fffe13f */
[----:B------:R-:W-:Y:S01]  /*0a70*/  ISETP.NE.AND P0, PT, R0, 0x80, PT ;  /* 0x000000800000780c */ /* 0x000fe20003f05270 */
[----:B------:R-:W-:Y:S02]  /*0a80*/  IMAD.U32 R0, RZ, RZ, UR11 ;  /* 0x0000000bff007e24 */ /* 0x000fe4000f8e00ff */
[----:B------:R-:W-:-:S03]  /*0a90*/  UIMAD UR7, UR7, UR4, UR6 ;  /* 0x00000004070772a4 */ /* 0x000fc6000f8e0206 */
[----:B------:R4:W-:Y:S07]  /*0aa0*/  STL [R1], R0 ;  /* 0x0000000001007387 */ /* 0x0009ee0000100800 */
[----:B------:R-:W-:Y:S06]  /*0ab0*/  @!P0 BAR.ARV 0x8, 0x100 ;  /* 0x0204000000008b1d */ /* 0x000fec0000002000 */
[----:B------:R-:W-:-:S13]  /*0ac0*/  ISETP.GE.U32.AND P0, PT, R11, 0x100, PT ;  /* 0x000001000b00780c */ /* 0x000fda0003f06070 */
[----:B------:R-:W-:Y:S06]  /*0ad0*/  @P0 BAR.ARV 0xf, 0x100 ;  /* 0x03c4000000000b1d */ /* 0x000fec0000002000 */
[----:B---3--:R-:W-:-:S13]  /*0ae0*/  ISETP.LE.AND P0, PT, RZ, UR8, PT ;  /* 0x00000008ff007c0c */ /* 0x008fda000bf03270 */
[----:B----4-:R-:W-:Y:S05]  /*0af0*/  @!P0 BRA `(.L_x_193) ;  /* 0x0000010c008c8947 */ /* 0x010fea0003800000 */
[----:B------:R-:W-:Y:S01]  /*0b00*/  ULDC.64 UR4, c[0x0][0x418] ;  /* 0x0001060000047ab9 */ /* 0x000fe20000000a00 */
[----:B------:R-:W-:Y:S01]  /*0b10*/  ULDC UR60, c[0x0][0x424] ;  /* 0x00010900003c7ab9 */ /* 0x000fe20000000800 */
[----:B------:R-:W-:Y:S01]  /*0b20*/  UISETP.NE.U32.AND UP0, UPT, UR4, URZ, UPT ;  /* 0x0000003f0400728c */ /* 0x000fe2000bf05070 */
[----:B------:R-:W-:Y:S01]  /*0b30*/  VIADD R152, R11, 0xffffff80 ;  /* 0xffffff800b987836 */ /* 0x000fe20000000000 */
[----:B------:R-:W-:Y:S02]  /*0b40*/  UISETP.NE.AND UP1, UPT, UR9, 0x1, UPT ;  /* 0x000000010900788c */ /* 0x000fe4000bf25270 */
[----:B------:R-:W-:Y:S01]  /*0b50*/  UISETP.NE.AND.EX UP0, UPT, UR5, URZ, UPT, UP0 ;  /* 0x0000003f0500728c */ /* 0x000fe2000bf05300 */
[----:B------:R-:W-:Y:S01]  /*0b60*/  ULDC UR4, c[0x0][0x2f0] ;  /* 0x0000bc0000047ab9 */ /* 0x000fe20000000800 */
[----:B------:R-:W-:Y:S02]  /*0b70*/  USHF.R.U32.HI UR11, URZ, 0x10, UR7 ;  /* 0x000000103f0b7899 */ /* 0x000fe40008011607 */
[----:B------:R-:W-:Y:S01]  /*0b80*/  PLOP3.LUT P0, PT, PT, PT, UP1, 0x80, 0x0 ;  /* 0x000000000000781c */ /* 0x000fe20003f0f018 */
[----:B------:R-:W-:-:S02]  /*0b90*/  USEL UR60, UR60, 0x1, UP0 ;  /* 0x000000013c3c7887 */ /* 0x000fc40008000000 */
[----:B------:R-:W-:Y:S02]  /*0ba0*/  UISETP.NE.AND UP0, UPT, UR11, URZ, UPT ;  /* 0x0000003f0b00728c */ /* 0x000fe4000bf05270 */
[----:B------:R-:W-:Y:S02]  /*0bb0*/  UIMAD UR60, UR60, UR4, URZ ;  /* 0x000000043c3c72a4 */ /* 0x000fe4000f8e023f */
[----:B------:R-:W-:Y:S02]  /*0bc0*/  ULOP3.LUT UR7, UR7, 0xffff, URZ, 0xc0, !UPT ;  /* 0x0000ffff07077892 */ /* 0x000fe4000f8ec03f */
[----:B------:R-:W-:-:S04]  /*0bd0*/  UIADD3 UR4, UR60, 0x3f, URZ ;  /* 0x0000003f3c047890 */ /* 0x000fc8000fffe03f */
[----:B------:R-:W-:Y:S01]  /*0be0*/  USHF.R.S32.HI UR5, URZ, 0x1f, UR4 ;  /* 0x0000001f3f057899 */ /* 0x000fe20008011404 */
[----:B------:R-:W-:-:S03]  /*0bf0*/  @!UP0 ULDC UR11, c[0x0][0xae8] ;  /* 0x0002ba00000b8ab9 */ /* 0x000fc60000000800 */
[----:B------:R-:W-:-:S04]  /*0c00*/  ULEA.HI UR5, UR5, UR4, URZ, 0x6 ;  /* 0x0000000405057291 */ /* 0x000fc8000f8f303f */
[----:B------:R-:W-:Y:S01]  /*0c10*/  USHF.R.S32.HI UR6, URZ, 0x6, UR5 ;  /* 0x000000063f067899 */ /* 0x000fe20008011405 */
[----:B------:R-:W-:Y:S11]  /*0c20*/  @!P0 BRA `(.L_x_194) ;  /* 0x0000001c00948947 */ /* 0x000ff60003800000 */
[----:B------:R-:W-:Y:S01]  /*0c30*/  UISETP.GE.AND UP0, UPT, UR60, 0x1, UPT ;  /* 0x000000013c00788c */ /* 0x000fe2000bf06270 */
[----:B------:R-:W-:Y:S02]  /*0c40*/  PLOP3.LUT P0, PT, PT, PT, PT, 0x80, 0x0 ;  /* 0x000000000000781c */ /* 0x000fe40003f0f070 */
[----:B------:R-:W-:Y:S02]  /*0c50*/  CS2R R4, SRZ ;  /* 0x0000000000047805 */ /* 0x000fe4000001ff00 */
[----:B------:R-:W-:Y:S02]  /*0c60*/  CS2R R150, SRZ ;  /* 0x0000000000967805 */ /* 0x000fe4000001ff00 */
[----:B------:R-:W-:Y:S02]  /*0c70*/  CS2R R148, SRZ ;  /* 0x0000000000947805 */ /* 0x000fe4000001ff00 */
[----:B------:R-:W-:Y:S02]  /*0c80*/  CS2R R146, SRZ ;  /* 0x0000000000927805 */ /* 0x000fe4000001ff00 */
[----:B------:R-:W-:-:S02]  /*0c90*/  PLOP3.LUT P1, PT, PT, PT, UP0, 0x80, 0x0 ;  /* 0x000000000000781c */ /* 0x000fc40003f2f008 */
        /* <DEDUP_REMOVED lines=53> */
[----:B------:R-:W-:Y:S01]  /*0ff0*/  CS2R R38, SRZ ;  /* 0x0000000000267805 */ /* 0x000fe2000001ff00 */
[----:B------:R-:W-:-:S02]  /*1000*/  IMAD.MOV.U32 R37, RZ, RZ, RZ ;  /* 0x000000ffff257224 */ /* 0x000fc400078e00ff */
[----:B------:R-:W-:Y:S01]  /*1010*/  IMAD.MOV.U32 R3, RZ, RZ, RZ ;  /* 0x000000ffff037224 */ /* 0x000fe200078e00ff */
[----:B------:R-:W-:Y:S06]  /*1020*/  @!P1 BRA `(.L_x_195) ;  /* 0x0000000000709947 */ /* 0x000fec0003800000 */
[----:B------:R-:W-:Y:S01]  /*1030*/  IMAD.U32 R6, RZ, RZ, UR11 ;  /* 0x0000000bff067e24 */ /* 0x000fe2000f8e00ff */
[----:B------:R-:W-:-:S04]  /*1040*/  UIADD3 UR4, UR6, -0x1, UR11 ;  /* 0xffffffff06047890 */ /* 0x000fc8000fffe00b */
[-C--:B------:R-:W-:Y:S02]  /*1050*/  IABS R7, R6.reuse ;  /* 0x0000000600077213 */ /* 0x080fe40000000000 */
[----:B------:R-:W-:Y:S01]  /*1060*/  IMAD.U32 R8, RZ, RZ, UR4 ;  /* 0x00000004ff087e24 */ /* 0x000fe2000f8e00ff */
[----:B------:R-:W-:Y:S01]  /*1070*/  IABS R6, R6 ;  /* 0x0000000600067213 */ /* 0x000fe20000000000 */
[----:B------:R-:W1:Y:S01]  /*1080*/  I2F.RP R0, R7 ;  /* 0x0000000700007306 */ /* 0x000e620000209400 */
[----:B------:R-:W-:-:S03]  /*1090*/  ULOP3.LUT UR4, UR4, UR11, URZ, 0x3c, !UPT ;  /* 0x0000000b04047292 */ /* 0x000fc6000f8e3c3f */
[----:B------:R-:W-:-:S03]  /*10a0*/  IMAD.MOV R6, RZ, RZ, -R6 ;  /* 0x000000ffff067224 */ /* 0x000fc600078e0a06 */
[----:B------:R-:W-:Y:S01]  /*10b0*/  ISETP.LE.AND P3, PT, RZ, UR4, PT ;  /* 0x00000004ff007c0c */ /* 0x000fe2000bf63270 */
[----:B-1----:R-:W0:Y:S02]  /*10c0*/  MUFU.RCP R0, R0 ;  /* 0x0000000000007308 */ /* 0x002e240000001000 */
[----:B0-----:R-:W-:Y:S01]  /*10d0*/  VIADD R2, R0, 0xffffffe ;  /* 0x0ffffffe00027836 */ /* 0x001fe20000000000 */
[----:B------:R-:W-:-:S05]  /*10e0*/  IABS R0, R8 ;  /* 0x0000000800007213 */ /* 0x000fca0000000000 */
[----:B------:R0:W1:Y:S02]  /*10f0*/  F2I.FTZ.U32.TRUNC.NTZ R3, R2 ;  /* 0x0000000200037305 */ /* 0x000064000021f000 */
        /* <DEDUP_REMOVED lines=14> */
[----:B------:R-:W-:-:S07]  /*11e0*/  @!P2 LOP3.LUT R3, RZ, UR11, RZ, 0x33, !PT ;  /* 0x0000000bff03ac12 */ /* 0x000fce000f8e33ff */
.L_x_195:
[----:B------:R-:W-:Y:S01]  /*11f0*/  IMAD R0, R3, UR7, RZ ;  /* 0x0000000703007c24 */ /* 0x000fe2000f8e02ff */
[----:B------:R-:W-:Y:S01]  /*1200*/  CS2R R34, SRZ ;  /* 0x0000000000227805 */ /* 0x000fe2000001ff00 */
[----:B------:R-:W-:Y:S01]  /*1210*/  IMAD.MOV.U32 R36, RZ, RZ, RZ ;  /* 0x000000ffff247224 */ /* 0x000fe200078e00ff */
[----:B------:R-:W-:Y:S02]  /*1220*/  CS2R R32, SRZ ;  /* 0x0000000000207805 */ /* 0x000fe4000001ff00 */
[----:B------:R-:W-:Y:S02]  /*1230*/  CS2R R30, SRZ ;  /* 0x00000000001e7805 */ /* 0x000fe4000001ff00 */
[----:B------:R-:W-:Y:S02]  /*1240*/  VIADDMNMX R3, R0, R3, UR6, PT ;  /* 0x0000000600037e46 */ /* 0x000fe4000b800103 */
[----:B------:R-:W-:Y:S02]  /*1250*/  CS2R R28, SRZ ;  /* 0x00000000001c7805 */ /* 0x000fe4000001ff00 */
[----:B------:R-:W-:-:S02]  /*1260*/  CS2R R26, SRZ ;  /* 0x00000000001a7805 */ /* 0x000fc4000001ff00 */
[----:B------:R-:W-:Y:S02]  /*1270*/  CS2R R24, SRZ ;  /* 0x0000000000187805 */ /* 0x000fe4000001ff00 */
[----:B------:R-:W-:-:S13]  /*1280*/  ISETP.GT.AND P1, PT, R3, R0, PT ;  /* 0x000000000300720c */ /* 0x000fda0003f24270 */
[----:B------:R-:W-:Y:S05]  /*1290*/  @!P1 BRA `(.L_x_196) ;  /* 0x0000008400b09947 */ /* 0x000fea0003800000 */
[----:B------:R-:W-:Y:S01]  /*12a0*/  SHF.R.S32.HI R5, RZ, 0x1f, R152 ;  /* 0x0000001fff057819 */ /* 0x000fe20000011498 */
[----:B------:R-:W1:Y:S08]  /*12b0*/  S2UR UR7, SR_CgaCtaId ;  /* 0x00000000000779c3 */ /* 0x000e700000008800 */
[----:B------:R-:W-:Y:S01]  /*12c0*/  BAR.SYNC.DEFER_BLOCKING 0xe, 0x100 ;  /* 0x0384000000007b1d */ /* 0x000fe20000010000 */
[----:B------:R-:W-:Y:S01]  /*12d0*/  LOP3.LUT R6, R11, 0x7f, RZ, 0xc0, !PT ;  /* 0x0000007f0b067812 */ /* 0x000fe200078ec0ff */
[----:B------:R-:W-:Y:S01]  /*12e0*/  VIADD R3, R3, 0xfffffffe ;  /* 0xfffffffe03037836 */ /* 0x000fe20000000000 */
[----:B------:R-:W-:-:S02]  /*12f0*/  LEA.HI R5, R5, R152, RZ, 0x7 ;  /* 0x0000009805057211 */ /* 0x000fc400078f38ff */
[----:B------:R-:W-:Y:S01]  /*1300*/  ISETP.NE.AND P1, PT, R6, RZ, PT ;  /* 0x000000ff0600720c */ /* 0x000fe20003f25270 */
[----:B------:R-:W-:Y:S01]  /*1310*/  UMOV UR9, 0x40000040 ;  /* 0x4000004000097882 */ /* 0x000fe20000000000 */
[----:B0-----:R-:W-:Y:S01]  /*1320*/  SHF.R.S32.HI R2, RZ, 0x7, R5 ;  /* 0x00000007ff027819 */ /* 0x001fe20000011405 */
[----:B------:R-:W-:Y:S01]  /*1330*/  UMOV UR11, 0x40000040 ;  /* 0x40000040000b7882 */ /* 0x000fe20000000000 */
[----:B------:R-:W-:Y:S01]  /*1340*/  UMOV UR13, 0x40000040 ;  /* 0x40000040000d7882 */ /* 0x000fe20000000000 */
[----:B------:R-:W-:Y:S01]  /*1350*/  UMOV UR15, 0x40000040 ;  /* 0x40000040000f7882 */ /* 0x000fe20000000000 */
[----:B------:R-:W-:Y:S01]  /*1360*/  UMOV UR17, 0x40000040 ;  /* 0x4000004000117882 */ /* 0x000fe20000000000 */
[----:B------:R-:W-:Y:S01]  /*1370*/  UMOV UR19, 0x40000040 ;  /* 0x4000004000137882 */ /* 0x000fe20000000000 */
[----:B------:R-:W0:Y:S01]  /*1380*/  SHFL.IDX PT, R2, R2, RZ, 0x1f ;  /* 0x00001fff02027589 */ /* 0x000e2200000e0000 */
[----:B------:R-:W-:Y:S01]  /*1390*/  UMOV UR21, 0x40000040 ;  /* 0x4000004000157882 */ /* 0x000fe20000000000 */
[----:B------:R-:W-:Y:S01]  /*13a0*/  UMOV UR23, 0x40000040 ;  /* 0x4000004000177882 */ /* 0x000fe20000000000 */
[----:B------:R-:W-:-:S02]  /*13b0*/  LOP3.LUT R5, R5, 0xffffff80, RZ, 0xc0, !PT ;  /* 0xffffff8005057812 */ /* 0x000fc400078ec0ff */
[----:B------:R-:W-:-:S03]  /*13c0*/  ISETP.GE.AND P0, PT, R3, R0, PT ;  /* 0x000000000300720c */ /* 0x000fc60003f06270 */
[----:B------:R-:W-:Y:S01]  /*13d0*/  IMAD.IADD R5, R152, 0x1, -R5 ;  /* 0x0000000198057824 */ /* 0x000fe200078e0a05 */
[----:B------:R-:W-:Y:S01]  /*13e0*/  WARPGROUP.ARRIVE ;  /* 0x00000000000079c5 */ /* 0x000fe20000000000 */
[----:B0-----:R-:W-:-:S03]  /*13f0*/  R2UR UR4, R2 ;  /* 0x00000000020472ca */ /* 0x001fc600000e0000 */
[----:B------:R-:W-:-:S04]  /*1400*/  SHF.R.S32.HI R2, RZ, 0x1f, R5 ;  /* 0x0000001fff027819 */ /* 0x000fc80000011405 */
[CC--:B------:R-:W-:Y:S02]  /*1410*/  LEA.HI R4, R2.reuse, R5.reuse, RZ, 0x2 ;  /* 0x0000000502047211 */ /* 0x0c0fe400078f10ff */
[----:B------:R-:W-:Y:S02]  /*1420*/  LEA.HI R2, R2, R5, RZ, 0x5 ;  /* 0x0000000502027211 */ /* 0x000fe400078f28ff */
[----:B------:R-:W-:Y:S02]  /*1430*/  SHF.R.S32.HI R7, RZ, 0x1f, R4 ;  /* 0x0000001fff077819 */ /* 0x000fe40000011404 */
[----:B------:R-:W-:Y:S01]  /*1440*/  SHF.R.S32.HI R2, RZ, 0x5, R2 ;  /* 0x00000005ff027819 */ /* 0x000fe20000011402 */
[----:B------:R-:W-:-:S04]  /*1450*/  ULEA.HI UR5, UR4, UR4, URZ, 0x1 ;  /* 0x0000000404057291 */ /* 0x000fc8000f8f083f */
[----:B------:R-:W-:-:S03]  /*1460*/  ULOP3.LUT UR6, UR5, 0x1fffe, URZ, 0xc0, !UPT ;  /* 0x0001fffe05067892 */ /* 0x000fc6000f8ec03f */
[----:B------:R-:W-:Y:S01]  /*1470*/  UMOV UR5, 0x400 ;  /* 0x0000040000057882 */ /* 0x000fe20000000000 */
[----:B------:R-:W-:Y:S02]  /*1480*/  UIADD3 UR6, UR4, -UR6, URZ ;  /* 0x8000000604067290 */ /* 0x000fe4000fffe03f */
[----:B-1----:R-:W-:-:S04]  /*1490*/  ULEA UR5, UR7, UR5, 0x18 ;  /* 0x0000000507057291 */ /* 0x002fc8000f8ec03f */
[----:B------:R-:W-:Y:S02]  /*14a0*/  ULEA UR6, UR6, UR5, 0xf ;  /* 0x0000000506067291 */ /* 0x000fe4000f8e783f */
[----:B------:R-:W-:Y:S02]  /*14b0*/  UIADD3 UR4, UR5, 0x36400, URZ ;  /* 0x0003640005047890 */ /* 0x000fe4000fffe03f */
[----:B------:R-:W-:Y:S01]  /*14c0*/  IMAD.U32 R6, RZ, RZ, UR5 ;  /* 0x00000005ff067e24 */ /* 0x000fe2000f8e00ff */
[----:B------:R-:W-:Y:S02]  /*14d0*/  UIADD3 UR6, UR6, 0x400, URZ ;  /* 0x0000040006067890 */ /* 0x000fe4000fffe03f */
[----:B------:R-:W-:Y:S01]  /*14e0*/  USHF.R.U32.HI UR4, URZ, 0x4, UR4 ;  /* 0x000000043f047899 */ /* 0x000fe20008011604 */
[----:B------:R-:W-:Y:S01]  /*14f0*/  @!P1 VIADD R6, R6, 0x38860 ;  /* 0x0003886006069836 */ /* 0x000fe20000000000 */
[----:B------:R-:W-:Y:S02]  /*1500*/  USHF.R.U32.HI UR6, URZ, 0x4, UR6 ;  /* 0x000000043f067899 */ /* 0x000fe40008011606 */
[----:B------:R-:W-:-:S02]  /*1510*/  ULOP3.LUT UR4, UR4, 0x3fff, URZ, 0xc0, !UPT ;  /* 0x00003fff04047892 */ /* 0x000fc4000f8ec03f */
[----:B------:R-:W-:Y:S01]  /*1520*/  ULOP3.LUT UR6, UR6, 0x3fff, URZ, 0xc0, !UPT ;  /* 0x00003fff06067892 */ /* 0x000fe2000f8ec03f */
[----:B------:R-:W-:Y:S01]  /*1530*/  @!P1 PRMT R8, RZ, 0x654, R6 ;  /* 0x00000654ff089816 */ /* 0x000fe20000000006 */
[----:B------:R-:W-:Y:S01]  /*1540*/  ULOP3.LUT UR4, UR4, 0x10000, URZ, 0xfc, !UPT ;  /* 0x0001000004047892 */ /* 0x000fe2000f8efc3f */
[----:B------:R-:W-:Y:S01]  /*1550*/  SHF.R.S32.HI R6, RZ, 0x2, R4 ;  /* 0x00000002ff067819 */ /* 0x000fe20000011404 */
[----:B------:R-:W-:Y:S02]  /*1560*/  ULOP3.LUT UR6, UR6, 0x2000000, URZ, 0xfc, !UPT ;  /* 0x0200000006067892 */ /* 0x000fe4000f8efc3f */
[----:B------:R-:W-:Y:S01]  /*1570*/  UIADD3 UR12, UR4, 0x2, URZ ;  /* 0x00000002040c7890 */ /* 0x000fe2000fffe03f */
[----:B------:R-:W-:Y:S01]  /*1580*/  LEA.HI R7, R7, R6, RZ, 0x3 ;  /* 0x0000000607077211 */ /* 0x000fe200078f18ff */
[----:B------:R-:W-:Y:S01]  /*1590*/  UIADD3 UR14, UR6, 0x80, URZ ;  /* 0x00000080060e7890 */ /* 0x000fe2000fffe03f */
[----:B------:R-:W-:Y:S02]  /*15a0*/  UMOV UR8, UR4 ;  /* 0x0000000400087c82 */ /* 0x000fe40008000000 */
[----:B------:R-:W-:Y:S01]  /*15b0*/  UMOV UR10, UR6 ;  /* 0x00000006000a7c82 */ /* 0x000fe20008000000 */
[----:B------:R-:W-:Y:S01]  /*15c0*/  UIADD3 UR16, UR4, 0x4, URZ ;  /* 0x0000000404107890 */ /* 0x000fe2000fffe03f */
[----:B------:R-:W-:Y:S01]  /*15d0*/  HGMMA.64x256x16.F32 R24, gdesc[UR8].tnspB, RZ, !UPT, gsb0 ;  /* 0x43e00000081879f0 */ /* 0x000fe2000c0008ff */
[----:B------:R-:W-:Y:S01]  /*15e0*/  UIADD3 UR18, UR6, 0x100, URZ ;  /* 0x0000010006127890 */ /* 0x000fe2000fffe03f */
[----:B------:R-:W-:Y:S01]  /*15f0*/  LOP3.LUT R7, R7, 0xfffffff8, RZ, 0xc0, !PT ;  /* 0xfffffff807077812 */ /* 0x000fe200078ec0ff */
[----:B------:R-:W-:-:S02]  /*1600*/  UIADD3 UR20, UR4, 0x6, URZ ;  /* 0x0000000604147890 */ /* 0x000fc4000fffe03f */
[----:B------:R-:W-:Y:S02]  /*1610*/  UIADD3 UR22, UR6, 0x180, URZ ;  /* 0x0000018006167890 */ /* 0x000fe4000fffe03f */
[----:B------:R-:W-:Y:S01]  /*1620*/  IMAD.IADD R7, R6, 0x1, -R7 ;  /* 0x0000000106077824 */ /* 0x000fe200078e0a07 */
[----:B------:R-:W-:-:S03]  /*1630*/  UMOV UR4, URZ ;  /* 0x0000003f00047c82 */ /* 0x000fc60008000000 */
[----:B------:R-:W-:Y:S01]  /*1640*/  IMAD R2, R2, 0x10, R7 ;  /* 0x0000001002027824 */ /* 0x000fe200078e0207 */
[----:B------:R-:W-:Y:S02]  /*1650*/  WARPGROUP.DEPBAR.LE gsb0, 0x0 ;  /* 0x00008000000079c5 */ /* 0x000fe40000010000 */
[----:B------:R-:W-:-:S14]  /*1660*/  WARPGROUP.ARRIVE ;  /* 0x00000000000079c5 */ /* 0x000fdc0000000000 */
        /* <DEDUP_REMOVED lines=13> */
[----:B------:R-:W-:-:S05]  /*1740*/  UMOV UR4, URZ ;  /* 0x0000003f00047c82 */ /* 0x000fca0008000000 */
.L_x_198:
[----:B------:R-:W-:Y:S01]  /*1750*/  BAR.SYNC.DEFER_BLOCKING 0xe, 0x100 ;  /* 0x0384000000007b1d */ /* 0x000fe20000010000 */
[----:B------:R-:W-:Y:S01]  /*1760*/  IMAD.U32 R5, RZ, RZ, UR4 ;  /* 0x00000004ff057e24 */ /* 0x000fe2000f8e00ff */
[----:B------:R-:W-:Y:S01]  /*1770*/  UIADD3 UR4, UR4, 0x1, URZ ;  /* 0x0000000104047890 */ /* 0x000fe2000fffe03f */
[C---:B------:R-:W-:Y:S01]  /*1780*/  ISETP.GT.AND P0, PT, R3.reuse, R0, PT ;  /* 0x000000000300720c */ /* 0x040fe20003f04270 */
[----:B------:R-:W-:Y:S02]  /*1790*/  VIADD R3, R3, 0xffffffff ;  /* 0xffffffff03037836 */ /* 0x000fe40000000000 */
[----:B-1----:R-:W-:Y:S01]  /*17a0*/  IMAD R4, R5, 0x40, R2 ;  /* 0x0000004005047824 */ /* 0x002fe200078e0202 */
[----:B------:R-:W-:Y:S01]  /*17b0*/  UISETP.NE.AND UP0, UPT, UR4, 0x2, UPT ;  /* 0x000000020400788c */ /* 0x000fe2000bf05270 */
[----:B------:R-:W-:Y:S01]  /*17c0*/  UMOV UR11, 0x40000040 ;  /* 0x40000040000b7882 */ /* 0x000fe20000000000 */
[----:B------:R-:W-:Y:S02]  /*17d0*/  UMOV UR15, 0x40000040 ;  /* 0x40000040000f7882 */ /* 0x000fe40000000000 */
[----:B------:R-:W-:Y:S01]  /*17e0*/  LEA R4, R4, UR5, 0x2 ;  /* 0x0000000504047c11 */ /* 0x000fe2000f8e10ff */
[----:B------:R-:W-:Y:S01]  /*17f0*/  USEL UR4, UR4, URZ, UP0 ;  /* 0x0000003f04047287 */ /* 0x000fe20008000000 */
[----:B------:R-:W-:Y:S01]  /*1800*/  UMOV UR19, 0x40000040 ;  /* 0x4000004000137882 */ /* 0x000fe20000000000 */
[----:B------:R-:W-:-:S02]  /*1810*/  UMOV UR23, 0x40000040 ;  /* 0x4000004000177882 */ /* 0x000fc40000000000 */
[----:B------:R-:W-:-:S04]  /*1820*/  ULEA UR10, UR4, UR6, 0xc ;  /* 0x00000006040a7291 */ /* 0x000fc8000f8e603f */
[----:B------:R-:W-:Y:S02]  /*1830*/  UIADD3 UR14, UR10, 0x80, URZ ;  /* 0x000000800a0e7890 */ /* 0x000fe4000fffe03f */
[----:B------:R-:W-:Y:S01]  /*1840*/  UIADD3 UR18, UR10, 0x100, URZ ;  /* 0x000001000a127890 */ /* 0x000fe2000fffe03f */
[----:B------:R-:W1:Y:S01]  /*1850*/  LDS R5, [R4+0x38400] ;  /* 0x0384000004057984 */ /* 0x000e620000000800 */
[----:B------:R-:W-:-:S03]  /*1860*/  UIADD3 UR22, UR10, 0x180, URZ ;  /* 0x000001800a167890 */ /* 0x000fc6000fffe03f */
[----:B------:R2:W3:Y:S02]  /*1870*/  LDS R6, [R4+0x38420] ;  /* 0x0384200004067984 */ /* 0x0004e40000000800 */
[----:B--2---:R-:W-:-:S05]  /*1880*/  IMAD.U32 R4, RZ, RZ, UR4 ;  /* 0x00000004ff047e24 */ /* 0x004fca000f8e00ff */
[----:B------:R-:W-:-:S05]  /*1890*/  @!P1 LEA R4, R4, UR5, 0x3 ;  /* 0x0000000504049c11 */ /* 0x000fca000f8e18ff */
[----:B------:R-:W-:-:S05]  /*18a0*/  @!P1 VIADD R4, R4, 0x38860 ;  /* 0x0003886004049836 */ /* 0x000fca0000000000 */
[----:B------:R-:W-:Y:S01]  /*18b0*/  @!P1 PRMT R4, RZ, 0x654, R4 ;  /* 0x00000654ff049816 */ /* 0x000fe20000000004 */
        /* <DEDUP_REMOVED lines=127> */
[----:B------:R-:W-:-:S06]  /*20b0*/  FMUL.FTZ R151, R151, R6 ;  /* 0x0000000697977220 */ /* 0x000fcc0000410000 */
        /* <DEDUP_REMOVED lines=19> */
.L_x_197:
[----:B------:R-:W-:Y:S01]  /*21f0*/  BAR.SYNC.DEFER_BLOCKING 0xe, 0x100 ;  /* 0x0384000000007b1d */ /* 0x000fe20000010000 */
[----:B------:R-:W-:Y:S01]  /*2200*/  VIADD R2, R2, UR4 ;  /* 0x0000000402027c36 */ /* 0x000fe20008000000 */
[----:B------:R-:W-:Y:S02]  /*2210*/  PLOP3.LUT P0, PT, PT, PT, PT, 0x8, 0x0 ;  /* 0x000000000000781c */ /* 0x000fe40003f0e170 */
[----:B-1----:R-:W-:Y:S02]  /*2220*/  CS2R R4, SRZ ;  /* 0x0000000000047805 */ /* 0x002fe4000001ff00 */
[----:B------:R-:W-:-:S05]  /*2230*/  LEA R2, R2, UR5, 0x2 ;  /* 0x0000000502027c11 */ /* 0x000fca000f8e10ff */
[----:B------:R-:W1:Y:S04]  /*2240*/  LDS R3, [R2+0x38400] ;  /* 0x0384000002037984 */ /* 0x000e680000000800 */
[----:B------:R-:W2:Y:S01]  /*2250*/  LDS R0, [R2+0x38420] ;  /* 0x0384200002007984 */ /* 0x000ea20000000800 */
        /* <DEDUP_REMOVED lines=130> */
.L_x_194:
[----:B------:R-:W-:Y:S01]  /*2a80*/  UISETP.GE.AND UP0, UPT, UR60, 0x1, UPT ;  /* 0x000000013c00788c */ /* 0x000fe2000bf06270 */
[----:B------:R-:W-:-:S05]  /*2a90*/  UMOV UR4, URZ ;  /* 0x0000003f00047c82 */ /* 0x000fca0008000000 */
[----:B------:R-:W-:-:S13]  /*2aa0*/  PLOP3.LUT P0, PT, PT, PT, UP0, 0x80, 0x0 ;  /* 0x000000000000781c */ /* 0x000fda0003f0f008 */
[----:B------:R-:W-:Y:S05]  /*2ab0*/  @!P0 BRA `(.L_x_199) ;  /* 0x0000000000848947 */ /* 0x000fea0003800000 */
[----:B------:R-:W-:Y:S01]  /*2ac0*/  IMAD.U32 R3, RZ, RZ, UR11 ;  /* 0x0000000bff037e24 */ /* 0x000fe2000f8e00ff */
[----:B------:R-:W-:Y:S01]  /*2ad0*/  UIADD3 UR8, UR6, -0x1, UR11 ;  /* 0xffffffff06087890 */ /* 0x000fe2000fffe00b */
[----:B------:R-:W-:-:S03]  /*2ae0*/  UMOV UR4, URZ ;  /* 0x0000003f00047c82 */ /* 0x000fc60008000000 */
[-C--:B------:R-:W-:Y:S02]  /*2af0*/  IABS R0, R3.reuse ;  /* 0x0000000300007213 */ /* 0x080fe40000000000 */
[----:B------:R-:W-:Y:S01]  /*2b00*/  IMAD.U32 R4, RZ, RZ, UR8 ;  /* 0x00000008ff047e24 */ /* 0x000fe2000f8e00ff */
[----:B------:R-:W-:Y:S01]  /*2b10*/  IABS R5, R3 ;  /* 0x0000000300057213 */ /* 0x000fe20000000000 */
[----:B------:R-:W-:Y:S01]  /*2b20*/  ULOP3.LUT UR8, UR8, UR11, URZ, 0x3c, !UPT ;  /* 0x0000000b08087292 */ /* 0x000fe2000f8e3c3f */
[----:B------:R-:W-:Y:S02]  /*2b30*/  R2UR UR12, R0 ;  /* 0x00000000000c72ca */ /* 0x000fe400000e0000 */
[----:B------:R-:W-:-:S05]  /*2b40*/  IABS R4, R4 ;  /* 0x0000000400047213 */ /* 0x000fca0000000000 */
[----:B------:R-:W-:-:S05]  /*2b50*/  IMAD.MOV.U32 R3, RZ, RZ, R4 ;  /* 0x000000ffff037224 */ /* 0x000fca00078e0004 */
[----:B------:R-:W-:Y:S01]  /*2b60*/  R2UR UR10, R3 ;  /* 0x00000000030a72ca */ /* 0x000fe200000e0000 */
[----:B------:R-:W1:Y:S08]  /*2b70*/  I2F.RP R0, UR12 ;  /* 0x0000000c00007d06 */ /* 0x000e700008209400 */
[----:B-1----:R-:W0:Y:S02]  /*2b80*/  MUFU.RCP R0, R0 ;  /* 0x0000000000007308 */ /* 0x002e240000001000 */
[----:B0-----:R-:W-:-:S02]  /*2b90*/  VIADD R2, R0, 0xffffffe ;  /* 0x0ffffffe00027836 */ /* 0x001fc40000000000 */
[----:B------:R-:W-:-:S04]  /*2ba0*/  IMAD.MOV R0, RZ, RZ, -R5 ;  /* 0x000000ffff007224 */ /* 0x000fc800078e0a05 */
[----:B------:R-:W0:Y:S02]  /*2bb0*/  F2I.FTZ.U32.TRUNC.NTZ R2, R2 ;  /* 0x0000000200027305 */ /* 0x000e24000021f000 */
[----:B0-----:R-:W-:-:S13]  /*2bc0*/  R2UR UR5, R2 ;  /* 0x00000000020572ca */ /* 0x001fda00000e0000 */
[----:B------:R-:W-:-:S04]  /*2bd0*/  UIADD3 UR9, URZ, -UR5, URZ ;  /* 0x800000053f097290 */ /* 0x000fc8000fffe03f */
[----:B------:R-:W-:-:S04]  /*2be0*/  UIMAD UR9, UR9, UR12, URZ ;  /* 0x0000000c090972a4 */ /* 0x000fc8000f8e023f */
[----:B------:R-:W-:-:S03]  /*2bf0*/  UIMAD.WIDE.U32 UR4, UR5, UR9, UR4 ;  /* 0x00000009050472a5 */ /* 0x000fc6000f8e0004 */
[----:B------:R-:W-:Y:S01]  /*2c00*/  R2UR UR9, R0 ;  /* 0x00000000000972ca */ /* 0x000fe200000e0000 */
[----:B------:R-:W-:-:S12]  /*2c10*/  UIMAD.WIDE.U32 UR4, UR5, UR10, URZ ;  /* 0x0000000a050472a5 */ /* 0x000fd8000f8e003f */
[----:B------:R-:W-:-:S04]  /*2c20*/  UIMAD UR9, UR5, UR9, UR10 ;  /* 0x00000009050972a4 */ /* 0x000fc8000f8e020a */
[----:B------:R-:W-:-:S11]  /*2c30*/  UISETP.GT.U32.AND UP0, UPT, UR12, UR9, UPT ;  /* 0x000000090c00728c */ /* 0x000fd6000bf04070 */
[----:B------:R-:W-:Y:S02]  /*2c40*/  @!UP0 UIADD3 UR9, UR9, -UR12, URZ ;  /* 0x8000000c09098290 */ /* 0x000fe4000fffe03f */
[----:B------:R-:W-:Y:S02]  /*2c50*/  @!UP0 UIADD3 UR5, UR5, 0x1, URZ ;  /* 0x0000000105058890 */ /* 0x000fe4000fffe03f */
[----:B------:R-:W-:Y:S02]  /*2c60*/  UISETP.GE.U32.AND UP1, UPT, UR9, UR12, UPT ;  /* 0x0000000c0900728c */ /* 0x000fe4000bf26070 */
[----:B------:R-:W-:-:S09]  /*2c70*/  UISETP.GE.AND UP0, UPT, UR8, URZ, UPT ;  /* 0x0000003f0800728c */ /* 0x000fd2000bf06270 */
[----:B------:R-:W-:Y:S02]  /*2c80*/  @UP1 UIADD3 UR5, UR5, 0x1, URZ ;  /* 0x0000000105051890 */ /* 0x000fe4000fffe03f */
[----:B------:R-:W-:-:S05]  /*2c90*/  UISETP.NE.AND UP1, UPT, UR11, URZ, UPT ;  /* 0x0000003f0b00728c */ /* 0x000fca000bf25270 */
[----:B------:R-:W-:Y:S02]  /*2ca0*/  UMOV UR4, UR5 ;  /* 0x0000000500047c82 */ /* 0x000fe40008000000 */
[----:B------:R-:W-:-:S04]  /*2cb0*/  @!UP0 UIADD3 UR4, -UR4, URZ, URZ ;  /* 0x0000003f04048290 */ /* 0x000fc8000fffe13f */
[----:B------:R-:W-:-:S12]  /*2cc0*/  @!UP1 ULOP3.LUT UR4, URZ, UR11, URZ, 0x33, !UPT ;  /* 0x0000000b3f049292 */ /* 0x000fd8000f8e333f */
.L_x_199:
[----:B------:R-:W-:Y:S01]  /*2cd0*/  UIMAD UR5, UR7, UR4, URZ ;  /* 0x00000004070572a4 */ /* 0x000fe2000f8e023f */
[----:B------:R-:W-:Y:S01]  /*2ce0*/  IMAD.U32 R0, RZ, RZ, UR6 ;  /* 0x00000006ff007e24 */ /* 0x000fe2000f8e00ff */
[----:B------:R-:W-:Y:S01]  /*2cf0*/  PLOP3.LUT P0, PT, PT, PT, PT, 0x80, 0x0 ;  /* 0x000000000000781c */ /* 0x000fe20003f0f070 */
[----:B------:R-:W-:Y:S01]  /*2d00*/  IMAD.U32 R3, RZ, RZ, UR4 ;  /* 0x00000004ff037e24 */ /* 0x000fe2000f8e00ff */
[----:B------:R-:W-:Y:S02]  /*2d10*/  CS2R R4, SRZ ;  /* 0x0000000000047805 */ /* 0x000fe4000001ff00 */
[----:B------:R-:W-:Y:S01]  /*2d20*/  CS2R R150, SRZ ;  /* 0x0000000000967805 */ /* 0x000fe2000001ff00 */
[----:B0-----:R-:W-:Y:S01]  /*2d30*/  IMAD.U32 R2, RZ, RZ, UR5 ;  /* 0x00000005ff027e24 */ /* 0x001fe2000f8e00ff */
[----:B------:R-:W-:Y:S02]  /*2d40*/  CS2R R148, SRZ ;  /* 0x0000000000947805 */ /* 0x000fe4000001ff00 */
[----:B------:R-:W-:-:S02]  /*2d50*/  VIADDMNMX R0, R3, UR5, R0, PT ;  /* 0x0000000503007c46 */ /* 0x000fc4000b800100 */
[----:B------:R-:W-:Y:S02]  /*2d60*/  CS2R R146, SRZ ;  /* 0x0000000000927805 */ /* 0x000fe4000001ff00 */
[----:B------:R-:W-:Y:S02]  /*2d70*/  CS2R R144, SRZ ;  /* 0x0000000000907805 */ /* 0x000fe4000001ff00 */
[----:B------:R-:W-:Y:S02]  /*2d80*/  CS2R R142, SRZ ;  /* 0x00000000008e7805 */ /* 0x000fe4000001ff00 */
[----:B------:R-:W-:Y:S02]  /*2d90*/  R2UR UR61, R0 ;  /* 0x00000000003d72ca */ /* 0x000fe400000e0000 */
        /* <DEDUP_REMOVED lines=11> */
[----:B------:R-:W-:Y:S01]  /*2e50*/  CS2R R118, SRZ ;  /* 0x0000000000767805 */ /* 0x000fe2000001ff00 */
[----:B------:R-:W-:Y:S01]  /*2e60*/  UISETP.GT.AND UP0, UPT, UR61, UR5, UPT ;  /* 0x000000053d00728c */ /* 0x000fe2000bf04270 */
[----:B------:R-:W-:Y:S02]  /*2e70*/  CS2R R116, SRZ ;  /* 0x0000000000747805 */ /* 0x000fe4000001ff00 */
[----:B------:R-:W-:-:S02]  /*2e80*/  CS2R R114, SRZ ;  /* 0x0000000000727805 */ /* 0x000fc4000001ff00 */
[----:B------:R-:W-:Y:S02]  /*2e90*/  CS2R R112, SRZ ;  /* 0x0000000000707805 */ /* 0x000fe4000001ff00 */
[----:B------:R-:W-:Y:S02]  /*2ea0*/  CS2R R110, SRZ ;  /* 0x00000000006e7805 */ /* 0x000fe4000001ff00 */
[----:B------:R-:W-:Y:S02]  /*2eb0*/  CS2R R108, SRZ ;  /* 0x00000000006c7805 */ /* 0x000fe4000001ff00 */
[----:B------:R-:W-:Y:S02]  /*2ec0*/  PLOP3.LUT P1, PT, PT, PT, UP0, 0x80, 0x0 ;  /* 0x000000000000781c */ /* 0x000fe40003f2f008 */
        /* <DEDUP_REMOVED lines=42> */
[----:B------:R-:W-:Y:S06]  /*3170*/  @!P1 BRA `(.L_x_196) ;  /* 0x0000006400f89947 */ /* 0x000fec0003800000 */
[----:B------:R-:W-:Y:S01]  /*3180*/  SHF.R.S32.HI R57, RZ, 0x1f, R152 ;  /* 0x0000001fff397819 */ /* 0x000fe20000011498 */
[----:B------:R-:W0:Y:S01]  /*3190*/  S2R R5, SR_CgaCtaId ;  /* 0x0000000000057919 */ /* 0x000e220000008800 */
[----:B------:R-:W-:Y:S02]  /*31a0*/  MOV R184, 0x400 ;  /* 0x0000040000b87802 */ /* 0x000fe40000000f00 */
[----:B------:R-:W-:-:S04]  /*31b0*/  LEA.HI R16, R57, R152, RZ, 0x7 ;  /* 0x0000009839107211 */ /* 0x000fc800078f38ff */
[----:B------:R-:W-:-:S05]  /*31c0*/  SHF.R.S32.HI R18, RZ, 0x7, R16 ;  /* 0x00000007ff127819 */ /* 0x000fca0000011410 */
[----:B------:R-:W1:Y:S01]  /*31d0*/  SHFL.IDX PT, R0, R18, RZ, 0x1f ;  /* 0x00001fff12007589 */ /* 0x000e6200000e0000 */
[----:B0-----:R-:W-:Y:S02]  /*31e0*/  LEA R184, R5, R184, 0x18 ;  /* 0x000000b805b87211 */ /* 0x001fe400078ec0ff */
[----:B-1----:R-:W-:-:S04]  /*31f0*/  LEA.HI R3, R0, R0, RZ, 0x1 ;  /* 0x0000000000037211 */ /* 0x002fc800078f08ff */
[----:B------:R-:W-:-:S05]  /*3200*/  LOP3.LUT R3, R3, 0x1fffe, RZ, 0xc0, !PT ;  /* 0x0001fffe03037812 */ /* 0x000fca00078ec0ff */
[----:B------:R-:W-:Y:S02]  /*3210*/  IMAD.IADD R3, R0, 0x1, -R3 ;  /* 0x0000000100037824 */ /* 0x000fe400078e0a03 */
[----:B------:R-:W-:Y:S02]  /*3220*/  VIADD R0, R184, 0x36400 ;  /* 0x00036400b8007836 */ /* 0x000fe40000000000 */
[----:B------:R-:W-:-:S03]  /*3230*/  IMAD R3, R3, 0x8000, R184 ;  /* 0x0000800003037824 */ /* 0x000fc600078e02b8 */
[----:B------:R-:W-:Y:S01]  /*3240*/  LOP3.LUT P0, RZ, R0, 0x3ff, RZ, 0xc0, !PT ;  /* 0x000003ff00ff7812 */ /* 0x000fe2000780c0ff */
[----:B------:R-:W-:-:S05]  /*3250*/  VIADD R3, R3, 0x400 ;  /* 0x0000040003037836 */ /* 0x000fca0000000000 */
[----:B------:R-:W-:-:S04]  /*3260*/  SHF.R.U32.HI R3, RZ, 0x4, R3 ;  /* 0x00000004ff037819 */ /* 0x000fc80000011603 */
[----:B------:R-:W-:-:S03]  /*3270*/  LOP3.LUT R188, R3, 0x3fff, RZ, 0xc0, !PT ;  /* 0x00003fff03bc7812 */ /* 0x000fc600078ec0ff */
[----:B------:R-:W-:Y:S05]  /*3280*/  @!P0 BRA `(.L_x_200) ;  /* 0x0000000000408947 */ /* 0x000fea0003800000 */
[----:B------:R-:W-:Y:S01]  /*3290*/  MOV R0, 0x0 ;  /* 0x0000000000007802 */ /* 0x000fe20000000f00 */
[----:B------:R-:W-:Y:S01]  /*32a0*/  ULDC.64 UR4, c[0x4][0x90] ;  /* 0x0100240000047ab9 */ /* 0x000fe20000000a00 */
[----:B------:R-:W-:Y:S01]  /*32b0*/  ULDC.64 UR6, c[0x4][0x20] ;  /* 0x0100080000067ab9 */ /* 0x000fe20000000a00 */
[----:B------:R-:W-:Y:S01]  /*32c0*/  IMAD.U32 R4, RZ, RZ, UR4 ;  /* 0x00000004ff047e24 */ /* 0x000fe2000f8e00ff */
        /* <DEDUP_REMOVED lines=12> */
.L_x_200:
[----:B------:R-:W-:Y:S02]  /*3390*/  SHF.L.U32 R7, RZ, 0x1f, RZ ;  /* 0x0000001fff077819 */ /* 0x000fe400000006ff */
[----:B------:R-:W-:Y:S02]  /*33a0*/  LOP3.LUT R3, R16, 0xffffff80, RZ, 0xc0, !PT ;  /* 0xffffff8010037812 */ /* 0x000fe400078ec0ff */
[----:B------:R-:W0:Y:S01]  /*33b0*/  SYNCS.PHASECHK.TRANS64.TRYWAIT P0, [R184+URZ+0x38800], R7 ;  /* 0x03880007b80075a7 */ /* 0x000e22000800017f */
[----:B------:R-:W-:Y:S02]  /*33c0*/  LEA.HI R0, R18, R18, RZ, 0x1 ;  /* 0x0000001212007211 */ /* 0x000fe400078f08ff */
[----:B------:R-:W-:Y:S02]  /*33d0*/  IMAD.IADD R5, R152, 0x1, -R3 ;  /* 0x0000000198057824 */ /* 0x000fe400078e0a03 */
[----:B------:R-:W-:-:S03]  /*33e0*/  LOP3.LUT R3, R0, 0xfffffe, RZ, 0xc0, !PT ;  /* 0x00fffffe00037812 */ /* 0x000fc600078ec0ff */
[----:B------:R-:W-:-:S04]  /*33f0*/  SHF.R.S32.HI R4, RZ, 0x1f, R5 ;  /* 0x0000001fff047819 */ /* 0x000fc80000011405 */
[----:B------:R-:W-:-:S04]  /*3400*/  LEA.HI R6, R4, R5, RZ, 0x2 ;  /* 0x0000000504067211 */ /* 0x000fc800078f10ff */
[--C-:B------:R-:W-:Y:S02]  /*3410*/  SHF.R.S32.HI R8, RZ, 0x2, R6.reuse ;  /* 0x00000002ff087819 */ /* 0x100fe40000011406 */
[----:B------:R-:W-:Y:S01]  /*3420*/  SHF.R.S32.HI R9, RZ, 0x1f, R6 ;  /* 0x0000001fff097819 */ /* 0x000fe20000011406 */
[----:B0-----:R-:W-:Y:S06]  /*3430*/  @!P0 BRA `(.L_x_201) ;  /* 0x000000e400448947 */ /* 0x001fec0003800000 */
.L_x_329:
[----:B------:R-:W2:Y:S01]  /*3440*/  LDL R0, [R1+0x28] ;  /* 0x0000280001007983 */ /* 0x000ea20000100800 */
[----:B------:R-:W-:Y:S01]  /*3450*/  LEA.HI R9, R9, R8, RZ, 0x3 ;  /* 0x0000000809097211 */ /* 0x000fe200078f18ff */
[----:B------:R-:W-:Y:S01]  /*3460*/  IMAD.IADD R3, R18, 0x1, -R3 ;  /* 0x0000000112037824 */ /* 0x000fe200078e0a03 */
[----:B------:R-:W-:Y:S02]  /*3470*/  LEA.HI R4, R4, R5, RZ, 0x5 ;  /* 0x0000000504047211 */ /* 0x000fe400078f28ff */
[----:B------:R-:W-:Y:S02]  /*3480*/  LOP3.LUT R9, R9, 0xfffffff8, RZ, 0xc0, !PT ;  /* 0xfffffff809097812 */ /* 0x000fe400078ec0ff */
[----:B------:R-:W-:-:S03]  /*3490*/  SHF.R.S32.HI R4, RZ, 0x5, R4 ;  /* 0x00000005ff047819 */ /* 0x000fc60000011404 */
[----:B------:R-:W-:Y:S01]  /*34a0*/  IMAD.IADD R9, R8, 0x1, -R9 ;  /* 0x0000000108097824 */ /* 0x000fe200078e0a09 */
[----:B--2---:R-:W-:Y:S02]  /*34b0*/  R2UR UR4, R0 ;  /* 0x00000000000472ca */ /* 0x004fe400000e0000 */
[----:B------:R-:W-:-:S05]  /*34c0*/  LOP3.LUT R0, R6, 0x7ffffffc, RZ, 0xc0, !PT ;  /* 0x7ffffffc06007812 */ /* 0x000fca00078ec0ff */
[----:B------:R-:W-:-:S04]  /*34d0*/  IMAD.IADD R0, R5, 0x1, -R0 ;  /* 0x0000000105007824 */ /* 0x000fc800078e0a00 */
[----:B------:R-:W-:Y:S02]  /*34e0*/  IMAD.SHL.U32 R56, R0, 0x2, RZ ;  /* 0x0000000200387824 */ /* 0x000fe400078e00ff */
[----:B------:R-:W-:Y:S02]  /*34f0*/  ULOP3.LUT UR4, UR4, 0x1, URZ, 0xfc, !UPT ;  /* 0x0000000104047892 */ /* 0x000fe4000f8efc3f */
[----:B------:R-:W-:Y:S02]  /*3500*/  IMAD R0, R3, 0x100, R56 ;  /* 0x0000010003007824 */ /* 0x000fe400078e0238 */
[----:B------:R-:W-:Y:S02]  /*3510*/  IMAD R3, R4, 0x10, R9 ;  /* 0x0000001004037824 */ /* 0x000fe400078e0209 */
[----:B------:R-:W-:-:S05]  /*3520*/  IMAD.U32 R6, RZ, RZ, UR4 ;  /* 0x00000004ff067e24 */ /* 0x000fca000f8e00ff */
[----:B------:R-:W-:-:S13]  /*3530*/  ISETP.NE.AND P0, PT, R6, 0x3, PT ;  /* 0x000000030600780c */ /* 0x000fda0003f05270 */
[----:B------:R-:W-:Y:S05]  /*3540*/  @!P0 BRA `(.L_x_202) ;  /* 0x0000000000048947 */ /* 0x000fea0003800000 */
[----:B------:R-:W-:Y:S01]  /*3550*/  BPT.TRAP 0x1 ;  /* 0x000000040000795c */ /* 0x000fe20000300000 */
.L_x_202:
[----:B------:R1:W2:Y:S01]  /*3560*/  SYNCS.PHASECHK.TRANS64.TRYWAIT P1, [R184+URZ+0x38830], R7 ;  /* 0x03883007b80075a7 */ /* 0x0002a2000802017f */
[----:B------:R-:W-:Y:S05]  /*3570*/  @!P0 BRA `(.L_x_203) ;  /* 0x0000000000048947 */ /* 0x000fea0003800000 */
[----:B------:R-:W-:Y:S01]  /*3580*/  BPT.TRAP 0x1 ;  /* 0x000000040000795c */ /* 0x000fe20000300000 */
.L_x_203:
[----:B--2---:R-:W-:Y:S05]  /*3590*/  @P1 BRA `(.L_x_204) ;  /* 0x0000000000081947 */ /* 0x004fea0003800000 */
[----:B------:R-:W2:Y:S02]  /*35a0*/  SYNCS.PHASECHK.TRANS64.TRYWAIT P1, [R184+URZ+0x38830], R7 ;  /* 0x03883007b80075a7 */ /* 0x000ea4000802017f */
[----:B--2---:R-:W-:Y:S05]  /*35b0*/  @!P1 BRA `(.L_x_205) ;  /* 0x000000e000f89947 */ /* 0x004fea0003800000 */
.L_x_204:
[----:B------:R-:W-:Y:S05]  /*35c0*/  WARPSYNC.ALL ;  /* 0x0000000000007948 */ /* 0x000fea0003800000 */
[C---:B------:R-:W-:Y:S01]  /*35d0*/  VIADD R4, R184.reuse, 0x20400 ;  /* 0x00020400b8047836 */ /* 0x040fe20000000000 */
[----:B------:R-:W-:Y:S01]  /*35e0*/  WARPGROUP.ARRIVE ;  /* 0x00000000000079c5 */ /* 0x000fe20000000000 */
[----:B------:R-:W-:Y:S01]  /*35f0*/  VIADD R5, R184, 0x22400 ;  /* 0x00022400b8057836 */ /* 0x000fe20000000000 */
[----:B------:R-:W-:Y:S01]  /*3600*/  UMOV UR9, 0x40000040 ;  /* 0x4000004000097882 */ /* 0x000fe20000000000 */
[----:B------:R-:W-:Y:S01]  /*3610*/  UMOV UR7, 0x40000040 ;  /* 0x4000004000077882 */ /* 0x000fe20000000000 */
[----:B------:R-:W-:Y:S01]  /*3620*/  SHF.R.U32.HI R4, RZ, 0x4, R4 ;  /* 0x00000004ff047819 */ /* 0x000fe20000011604 */
[----:B------:R-:W-:Y:S01]  /*3630*/  UMOV UR5, UR9 ;  /* 0x0000000900057c82 */ /* 0x000fe20008000000 */
[----:B------:R-:W-:Y:S01]  /*3640*/  SHF.R.U32.HI R5, RZ, 0x4, R5 ;  /* 0x00000004ff057819 */ /* 0x000fe20000011605 */
[----:B------:R-:W-:Y:S01]  /*3650*/  IMAD.U32 R11, RZ, RZ, UR9 ;  /* 0x00000009ff0b7e24 */ /* 0x000fe2000f8e00ff */
[----:B------:R-:W-:Y:S01]  /*3660*/  LOP3.LUT R4, R4, 0x3fff, RZ, 0xc0, !PT ;  /* 0x00003fff04047812 */ /* 0x000fe200078ec0ff */
[----:B------:R-:W-:Y:S01]  /*3670*/  UMOV UR9, 0x40000040 ;  /* 0x4000004000097882 */ /* 0x000fe20000000000 */
[----:B------:R-:W-:Y:S01]  /*3680*/  LOP3.LUT R5, R5, 0x3fff, RZ, 0xc0, !PT ;  /* 0x00003fff05057812 */ /* 0x000fe200078ec0ff */
[----:B------:R-:W-:Y:S01]  /*3690*/  IMAD.U32 R13, RZ, RZ, UR9 ;  /* 0x00000009ff0d7e24 */ /* 0x000fe2000f8e00ff */
[----:B------:R-:W-:-:S02]  /*36a0*/  LOP3.LUT R6, R4, 0x10000, RZ, 0xfc, !PT ;  /* 0x0001000004067812 */ /* 0x000fc400078efcff */
[----:B------:R-:W-:Y:S02]  /*36b0*/  LOP3.LUT R4, R5, 0x10000, RZ, 0xfc, !PT ;  /* 0x0001000005047812 */ /* 0x000fe400078efcff */
[C---:B------:R-:W-:Y:S01]  /*36c0*/  R2UR UR4, R6.reuse ;  /* 0x00000000060472ca */ /* 0x040fe200000e0000 */
[----:B------:R-:W-:Y:S01]  /*36d0*/  VIADD R5, R6, 0x2 ;  /* 0x0000000206057836 */ /* 0x000fe20000000000 */
[C---:B------:R-:W-:Y:S01]  /*36e0*/  R2UR UR6, R4.reuse ;  /* 0x00000000040672ca */ /* 0x040fe200000e0000 */
[----:B------:R-:W-:-:S10]  /*36f0*/  VIADD R8, R4, 0x2 ;  /* 0x0000000204087836 */ /* 0x000fd40000000000 */
[----:B------:R-:W-:Y:S02]  /*3700*/  UMOV UR8, UR4 ;  /* 0x0000000400087c82 */ /* 0x000fe40008000000 */
[----:B------:R-:W-:Y:S01]  /*3710*/  UMOV UR4, UR8 ;  /* 0x0000000800047c82 */ /* 0x000fe20008000000 */
[----:B------:R-:W-:Y:S01]  /*3720*/  IMAD.U32 R10, RZ, RZ, UR8 ;  /* 0x00000008ff0a7e24 */ /* 0x000fe2000f8e00ff */
[----:B------:R-:W-:Y:S01]  /*3730*/  HGMMA.64x64x16.F32 R24, gdesc[UR4], RZ, !UPT, gsb0 ;  /* 0x00e00000041879f0 */ /* 0x000fe2000c0008ff */
[----:B------:R-:W-:Y:S01]  /*3740*/  R2UR UR4, R5 ;  /* 0x00000000050472ca */ /* 0x000fe200000e0000 */
[----:B------:R-:W-:Y:S01]  /*3750*/  UMOV UR5, UR9 ;  /* 0x0000000900057c82 */ /* 0x000fe20008000000 */
[----:B------:R-:W-:Y:S01]  /*3760*/  R2UR UR6, R8 ;  /* 0x00000000080672ca */ /* 0x000fe200000e0000 */
[----:B------:R-:W-:Y:S01]  /*3770*/  UMOV UR7, 0x40000040 ;  /* 0x4000004000077882 */ /* 0x000fe20000000000 */
[----:B------:R-:W-:Y:S01]  /*3780*/  VIADD R5, R6, 0x4 ;  /* 0x0000000406057836 */ /* 0x000fe20000000000 */
[----:B------:R-:W-:Y:S01]  /*3790*/  UMOV UR9, 0x40000040 ;  /* 0x4000004000097882 */ /* 0x000fe20000000000 */
[----:B------:R-:W-:-:S02]  /*37a0*/  VIADD R8, R4, 0x4 ;  /* 0x0000000404087836 */ /* 0x000fc40000000000 */
[----:B------:R-:W-:-:S05]  /*37b0*/  IMAD.U32 R15, RZ, RZ, UR9 ;  /* 0x00000009ff0f7e24 */ /* 0x000fca000f8e00ff */
[----:B------:R-:W-:Y:S02]  /*37c0*/  UMOV UR8, UR4 ;  /* 0x0000000400087c82 */ /* 0x000fe40008000000 */
[----:B------:R-:W-:Y:S01]  /*37d0*/  UMOV UR4, UR8 ;  /* 0x0000000800047c82 */ /* 0x000fe20008000000 */
[----:B------:R-:W-:Y:S01]  /*37e0*/  IMAD.U32 R12, RZ, RZ, UR8 ;  /* 0x00000008ff0c7e24 */ /* 0x000fe2000f8e00ff */
[----:B------:R-:W-:Y:S02]  /*37f0*/  WARPGROUP.DEPBAR.LE gsb0, 0x0 ;  /* 0x00008000000079c5 */ /* 0x000fe40000010000 */
[----:B------:R-:W-:-:S06]  /*3800*/  WARPGROUP.ARRIVE ;  /* 0x00000000000079c5 */ /* 0x000fcc0000000000 */
[----:B------:R-:W-:Y:S01]  /*3810*/  HGMMA.64x64x16.F32 R24, gdesc[UR4], R24, gsb0 ;  /* 0x00e00000041879f0 */ /* 0x000fe20008000818 */
[----:B------:R-:W-:Y:S01]  /*3820*/  R2UR UR4, R5 ;  /* 0x00000000050472ca */ /* 0x000fe200000e0000 */
[----:B------:R-:W-:Y:S01]  /*3830*/  UMOV UR5, UR9 ;  /* 0x0000000900057c82 */ /* 0x000fe20008000000 */
[----:B------:R-:W-:Y:S01]  /*3840*/  R2UR UR6, R8 ;  /* 0x00000000080672ca */ /* 0x000fe200000e0000 */
[----:B------:R-:W-:Y:S01]  /*3850*/  UMOV UR7, 0x40000040 ;  /* 0x4000004000077882 */ /* 0x000fe20000000000 */
[----:B------:R-:W-:Y:S01]  /*3860*/  VIADD R5, R6, 0x6 ;  /* 0x0000000606057836 */ /* 0x000fe20000000000 */
[----:B------:R-:W-:Y:S01]  /*3870*/  UMOV UR9, 0x40000040 ;  /* 0x4000004000097882 */ /* 0x000fe20000000000 */
[----:B------:R-:W-:Y:S02]  /*3880*/  VIADD R6, R4, 0x6 ;  /* 0x0000000604067836 */ /* 0x000fe40000000000 */
        /* <DEDUP_REMOVED lines=10> */
[----:B------:R-:W-:-:S10]  /*3930*/  UMOV UR7, 0x40000040 ;  /* 0x4000004000077882 */ /* 0x000fd40000000000 */
[----:B------:R-:W-:Y:S02]  /*3940*/  UMOV UR8, UR4 ;  /* 0x0000000400087c82 */ /* 0x000fe40008000000 */
[----:B------:R-:W-:Y:S01]  /*3950*/  UMOV UR4, UR8 ;  /* 0x0000000800047c82 */ /* 0x000fe20008000000 */
[----:B------:R-:W-:Y:S01]  /*3960*/  IMAD.U32 R16, RZ, RZ, UR8 ;  /* 0x00000008ff107e24 */ /* 0x000fe2000f8e00ff */
[----:B------:R-:W-:Y:S02]  /*3970*/  WARPGROUP.DEPBAR.LE gsb0, 0x0 ;  /* 0x00008000000079c5 */ /* 0x000fe40000010000 */
[----:B------:R-:W-:-:S06]  /*3980*/  WARPGROUP.ARRIVE ;  /* 0x00000000000079c5 */ /* 0x000fcc0000000000 */
[----:B------:R-:W-:Y:S03]  /*3990*/  HGMMA.64x64x16.F32 R24, gdesc[UR4], R24, gsb0 ;  /* 0x00e00000041879f0 */ /* 0x000fe60008000818 */
[----:B------:R-:W-:Y:S02]  /*39a0*/  WARPGROUP.DEPBAR.LE gsb0, 0x0 ;  /* 0x00008000000079c5 */ /* 0x000fe40000010000 */
[----:B------:R-:W3:Y:S02]  /*39b0*/  SYNCS.PHASECHK.TRANS64.TRYWAIT P1, [R184+URZ+0x38810], R7 ;  /* 0x03881007b80075a7 */ /* 0x000ee4000802017f */
[----:B---3--:R-:W-:Y:S05]  /*39c0*/  @!P1 BRA `(.L_x_206) ;  /* 0x000000e000089947 */ /* 0x008fea0003800000 */
.L_x_330:
[----:B------:R-:W-:Y:S05]  /*39d0*/  @!P0 BRA `(.L_x_207) ;  /* 0x0000000000048947 */ /* 0x000fea0003800000 */
[----:B------:R-:W-:Y:S01]  /*39e0*/  BPT.TRAP 0x1 ;  /* 0x000000040000795c */ /* 0x000fe20000300000 */
.L_x_207:
[----:B------:R4:W0:Y:S01]  /*39f0*/  SYNCS.PHASECHK.TRANS64.TRYWAIT P1, [R184+URZ+0x38850], R7 ;  /* 0x03885007b80075a7 */ /* 0x000822000802017f */
[----:B------:R-:W-:Y:S05]  /*3a00*/  @!P0 BRA `(.L_x_208) ;  /* 0x0000000000048947 */ /* 0x000fea0003800000 */
[----:B------:R-:W-:Y:S01]  /*3a10*/  BPT.TRAP 0x1 ;  /* 0x000000040000795c */ /* 0x000fe20000300000 */
.L_x_208:
[C---:B------:R-:W-:Y:S02]  /*3a20*/  VIADD R5, R184.reuse, 0x26400 ;  /* 0x00026400b8057836 */ /* 0x040fe40000000000 */
[----:B------:R-:W-:-:S03]  /*3a30*/  VIADD R6, R184, 0x400 ;  /* 0x00000400b8067836 */ /* 0x000fc60000000000 */
[----:B------:R-:W-:Y:S02]  /*3a40*/  SHF.R.U32.HI R5, RZ, 0x4, R5 ;  /* 0x00000004ff057819 */ /* 0x000fe40000011605 */
[----:B------:R-:W-:Y:S02]  /*3a50*/  SHF.R.U32.HI R6, RZ, 0x4, R6 ;  /* 0x00000004ff067819 */ /* 0x000fe40000011606 */
[----:B------:R-:W-:Y:S02]  /*3a60*/  LOP3.LUT R5, R5, 0x3fff, RZ, 0xc0, !PT ;  /* 0x00003fff05057812 */ /* 0x000fe400078ec0ff */
[----:B------:R-:W-:Y:S02]  /*3a70*/  LOP3.LUT R6, R6, 0x3fff, RZ, 0xc0, !PT ;  /* 0x00003fff06067812 */ /* 0x000fe400078ec0ff */
[----:B------:R-:W-:Y:S02]  /*3a80*/  LOP3.LUT R5, R5, 0x10000, RZ, 0xfc, !PT ;  /* 0x0001000005057812 */ /* 0x000fe400078efcff */
[----:B------:R-:W-:Y:S01]  /*3a90*/  LOP3.LUT R6, R6, 0x10000, RZ, 0xfc, !PT ;  /* 0x0001000006067812 */ /* 0x000fe200078efcff */
[----:B0-----:R-:W-:Y:S06]  /*3aa0*/  @P1 BRA `(.L_x_209) ;  /* 0x0000000000081947 */ /* 0x001fec0003800000 */
[----:B------:R-:W0:Y:S02]  /*3ab0*/  SYNCS.PHASECHK.TRANS64.TRYWAIT P1, [R184+URZ+0x38850], R7 ;  /* 0x03885007b80075a7 */ /* 0x000e24000802017f */
[----:B0-----:R-:W-:Y:S05]  /*3ac0*/  @!P1 BRA `(.L_x_210) ;  /* 0x000000dc00dc9947 */ /* 0x001fea0003800000 */
.L_x_209:
[C---:B------:R-:W-:Y:S01]  /*3ad0*/  R2UR UR4, R5.reuse ;  /* 0x00000000050472ca */ /* 0x040fe200000e0000 */
[----:B------:R-:W-:Y:S01]  /*3ae0*/  WARPGROUP.ARRIVE ;  /* 0x00000000000079c5 */ /* 0x000fe20000000000 */
[C---:B------:R-:W-:Y:S01]  /*3af0*/  R2UR UR6, R6.reuse ;  /* 0x00000000060672ca */ /* 0x040fe200000e0000 */
[----:B------:R-:W-:Y:S01]  /*3b00*/  UMOV UR9, 0x40000040 ;  /* 0x4000004000097882 */ /* 0x000fe20000000000 */
[----:B------:R-:W-:Y:S01]  /*3b10*/  UMOV UR7, 0x40000040 ;  /* 0x4000004000077882 */ /* 0x000fe20000000000 */
[----:B------:R-:W-:Y:S01]  /*3b20*/  UMOV UR5, UR9 ;  /* 0x0000000900057c82 */ /* 0x000fe20008000000 */
[----:B-1234-:R-:W-:Y:S01]  /*3b30*/  VIADD R7, R5, 0x2 ;  /* 0x0000000205077836 */ /* 0x01efe20000000000 */
[----:B------:R-:W-:Y:S01]  /*3b40*/  UMOV UR11, 0x40000040 ;  /* 0x40000040000b7882 */ /* 0x000fe20000000000 */
[----:B------:R-:W-:Y:S01]  /*3b50*/  VIADD R8, R6, 0x2 ;  /* 0x0000000206087836 */ /* 0x000fe20000000000 */
[----:B------:R-:W-:Y:S01]  /*3b60*/  UMOV UR13, 0x40000040 ;  /* 0x40000040000d7882 */ /* 0x000fe20000000000 */
[----:B------:R-:W-:Y:S01]  /*3b70*/  IMAD.U32 R19, RZ, RZ, UR9 ;  /* 0x00000009ff137e24 */ /* 0x000fe2000f8e00ff */
[----:B------:R-:W-:Y:S01]  /*3b80*/  UMOV UR9, 0x40000040 ;  /* 0x4000004000097882 */ /* 0x000fe20000000000 */
[----:B------:R-:W-:Y:S01]  /*3b90*/  UMOV UR15, 0x40000040 ;  /* 0x40000040000f7882 */ /* 0x000fe20000000000 */
[----:B------:R-:W-:Y:S01]  /*3ba0*/  UMOV UR8, UR4 ;  /* 0x0000000400087c82 */ /* 0x000fe20008000000 */
[----:B------:R-:W-:Y:S01]  /*3bb0*/  IMAD.U32 R21, RZ, RZ, UR9 ;  /* 0x00000009ff157e24 */ /* 0x000fe2000f8e00ff */
[----:B------:R-:W-:Y:S01]  /*3bc0*/  UMOV UR4, UR8 ;  /* 0x0000000800047c82 */ /* 0x000fe20008000000 */
[----:B------:R-:W-:Y:S01]  /*3bd0*/  IMAD.U32 R18, RZ, RZ, UR8 ;  /* 0x00000008ff127e24 */ /* 0x000fe2000f8e00ff */
[----:B------:R-:W-:Y:S01]  /*3be0*/  HGMMA.64x64x16.F32 R24, gdesc[UR4], R24, gsb0 ;  /* 0x00e00000041879f0 */ /* 0x000fe20008000818 */
[----:B------:R-:W-:Y:S01]  /*3bf0*/  R2UR UR4, R7 ;  /* 0x00000000070472ca */ /* 0x000fe200000e0000 */
[----:B------:R-:W-:Y:S01]  /*3c00*/  UMOV UR5, UR9 ;  /* 0x0000000900057c82 */ /* 0x000fe20008000000 */
[----:B------:R-:W-:Y:S01]  /*3c10*/  R2UR UR6, R8 ;  /* 0x00000000080672ca */ /* 0x000fe200000e0000 */
[----:B------:R-:W-:Y:S01]  /*3c20*/  UMOV UR7, 0x40000040 ;  /* 0x4000004000077882 */ /* 0x000fe20000000000 */
[C---:B------:R-:W-:Y:S01]  /*3c30*/  VIADD R7, R5.reuse, 0x4 ;  /* 0x0000000405077836 */ /* 0x040fe20000000000 */
[----:B------:R-:W-:Y:S01]  /*3c40*/  UMOV UR9, 0x40000040 ;  /* 0x4000004000097882 */ /* 0x000fe20000000000 */
[----:B------:R-:W-:Y:S01]  /*3c50*/  VIADD R8, R6, 0x4 ;  /* 0x0000000406087836 */ /* 0x000fe20000000000 */
[----:B------:R-:W-:Y:S01]  /*3c60*/  UMOV UR17, 0x40000040 ;  /* 0x4000004000117882 */ /* 0x000fe20000000000 */
[----:B------:R-:W-:Y:S01]  /*3c70*/  IMAD.U32 R23, RZ, RZ, UR9 ;  /* 0x00000009ff177e24 */ /* 0x000fe2000f8e00ff */
[----:B------:R-:W-:Y:S01]  /*3c80*/  UMOV UR19, 0x40000040 ;  /* 0x4000004000137882 */ /* 0x000fe20000000000 */
[----:B------:R-:W-:Y:S01]  /*3c90*/  UMOV UR21, 0x40000040 ;  /* 0x4000004000157882 */ /* 0x000fe20000000000 */
[----:B------:R-:W-:Y:S01]  /*3ca0*/  UMOV UR23, 0x40000040 ;  /* 0x4000004000177882 */ /* 0x000fe20000000000 */
[----:B------:R-:W-:Y:S01]  /*3cb0*/  UMOV UR25, 0x40000040 ;  /* 0x4000004000197882 */ /* 0x000fe20000000000 */
[----:B------:R-:W-:Y:S01]  /*3cc0*/  UMOV UR8, UR4 ;  /* 0x0000000400087c82 */ /* 0x000fe20008000000 */
[----:B------:R-:W-:Y:S01]  /*3cd0*/  UMOV UR27, 0x40000040 ;  /* 0x40000040001b7882 */ /* 0x000fe20000000000 */
[----:B------:R-:W-:Y:S01]  /*3ce0*/  UMOV UR4, UR8 ;  /* 0x0000000800047c82 */ /* 0x000fe20008000000 */
[----:B------:R-:W-:Y:S01]  /*3cf0*/  IMAD.U32 R20, RZ, RZ, UR8 ;  /* 0x00000008ff147e24 */ /* 0x000fe2000f8e00ff */
[----:B------:R-:W-:Y:S01]  /*3d00*/  UMOV UR29, 0x40000040 ;  /* 0x40000040001d7882 */ /* 0x000fe20000000000 */
        /* <DEDUP_REMOVED lines=11> */
[----:B------:R-:W0:Y:S01]  /*3dc0*/  S2R R9, SR_TID.X ;  /* 0x0000000000097919 */ /* 0x000e220000002100 */
[----:B------:R-:W-:Y:S01]  /*3dd0*/  UMOV UR53, 0x40000040 ;  /* 0x4000004000357882 */ /* 0x000fe20000000000 */
[----:B------:R-:W-:Y:S01]  /*3de0*/  UMOV UR55, 0x40000040 ;  /* 0x4000004000377882 */ /* 0x000fe20000000000 */
[----:B------:R-:W-:Y:S01]  /*3df0*/  UMOV UR57, 0x40000040 ;  /* 0x4000004000397882 */ /* 0x000fe20000000000 */
[----:B------:R-:W-:Y:S01]  /*3e00*/  UMOV UR59, 0x40000040 ;  /* 0x40000040003b7882 */ /* 0x000fe20000000000 */
[----:B------:R-:W-:Y:S01]  /*3e10*/  IMAD.MOV.U32 R62, RZ, RZ, 0x4 ;  /* 0x00000004ff3e7424 */ /* 0x000fe200078e00ff */
[----:B------:R-:W-:Y:S01]  /*3e20*/  UIMAD UR60, UR61, -0x40, UR60 ;  /* 0xffffffc03d3c78a4 */ /* 0x000fe2000f8e023c */
[----:B------:R-:W-:Y:S01]  /*3e30*/  VIADD R185, R5, 0xe00 ;  /* 0x00000e0005b97836 */ /* 0x000fe20000000000 */
[----:B------:R-:W1:Y:S01]  /*3e40*/  S2R R65, SR_TID.X ;  /* 0x0000000000417919 */ /* 0x000e620000002100 */
[----:B------:R-:W-:Y:S01]  /*3e50*/  IMAD.MOV.U32 R192, RZ, RZ, 0x40 ;  /* 0x00000040ffc07424 */ /* 0x000fe200078e00ff */
[----:B------:R-:W-:Y:S01]  /*3e60*/  LOP3.LUT R188, R188, 0x2000000, RZ, 0xfc, !PT ;  /* 0x02000000bcbc7812 */ /* 0x000fe200078efcff */
[----:B------:R-:W-:-:S04]  /*3e70*/  UIADD3 UR61, UR61, -0x2, URZ ;  /* 0xfffffffe3d3d7890 */ /* 0x000fc8000fffe03f */
[----:B------:R-:W-:Y:S01]  /*3e80*/  VIADD R209, R188, 0x80 ;  /* 0x00000080bcd17836 */ /* 0x000fe20000000000 */
[----:B0-----:R-:W-:Y:S02]  /*3e90*/  SHF.R.U32.HI R9, RZ, 0x7, R9 ;  /* 0x00000007ff097819 */ /* 0x001fe40000011609 */
[----:B-1----:R-:W-:Y:S01]  /*3ea0*/  LOP3.LUT R65, R65, 0x7f, RZ, 0xc0, !PT ;  /* 0x0000007f41417812 */ /* 0x002fe200078ec0ff */
        /* <DEDUP_REMOVED lines=9> */
[----:B------:R-:W-:-:S07]  /*3f40*/  VIADD R8, R6, 0x6 ;  /* 0x0000000606087836 */ /* 0x000fce0000000000 */
[----:B------:R-:W-:Y:S02]  /*3f50*/  UMOV UR8, UR4 ;  /* 0x0000000400087c82 */ /* 0x000fe40008000000 */
[----:B------:R-:W-:Y:S01]  /*3f60*/  UMOV UR4, UR8 ;  /* 0x0000000800047c82 */ /* 0x000fe20008000000 */
[----:B------:R-:W-:Y:S01]  /*3f70*/  IMAD.U32 R22, RZ, RZ, UR8 ;  /* 0x00000008ff167e24 */ /* 0x000fe2000f8e00ff */
[----:B------:R-:W-:Y:S02]  /*3f80*/  WARPGROUP.DEPBAR.LE gsb0, 0x0 ;  /* 0x00008000000079c5 */ /* 0x000fe40000010000 */
[----:B------:R-:W-:-:S06]  /*3f90*/  WARPGROUP.ARRIVE ;  /* 0x00000000000079c5 */ /* 0x000fcc0000000000 */
[----:B------:R-:W-:Y:S01]  /*3fa0*/  HGMMA.64x64x16.F32 R24, gdesc[UR4], R24, gsb0 ;  /* 0x00e00000041879f0 */ /* 0x000fe20008000818 */
[----:B------:R-:W-:Y:S01]  /*3fb0*/  R2UR UR4, R7 ;  /* 0x00000000070472ca */ /* 0x000fe200000e0000 */
[----:B------:R-:W-:Y:S01]  /*3fc0*/  UMOV UR5, 0x40000040 ;  /* 0x4000004000057882 */ /* 0x000fe20000000000 */
[----:B------:R-:W-:Y:S01]  /*3fd0*/  R2UR UR6, R8 ;  /* 0x00000000080672ca */ /* 0x000fe200000e0000 */
[----:B------:R-:W-:Y:S01]  /*3fe0*/  UMOV UR7, 0x40000040 ;  /* 0x4000004000077882 */ /* 0x000fe20000000000 */
[----:B------:R-:W-:Y:S02]  /*3ff0*/  VIADD R7, R5, 0x200 ;  /* 0x0000020005077836 */ /* 0x000fe40000000000 */
[----:B------:R-:W-:-:S03]  /*4000*/  VIADD R8, R6, 0x200 ;  /* 0x0000020006087836 */ /* 0x000fc60000000000 */
[----:B------:R-:W-:Y:S01]  /*4010*/  R2UR UR8, R7 ;  /* 0x00000000070872ca */ /* 0x000fe200000e0000 */
[----:B------:R-:W-:Y:S01]  /*4020*/  VIADD R7, R5, 0x202 ;  /* 0x0000020205077836 */ /* 0x000fe20000000000 */
[----:B------:R-:W-:Y:S01]  /*4030*/  R2UR UR10, R8 ;  /* 0x00000000080a72ca */ /* 0x000fe200000e0000 */
        /* <DEDUP_REMOVED lines=40> */
[----:B------:R-:W-:Y:S01]  /*42c0*/  VIADD R8, R6, 0x606 ;  /* 0x0000060606087836 */ /* 0x000fe20000000000 */
[----:B------:R-:W-:Y:S02]  /*42d0*/  WARPGROUP.DEPBAR.LE gsb0, 0x0 ;  /* 0x00008000000079c5 */ /* 0x000fe40000010000 */
[----:B------:R-:W-:Y:S01]  /*42e0*/  WARPGROUP.ARRIVE ;  /* 0x00000000000079c5 */ /* 0x000fe20000000000 */
[----:B------:R-:W-:Y:S02]  /*42f0*/  R2UR UR52, R7 ;  /* 0x00000000073472ca */ /* 0x000fe400000e0000 */
[----:B------:R-:W-:Y:S01]  /*4300*/  R2UR UR54, R8 ;  /* 0x00000000083672ca */ /* 0x000fe200000e0000 */
[----:B------:R0:W1:Y:S02]  /*4310*/  SHFL.IDX PT, R7, R9, RZ, 0x1f ;  /* 0x00001fff09077589 */ /* 0x00006400000e0000 */
[----:B------:R-:W-:Y:S01]  /*4320*/  HGMMA.64x64x16.F32 R24, gdesc[UR4], R24, gsb0 ;  /* 0x00e00000041879f0 */ /* 0x000fe20008000818 */
[----:B------:R-:W-:Y:S01]  /*4330*/  ULDC UR6, c[0x0][0xa80] ;  /* 0x0002a00000067ab9 */ /* 0x000fe20000000800 */
[----:B------:R-:W-:Y:S01]  /*4340*/  R2UR UR7, R2 ;  /* 0x00000000020772ca */ /* 0x000fe200000e0000 */
[----:B0-----:R-:W-:-:S12]  /*4350*/  VIADD R9, R6, 0x800 ;  /* 0x0000080006097836 */ /* 0x001fd80000000000 */
[----:B------:R-:W-:Y:S01]  /*4360*/  UISETP.GE.AND UP0, UPT, UR61, UR7, UPT ;  /* 0x000000073d00728c */ /* 0x000fe2000bf06270 */
[----:B-1----:R-:W-:Y:S01]  /*4370*/  ISETP.GT.AND P1, PT, R7, 0x7f, PT ;  /* 0x0000007f0700780c */ /* 0x002fe20003f24270 */
[----:B------:R-:W-:-:S03]  /*4380*/  VIADD R7, R5, 0x800 ;  /* 0x0000080005077836 */ /* 0x000fc60000000000 */
[----:B------:R-:W-:Y:S02]  /*4390*/  SEL R58, RZ, 0x2, !P1 ;  /* 0x00000002ff3a7807 */ /* 0x000fe40004800000 */
[C---:B------:R-:W-:Y:S02]  /*43a0*/  SEL R60, R62.reuse, 0x2, P1 ;  /* 0x000000023e3c7807 */ /* 0x040fe40000800000 */
[----:B------:R-:W-:Y:S01]  /*43b0*/  SEL R62, R62, 0x6, !P1 ;  /* 0x000000063e3e7807 */ /* 0x000fe20004800000 */
[C---:B------:R-:W-:Y:S02]  /*43c0*/  IMAD.IADD R8, R58.reuse, 0x1, R7 ;  /* 0x000000013a087824 */ /* 0x040fe400078e0207 */
[----:B------:R-:W-:-:S03]  /*43d0*/  IMAD.IADD R59, R58, 0x1, R9 ;  /* 0x000000013a3b7824 */ /* 0x000fc600078e0209 */
[----:B------:R-:W-:Y:S01]  /*43e0*/  R2UR UR56, R8 ;  /* 0x00000000083872ca */ /* 0x000fe200000e0000 */
[--C-:B------:R-:W-:Y:S01]  /*43f0*/  IMAD.IADD R8, R7, 0x1, R60.reuse ;  /* 0x0000000107087824 */ /* 0x100fe200078e023c */
[----:B------:R-:W-:Y:S01]  /*4400*/  R2UR UR58, R59 ;  /* 0x000000003b3a72ca */ /* 0x000fe200000e0000 */
[C---:B------:R-:W-:Y:S02]  /*4410*/  IMAD.IADD R59, R9.reuse, 0x1, R60 ;  /* 0x00000001093b7824 */ /* 0x040fe400078e023c */
[----:B------:R-:W-:Y:S01]  /*4420*/  IMAD.IADD R9, R9, 0x1, R62 ;  /* 0x0000000109097824 */ /* 0x000fe200078e023e */
[----:B------:R-:W-:Y:S02]  /*4430*/  WARPGROUP.DEPBAR.LE gsb0, 0x0 ;  /* 0x00008000000079c5 */ /* 0x000fe40000010000 */
[----:B------:R-:W-:-:S06]  /*4440*/  WARPGROUP.ARRIVE ;  /* 0x00000000000079c5 */ /* 0x000fcc0000000000 */
[----:B------:R-:W-:Y:S01]  /*4450*/  HGMMA.64x64x16.F32 R24, gdesc[UR8], R24, gsb0 ;  /* 0x00e00000081879f0 */ /* 0x000fe20008000818 */
[----:B------:R-:W-:Y:S01]  /*4460*/  R2UR UR10, R188 ;  /* 0x00000000bc0a72ca */ /* 0x000fe200000e0000 */
[----:B------:R-:W-:Y:S01]  /*4470*/  UMOV UR11, 0x40000040 ;  /* 0x40000040000b7882 */ /* 0x000fe20000000000 */
[----:B------:R-:W-:Y:S02]  /*4480*/  WARPGROUP.DEPBAR.LE gsb0, 0x0 ;  /* 0x00008000000079c5 */ /* 0x000fe40000010000 */
        /* <DEDUP_REMOVED lines=34> */
[----:B------:R-:W-:Y:S01]  /*46b0*/  HGMMA.64x64x16.F32 R24, gdesc[UR56], R24, gsb0 ;  /* 0x00e00000381879f0 */ /* 0x000fe20008000818 */
[----:B------:R-:W-:Y:S01]  /*46c0*/  R2UR UR56, R8 ;  /* 0x00000000083872ca */ /* 0x000fe200000e0000 */
[----:B------:R-:W-:Y:S01]  /*46d0*/  UMOV UR57, 0x40000040 ;  /* 0x4000004000397882 */ /* 0x000fe20000000000 */
[----:B------:R-:W-:Y:S01]  /*46e0*/  R2UR UR58, R59 ;  /* 0x000000003b3a72ca */ /* 0x000fe200000e0000 */
[----:B------:R-:W-:Y:S01]  /*46f0*/  UMOV UR59, 0x40000040 ;  /* 0x40000040003b7882 */ /* 0x000fe20000000000 */
[----:B------:R-:W-:Y:S01]  /*4700*/  IMAD.IADD R8, R7, 0x1, R62 ;  /* 0x0000000107087824 */ /* 0x000fe200078e023e */
[----:B------:R-:W-:Y:S02]  /*4710*/  WARPGROUP.DEPBAR.LE gsb0, 0x0 ;  /* 0x00008000000079c5 */ /* 0x000fe40000010000 */
[----:B------:R-:W-:-:S08]  /*4720*/  WARPGROUP.ARRIVE ;  /* 0x00000000000079c5 */ /* 0x000fd00000000000 */
[----:B------:R-:W-:Y:S01]  /*4730*/  HGMMA.64x64x16.F32 R24, gdesc[UR56], R24, gsb0 ;  /* 0x00e00000381879f0 */ /* 0x000fe20008000818 */
[----:B------:R-:W-:Y:S01]  /*4740*/  R2UR UR58, R9 ;  /* 0x00000000093a72ca */ /* 0x000fe200000e0000 */
[----:B------:R-:W-:Y:S01]  /*4750*/  UMOV UR59, 0x40000040 ;  /* 0x40000040003b7882 */ /* 0x000fe20000000000 */
[----:B------:R-:W-:Y:S01]  /*4760*/  R2UR UR56, R8 ;  /* 0x00000000083872ca */ /* 0x000fe200000e0000 */
[----:B------:R-:W-:Y:S01]  /*4770*/  UMOV UR57, 0x40000040 ;  /* 0x4000004000397882 */ /* 0x000fe20000000000 */
[----:B------:R-:W-:Y:S02]  /*4780*/  IMAD.MOV.U32 R8, RZ, RZ, 0x28 ;  /* 0x00000028ff087424 */ /* 0x000fe400078e00ff */
[----:B------:R-:W-:-:S03]  /*4790*/  IMAD.MOV.U32 R9, RZ, RZ, 0xa00 ;  /* 0x00000a00ff097424 */ /* 0x000fc600078e00ff */
[----:B------:R-:W-:Y:S02]  /*47a0*/  SEL R8, R8, 0x26, P1 ;  /* 0x0000002608087807 */ /* 0x000fe40000800000 */
[----:B------:R-:W-:Y:S02]  /*47b0*/  SEL R9, R9, 0x980, P1 ;  /* 0x0000098009097807 */ /* 0x000fe40000800000 */
[----:B------:R-:W-:Y:S02]  /*47c0*/  LOP3.LUT R8, R8, 0x6, RZ, 0xc0, !PT ;  /* 0x0000000608087812 */ /* 0x000fe400078ec0ff */
[----:B------:R-:W-:-:S04]  /*47d0*/  LOP3.LUT R9, R9, 0xa00, RZ, 0xc0, !PT ;  /* 0x00000a0009097812 */ /* 0x000fc800078ec0ff */
[CC--:B------:R-:W-:Y:S02]  /*47e0*/  IADD3 R59, R8.reuse, R9.reuse, R5 ;  /* 0x00000009083b7210 */ /* 0x0c0fe40007ffe005 */
[----:B------:R-:W-:Y:S01]  /*47f0*/  IADD3 R8, R8, R9, R6 ;  /* 0x0000000908087210 */ /* 0x000fe20007ffe006 */
[----:B------:R-:W-:-:S04]  /*4800*/  VIADD R9, R6, 0xa00 ;  /* 0x00000a0006097836 */ /* 0x000fc80000000000 */
[----:B------:R-:W-:Y:S01]  /*4810*/  IMAD.IADD R61, R58, 0x1, R9 ;  /* 0x000000013a3d7824 */ /* 0x000fe200078e0209 */
[----:B------:R-:W-:Y:S02]  /*4820*/  WARPGROUP.DEPBAR.LE gsb0, 0x0 ;  /* 0x00008000000079c5 */ /* 0x000fe40000010000 */
[----:B------:R-:W-:-:S06]  /*4830*/  WARPGROUP.ARRIVE ;  /* 0x00000000000079c5 */ /* 0x000fcc0000000000 */
[----:B------:R-:W-:Y:S01]  /*4840*/  HGMMA.64x64x16.F32 R24, gdesc[UR56], R24, gsb0 ;  /* 0x00e00000381879f0 */ /* 0x000fe20008000818 */
[----:B------:R-:W-:Y:S01]  /*4850*/  R2UR UR56, R59 ;  /* 0x000000003b3872ca */ /* 0x000fe200000e0000 */
[----:B------:R-:W-:Y:S01]  /*4860*/  UMOV UR57, 0x40000040 ;  /* 0x4000004000397882 */ /* 0x000fe20000000000 */
[----:B------:R-:W-:Y:S01]  /*4870*/  R2UR UR58, R8 ;  /* 0x00000000083a72ca */ /* 0x000fe200000e0000 */
[----:B------:R-:W-:Y:S01]  /*4880*/  UMOV UR59, 0x40000040 ;  /* 0x40000040003b7882 */ /* 0x000fe20000000000 */
        /* <DEDUP_REMOVED lines=9> */
[C---:B------:R-:W-:Y:S02]  /*4920*/  IMAD.IADD R59, R60.reuse, 0x1, R8 ;  /* 0x000000013c3b7824 */ /* 0x040fe400078e0208 */
[--C-:B------:R-:W-:Y:S02]  /*4930*/  IMAD.IADD R61, R60, 0x1, R9.reuse ;  /* 0x000000013c3d7824 */ /* 0x100fe400078e0209 */
[----:B------:R-:W-:Y:S01]  /*4940*/  IMAD.IADD R9, R62, 0x1, R9 ;  /* 0x000000013e097824 */ /* 0x000fe200078e0209 */
[----:B------:R-:W-:-:S02]  /*4950*/  WARPGROUP.DEPBAR.LE gsb0, 0x0 ;  /* 0x00008000000079c5 */ /* 0x000fc40000010000 */
        /* <DEDUP_REMOVED lines=30> */
[----:B------:R-:W-:Y:S02]  /*4b40*/  VIADD R59, R6, 0xc00 ;  /* 0x00000c00063b7836 */ /* 0x000fe40000000000 */
[C---:B------:R-:W-:Y:S02]  /*4b50*/  IMAD.IADD R61, R58.reuse, 0x1, R9 ;  /* 0x000000013a3d7824 */ /* 0x040fe400078e0209 */
        /* <DEDUP_REMOVED lines=69> */
[----:B------:R-:W-:Y:S01]  /*4fb0*/  IMAD.MOV.U32 R59, RZ, RZ, 0x1000 ;  /* 0x00001000ff3b7424 */ /* 0x000fe200078e00ff */
[----:B------:R-:W-:-:S04]  /*4fc0*/  SEL R58, R192, 0x3e, P1 ;  /* 0x0000003ec03a7807 */ /* 0x000fc80000800000 */
[----:B------:R-:W-:Y:S02]  /*4fd0*/  SEL R59, R59, 0xf80, P1 ;  /* 0x00000f803b3b7807 */ /* 0x000fe40000800000 */
[----:B------:R-:W-:Y:S02]  /*4fe0*/  LOP3.LUT R58, R58, 0x6, RZ, 0xc0, !PT ;  /* 0x000000063a3a7812 */ /* 0x000fe400078ec0ff */
[----:B------:R-:W-:-:S04]  /*4ff0*/  LOP3.LUT R59, R59, 0x1e00, RZ, 0xc0, !PT ;  /* 0x00001e003b3b7812 */ /* 0x000fc800078ec0ff */
[CC--:B------:R-:W-:Y:S02]  /*5000*/  IADD3 R60, R58.reuse, R59.reuse, R5 ;  /* 0x0000003b3a3c7210 */ /* 0x0c0fe40007ffe005 */
[----:B------:R-:W-:Y:S01]  /*5010*/  IADD3 R58, R58, R59, R6 ;  /* 0x0000003b3a3a7210 */ /* 0x000fe20007ffe006 */
[----:B------:R-:W-:-:S05]  /*5020*/  IMAD.U32 R59, RZ, RZ, UR60 ;  /* 0x0000003cff3b7e24 */ /* 0x000fca000f8e00ff */
[----:B------:R-:W-:-:S04]  /*5030*/  IADD3 R56, -R56, 0x40, R59 ;  /* 0x0000004038387810 */ /* 0x000fc80007ffe13b */
[C---:B------:R-:W-:Y:S02]  /*5040*/  ISETP.GT.AND P5, PT, R56.reuse, RZ, PT ;  /* 0x000000ff3800720c */ /* 0x040fe40003fa4270 */
[C---:B------:R-:W-:Y:S02]  /*5050*/  ISETP.GT.AND P4, PT, R56.reuse, 0x1, PT ;  /* 0x000000013800780c */ /* 0x040fe40003f84270 */
[C---:B------:R-:W-:Y:S02]  /*5060*/  ISETP.GT.AND P3, PT, R56.reuse, 0x8, PT ;  /* 0x000000083800780c */ /* 0x040fe40003f64270 */
[C---:B------:R-:W-:Y:S02]  /*5070*/  ISETP.GT.AND P2, PT, R56.reuse, 0x9, PT ;  /* 0x000000093800780c */ /* 0x040fe40003f44270 */
[C---:B------:R-:W-:Y:S02]  /*5080*/  ISETP.GT.AND P1, PT, R56.reuse, 0x10, PT ;  /* 0x000000103800780c */ /* 0x040fe40003f24270 */
[----:B------:R-:W-:Y:S01]  /*5090*/  ISETP.GT.AND P6, PT, R56, 0x11, PT ;  /* 0x000000113800780c */ /* 0x000fe20003fc4270 */
[----:B------:R-:W-:-:S02]  /*50a0*/  WARPGROUP.DEPBAR.LE gsb0, 0x0 ;  /* 0x00008000000079c5 */ /* 0x000fc40000010000 */
[----:B------:R-:W-:-:S06]  /*50b0*/  WARPGROUP.ARRIVE ;  /* 0x00000000000079c5 */ /* 0x000fcc0000000000 */
[----:B------:R-:W-:Y:S01]  /*50c0*/  HGMMA.64x64x16.F32 R24, gdesc[UR56], R24, gsb0 ;  /* 0x00e00000381879f0 */ /* 0x000fe20008000818 */
[----:B------:R-:W-:Y:S01]  /*50d0*/  R2UR UR56, R60 ;  /* 0x000000003c3872ca */ /* 0x000fe200000e0000 */
[----:B------:R-:W-:Y:S01]  /*50e0*/  UMOV UR57, 0x40000040 ;  /* 0x4000004000397882 */ /* 0x000fe20000000000 */
[----:B------:R-:W-:Y:S01]  /*50f0*/  R2UR UR58, R58 ;  /* 0x000000003a3a72ca */ /* 0x000fe200000e0000 */
[----:B------:R-:W-:Y:S01]  /*5100*/  UMOV UR59, 0x40000040 ;  /* 0x40000040003b7882 */ /* 0x000fe20000000000 */
[----:B------:R-:W-:Y:S02]  /*5110*/  WARPGROUP.DEPBAR.LE gsb0, 0x0 ;  /* 0x00008000000079c5 */ /* 0x000fe40000010000 */
[----:B------:R-:W-:-:S09]  /*5120*/  WARPGROUP.ARRIVE ;  /* 0x00000000000079c5 */ /* 0x000fd20000000000 */
        /* <DEDUP_REMOVED lines=51> */
[----:B------:R-:W-:Y:S02]  /*5460*/  FMNMX.FTZ R56, R52, R59, !PT ;  /* 0x0000003b34387209 */ /* 0x000fe40007810000 */
[----:B------:R-:W-:Y:S02]  /*5470*/  FSEL R46, R46, -INF , P1 ;  /* 0xff8000002e2e7808 */ /* 0x000fe40000800000 */
[----:B------:R-:W-:-:S02]  /*5480*/  FMNMX.FTZ R58, R53, R56, !PT ;  /* 0x00000038353a7209 */ /* 0x000fc40007810000 */
[----:B------:R-:W-:Y:S02]  /*5490*/  FSEL R47, R47, -INF , P6 ;  /* 0xff8000002f2f7808 */ /* 0x000fe40003000000 */
[----:B------:R-:W-:Y:S01]  /*54a0*/  FSEL R50, R50, -INF , P5 ;  /* 0xff80000032327808 */ /* 0x000fe20002800000 */
[----:B------:R-:W0:Y:S01]  /*54b0*/  SHFL.BFLY PT, R59, R58, 0x2, 0x1f ;  /* 0x0c401f003a3b7f89 */ /* 0x000e2200000e0000 */
[----:B------:R-:W-:Y:S02]  /*54c0*/  FSEL R51, R51, -INF , P4 ;  /* 0xff80000033337808 */ /* 0x000fe40002000000 */
[----:B------:R-:W-:Y:S02]  /*54d0*/  FSEL R54, R54, -INF , P3 ;  /* 0xff80000036367808 */ /* 0x000fe40001800000 */
[----:B------:R-:W-:Y:S02]  /*54e0*/  FSEL R55, R55, -INF , P2 ;  /* 0xff80000037377808 */ /* 0x000fe40001000000 */
[----:B0-----:R-:W-:-:S02]  /*54f0*/  FMNMX.FTZ R60, R58, R59, !PT ;  /* 0x0000003b3a3c7209 */ /* 0x001fc40007810000 */
[----:B------:R-:W-:-:S03]  /*5500*/  FMNMX.FTZ R59, R26, R27, !PT ;  /* 0x0000001b1a3b7209 */ /* 0x000fc60007810000 */
[----:B------:R-:W0:Y:S01]  /*5510*/  SHFL.BFLY PT, R61, R60, 0x1, 0x1f ;  /* 0x0c201f003c3d7f89 */ /* 0x000e2200000e0000 */
[----:B------:R-:W-:-:S04]  /*5520*/  FMNMX.FTZ R56, R30, R59, !PT ;  /* 0x0000003b1e387209 */ /* 0x000fc80007810000 */
[----:B------:R-:W-:-:S04]  /*5530*/  FMNMX.FTZ R59, R31, R56, !PT ;  /* 0x000000381f3b7209 */ /* 0x000fc80007810000 */
[----:B------:R-:W-:-:S04]  /*5540*/  FMNMX.FTZ R56, R34, R59, !PT ;  /* 0x0000003b22387209 */ /* 0x000fc80007810000 */
[----:B------:R-:W-:-:S04]  /*5550*/  FMNMX.FTZ R59, R35, R56, !PT ;  /* 0x00000038233b7209 */ /* 0x000fc80007810000 */
[----:B------:R-:W-:-:S04]  /*5560*/  FMNMX.FTZ R56, R38, R59, !PT ;  /* 0x0000003b26387209 */ /* 0x000fc80007810000 */
[----:B------:R-:W-:Y:S02]  /*5570*/  FMNMX.FTZ R59, R39, R56, !PT ;  /* 0x00000038273b7209 */ /* 0x000fe40007810000 */
[----:B0-----:R-:W-:Y:S02]  /*5580*/  FMNMX.FTZ R186, R60, R61, !PT ;  /* 0x0000003d3cba7209 */ /* 0x001fe40007810000 */
[----:B------:R-:W-:Y:S02]  /*5590*/  FMNMX.FTZ R56, R42, R59, !PT ;  /* 0x0000003b2a387209 */ /* 0x000fe40007810000 */
[C---:B------:R-:W-:Y:S01]  /*55a0*/  FSETP.NEU.FTZ.AND P1, PT, R186.reuse, -INF , PT ;  /* 0xff800000ba00780b */ /* 0x040fe20003f3d000 */
[----:B------:R-:W-:Y:S01]  /*55b0*/  FMUL.FTZ R58, R186, UR6 ;  /* 0x00000006ba3a7c20 */ /* 0x000fe20008410000 */
[----:B------:R-:W-:-:S04]  /*55c0*/  FMNMX.FTZ R59, R43, R56, !PT ;  /* 0x000000382b3b7209 */ /* 0x000fc80007810000 */
[----:B------:R-:W-:Y:S02]  /*55d0*/  FMNMX.FTZ R56, R46, R59, !PT ;  /* 0x0000003b2e387209 */ /* 0x000fe40007810000 */
[----:B------:R-:W-:Y:S02]  /*55e0*/  FSEL R58, R58, RZ, P1 ;  /* 0x000000ff3a3a7208 */ /* 0x000fe40000800000 */
[----:B------:R-:W-:-:S03]  /*55f0*/  FMNMX.FTZ R59, R47, R56, !PT ;  /* 0x000000382f3b7209 */ /* 0x000fc60007810000 */
[--C-:B------:R-:W-:Y:S01]  /*5600*/  FFMA.FTZ R168, R24, UR6, -R58.reuse ;  /* 0x0000000618a87c23 */ /* 0x100fe2000801083a */
[----:B------:R-:W-:Y:S01]  /*5610*/  FMNMX.FTZ R24, R50, R59, !PT ;  /* 0x0000003b32187209 */ /* 0x000fe20007810000 */
[--C-:B------:R-:W-:Y:S01]  /*5620*/  FFMA.FTZ R169, R25, UR6, -R58.reuse ;  /* 0x0000000619a97c23 */ /* 0x100fe2000801083a */
[--C-:B------:R-:W-:Y:S01]  /*5630*/  FFMA.FTZ R171, R29, UR6, -R58.reuse ;  /* 0x000000061dab7c23 */ /* 0x100fe2000801083a */
        /* <DEDUP_REMOVED lines=13> */
[--C-:B------:R-:W-:Y:S01]  /*5710*/  FFMA.FTZ R181, R49, UR6, -R58.reuse ;  /* 0x0000000631b57c23 */ /* 0x100fe2000801083a */
[----:B------:R-:W0:Y:S01]  /*5720*/  SHFL.BFLY PT, R25, R24, 0x2, 0x1f ;  /* 0x0c401f0018197f89 */ /* 0x000e2200000e0000 */
[--C-:B------:R-:W-:Y:S01]  /*5730*/  FFMA.FTZ R182, R52, UR6, -R58.reuse ;  /* 0x0000000634b67c23 */ /* 0x100fe2000801083a */
[----:B------:R-:W-:Y:S01]  /*5740*/  FFMA.FTZ R193, R53, UR6, -R58 ;  /* 0x0000000635c17c23 */ /* 0x000fe2000801083a */
[----:B------:R-:W-:Y:S08]  /*5750*/  MUFU.EX2 R168, R168 ;  /* 0x000000a800a87308 */ /* 0x000ff00000000800 */
[----:B------:R-:W-:Y:S08]  /*5760*/  MUFU.EX2 R169, R169 ;  /* 0x000000a900a97308 */ /* 0x000ff00000000800 */
[----:B------:R-:W-:Y:S01]  /*5770*/  MUFU.EX2 R170, R170 ;  /* 0x000000aa00aa7308 */ /* 0x000fe20000000800 */
[----:B0-----:R-:W-:-:S07]  /*5780*/  FMNMX.FTZ R25, R24, R25, !PT ;  /* 0x0000001918197209 */ /* 0x001fce0007810000 */
[----:B------:R-:W0:Y:S01]  /*5790*/  MUFU.EX2 R171, R171 ;  /* 0x000000ab00ab7308 */ /* 0x000e220000000800 */
[----:B------:R-:W1:Y:S07]  /*57a0*/  SHFL.BFLY PT, R24, R25, 0x1, 0x1f ;  /* 0x0c201f0019187f89 */ /* 0x000e6e00000e0000 */
[----:B------:R-:W-:Y:S08]  /*57b0*/  MUFU.EX2 R172, R172 ;  /* 0x000000ac00ac7308 */ /* 0x000ff00000000800 */
[----:B------:R-:W2:Y:S01]  /*57c0*/  MUFU.EX2 R173, R173 ;  /* 0x000000ad00ad7308 */ /* 0x000ea20000000800 */
[----:B0-----:R-:W-:-:S07]  /*57d0*/  F2FP.F16.F32.PACK_AB R154, R171, R170 ;  /* 0x000000aaab9a723e */ /* 0x001fce00000000ff */
[----:B------:R-:W-:Y:S01]  /*57e0*/  MUFU.EX2 R174, R174 ;  /* 0x000000ae00ae7308 */ /* 0x000fe20000000800 */
[----:B-1----:R-:W-:-:S04]  /*57f0*/  FMNMX.FTZ R187, R25, R24, !PT ;  /* 0x0000001819bb7209 */ /* 0x002fc80007810000 */
[C---:B------:R-:W-:Y:S01]  /*5800*/  FSETP.NEU.FTZ.AND P1, PT, R187.reuse, -INF , PT ;  /* 0xff800000bb00780b */ /* 0x040fe20003f3d000 */
[----:B------:R-:W-:Y:S02]  /*5810*/  FMUL.FTZ R24, R187, UR6 ;  /* 0x00000006bb187c20 */ /* 0x000fe40008410000 */
[----:B------:R-:W0:Y:S01]  /*5820*/  MUFU.EX2 R175, R175 ;  /* 0x000000af00af7308 */ /* 0x000e220000000800 */
[----:B--2---:R-:W-:Y:S02]  /*5830*/  F2FP.F16.F32.PACK_AB R156, R173, R172 ;  /* 0x000000acad9c723e */ /* 0x004fe400000000ff */
[----:B------:R-:W-:Y:S02]  /*5840*/  FSEL R29, R24, RZ, P1 ;  /* 0x000000ff181d7208 */ /* 0x000fe40000800000 */
[CC--:B------:R-:W-:Y:S02]  /*5850*/  LEA.HI R24, R57.reuse, R152.reuse, RZ, 0x4 ;  /* 0x0000009839187211 */ /* 0x0c0fe400078f20ff */
[----:B------:R-:W-:Y:S01]  /*5860*/  LEA.HI R57, R57, R152, RZ, 0x5 ;  /* 0x0000009839397211 */ /* 0x000fe200078f28ff */
[--C-:B------:R-:W-:Y:S01]  /*5870*/  FFMA.FTZ R183, R26, UR6, -R29.reuse ;  /* 0x000000061ab77c23 */ /* 0x100fe2000801081d */
[----:B------:R-:W-:Y:S01]  /*5880*/  LOP3.LUT R25, R24, 0xfffffff0, RZ, 0xc0, !PT ;  /* 0xfffffff018197812 */ /* 0x000fe200078ec0ff */
[----:B------:R-:W-:Y:S01]  /*5890*/  FFMA.FTZ R194, R27, UR6, -R29 ;  /* 0x000000061bc27c23 */ /* 0x000fe2000801081d */
[----:B------:R-:W-:Y:S01]  /*58a0*/  SHF.R.U32.HI R24, RZ, 0x1, R24 ;  /* 0x00000001ff187819 */ /* 0x000fe20000011618 */
[----:B------:R-:W-:Y:S01]  /*58b0*/  IMAD.SHL.U32 R57, R57, 0x20, RZ ;  /* 0x0000002039397824 */ /* 0x000fe200078e00ff */
[----:B------:R-:W-:Y:S01]  /*58c0*/  ISETP.NE.AND P1, PT, R65, RZ, PT ;  /* 0x000000ff4100720c */ /* 0x000fe20003f25270 */
[----:B------:R-:W-:-:S02]  /*58d0*/  IMAD.IADD R25, R152, 0x1, -R25 ;  /* 0x0000000198197824 */ /* 0x000fc400078e0a19 */
[--C-:B------:R-:W-:Y:S01]  /*58e0*/  FFMA.FTZ R195, R30, UR6, -R29.reuse ;  /* 0x000000061ec37c23 */ /* 0x100fe2000801081d */
[--C-:B------:R-:W-:Y:S01]  /*58f0*/  FFMA.FTZ R196, R31, UR6, -R29.reuse ;  /* 0x000000061fc47c23 */ /* 0x100fe2000801081d */
[----:B------:R-:W-:Y:S01]  /*5900*/  LOP3.LUT R57, R57, 0x7ffffc00, RZ, 0xc0, !PT ;  /* 0x7ffffc0039397812 */ /* 0x000fe200078ec0ff */
[----:B------:R-:W-:Y:S01]  /*5910*/  FFMA.FTZ R197, R34, UR6, -R29 ;  /* 0x0000000622c57c23 */ /* 0x000fe2000801081d */
[----:B------:R-:W-:Y:S01]  /*5920*/  SHF.R.S32.HI R26, RZ, 0x1f, R25 ;  /* 0x0000001fff1a7819 */ /* 0x000fe20000011419 */
[--C-:B------:R-:W-:Y:S01]  /*5930*/  FFMA.FTZ R198, R35, UR6, -R29.reuse ;  /* 0x0000000623c67c23 */ /* 0x100fe2000801081d */
[--C-:B------:R-:W-:Y:S01]  /*5940*/  FFMA.FTZ R199, R38, UR6, -R29.reuse ;  /* 0x0000000626c77c23 */ /* 0x100fe2000801081d */
[--C-:B------:R-:W-:Y:S01]  /*5950*/  FFMA.FTZ R200, R39, UR6, -R29.reuse ;  /* 0x0000000627c87c23 */ /* 0x100fe2000801081d */
[----:B------:R-:W-:Y:S01]  /*5960*/  LEA.HI R26, R26, R25, RZ, 0x3 ;  /* 0x000000191a1a7211 */ /* 0x000fe200078f18ff */
[--C-:B------:R-:W-:Y:S01]  /*5970*/  FFMA.FTZ R201, R42, UR6, -R29.reuse ;  /* 0x000000062ac97c23 */ /* 0x100fe2000801081d */
[--C-:B------:R-:W-:Y:S01]  /*5980*/  FFMA.FTZ R202, R43, UR6, -R29.reuse ;  /* 0x000000062bca7c23 */ /* 0x100fe2000801081d */
[----:B------:R-:W-:Y:S01]  /*5990*/  FFMA.FTZ R203, R46, UR6, -R29 ;  /* 0x000000062ecb7c23 */ /* 0x000fe2000801081d */
[C---:B------:R-:W-:Y:S01]  /*59a0*/  LOP3.LUT R28, R26.reuse, 0xfffffff8, RZ, 0xc0, !PT ;  /* 0xfffffff81a1c7812 */ /* 0x040fe200078ec0ff */
[----:B------:R-:W-:-:S02]  /*59b0*/  IMAD.SHL.U32 R26, R26, 0x40, RZ ;  /* 0x000000401a1a7824 */ /* 0x000fc400078e00ff */
[--C-:B------:R-:W-:Y:S01]  /*59c0*/  FFMA.FTZ R204, R47, UR6, -R29.reuse ;  /* 0x000000062fcc7c23 */ /* 0x100fe2000801081d */
[--C-:B------:R-:W-:Y:S01]  /*59d0*/  FFMA.FTZ R205, R50, UR6, -R29.reuse ;  /* 0x0000000632cd7c23 */ /* 0x100fe2000801081d */
[--C-:B------:R-:W-:Y:S01]  /*59e0*/  FFMA.FTZ R206, R51, UR6, -R29.reuse ;  /* 0x0000000633ce7c23 */ /* 0x100fe2000801081d */
[----:B------:R-:W-:Y:S01]  /*59f0*/  IMAD.IADD R28, R25, 0x1, -R28 ;  /* 0x00000001191c7824 */ /* 0x000fe200078e0a1c */
[----:B------:R-:W-:Y:S01]  /*5a00*/  LOP3.LUT R26, R26, 0x7ffffe00, RZ, 0xc0, !PT ;  /* 0x7ffffe001a1a7812 */ /* 0x000fe200078ec0ff */
[--C-:B------:R-:W-:Y:S01]  /*5a10*/  FFMA.FTZ R207, R54, UR6, -R29.reuse ;  /* 0x0000000636cf7c23 */ /* 0x100fe2000801081d */
[----:B------:R-:W-:Y:S01]  /*5a20*/  FFMA.FTZ R208, R55, UR6, -R29 ;  /* 0x0000000637d07c23 */ /* 0x000fe2000801081d */
[C---:B------:R-:W-:Y:S01]  /*5a30*/  IMAD.SHL.U32 R25, R28.reuse, 0x40, RZ ;  /* 0x000000401c197824 */ /* 0x040fe200078e00ff */
[----:B------:R-:W-:Y:S01]  /*5a40*/  MUFU.EX2 R183, R183 ;  /* 0x000000b700b77308 */ /* 0x000fe20000000800 */
[C---:B------:R-:W-:Y:S02]  /*5a50*/  LOP3.LUT P3, RZ, R28.reuse, 0x2, RZ, 0xc0, !PT ;  /* 0x000000021cff7812 */ /* 0x040fe4000786c0ff */
[----:B------:R-:W-:-:S02]  /*5a60*/  LOP3.LUT P2, RZ, R28, 0x4, RZ, 0xc0, !PT ;  /* 0x000000041cff7812 */ /* 0x000fc4000784c0ff */
[----:B------:R-:W-:Y:S02]  /*5a70*/  LOP3.LUT R25, R25, 0x1c0, RZ, 0xc0, !PT ;  /* 0x000001c019197812 */ /* 0x000fe400078ec0ff */
[----:B------:R-:W-:Y:S01]  /*5a80*/  SEL R192, R192, 0xffffffc0, !P2 ;  /* 0xffffffc0c0c07807 */ /* 0x000fe20005000000 */
[----:B------:R-:W1:Y:S01]  /*5a90*/  MUFU.EX2 R194, R194 ;  /* 0x000000c200c27308 */ /* 0x000e620000000800 */
[----:B------:R-:W-:Y:S02]  /*5aa0*/  LOP3.LUT R24, R25, 0x8, R24, 0xf8, !PT ;  /* 0x0000000819187812 */ /* 0x000fe400078ef818 */
[----:B------:R-:W-:Y:S02]  /*5ab0*/  SHF.R.U32.HI R25, RZ, 0x3, R25 ;  /* 0x00000003ff197819 */ /* 0x000fe40000011619 */
[----:B------:R-:W-:Y:S01]  /*5ac0*/  F2FP.F16.F32.PACK_AB R152, R169, R168 ;  /* 0x000000a8a998723e */ /* 0x000fe200000000ff */
[----:B------:R-:W-:Y:S01]  /*5ad0*/  FADD.FTZ R169, R168, R169 ;  /* 0x000000a9a8a97221 */ /* 0x000fe20000010000 */
[----:B------:R-:W-:Y:S01]  /*5ae0*/  LOP3.LUT R24, R24, R25, RZ, 0x3c, !PT ;  /* 0x0000001918187212 */ /* 0x000fe200078e3cff */
[----:B------:R-:W-:Y:S01]  /*5af0*/  MUFU.EX2 R195, R195 ;  /* 0x000000c300c37308 */ /* 0x000fe20000000800 */
[----:B0-----:R-:W-:Y:S01]  /*5b00*/  F2FP.F16.F32.PACK_AB R158, R175, R174 ;  /* 0x000000aeaf9e723e */ /* 0x001fe200000000ff */
[----:B------:R-:W-:Y:S01]  /*5b10*/  FADD.FTZ R170, R170, R169 ;  /* 0x000000a9aaaa7221 */ /* 0x000fe20000010000 */
[----:B------:R-:W-:Y:S01]  /*5b20*/  IADD3 R57, R24, R26, R57 ;  /* 0x0000001a18397210 */ /* 0x000fe20007ffe039 */
[----:B------:R-:W-:Y:S01]  /*5b30*/  @!P1 VIADD R24, R184, 0x38840 ;  /* 0x00038840b8189836 */ /* 0x000fe20000000000 */
[----:B------:R-:W-:Y:S01]  /*5b40*/  PLOP3.LUT P2, PT, PT, PT, UP0, 0x80, 0x0 ;  /* 0x000000000000781c */ /* 0x000fe20003f4f008 */
[----:B------:R-:W-:-:S02]  /*5b50*/  FADD.FTZ R171, R171, R170 ;  /* 0x000000aaabab7221 */ /* 0x000fc40000010000 */
[----:B------:R-:W0:Y:S01]  /*5b60*/  MUFU.EX2 R196, R196 ;  /* 0x000000c400c47308 */ /* 0x000e220000000800 */
[----:B------:R-:W-:Y:S01]  /*5b70*/  @!P1 PRMT R24, RZ, 0x654, R24 ;  /* 0x00000654ff189816 */ /* 0x000fe20000000018 */
[----:B------:R-:W-:Y:S01]  /*5b80*/  IMAD R189, R57, 0x2, R184 ;  /* 0x0000000239bd7824 */ /* 0x000fe200078e02b8 */
[----:B-1----:R-:W-:Y:S01]  /*5b90*/  F2FP.F16.F32.PACK_AB R153, R194, R183 ;  /* 0x000000b7c299723e */ /* 0x002fe200000000ff */
[----:B------:R-:W-:Y:S01]  /*5ba0*/  FADD.FTZ R194, R183, R194 ;  /* 0x000000c2b7c27221 */ /* 0x000fe20000010000 */
[----:B------:R1:W-:Y:S01]  /*5bb0*/  @!P1 SYNCS.ARRIVE.TRANS64.RED.A1T0 RZ, [R24+URZ], RZ ;  /* 0x000000ff18ff99a7 */ /* 0x0003e2000810043f */
[C---:B------:R-:W-:Y:S02]  /*5bc0*/  VIADD R191, R189.reuse, 0x36400 ;  /* 0x00036400bdbf7836 */ /* 0x040fe40000000000 */
[----:B------:R-:W-:Y:S01]  /*5bd0*/  FADD.FTZ R172, R172, R171 ;  /* 0x000000abacac7221 */ /* 0x000fe20000010000 */
[----:B------:R-:W-:Y:S01]  /*5be0*/  MUFU.EX2 R197, R197 ;  /* 0x000000c500c57308 */ /* 0x000fe20000000800 */
[----:B------:R-:W-:-:S02]  /*5bf0*/  VIADD R190, R189, 0x36420 ;  /* 0x00036420bdbe7836 */ /* 0x000fc40000000000 */
[----:B------:R-:W-:Y:S02]  /*5c00*/  @P3 VIADD R190, R191, 0xffffffe0 ;  /* 0xffffffe0bfbe3836 */ /* 0x000fe40000000000 */
[----:B------:R-:W-:Y:S01]  /*5c10*/  FADD.FTZ R173, R173, R172 ;  /* 0x000000acadad7221 */ /* 0x000fe20000010000 */
[----:B------:R-:W-:Y:S02]  /*5c20*/  IMAD.IADD R191, R191, 0x1, R192 ;  /* 0x00000001bfbf7824 */ /* 0x000fe400078e02c0 */
[----:B------:R-:W-:Y:S01]  /*5c30*/  IMAD.IADD R192, R192, 0x1, R190 ;  /* 0x00000001c0c07824 */ /* 0x000fe200078e02be */
[----:B------:R-:W2:Y:S01]  /*5c40*/  MUFU.EX2 R198, R198 ;  /* 0x000000c600c67308 */ /* 0x000ea20000000800 */
[----:B0-----:R-:W-:Y:S01]  /*5c50*/  F2FP.F16.F32.PACK_AB R155, R196, R195 ;  /* 0x000000c3c49b723e */ /* 0x001fe200000000ff */
[----:B------:R-:W-:Y:S01]  /*5c60*/  BAR.SYNC.DEFER_BLOCKING 0xf, 0x100 ;  /* 0x03c4000000007b1d */ /* 0x000fe20000010000 */
[----:B------:R-:W-:Y:S01]  /*5c70*/  FADD.FTZ R195, R195, R194 ;  /* 0x000000c2c3c37221 */ /* 0x000fe20000010000 */
[----:B------:R-:W-:-:S03]  /*5c80*/  FADD.FTZ R174, R174, R173 ;  /* 0x000000adaeae7221 */ /* 0x000fc60000010000 */
[----:B------:R-:W-:Y:S01]  /*5c90*/  FADD.FTZ R196, R196, R195 ;  /* 0x000000c3c4c47221 */ /* 0x000fe20000010000 */
[----:B------:R-:W-:Y:S01]  /*5ca0*/  MUFU.EX2 R199, R199 ;  /* 0x000000c700c77308 */ /* 0x000fe20000000800 */
[----:B------:R-:W-:-:S07]  /*5cb0*/  FADD.FTZ R175, R175, R174 ;  /* 0x000000aeafaf7221 */ /* 0x000fce0000010000 */
[----:B------:R-:W0:Y:S01]  /*5cc0*/  MUFU.EX2 R200, R200 ;  /* 0x000000c800c87308 */ /* 0x000e220000000800 */
[----:B--2---:R-:W-:Y:S01]  /*5cd0*/  F2FP.F16.F32.PACK_AB R157, R198, R197 ;  /* 0x000000c5c69d723e */ /* 0x004fe200000000ff */
[----:B------:R-:W-:-:S04]  /*5ce0*/  FADD.FTZ R197, R197, R196 ;  /* 0x000000c4c5c57221 */ /* 0x000fc80000010000 */
[----:B------:R-:W-:Y:S02]  /*5cf0*/  FADD.FTZ R198, R198, R197 ;  /* 0x000000c5c6c67221 */ /* 0x000fe40000010000 */
[----:B------:R-:W-:Y:S01]  /*5d00*/  MUFU.EX2 R176, R176 ;  /* 0x000000b000b07308 */ /* 0x000fe20000000800 */
[----:B------:R2:W-:Y:S07]  /*5d10*/  STSM.16.M88.4 [R189+0x36400], R152 ;  /* 0x03640098bd007844 */ /* 0x0005ee0000000200 */
[----:B------:R-:W3:Y:S01]  /*5d20*/  MUFU.EX2 R177, R177 ;  /* 0x000000b100b17308 */ /* 0x000ee20000000800 */
[----:B0-----:R-:W-:Y:S01]  /*5d30*/  F2FP.F16.F32.PACK_AB R159, R200, R199 ;  /* 0x000000c7c89f723e */ /* 0x001fe200000000ff */
[----:B------:R-:W-:-:S04]  /*5d40*/  FADD.FTZ R199, R199, R198 ;  /* 0x000000c6c7c77221 */ /* 0x000fc80000010000 */
[----:B------:R0:W-:Y:S01]  /*5d50*/  STSM.16.M88.4 [R190], R156 ;  /* 0x0000009cbe007844 */ /* 0x0001e20000000200 */
[----:B------:R-:W-:Y:S01]  /*5d60*/  FADD.FTZ R200, R200, R199 ;  /* 0x000000c7c8c87221 */ /* 0x000fe20000010000 */
[----:B------:R-:W-:Y:S08]  /*5d70*/  MUFU.EX2 R178, R178 ;  /* 0x000000b200b27308 */ /* 0x000ff00000000800 */
[----:B------:R-:W4:Y:S01]  /*5d80*/  MUFU.EX2 R179, R179 ;  /* 0x000000b300b37308 */ /* 0x000f220000000800 */
[----:B---3--:R-:W-:Y:S01]  /*5d90*/  F2FP.F16.F32.PACK_AB R160, R177, R176 ;  /* 0x000000b0b1a0723e */ /* 0x008fe200000000ff */
[----:B------:R-:W-:-:S04]  /*5da0*/  FADD.FTZ R176, R176, R175 ;  /* 0x000000afb0b07221 */ /* 0x000fc80000010000 */
[----:B------:R-:W-:Y:S02]  /*5db0*/  FADD.FTZ R177, R177, R176 ;  /* 0x000000b0b1b17221 */ /* 0x000fe40000010000 */
[----:B------:R-:W-:Y:S08]  /*5dc0*/  MUFU.EX2 R201, R201 ;  /* 0x000000c900c97308 */ /* 0x000ff00000000800 */
[----:B------:R-:W3:Y:S01]  /*5dd0*/  MUFU.EX2 R202, R202 ;  /* 0x000000ca00ca7308 */ /* 0x000ee20000000800 */
[----:B----4-:R-:W-:Y:S01]  /*5de0*/  F2FP.F16.F32.PACK_AB R162, R179, R178 ;  /* 0x000000b2b3a2723e */ /* 0x010fe200000000ff */
[----:B------:R-:W-:-:S04]  /*5df0*/  FADD.FTZ R178, R178, R177 ;  /* 0x000000b1b2b27221 */ /* 0x000fc80000010000 */
[----:B------:R-:W-:Y:S02]  /*5e00*/  FADD.FTZ R179, R179, R178 ;  /* 0x000000b2b3b37221 */ /* 0x000fe40000010000 */
        /* <DEDUP_REMOVED lines=25> */
[----:B------:R-:W-:Y:S01]  /*5fa0*/  FADD.FTZ R206, R206, R205 ;  /* 0x000000cdcece7221 */ /* 0x000fe20000010000 */
[----:B----4-:R-:W-:-:S03]  /*5fb0*/  F2FP.F16.F32.PACK_AB R167, R208, R207 ;  /* 0x000000cfd0a7723e */ /* 0x010fc600000000ff */
[----:B------:R-:W-:Y:S02]  /*5fc0*/  FADD.FTZ R207, R207, R206 ;  /* 0x000000cecfcf7221 */ /* 0x000fe40000010000 */
[----:B------:R0:W-:Y:S01]  /*5fd0*/  STSM.16.M88.4 [R192], R164 ;  /* 0x000000a4c0007844 */ /* 0x0001e20000000200 */
[----:B-1----:R-:W-:Y:S01]  /*5fe0*/  WARPGROUP.ARRIVE ;  /* 0x00000000000079c5 */ /* 0x002fe20000000000 */
[----:B------:R-:W-:-:S05]  /*5ff0*/  FADD.FTZ R194, R208, R207 ;  /* 0x000000cfd0c27221 */ /* 0x000fca0000010000 */
[----:B------:R-:W-:Y:S01]  /*6000*/  HGMMA.64x256x16.F32 R24, R152, gdesc[UR8].tnspB, RZ, !UPT, gsb0 ;  /* 0x43e0000898187df0 */ /* 0x000fe2000c0008ff */
[----:B------:R-:W-:Y:S01]  /*6010*/  R2UR UR10, R209 ;  /* 0x00000000d10a72ca */ /* 0x000fe200000e0000 */
[----:B------:R-:W-:Y:S01]  /*6020*/  UMOV UR11, 0x40000040 ;  /* 0x40000040000b7882 */ /* 0x000fe20000000000 */
[C---:B------:R-:W-:Y:S01]  /*6030*/  VIADD R209, R188.reuse, 0x100 ;  /* 0x00000100bcd17836 */ /* 0x040fe20000000000 */
[----:B------:R-:W-:Y:S02]  /*6040*/  WARPGROUP.DEPBAR.LE gsb0, 0x0 ;  /* 0x00008000000079c5 */ /* 0x000fe40000010000 */
[----:B------:R-:W-:Y:S01]  /*6050*/  WARPGROUP.ARRIVE ;  /* 0x00000000000079c5 */ /* 0x000fe20000000000 */
[----:B--2---:R-:W-:-:S15]  /*6060*/  VIADD R152, R188, 0x180 ;  /* 0x00000180bc987836 */ /* 0x004fde0000000000 */
[----:B------:R-:W-:-:S06]  /*6070*/  NOP ;  /* 0x0000000000007918 */ /* 0x000fcc0000000000 */
[----:B------:R-:W-:Y:S01]  /*6080*/  HGMMA.64x256x16.F32 R24, R156, gdesc[UR8].tnspB, R24, gsb0 ;  /* 0x43e000089c187df0 */ /* 0x000fe20008000818 */
[----:B------:R-:W-:Y:S01]  /*6090*/  R2UR UR10, R209 ;  /* 0x00000000d10a72ca */ /* 0x000fe200000e0000 */
[----:B------:R-:W-:Y:S01]  /*60a0*/  UMOV UR11, 0x40000040 ;  /* 0x40000040000b7882 */ /* 0x000fe20000000000 */
[----:B------:R-:W-:Y:S02]  /*60b0*/  WARPGROUP.DEPBAR.LE gsb0, 0x0 ;  /* 0x00008000000079c5 */ /* 0x000fe40000010000 */
[----:B------:R-:W-:-:S15]  /*60c0*/  WARPGROUP.ARRIVE ;  /* 0x00000000000079c5 */ /* 0x000fde0000000000 */
[----:B------:R-:W-:-:S08]  /*60d0*/  NOP ;  /* 0x0000000000007918 */ /* 0x000fd00000000000 */
[----:B------:R-:W-:Y:S01]  /*60e0*/  HGMMA.64x256x16.F32 R24, R160, gdesc[UR8].tnspB, R24, gsb0 ;  /* 0x43e00008a0187df0 */ /* 0x000fe20008000818 */
[----:B------:R-:W-:Y:S01]  /*60f0*/  R2UR UR10, R152 ;  /* 0x00000000980a72ca */ /* 0x000fe200000e0000 */
[----:B------:R-:W-:Y:S01]  /*6100*/  UMOV UR11, 0x40000040 ;  /* 0x40000040000b7882 */ /* 0x000fe20000000000 */
[----:B------:R-:W-:-:S05]  /*6110*/  @!P1 VIADD R152, R184, 0x38860 ;  /* 0x00038860b8989836 */ /* 0x000fca0000000000 */
[----:B------:R-:W-:Y:S01]  /*6120*/  @!P1 PRMT R152, RZ, 0x654, R152 ;  /* 0x00000654ff989816 */ /* 0x000fe20000000098 */
[----:B------:R-:W-:Y:S02]  /*6130*/  WARPGROUP.DEPBAR.LE gsb0, 0x0 ;  /* 0x00008000000079c5 */ /* 0x000fe40000010000 */
[----:B------:R-:W-:-:S15]  /*6140*/  WARPGROUP.ARRIVE ;  /* 0x00000000000079c5 */ /* 0x000fde0000000000 */
[----:B------:R-:W-:-:S02]  /*6150*/  NOP ;  /* 0x0000000000007918 */ /* 0x000fc40000000000 */
[----:B------:R-:W-:Y:S03]  /*6160*/  HGMMA.64x256x16.F32 R24, R164, gdesc[UR8].tnspB, R24, gsb0 ;  /* 0x43e00008a4187df0 */ /* 0x000fe60008000818 */
[----:B------:R-:W-:Y:S02]  /*6170*/  WARPGROUP.DEPBAR.LE gsb0, 0x0 ;  /* 0x00008000000079c5 */ /* 0x000fe40000010000 */
[----:B------:R-:W-:Y:S01]  /*6180*/  @!PT LDS RZ, [RZ] ;  /* 0x00000000fffff984 */ /* 0x000fe20000000800 */
[----:B------:R-:W-:Y:S01]  /*6190*/  @!PT LDS RZ, [RZ] ;  /* 0x00000000fffff984 */ /* 0x000fe20000000800 */
[----:B------:R-:W-:Y:S01]  /*61a0*/  @!PT LDS RZ, [RZ] ;  /* 0x00000000fffff984 */ /* 0x000fe20000000800 */
[----:B------:R-:W-:Y:S01]  /*61b0*/  @!PT LDS RZ, [RZ] ;  /* 0x00000000fffff984 */ /* 0x000fe20000000800 */
[----:B------:R1:W-:Y:S06]  /*61c0*/  MEMBAR.ALL.CTA ;  /* 0x0000000000007992 */ /* 0x0003ec0000008000 */
[----:B-1----:R-:W1:Y:S02]  /*61d0*/  FENCE.VIEW.ASYNC.S ;  /* 0x00000000000073c6 */ /* 0x002e640000000000 */
[----:B-1----:R-:W-:Y:S01]  /*61e0*/  NOP ;  /* 0x0000000000007918 */ /* 0x002fe20000000000 */
[----:B------:R-:W-:Y:S06]  /*61f0*/  BAR.ARV 0xe, 0x100 ;  /* 0x0384000000007b1d */ /* 0x000fec0000002000 */
[----:B------:R1:W-:Y:S02]  /*6200*/  @!P1 SYNCS.ARRIVE.TRANS64.RED.A1T0 RZ, [R152+URZ], RZ ;  /* 0x000000ff98ff99a7 */ /* 0x0003e4000810043f */
[----:B-1----:R-:W-:Y:S01]  /*6210*/  IMAD.MOV.U32 R152, RZ, RZ, RZ ;  /* 0x000000ffff987224 */ /* 0x002fe200078e00ff */
[----:B0-----:R-:W-:Y:S06]  /*6220*/  @!P2 BRA `(.L_x_211) ;  /* 0x0000002c0040a947 */ /* 0x001fec0003800000 */
[----:B------:R-:W-:Y:S01]  /*6230*/  IMAD.MOV.U32 R208, RZ, RZ, RZ ;  /* 0x000000ffffd07224 */ /* 0x000fe200078e00ff */
[----:B------:R-:W-:-:S06]  /*6240*/  UMOV UR60, URZ ;  /* 0x0000003f003c7c82 */ /* 0x000fcc0008000000 */
.L_x_220:
[----:B------:R-:W-:Y:S01]  /*6250*/  VIADD R197, R208, 0x1 ;  /* 0x00000001d0c57836 */ /* 0x000fe20000000000 */
[----:B------:R-:W-:-:S04]  /*6260*/  R2UR UR7, R2 ;  /* 0x00000000020772ca */ /* 0x000fc800000e0000 */
[----:B------:R-:W-:-:S04]  /*6270*/  ISETP.NE.AND P3, PT, R197, 0x2, PT ;  /* 0x00000002c500780c */ /* 0x000fc80003f65270 */
[----:B0-----:R-:W-:Y:S02]  /*6280*/  SEL R152, RZ, 0x1, P3 ;  /* 0x00000001ff987807 */ /* 0x001fe40001800000 */
[----:B------:R-:W-:Y:S02]  /*6290*/  SEL R197, R197, RZ, P3 ;  /* 0x000000ffc5c57207 */ /* 0x000fe40001800000 */
[----:B------:R-:W-:Y:S01]  /*62a0*/  R2UR UR6, R152 ;  /* 0x00000000980672ca */ /* 0x000fe200000e0000 */
[----:B------:R-:W-:Y:S01]  /*62b0*/  IMAD.U32 R152, RZ, RZ, UR61 ;  /* 0x0000003dff987e24 */ /* 0x000fe2000f8e00ff */
[----:B------:R-:W-:-:S04]  /*62c0*/  UIADD3 UR61, UR61, -0x1, URZ ;  /* 0xffffffff3d3d7890 */ /* 0x000fc8000fffe03f */
[----:B------:R-:W-:-:S07]  /*62d0*/  ISETP.GT.AND P2, PT, R152, UR7, PT ;  /* 0x0000000798007c0c */ /* 0x000fce000bf44270 */
[----:B------:R-:W-:Y:S01]  /*62e0*/  ULOP3.LUT UR60, UR60, UR6, URZ, 0x3c, !UPT ;  /* 0x000000063c3c7292 */ /* 0x000fe2000f8e3c3f */
[----:B------:R-:W-:Y:S11]  /*62f0*/  @!P0 BRA `(.L_x_212) ;  /* 0x0000000000048947 */ /* 0x000ff60003800000 */
[----:B------:R-:W-:Y:S01]  /*6300*/  BPT.TRAP 0x1 ;  /* 0x000000040000795c */ /* 0x000fe20000300000 */
.L_x_212:
[----:B------:R-:W-:Y:S02]  /*6310*/  IMAD.U32 R199, RZ, RZ, UR60 ;  /* 0x0000003cffc77e24 */ /* 0x000fe4000f8e00ff */
[----:B------:R-:W-:-:S03]  /*6320*/  IMAD R196, R197, 0x8, R184 ;  /* 0x00000008c5c47824 */ /* 0x000fc600078e02b8 */
[----:B------:R-:W-:-:S04]  /*6330*/  SHF.L.U32 R199, R199, 0x1f, RZ ;  /* 0x0000001fc7c77819 */ /* 0x000fc800000006ff */
[----:B------:R0:W1:Y:S01]  /*6340*/  SYNCS.PHASECHK.TRANS64.TRYWAIT P3, [R196+URZ+0x38830], R199 ;  /* 0x038830c7c40075a7 */ /* 0x000062000806017f */
[----:B------:R-:W-:Y:S05]  /*6350*/  @!P0 BRA `(.L_x_213) ;  /* 0x0000000000048947 */ /* 0x000fea0003800000 */
[----:B------:R-:W-:Y:S01]  /*6360*/  BPT.TRAP 0x1 ;  /* 0x000000040000795c */ /* 0x000fe20000300000 */
.L_x_213:
[----:B------:R-:W-:Y:S01]  /*6370*/  IMAD R195, R197, 0x200, R4 ;  /* 0x00000200c5c37824 */ /* 0x000fe200078e0204 */
[----:B-1----:R-:W-:Y:S06]  /*6380*/  @P3 BRA `(.L_x_214) ;  /* 0x0000000000083947 */ /* 0x002fec0003800000 */
[----:B------:R-:W1:Y:S02]  /*6390*/  SYNCS.PHASECHK.TRANS64.TRYWAIT P3, [R196+URZ+0x38830], R199 ;  /* 0x038830c7c40075a7 */ /* 0x000e64000806017f */
[----:B-1----:R-:W-:Y:S05]  /*63a0*/  @!P3 BRA `(.L_x_215) ;  /* 0x000000b400b8b947 */ /* 0x002fea0003800000 */
.L_x_214:
[----:B------:R-:W-:Y:S01]  /*63b0*/  R2UR UR6, R195 ;  /* 0x00000000c30672ca */ /* 0x000fe200000e0000 */
[----:B------:R-:W-:Y:S01]  /*63c0*/  WARPGROUP.ARRIVE ;  /* 0x00000000000079c5 */ /* 0x000fe20000000000 */
[----:B------:R-:W-:Y:S01]  /*63d0*/  MOV R198, UR17 ;  /* 0x0000001100c67c02 */ /* 0x000fe20008000f00 */
[----:B------:R-:W-:Y:S01]  /*63e0*/  UMOV UR19, 0x40000040 ;  /* 0x4000004000137882 */ /* 0x000fe20000000000 */
[----:B------:R-:W-:Y:S01]  /*63f0*/  MOV R200, UR16 ;  /* 0x0000001000c87c02 */ /* 0x000fe20008000f00 */
[----:B------:R-:W-:Y:S01]  /*6400*/  UMOV UR15, 0x40000040 ;  /* 0x40000040000f7882 */ /* 0x000fe20000000000 */
[----:B------:R-:W-:Y:S01]  /*6410*/  R2UR UR16, R10 ;  /* 0x000000000a1072ca */ /* 0x000fe200000e0000 */
[----:B------:R-:W-:Y:S01]  /*6420*/  UMOV UR11, 0x40000040 ;  /* 0x40000040000b7882 */ /* 0x000fe20000000000 */
[----:B------:R-:W-:Y:S01]  /*6430*/  R2UR UR17, R11 ;  /* 0x000000000b1172ca */ /* 0x000fe200000e0000 */
[----:B------:R-:W-:Y:S01]  /*6440*/  UMOV UR59, 0x40000040 ;  /* 0x40000040003b7882 */ /* 0x000fe20000000000 */
[----:B------:R-:W-:-:S02]  /*6450*/  MOV R201, UR13 ;  /* 0x0000000d00c97c02 */ /* 0x000fc40008000f00 */
[----:B------:R-:W-:Y:S01]  /*6460*/  MOV R202, UR12 ;  /* 0x0000000c00ca7c02 */ /* 0x000fe20008000f00 */
[----:B------:R-:W-:Y:S01]  /*6470*/  UMOV UR18, UR6 ;  /* 0x0000000600127c82 */ /* 0x000fe20008000000 */
[----:B------:R-:W-:Y:S02]  /*6480*/  R2UR UR12, R12 ;  /* 0x000000000c0c72ca */ /* 0x000fe400000e0000 */
[----:B------:R-:W-:Y:S02]  /*6490*/  R2UR UR13, R13 ;  /* 0x000000000d0d72ca */ /* 0x000fe400000e0000 */
[----:B------:R-:W-:Y:S02]  /*64a0*/  MOV R203, UR9 ;  /* 0x0000000900cb7c02 */ /* 0x000fe40008000f00 */
[----:B------:R-:W-:Y:S01]  /*64b0*/  MOV R204, UR8 ;  /* 0x0000000800cc7c02 */ /* 0x000fe20008000f00 */
[----:B------:R-:W-:Y:S01]  /*64c0*/  HGMMA.64x64x16.F32 R152, gdesc[UR16], RZ, !UPT, gsb0 ;  /* 0x00e00000109879f0 */ /* 0x000fe2000c0008ff */
[----:B------:R-:W-:Y:S01]  /*64d0*/  R2UR UR17, R198 ;  /* 0x00000000c61172ca */ /* 0x000fe200000e0000 */
[----:B------:R-:W-:Y:S01]  /*64e0*/  VIADD R198, R195, 0x2 ;  /* 0x00000002c3c67836 */ /* 0x000fe20000000000 */
[----:B------:R-:W-:-:S02]  /*64f0*/  R2UR UR8, R14 ;  /* 0x000000000e0872ca */ /* 0x000fc400000e0000 */
[----:B------:R-:W-:Y:S02]  /*6500*/  R2UR UR9, R15 ;  /* 0x000000000f0972ca */ /* 0x000fe400000e0000 */
[----:B------:R-:W-:Y:S01]  /*6510*/  R2UR UR6, R198 ;  /* 0x00000000c60672ca */ /* 0x000fe200000e0000 */
[C---:B------:R-:W-:Y:S01]  /*6520*/  VIADD R198, R195.reuse, 0x4 ;  /* 0x00000004c3c67836 */ /* 0x040fe20000000000 */
[----:B------:R-:W-:Y:S01]  /*6530*/  R2UR UR56, R16 ;  /* 0x00000000103872ca */ /* 0x000fe200000e0000 */
[----:B------:R-:W-:Y:S01]  /*6540*/  VIADD R195, R195, 0x6 ;  /* 0x00000006c3c37836 */ /* 0x000fe20000000000 */
[----:B------:R-:W-:Y:S02]  /*6550*/  R2UR UR57, R17 ;  /* 0x00000000113972ca */ /* 0x000fe400000e0000 */
[----:B------:R-:W-:-:S07]  /*6560*/  R2UR UR16, R200 ;  /* 0x00000000c81072ca */ /* 0x000fce00000e0000 */
[----:B------:R-:W-:Y:S01]  /*6570*/  UMOV UR14, UR6 ;  /* 0x00000006000e7c82 */ /* 0x000fe20008000000 */
[----:B------:R-:W-:-:S13]  /*6580*/  R2UR UR6, R198 ;  /* 0x00000000c60672ca */ /* 0x000fda00000e0000 */
[----:B------:R-:W-:Y:S01]  /*6590*/  UMOV UR10, UR6 ;  /* 0x00000006000a7c82 */ /* 0x000fe20008000000 */
[----:B------:R-:W-:-:S13]  /*65a0*/  R2UR UR6, R195 ;  /* 0x00000000c30672ca */ /* 0x000fda00000e0000 */
[----:B------:R-:W-:Y:S01]  /*65b0*/  UMOV UR58, UR6 ;  /* 0x00000006003a7c82 */ /* 0x000fe20008000000 */
[----:B------:R-:W-:Y:S02]  /*65c0*/  WARPGROUP.DEPBAR.LE gsb0, 0x0 ;  /* 0x00008000000079c5 */ /* 0x000fe40000010000 */
[----:B------:R-:W-:-:S06]  /*65d0*/  WARPGROUP.ARRIVE ;  /* 0x00000000000079c5 */ /* 0x000fcc0000000000 */
[----:B------:R-:W-:Y:S01]  /*65e0*/  HGMMA.64x64x16.F32 R152, gdesc[UR12], R152, gsb0 ;  /* 0x00e000000c9879f0 */ /* 0x000fe20008000898 */
[----:B------:R-:W-:Y:S02]  /*65f0*/  R2UR UR13, R201 ;  /* 0x00000000c90d72ca */ /* 0x000fe400000e0000 */
[----:B------:R-:W-:Y:S01]  /*6600*/  R2UR UR12, R202 ;  /* 0x00000000ca0c72ca */ /* 0x000fe200000e0000 */
[----:B------:R-:W-:Y:S02]  /*6610*/  WARPGROUP.DEPBAR.LE gsb0, 0x0 ;  /* 0x00008000000079c5 */ /* 0x000fe40000010000 */
[----:B------:R-:W-:-:S06]  /*6620*/  WARPGROUP.ARRIVE ;  /* 0x00000000000079c5 */ /* 0x000fcc0000000000 */
[----:B------:R-:W-:Y:S01]  /*6630*/  HGMMA.64x64x16.F32 R152, gdesc[UR8], R152, gsb0 ;  /* 0x00e00000089879f0 */ /* 0x000fe20008000898 */
[----:B------:R-:W-:Y:S02]  /*6640*/  R2UR UR9, R203 ;  /* 0x00000000cb0972ca */ /* 0x000fe400000e0000 */
[----:B------:R-:W-:Y:S01]  /*6650*/  R2UR UR8, R204 ;  /* 0x00000000cc0872ca */ /* 0x000fe200000e0000 */
[----:B------:R-:W-:Y:S02]  /*6660*/  WARPGROUP.DEPBAR.LE gsb0, 0x0 ;  /* 0x00008000000079c5 */ /* 0x000fe40000010000 */
[----:B------:R-:W-:-:S06]  /*6670*/  WARPGROUP.ARRIVE ;  /* 0x00000000000079c5 */ /* 0x000fcc0000000000 */
[----:B------:R-:W-:Y:S03]  /*6680*/  HGMMA.64x64x16.F32 R152, gdesc[UR56], R152, gsb0 ;  /* 0x00e00000389879f0 */ /* 0x000fe60008000898 */
[----:B------:R-:W-:Y:S02]  /*6690*/  WARPGROUP.DEPBAR.LE gsb0, 0x0 ;  /* 0x00008000000079c5 */ /* 0x000fe40000010000 */
[----:B------:R-:W-:Y:S05]  /*66a0*/  @!P0 BRA `(.L_x_216) ;  /* 0x0000000000048947 */ /* 0x000fea0003800000 */
[----:B------:R-:W-:Y:S01]  /*66b0*/  BPT.TRAP 0x1 ;  /* 0x000000040000795c */ /* 0x000fe20000300000 */
.L_x_216:
[----:B------:R2:W3:Y:S01]  /*66c0*/  SYNCS.PHASECHK.TRANS64.TRYWAIT P3, [R196+URZ+0x38850], R199 ;  /* 0x038850c7c40075a7 */ /* 0x0004e2000806017f */
[----:B------:R-:W-:Y:S05]  /*66d0*/  @!P0 BRA `(.L_x_217) ;  /* 0x0000000000048947 */ /* 0x000fea0003800000 */
[----:B------:R-:W-:Y:S01]  /*66e0*/  BPT.TRAP 0x1 ;  /* 0x000000040000795c */ /* 0x000fe20000300000 */
.L_x_217:
[----:B---3--:R-:W-:Y:S05]  /*66f0*/  @P3 BRA `(.L_x_218) ;  /* 0x0000000000083947 */ /* 0x008fea0003800000 */
[----:B------:R-:W3:Y:S02]  /*6700*/  SYNCS.PHASECHK.TRANS64.TRYWAIT P3, [R196+URZ+0x38850], R199 ;  /* 0x038850c7c40075a7 */ /* 0x000ee4000806017f */
[----:B---3--:R-:W-:Y:S05]  /*6710*/  @!P3 BRA `(.L_x_219) ;  /* 0x000000b000f0b947 */ /* 0x008fea0003800000 */
.L_x_218:
[----:B------:R-:W-:Y:S01]  /*6720*/  IMAD R195, R197, 0x1000, R6 ;  /* 0x00001000c5c37824 */ /* 0x000fe200078e0206 */
[----:B------:R-:W-:Y:S01]  /*6730*/  MOV R198, UR49 ;  /* 0x0000003100c67c02 */ /* 0x000fe20008000f00 */
[----:B------:R-:W-:Y:S01]  /*6740*/  WARPGROUP.ARRIVE ;  /* 0x00000000000079c5 */ /* 0x000fe20000000000 */
[----:B0123--:R-:W-:Y:S01]  /*6750*/  MOV R199, UR48 ;  /* 0x0000003000c77c02 */ /* 0x00ffe20008000f00 */
[----:B------:R-:W-:Y:S01]  /*6760*/  UMOV UR51, 0x40000040 ;  /* 0x4000004000337882 */ /* 0x000fe20000000000 */
[----:B------:R-:W-:Y:S01]  /*6770*/  R2UR UR6, R195 ;  /* 0x00000000c30672ca */ /* 0x000fe200000e0000 */
[----:B------:R-:W-:Y:S01]  /*6780*/  UMOV UR55, 0x40000040 ;  /* 0x4000004000377882 */ /* 0x000fe20000000000 */
[----:B------:R-:W-:Y:S01]  /*6790*/  R2UR UR48, R18 ;  /* 0x00000000123072ca */ /* 0x000fe200000e0000 */
[----:B------:R-:W-:Y:S01]  /*67a0*/  UMOV UR59, 0x40000040 ;  /* 0x40000040003b7882 */ /* 0x000fe20000000000 */
[----:B------:R-:W-:Y:S01]  /*67b0*/  R2UR UR49, R19 ;  /* 0x00000000133172ca */ /* 0x000fe200000e0000 */
[----:B------:R-:W-:Y:S01]  /*67c0*/  UMOV UR7, 0x40000040 ;  /* 0x4000004000077882 */ /* 0x000fe20000000000 */
[----:B------:R-:W-:Y:S01]  /*67d0*/  MOV R200, UR53 ;  /* 0x0000003500c87c02 */ /* 0x000fe20008000f00 */
[----:B------:R-:W-:Y:S01]  /*67e0*/  UMOV UR11, 0x40000040 ;  /* 0x40000040000b7882 */ /* 0x000fe20000000000 */
[----:B------:R-:W-:Y:S01]  /*67f0*/  MOV R201, UR52 ;  /* 0x0000003400c97c02 */ /* 0x000fe20008000f00 */
[----:B------:R-:W-:Y:S01]  /*6800*/  UMOV UR15, 0x40000040 ;  /* 0x40000040000f7882 */ /* 0x000fe20000000000 */
[----:B------:R-:W-:Y:S01]  /*6810*/  R2UR UR52, R20 ;  /* 0x00000000143472ca */ /* 0x000fe200000e0000 */
[----:B------:R-:W-:Y:S01]  /*6820*/  UMOV UR19, 0x40000040 ;  /* 0x4000004000137882 */ /* 0x000fe20000000000 */
[----:B------:R-:W-:Y:S01]  /*6830*/  R2UR UR53, R21 ;  /* 0x00000000153572ca */ /* 0x000fe200000e0000 */
[----:B------:R-:W-:Y:S01]  /*6840*/  UMOV UR50, UR6 ;  /* 0x0000000600327c82 */ /* 0x000fe20008000000 */
[----:B------:R-:W-:Y:S01]  /*6850*/  R2UR UR56, R22 ;  /* 0x00000000163872ca */ /* 0x000fe200000e0000 */
[----:B------:R-:W-:Y:S01]  /*6860*/  UMOV UR23, 0x40000040 ;  /* 0x4000004000177882 */ /* 0x000fe20000000000 */
[----:B------:R-:W-:Y:S01]  /*6870*/  R2UR UR57, R23 ;  /* 0x00000000173972ca */ /* 0x000fe200000e0000 */
[----:B------:R-:W-:Y:S01]  /*6880*/  HGMMA.64x64x16.F32 R152, gdesc[UR48], R152, gsb0 ;  /* 0x00e00000309879f0 */ /* 0x000fe20008000898 */
[----:B------:R-:W-:Y:S01]  /*6890*/  R2UR UR49, R198 ;  /* 0x00000000c63172ca */ /* 0x000fe200000e0000 */
[C---:B------:R-:W-:Y:S01]  /*68a0*/  VIADD R198, R195.reuse, 0x2 ;  /* 0x00000002c3c67836 */ /* 0x040fe20000000000 */
[----:B------:R-:W-:Y:S01]  /*68b0*/  UMOV UR27, 0x40000040 ;  /* 0x40000040001b7882 */ /* 0x000fe20000000000 */
[----:B------:R-:W-:Y:S01]  /*68c0*/  UMOV UR31, 0x40000040 ;  /* 0x40000040001f7882 */ /* 0x000fe20000000000 */
[----:B------:R-:W-:Y:S01]  /*68d0*/  UMOV UR35, 0x40000040 ;  /* 0x4000004000237882 */ /* 0x000fe20000000000 */
[----:B------:R-:W-:Y:S01]  /*68e0*/  UMOV UR39, 0x40000040 ;  /* 0x4000004000277882 */ /* 0x000fe20000000000 */
[----:B------:R-:W-:Y:S01]  /*68f0*/  R2UR UR6, R198 ;  /* 0x00000000c60672ca */ /* 0x000fe200000e0000 */
[----:B------:R-:W-:Y:S01]  /*6900*/  VIADD R198, R195, 0x4 ;  /* 0x00000004c3c67836 */ /* 0x000fe20000000000 */
[----:B------:R-:W-:Y:S01]  /*6910*/  UMOV UR43, 0x40000040 ;  /* 0x40000040002b7882 */ /* 0x000fe20000000000 */
[----:B------:R-:W-:Y:S01]  /*6920*/  UMOV UR47, 0x40000040 ;  /* 0x40000040002f7882 */ /* 0x000fe20000000000 */
[----:B------:R-:W-:Y:S01]  /*6930*/  R2UR UR48, R199 ;  /* 0x00000000c73072ca */ /* 0x000fe200000e0000 */
[----:B------:R-:W-:Y:S01]  /*6940*/  UMOV UR51, 0x40000040 ;  /* 0x4000004000337882 */ /* 0x000fe20000000000 */
[----:B------:R-:W0:Y:S01]  /*6950*/  S2R R202, SR_TID.X ;  /* 0x0000000000ca7919 */ /* 0x000e220000002100 */
[----:B------:R-:W-:-:S02]  /*6960*/  VIADD R199, R195, 0x800 ;  /* 0x00000800c3c77836 */ /* 0x000fc40000000000 */
[----:B------:R-:W-:-:S04]  /*6970*/  IMAD R215, R197, 0x1000, R188 ;  /* 0x00001000c5d77824 */ /* 0x000fc800078e02bc */
[----:B------:R-:W-:Y:S01]  /*6980*/  UMOV UR54, UR6 ;  /* 0x0000000600367c82 */ /* 0x000fe20008000000 */
[----:B------:R-:W-:Y:S01]  /*6990*/  R2UR UR6, R198 ;  /* 0x00000000c60672ca */ /* 0x000fe200000e0000 */
[----:B------:R-:W-:-:S12]  /*69a0*/  VIADD R198, R195, 0x6 ;  /* 0x00000006c3c67836 */ /* 0x000fd80000000000 */
[----:B------:R-:W-:Y:S01]  /*69b0*/  UMOV UR58, UR6 ;  /* 0x00000006003a7c82 */ /* 0x000fe20008000000 */
[----:B------:R-:W-:Y:S01]  /*69c0*/  R2UR UR6, R198 ;  /* 0x00000000c60672ca */ /* 0x000fe200000e0000 */
[----:B------:R-:W-:-:S05]  /*69d0*/  VIADD R198, R195, 0x200 ;  /* 0x00000200c3c67836 */ /* 0x000fca0000000000 */
[----:B------:R-:W-:Y:S01]  /*69e0*/  R2UR UR10, R198 ;  /* 0x00000000c60a72ca */ /* 0x000fe200000e0000 */
[----:B------:R-:W-:Y:S01]  /*69f0*/  VIADD R198, R195, 0x202 ;  /* 0x00000202c3c67836 */ /* 0x000fe20000000000 */
[----:B0-----:R-:W-:-:S04]  /*6a00*/  SHF.R.U32.HI R202, RZ, 0x7, R202 ;  /* 0x00000007ffca7819 */ /* 0x001fc800000116ca */
[----:B------:R-:W-:Y:S01]  /*6a10*/  R2UR UR14, R198 ;  /* 0x00000000c60e72ca */ /* 0x000fe200000e0000 */
[----:B------:R-:W-:-:S05]  /*6a20*/  VIADD R198, R195, 0x204 ;  /* 0x00000204c3c67836 */ /* 0x000fca0000000000 */
[----:B------:R-:W-:Y:S01]  /*6a30*/  R2UR UR18, R198 ;  /* 0x00000000c61272ca */ /* 0x000fe200000e0000 */
[----:B------:R-:W-:-:S05]  /*6a40*/  VIADD R198, R195, 0x206 ;  /* 0x00000206c3c67836 */ /* 0x000fca0000000000 */
[----:B------:R-:W-:Y:S01]  /*6a50*/  R2UR UR22, R198 ;  /* 0x00000000c61672ca */ /* 0x000fe200000e0000 */
[----:B------:R-:W-:-:S05]  /*6a60*/  VIADD R198, R195, 0x400 ;  /* 0x00000400c3c67836 */ /* 0x000fca0000000000 */
[----:B------:R-:W-:Y:S01]  /*6a70*/  R2UR UR26, R198 ;  /* 0x00000000c61a72ca */ /* 0x000fe200000e0000 */
[----:B------:R-:W-:-:S05]  /*6a80*/  VIADD R198, R195, 0x402 ;  /* 0x00000402c3c67836 */ /* 0x000fca0000000000 */
[----:B------:R-:W-:Y:S01]  /*6a90*/  R2UR UR30, R198 ;  /* 0x00000000c61e72ca */ /* 0x000fe200000e0000 */
[C---:B------:R-:W-:Y:S01]  /*6aa0*/  VIADD R198, R195.reuse, 0x404 ;  /* 0x00000404c3c67836 */ /* 0x040fe20000000000 */
[----:B------:R-:W-:Y:S02]  /*6ab0*/  WARPGROUP.DEPBAR.LE gsb0, 0x0 ;  /* 0x00008000000079c5 */ /* 0x000fe40000010000 */
[----:B------:R-:W-:Y:S02]  /*6ac0*/  WARPGROUP.ARRIVE ;  /* 0x00000000000079c5 */ /* 0x000fe40000000000 */
[----:B------:R-:W-:Y:S01]  /*6ad0*/  R2UR UR34, R198 ;  /* 0x00000000c62272ca */ /* 0x000fe200000e0000 */
[----:B------:R-:W-:-:S03]  /*6ae0*/  VIADD R198, R195, 0x406 ;  /* 0x00000406c3c67836 */ /* 0x000fc60000000000 */
[----:B------:R-:W-:Y:S02]  /*6af0*/  HGMMA.64x64x16.F32 R152, gdesc[UR52], R152, gsb0 ;  /* 0x00e00000349879f0 */ /* 0x000fe40008000898 */
[----:B------:R-:W-:Y:S01]  /*6b00*/  R2UR UR38, R198 ;  /* 0x00000000c62672ca */ /* 0x000fe200000e0000 */
[----:B------:R-:W-:Y:S01]  /*6b10*/  VIADD R198, R195, 0x600 ;  /* 0x00000600c3c67836 */ /* 0x000fe20000000000 */
[----:B------:R-:W-:Y:S01]  /*6b20*/  R2UR UR53, R200 ;  /* 0x00000000c83572ca */ /* 0x000fe200000e0000 */
[----:B------:R-:W-:Y:S01]  /*6b30*/  UMOV UR55, 0x40000040 ;  /* 0x4000004000377882 */ /* 0x000fe20000000000 */
[----:B------:R-:W-:Y:S02]  /*6b40*/  R2UR UR52, R201 ;  /* 0x00000000c93472ca */ /* 0x000fe400000e0000 */
[----:B------:R-:W-:Y:S01]  /*6b50*/  R2UR UR42, R198 ;  /* 0x00000000c62a72ca */ /* 0x000fe200000e0000 */
[----:B------:R-:W-:-:S05]  /*6b60*/  VIADD R198, R195, 0x602 ;  /* 0x00000602c3c67836 */ /* 0x000fca0000000000 */
[----:B------:R-:W-:Y:S01]  /*6b70*/  R2UR UR46, R198 ;  /* 0x00000000c62e72ca */ /* 0x000fe200000e0000 */
[----:B------:R-:W-:-:S05]  /*6b80*/  VIADD R198, R195, 0x604 ;  /* 0x00000604c3c67836 */ /* 0x000fca0000000000 */
[----:B------:R-:W-:Y:S01]  /*6b90*/  R2UR UR50, R198 ;  /* 0x00000000c63272ca */ /* 0x000fe200000e0000 */
[----:B------:R-:W-:-:S05]  /*6ba0*/  VIADD R198, R195, 0x606 ;  /* 0x00000606c3c67836 */ /* 0x000fca0000000000 */
[----:B------:R-:W-:Y:S02]  /*6bb0*/  R2UR UR54, R198 ;  /* 0x00000000c63672ca */ /* 0x000fe400000e0000 */
[----:B------:R0:W1:Y:S02]  /*6bc0*/  SHFL.IDX PT, R198, R202, RZ, 0x1f ;  /* 0x00001fffcac67589 */ /* 0x00006400000e0000 */
[----:B0-----:R-:W-:Y:S01]  /*6bd0*/  IMAD.MOV.U32 R202, RZ, RZ, 0x4 ;  /* 0x00000004ffca7424 */ /* 0x001fe200078e00ff */
[----:B-1----:R-:W-:-:S04]  /*6be0*/  ISETP.GT.AND P3, PT, R198, 0x7f, PT ;  /* 0x0000007fc600780c */ /* 0x002fc80003f64270 */
[----:B------:R-:W-:-:S05]  /*6bf0*/  SEL R198, RZ, 0x2, !P3 ;  /* 0x00000002ffc67807 */ /* 0x000fca0005800000 */
[----:B------:R-:W-:Y:S02]  /*6c00*/  IMAD.IADD R200, R7, 0x1, R198 ;  /* 0x0000000107c87824 */ /* 0x000fe400078e02c6 */
        /* <DEDUP_REMOVED lines=8> */
[C---:B------:R-:W-:Y:S02]  /*6c90*/  SEL R200, R202.reuse, 0x2, P3 ;  /* 0x00000002cac87807 */ /* 0x040fe40001800000 */
[----:B------:R-:W-:-:S03]  /*6ca0*/  SEL R202, R202, 0x6, !P3 ;  /* 0x00000006caca7807 */ /* 0x000fc60005800000 */
[--C-:B------:R-:W-:Y:S02]  /*6cb0*/  IMAD.IADD R201, R7, 0x1, R200.reuse ;  /* 0x0000000107c97824 */ /* 0x100fe400078e02c8 */
[C---:B------:R-:W-:Y:S02]  /*6cc0*/  IMAD.IADD R203, R199.reuse, 0x1, R200 ;  /* 0x00000001c7cb7824 */ /* 0x040fe400078e02c8 */
[----:B------:R-:W-:Y:S01]  /*6cd0*/  IMAD.IADD R199, R199, 0x1, R202 ;  /* 0x00000001c7c77824 */ /* 0x000fe200078e02ca */
[----:B------:R-:W-:Y:S02]  /*6ce0*/  WARPGROUP.DEPBAR.LE gsb0, 0x0 ;  /* 0x00008000000079c5 */ /* 0x000fe40000010000 */
[----:B------:R-:W-:-:S06]  /*6cf0*/  WARPGROUP.ARRIVE ;  /* 0x00000000000079c5 */ /* 0x000fcc0000000000 */
[----:B------:R-:W-:Y:S01]  /*6d00*/  HGMMA.64x64x16.F32 R152, gdesc[UR4], R152, gsb0 ;  /* 0x00e00000049879f0 */ /* 0x000fe20008000898 */
[----:B------:R-:W-:Y:S02]  /*6d10*/  ULDC UR7, c[0x0][0xa80] ;  /* 0x0002a00000077ab9 */ /* 0x000fe40000000800 */
[----:B------:R-:W-:Y:S01]  /*6d20*/  UMOV UR6, UR7 ;  /* 0x0000000700067c82 */ /* 0x000fe20008000000 */
        /* <DEDUP_REMOVED lines=69> */
[----:B------:R-:W-:Y:S02]  /*7180*/  IMAD.IADD R201, R8, 0x1, R198 ;  /* 0x0000000108c97824 */ /* 0x000fe400078e02c6 */
        /* <DEDUP_REMOVED lines=8> */
[----:B------:R-:W-:Y:S02]  /*7210*/  IMAD.IADD R201, R8, 0x1, R200 ;  /* 0x0000000108c97824 */ /* 0x000fe400078e02c8 */
        /* <DEDUP_REMOVED lines=108> */
[----:B------:R-:W-:Y:S02]  /*78e0*/  LOP3.LUT R199, R199, 0x1e00, RZ, 0xc0, !PT ;  /* 0x00001e00c7c77812 */ /* 0x000fe400078ec0ff */
[----:B------:R-:W-:Y:S02]  /*78f0*/  ISETP.NE.AND P3, PT, R0, RZ, PT ;  /* 0x000000ff0000720c */ /* 0x000fe40003f65270 */
[----:B------:R-:W-:-:S02]  /*7900*/  IADD3 R200, R198, R199, R5 ;  /* 0x000000c7c6c87210 */ /* 0x000fc40007ffe005 */
        /* <DEDUP_REMOVED lines=28> */
[----:B------:R-:W-:-:S03]  /*7ad0*/  FMNMX.FTZ R198, R154, R187, !PT ;  /* 0x000000bb9ac67209 */ /* 0x000fc60007810000 */
[----:B------:R-:W0:Y:S02]  /*7ae0*/  SHFL.BFLY PT, R195, R200, 0x2, 0x1f ;  /* 0x0c401f00c8c37f89 */ /* 0x000e2400000e0000 */
[----:B0-----:R-:W-:Y:S02]  /*7af0*/  FMNMX.FTZ R201, R200, R195, !PT ;  /* 0x000000c3c8c97209 */ /* 0x001fe40007810000 */
[----:B------:R-:W-:-:S03]  /*7b00*/  FMNMX.FTZ R195, R155, R198, !PT ;  /* 0x000000c69bc37209 */ /* 0x000fc60007810000 */
[----:B------:R-:W0:Y:S01]  /*7b10*/  SHFL.BFLY PT, R202, R201, 0x1, 0x1f ;  /* 0x0c201f00c9ca7f89 */ /* 0x000e2200000e0000 */
[----:B------:R-:W-:-:S04]  /*7b20*/  FMNMX.FTZ R198, R158, R195, !PT ;  /* 0x000000c39ec67209 */ /* 0x000fc80007810000 */
[----:B------:R-:W-:-:S04]  /*7b30*/  FMNMX.FTZ R195, R159, R198, !PT ;  /* 0x000000c69fc37209 */ /* 0x000fc80007810000 */
[----:B------:R-:W-:-:S04]  /*7b40*/  FMNMX.FTZ R198, R162, R195, !PT ;  /* 0x000000c3a2c67209 */ /* 0x000fc80007810000 */
[----:B------:R-:W-:Y:S02]  /*7b50*/  FMNMX.FTZ R199, R163, R198, !PT ;  /* 0x000000c6a3c77209 */ /* 0x000fe40007810000 */
[----:B0-----:R-:W-:-:S05]  /*7b60*/  FMNMX.FTZ R195, R201, R202, !PT ;  /* 0x000000cac9c37209 */ /* 0x001fca0007810000 */
[C---:B------:R-:W-:Y:S01]  /*7b70*/  FADD.FTZ R198, -R195.reuse, R186 ;  /* 0x000000bac3c67221 */ /* 0x040fe20000010100 */
[----:B------:R-:W-:Y:S01]  /*7b80*/  FMNMX.FTZ R186, R166, R199, !PT ;  /* 0x000000c7a6ba7209 */ /* 0x000fe20007810000 */
[----:B------:R-:W-:Y:S02]  /*7b90*/  FMUL.FTZ R207, R195, UR6 ;  /* 0x00000006c3cf7c20 */ /* 0x000fe40008410000 */
[----:B------:R-:W-:Y:S01]  /*7ba0*/  FMUL.FTZ R200, R198, UR6 ;  /* 0x00000006c6c87c20 */ /* 0x000fe20008410000 */
[----:B------:R-:W-:Y:S01]  /*7bb0*/  FMNMX.FTZ R199, R167, R186, !PT ;  /* 0x000000baa7c77209 */ /* 0x000fe20007810000 */
[--C-:B------:R-:W-:Y:S01]  /*7bc0*/  FFMA.FTZ R206, R180, UR6, -R207.reuse ;  /* 0x00000006b4ce7c23 */ /* 0x100fe200080108cf */
[--C-:B------:R-:W-:Y:S01]  /*7bd0*/  FFMA.FTZ R156, R156, UR6, -R207.reuse ;  /* 0x000000069c9c7c23 */ /* 0x100fe200080108cf */
[----:B------:R-:W0:Y:S01]  /*7be0*/  MUFU.EX2 R186, R200 ;  /* 0x000000c800ba7308 */ /* 0x000e220000000800 */
        /* <DEDUP_REMOVED lines=18> */
[----:B------:R-:W-:Y:S01]  /*7d10*/  FFMA.FTZ R181, R181, UR6, -R207 ;  /* 0x00000006b5b57c23 */ /* 0x000fe200080108cf */
[----:B------:R-:W-:Y:S01]  /*7d20*/  MUFU.EX2 R199, R199 ;  /* 0x000000c700c77308 */ /* 0x000fe20000000800 */
[----:B------:R-:W-:Y:S01]  /*7d30*/  FMNMX.FTZ R153, R179, R152, !PT ;  /* 0x00000098b3997209 */ /* 0x000fe20007810000 */
[-C--:B0-----:R-:W-:Y:S01]  /*7d40*/  FMUL.FTZ R24, R24, R186.reuse ;  /* 0x000000ba18187220 */ /* 0x081fe20000410000 */
[-C--:B------:R-:W-:Y:S01]  /*7d50*/  FMUL.FTZ R25, R25, R186.reuse ;  /* 0x000000ba19197220 */ /* 0x080fe20000410000 */
[-C--:B------:R-:W-:Y:S01]  /*7d60*/  FMUL.FTZ R28, R28, R186.reuse ;  /* 0x000000ba1c1c7220 */ /* 0x080fe20000410000 */
[----:B------:R-:W-:Y:S01]  /*7d70*/  FMNMX.FTZ R152, R182, R153, !PT ;  /* 0x00000099b6987209 */ /* 0x000fe20007810000 */
[-C--:B------:R-:W-:Y:S01]  /*7d80*/  FMUL.FTZ R29, R29, R186.reuse ;  /* 0x000000ba1d1d7220 */ /* 0x080fe20000410000 */
[----:B------:R-:W-:Y:S01]  /*7d90*/  FMUL.FTZ R32, R32, R186 ;  /* 0x000000ba20207220 */ /* 0x000fe20000410000 */
[----:B------:R-:W-:Y:S01]  /*7da0*/  MUFU.EX2 R198, R198 ;  /* 0x000000c600c67308 */ /* 0x000fe20000000800 */
[----:B------:R-:W-:Y:S01]  /*7db0*/  FMNMX.FTZ R152, R183, R152, !PT ;  /* 0x00000098b7987209 */ /* 0x000fe20007810000 */
[-C--:B------:R-:W-:Y:S01]  /*7dc0*/  FMUL.FTZ R33, R33, R186.reuse ;  /* 0x000000ba21217220 */ /* 0x080fe20000410000 */
[-C--:B------:R-:W-:Y:S01]  /*7dd0*/  FMUL.FTZ R36, R36, R186.reuse ;  /* 0x000000ba24247220 */ /* 0x080fe20000410000 */
[-C--:B------:R-:W-:Y:S01]  /*7de0*/  FMUL.FTZ R37, R37, R186.reuse ;  /* 0x000000ba25257220 */ /* 0x080fe20000410000 */
[-C--:B------:R-:W-:Y:S01]  /*7df0*/  FMUL.FTZ R40, R40, R186.reuse ;  /* 0x000000ba28287220 */ /* 0x080fe20000410000 */
[----:B------:R-:W0:Y:S01]  /*7e00*/  SHFL.BFLY PT, R153, R152, 0x2, 0x1f ;  /* 0x0c401f0098997f89 */ /* 0x000e2200000e0000 */
        /* <DEDUP_REMOVED lines=23> */
[----:B0-----:R-:W-:Y:S01]  /*7f80*/  FMNMX.FTZ R153, R152, R153, !PT ;  /* 0x0000009998997209 */ /* 0x001fe20007810000 */
[-C--:B------:R-:W-:Y:S01]  /*7f90*/  FMUL.FTZ R81, R81, R186.reuse ;  /* 0x000000ba51517220 */ /* 0x080fe20000410000 */
[----:B------:R-:W0:Y:S01]  /*7fa0*/  MUFU.EX2 R203, R203 ;  /* 0x000000cb00cb7308 */ /* 0x000e220000000800 */
[-C--:B------:R-:W-:Y:S01]  /*7fb0*/  FMUL.FTZ R84, R84, R186.reuse ;  /* 0x000000ba54547220 */ /* 0x080fe20000410000 */
[-C--:B------:R-:W-:Y:S01]  /*7fc0*/  FMUL.FTZ R85, R85, R186.reuse ;  /* 0x000000ba55557220 */ /* 0x080fe20000410000 */
[----:B------:R-:W1:Y:S01]  /*7fd0*/  SHFL.BFLY PT, R152, R153, 0x1, 0x1f ;  /* 0x0c201f0099987f89 */ /* 0x000e6200000e0000 */
        /* <DEDUP_REMOVED lines=11> */
[----:B------:R-:W-:Y:S01]  /*8090*/  FMUL.FTZ R108, R108, R186 ;  /* 0x000000ba6c6c7220 */ /* 0x000fe20000410000 */
[----:B------:R-:W-:Y:S01]  /*80a0*/  MUFU.EX2 R205, R205 ;  /* 0x000000cd00cd7308 */ /* 0x000fe20000000800 */
[----:B0-----:R-:W-:Y:S01]  /*80b0*/  F2FP.F16.F32.PACK_AB R156, R203, R202 ;  /* 0x000000cacb9c723e */ /* 0x001fe200000000ff */
        /* <DEDUP_REMOVED lines=8> */
[----:B------:R-:W-:Y:S01]  /*8140*/  FMUL.FTZ R124, R124, R186 ;  /* 0x000000ba7c7c7220 */ /* 0x000fe20000410000 */
[----:B-1----:R-:W-:Y:S01]  /*8150*/  FMNMX.FTZ R180, R153, R152, !PT ;  /* 0x0000009899b47209 */ /* 0x002fe20007810000 */
[----:B------:R-:W-:-:S02]  /*8160*/  @!P1 VIADD R153, R196, 0x38840 ;  /* 0x00038840c4999836 */ /* 0x000fc40000000000 */
[-C--:B------:R-:W-:Y:S01]  /*8170*/  FMUL.FTZ R125, R125, R186.reuse ;  /* 0x000000ba7d7d7220 */ /* 0x080fe20000410000 */
[-C--:B------:R-:W-:Y:S01]  /*8180*/  FMUL.FTZ R128, R128, R186.reuse ;  /* 0x000000ba80807220 */ /* 0x080fe20000410000 */
[-C--:B------:R-:W-:Y:S01]  /*8190*/  FMUL.FTZ R129, R129, R186.reuse ;  /* 0x000000ba81817220 */ /* 0x080fe20000410000 */
[----:B------:R-:W-:Y:S01]  /*81a0*/  FADD.FTZ R152, -R180, R187 ;  /* 0x000000bbb4987221 */ /* 0x000fe20000010100 */
[----:B------:R-:W-:Y:S01]  /*81b0*/  @!P1 PRMT R153, RZ, 0x654, R153 ;  /* 0x00000654ff999816 */ /* 0x000fe20000000099 */
[----:B------:R-:W-:Y:S01]  /*81c0*/  MUFU.EX2 R169, R169 ;  /* 0x000000a900a97308 */ /* 0x000fe20000000800 */
[-C--:B------:R-:W-:Y:S01]  /*81d0*/  FMUL.FTZ R132, R132, R186.reuse ;  /* 0x000000ba84847220 */ /* 0x080fe20000410000 */
[----:B------:R-:W-:Y:S01]  /*81e0*/  FMUL.FTZ R187, R152, UR6 ;  /* 0x0000000698bb7c20 */ /* 0x000fe20008410000 */
[----:B------:R-:W-:Y:S01]  /*81f0*/  FMUL.FTZ R152, R180, UR6 ;  /* 0x00000006b4987c20 */ /* 0x000fe20008410000 */
[----:B------:R0:W-:Y:S01]  /*8200*/  @!P1 SYNCS.ARRIVE.TRANS64.RED.A1T0 RZ, [R153+URZ], RZ ;  /* 0x000000ff99ff99a7 */ /* 0x0001e2000810043f */
[-C--:B------:R-:W-:Y:S01]  /*8210*/  FMUL.FTZ R133, R133, R186.reuse ;  /* 0x000000ba85857220 */ /* 0x080fe20000410000 */
[----:B------:R-:W-:Y:S01]  /*8220*/  FMUL.FTZ R136, R136, R186 ;  /* 0x000000ba88887220 */ /* 0x000fe20000410000 */
[----:B------:R-:W-:Y:S01]  /*8230*/  FFMA.FTZ R207, R155, UR6, -R152 ;  /* 0x000000069bcf7c23 */ /* 0x000fe20008010898 */
[----:B------:R-:W1:Y:S01]  /*8240*/  MUFU.EX2 R187, R187 ;  /* 0x000000bb00bb7308 */ /* 0x000e620000000800 */
[----:B------:R-:W-:-:S02]  /*8250*/  @!P3 IMAD R155, R208, 0x40, R3 ;  /* 0x00000040d09bb824 */ /* 0x000fc400078e0203 */
[--C-:B------:R-:W-:Y:S01]  /*8260*/  FFMA.FTZ R210, R154, UR6, -R152.reuse ;  /* 0x000000069ad27c23 */ /* 0x100fe20008010898 */
[--C-:B------:R-:W-:Y:S01]  /*8270*/  FFMA.FTZ R209, R158, UR6, -R152.reuse ;  /* 0x000000069ed17c23 */ /* 0x100fe20008010898 */
[----:B------:R-:W-:Y:S01]  /*8280*/  FFMA.FTZ R212, R159, UR6, -R152 ;  /* 0x000000069fd47c23 */ /* 0x000fe20008010898 */
[----:B------:R-:W-:Y:S02]  /*8290*/  @!P3 IMAD R155, R155, 0x4, R184 ;  /* 0x000000049b9bb824 */ /* 0x000fe400078e02b8 */
[--C-:B------:R-:W-:Y:S01]  /*82a0*/  FFMA.FTZ R211, R162, UR6, -R152.reuse ;  /* 0x00000006a2d37c23 */ /* 0x100fe20008010898 */
        /* <DEDUP_REMOVED lines=10> */
[----:B------:R-:W-:Y:S01]  /*8350*/  FFMA.FTZ R183, R183, UR6, -R152 ;  /* 0x00000006b7b77c23 */ /* 0x000fe20008010898 */
[----:B------:R-:W-:Y:S01]  /*8360*/  @!P3 STS [R155+0x38400], R186 ;  /* 0x038400ba9b00b388 */ /* 0x000fe20000000800 */
[----:B------:R-:W-:Y:S01]  /*8370*/  MUFU.EX2 R210, R210 ;  /* 0x000000d200d27308 */ /* 0x000fe20000000800 */
[----:B------:R-:W-:Y:S01]  /*8380*/  F2FP.F16.F32.PACK_AB R152, R198, R199 ;  /* 0x000000c7c698723e */ /* 0x000fe200000000ff */
[-C--:B-1----:R-:W-:Y:S01]  /*8390*/  FMUL.FTZ R26, R26, R187.reuse ;  /* 0x000000bb1a1a7220 */ /* 0x082fe20000410000 */
[----:B------:R1:W-:Y:S01]  /*83a0*/  @!P3 STS [R155+0x38420], R187 ;  /* 0x038420bb9b00b388 */ /* 0x0003e20000000800 */
[----:B------:R-:W-:Y:S01]  /*83b0*/  F2FP.F16.F32.PACK_AB R154, R201, R200 ;  /* 0x000000c8c99a723e */ /* 0x000fe200000000ff */
[-C--:B------:R-:W-:Y:S01]  /*83c0*/  FMUL.FTZ R27, R27, R187.reuse ;  /* 0x000000bb1b1b7220 */ /* 0x080fe20000410000 */
[----:B------:R-:W-:Y:S01]  /*83d0*/  F2FP.F16.F32.PACK_AB R158, R205, R204 ;  /* 0x000000cccd9e723e */ /* 0x000fe200000000ff */
[-C--:B------:R-:W-:Y:S01]  /*83e0*/  FMUL.FTZ R30, R30, R187.reuse ;  /* 0x000000bb1e1e7220 */ /* 0x080fe20000410000 */
[----:B------:R-:W0:Y:S01]  /*83f0*/  MUFU.EX2 R207, R207 ;  /* 0x000000cf00cf7308 */ /* 0x000e220000000800 */
[----:B------:R-:W-:Y:S01]  /*8400*/  F2FP.F16.F32.PACK_AB R160, R169, R168 ;  /* 0x000000a8a9a0723e */ /* 0x000fe200000000ff */
        /* <DEDUP_REMOVED lines=14> */
[----:B------:R-:W1:Y:S01]  /*84f0*/  MUFU.EX2 R212, R212 ;  /* 0x000000d400d47308 */ /* 0x000e620000000800 */
        /* <DEDUP_REMOVED lines=15> */
[----:B------:R-:W0:Y:S01]  /*85f0*/  MUFU.EX2 R214, R214 ;  /* 0x000000d600d67308 */ /* 0x000e220000000800 */
[----:B-1----:R-:W-:Y:S01]  /*8600*/  F2FP.F16.F32.PACK_AB R155, R212, R209 ;  /* 0x000000d1d49b723e */ /* 0x002fe200000000ff */
[----:B------:R-:W-:Y:S01]  /*8610*/  BAR.SYNC.DEFER_BLOCKING 0xf, 0x100 ;  /* 0x03c4000000007b1d */ /* 0x000fe20000010000 */
        /* <DEDUP_REMOVED lines=42> */
[----:B------:R-:W-:Y:S01]  /*88c0*/  FMUL.FTZ R145, R145, R186 ;  /* 0x000000ba91917220 */ /* 0x000fe20000410000 */
[-C--:B------:R-:W-:Y:S01]  /*88d0*/  FMUL.FTZ R146, R146, R187.reuse ;  /* 0x000000bb92927220 */ /* 0x080fe20000410000 */
[-C--:B------:R-:W-:Y:S01]  /*88e0*/  FMUL.FTZ R147, R147, R187.reuse ;  /* 0x000000bb93937220 */ /* 0x080fe20000410000 */
[----:B------:R-:W1:Y:S01]  /*88f0*/  MUFU.EX2 R171, R171 ;  /* 0x000000ab00ab7308 */ /* 0x000e620000000800 */
[----:B0-----:R-:W-:Y:S01]  /*8900*/  F2FP.F16.F32.PACK_AB R162, R173, R172 ;  /* 0x000000acada2723e */ /* 0x001fe200000000ff */
[-C--:B------:R-:W-:Y:S01]  /*8910*/  FMUL.FTZ R148, R148, R186.reuse ;  /* 0x000000ba94947220 */ /* 0x080fe20000410000 */
[----:B------:R-:W-:Y:S01]  /*8920*/  FMUL.FTZ R149, R149, R186 ;  /* 0x000000ba95957220 */ /* 0x000fe20000410000 */
[-C--:B------:R-:W-:Y:S01]  /*8930*/  FMUL.FTZ R150, R150, R187.reuse ;  /* 0x000000bb96967220 */ /* 0x080fe20000410000 */
[----:B------:R-:W-:Y:S01]  /*8940*/  FMUL.FTZ R151, R151, R187 ;  /* 0x000000bb97977220 */ /* 0x000fe20000410000 */
[----:B------:R0:W-:Y:S01]  /*8950*/  STSM.16.M88.4 [R189+0x36400], R152 ;  /* 0x03640098bd007844 */ /* 0x0001e20000000200 */
[----:B------:R-:W-:Y:S01]  /*8960*/  VIADD R208, R215, 0x80 ;  /* 0x00000080d7d07836 */ /* 0x000fe20000000000 */
[----:B------:R-:W-:Y:S01]  /*8970*/  MUFU.EX2 R174, R174 ;  /* 0x000000ae00ae7308 */ /* 0x000fe20000000800 */
[----:B------:R-:W-:Y:S01]  /*8980*/  FFMA.FTZ R193, R186, R193, R199 ;  /* 0x000000c1bac17223 */ /* 0x000fe200000100c7 */
[----:B------:R0:W-:Y:S01]  /*8990*/  STSM.16.M88.4 [R190], R156 ;  /* 0x0000009cbe007844 */ /* 0x0001e20000000200 */
[----:B------:R-:W-:Y:S01]  /*89a0*/  FFMA.FTZ R194, R187, R194, R210 ;  /* 0x000000c2bbc27223 */ /* 0x000fe200000100d2 */
[----:B------:R-:W-:-:S02]  /*89b0*/  @!P1 VIADD R196, R196, 0x38860 ;  /* 0x00038860c4c49836 */ /* 0x000fc40000000000 */
[----:B------:R-:W-:Y:S01]  /*89c0*/  FADD.FTZ R193, R198, R193 ;  /* 0x000000c1c6c17221 */ /* 0x000fe20000010000 */
[----:B------:R-:W-:Y:S02]  /*89d0*/  IMAD.MOV.U32 R187, RZ, RZ, R180 ;  /* 0x000000ffffbb7224 */ /* 0x000fe400078e00b4 */
[----:B------:R-:W-:Y:S01]  /*89e0*/  FADD.FTZ R194, R207, R194 ;  /* 0x000000c2cfc27221 */ /* 0x000fe20000010000 */
[----:B------:R-:W2:Y:S01]  /*89f0*/  MUFU.EX2 R175, R175 ;  /* 0x000000af00af7308 */ /* 0x000ea20000000800 */
[----:B-1----:R-:W-:Y:S01]  /*8a00*/  F2FP.F16.F32.PACK_AB R161, R171, R170 ;  /* 0x000000aaaba1723e */ /* 0x002fe200000000ff */
[----:B------:R-:W-:Y:S01]  /*8a10*/  FADD.FTZ R200, R200, R193 ;  /* 0x000000c1c8c87221 */ /* 0x000fe20000010000 */
[----:B------:R-:W-:Y:S01]  /*8a20*/  FADD.FTZ R209, R209, R194 ;  /* 0x000000c2d1d17221 */ /* 0x000fe20000010000 */
[----:B------:R-:W-:Y:S01]  /*8a30*/  @!P1 PRMT R196, RZ, 0x654, R196 ;  /* 0x00000654ffc49816 */ /* 0x000fe200000000c4 */
[----:B------:R-:W-:Y:S02]  /*8a40*/  IMAD.MOV.U32 R186, RZ, RZ, R195 ;  /* 0x000000ffffba7224 */ /* 0x000fe400078e00c3 */
[----:B------:R-:W-:Y:S01]  /*8a50*/  FADD.FTZ R201, R201, R200 ;  /* 0x000000c8c9c97221 */ /* 0x000fe20000010000 */
[----:B------:R-:W-:Y:S01]  /*8a60*/  FADD.FTZ R212, R212, R209 ;  /* 0x000000d1d4d47221 */ /* 0x000fe20000010000 */
[----:B------:R-:W-:Y:S02]  /*8a70*/  MUFU.EX2 R176, R176 ;  /* 0x000000b000b07308 */ /* 0x000fe40000000800 */
[----:B------:R-:W-:Y:S01]  /*8a80*/  FADD.FTZ R202, R202, R201 ;  /* 0x000000c9caca7221 */ /* 0x000fe20000010000 */
[----:B------:R-:W-:-:S03]  /*8a90*/  FADD.FTZ R211, R211, R212 ;  /* 0x000000d4d3d37221 */ /* 0x000fc60000010000 */
[----:B------:R-:W-:Y:S01]  /*8aa0*/  FADD.FTZ R203, R203, R202 ;  /* 0x000000cacbcb7221 */ /* 0x000fe20000010000 */
[----:B------:R-:W-:Y:S01]  /*8ab0*/  FADD.FTZ R214, R214, R211 ;  /* 0x000000d3d6d67221 */ /* 0x000fe20000010000 */
[----:B------:R-:W1:Y:S01]  /*8ac0*/  MUFU.EX2 R177, R177 ;  /* 0x000000b100b17308 */ /* 0x000e620000000800 */
[----:B--2---:R-:W-:Y:S01]  /*8ad0*/  F2FP.F16.F32.PACK_AB R163, R175, R174 ;  /* 0x000000aeafa3723e */ /* 0x004fe200000000ff */
[----:B------:R-:W-:Y:S01]  /*8ae0*/  FADD.FTZ R204, R204, R203 ;  /* 0x000000cbcccc7221 */ /* 0x000fe20000010000 */
[----:B------:R-:W-:-:S03]  /*8af0*/  FADD.FTZ R213, R213, R214 ;  /* 0x000000d6d5d57221 */ /* 0x000fc60000010000 */
[----:B------:R0:W-:Y:S01]  /*8b00*/  STSM.16.M88.4 [R191], R160 ;  /* 0x000000a0bf007844 */ /* 0x0001e20000000200 */
[----:B------:R-:W-:Y:S01]  /*8b10*/  FADD.FTZ R205, R205, R204 ;  /* 0x000000cccdcd7221 */ /* 0x000fe20000010000 */
[----:B------:R-:W-:Y:S01]  /*8b20*/  MUFU.EX2 R206, R206 ;  /* 0x000000ce00ce7308 */ /* 0x000fe20000000800 */
[----:B------:R-:W-:Y:S02]  /*8b30*/  FADD.FTZ R213, R216, R213 ;  /* 0x000000d5d8d57221 */ /* 0x000fe40000010000 */
[----:B------:R-:W-:Y:S02]  /*8b40*/  FADD.FTZ R168, R168, R205 ;  /* 0x000000cda8a87221 */ /* 0x000fe40000010000 */
[----:B------:R-:W-:Y:S02]  /*8b50*/  FADD.FTZ R170, R170, R213 ;  /* 0x000000d5aaaa7221 */ /* 0x000fe40000010000 */
[----:B------:R-:W-:Y:S01]  /*8b60*/  FADD.FTZ R169, R169, R168 ;  /* 0x000000a8a9a97221 */ /* 0x000fe20000010000 */
[----:B------:R-:W2:Y:S01]  /*8b70*/  MUFU.EX2 R181, R181 ;  /* 0x000000b500b57308 */ /* 0x000ea20000000800 */
[----:B-1----:R-:W-:Y:S01]  /*8b80*/  F2FP.F16.F32.PACK_AB R164, R177, R176 ;  /* 0x000000b0b1a4723e */ /* 0x002fe200000000ff */
[----:B------:R-:W-:Y:S01]  /*8b90*/  FADD.FTZ R171, R171, R170 ;  /* 0x000000aaabab7221 */ /* 0x000fe20000010000 */
[----:B------:R-:W-:-:S03]  /*8ba0*/  FADD.FTZ R172, R172, R169 ;  /* 0x000000a9acac7221 */ /* 0x000fc60000010000 */
[----:B------:R-:W-:Y:S01]  /*8bb0*/  FADD.FTZ R174, R174, R171 ;  /* 0x000000abaeae7221 */ /* 0x000fe20000010000 */
[----:B------:R-:W-:Y:S01]  /*8bc0*/  FADD.FTZ R173, R173, R172 ;  /* 0x000000acadad7221 */ /* 0x000fe20000010000 */
[----:B------:R-:W-:Y:S02]  /*8bd0*/  MUFU.EX2 R178, R178 ;  /* 0x000000b200b27308 */ /* 0x000fe40000000800 */
[----:B------:R-:W-:Y:S01]  /*8be0*/  FADD.FTZ R175, R175, R174 ;  /* 0x000000aeafaf7221 */ /* 0x000fe20000010000 */
[----:B------:R-:W-:-:S04]  /*8bf0*/  FADD.FTZ R176, R176, R173 ;  /* 0x000000adb0b07221 */ /* 0x000fc80000010000 */
[----:B------:R-:W-:Y:S01]  /*8c00*/  FADD.FTZ R177, R177, R176 ;  /* 0x000000b0b1b17221 */ /* 0x000fe20000010000 */
[----:B------:R-:W1:Y:S01]  /*8c10*/  MUFU.EX2 R179, R179 ;  /* 0x000000b300b37308 */ /* 0x000e620000000800 */
[----:B--2---:R-:W-:Y:S02]  /*8c20*/  F2FP.F16.F32.PACK_AB R166, R181, R206 ;  /* 0x000000ceb5a6723e */ /* 0x004fe400000000ff */
[----:B------:R-:W-:-:S04]  /*8c30*/  FADD.FTZ R206, R206, R177 ;  /* 0x000000b1cece7221 */ /* 0x000fc80000010000 */
[----:B------:R-:W-:Y:S01]  /*8c40*/  FADD.FTZ R193, R181, R206 ;  /* 0x000000ceb5c17221 */ /* 0x000fe20000010000 */
[----:B------:R-:W-:Y:S08]  /*8c50*/  MUFU.EX2 R182, R182 ;  /* 0x000000b600b67308 */ /* 0x000ff00000000800 */
[----:B------:R-:W2:Y:S01]  /*8c60*/  MUFU.EX2 R183, R183 ;  /* 0x000000b700b77308 */ /* 0x000ea20000000800 */
[----:B-1----:R-:W-:Y:S01]  /*8c70*/  F2FP.F16.F32.PACK_AB R165, R179, R178 ;  /* 0x000000b2b3a5723e */ /* 0x002fe200000000ff */
[----:B------:R-:W-:-:S04]  /*8c80*/  FADD.FTZ R178, R178, R175 ;  /* 0x000000afb2b27221 */ /* 0x000fc80000010000 */
[----:B------:R-:W-:Y:S01]  /*8c90*/  FADD.FTZ R179, R179, R178 ;  /* 0x000000b2b3b37221 */ /* 0x000fe20000010000 */
[----:B--2---:R-:W-:-:S03]  /*8ca0*/  F2FP.F16.F32.PACK_AB R167, R183, R182 ;  /* 0x000000b6b7a7723e */ /* 0x004fc600000000ff */
[----:B------:R-:W-:Y:S02]  /*8cb0*/  FADD.FTZ R182, R182, R179 ;  /* 0x000000b3b6b67221 */ /* 0x000fe40000010000 */
[----:B------:R0:W-:Y:S01]  /*8cc0*/  STSM.16.M88.4 [R192], R164 ;  /* 0x000000a4c0007844 */ /* 0x0001e20000000200 */
[----:B------:R-:W-:Y:S01]  /*8cd0*/  WARPGROUP.ARRIVE ;  /* 0x00000000000079c5 */ /* 0x000fe20000000000 */
[----:B------:R-:W-:-:S05]  /*8ce0*/  FADD.FTZ R194, R183, R182 ;  /* 0x000000b6b7c27221 */ /* 0x000fca0000010000 */
[----:B------:R-:W-:Y:S01]  /*8cf0*/  HGMMA.64x256x16.F32 R24, R152, gdesc[UR8].tnspB, R24, gsb0 ;  /* 0x43e0000898187df0 */ /* 0x000fe20008000818 */
[----:B------:R-:W-:Y:S01]  /*8d00*/  R2UR UR10, R208 ;  /* 0x00000000d00a72ca */ /* 0x000fe200000e0000 */
[----:B------:R-:W-:Y:S01]  /*8d10*/  UMOV UR11, 0x40000040 ;  /* 0x40000040000b7882 */ /* 0x000fe20000000000 */
[C---:B------:R-:W-:Y:S02]  /*8d20*/  VIADD R208, R215.reuse, 0x100 ;  /* 0x00000100d7d07836 */ /* 0x040fe40000000000 */
[----:B------:R-:W-:Y:S01]  /*8d30*/  VIADD R215, R215, 0x180 ;  /* 0x00000180d7d77836 */ /* 0x000fe20000000000 */
[----:B------:R-:W-:Y:S02]  /*8d40*/  WARPGROUP.DEPBAR.LE gsb0, 0x0 ;  /* 0x00008000000079c5 */ /* 0x000fe40000010000 */
[----:B------:R-:W-:-:S15]  /*8d50*/  WARPGROUP.ARRIVE ;  /* 0x00000000000079c5 */ /* 0x000fde0000000000 */
[----:B------:R-:W-:-:S05]  /*8d60*/  NOP ;  /* 0x0000000000007918 */ /* 0x000fca0000000000 */
[----:B------:R-:W-:Y:S01]  /*8d70*/  HGMMA.64x256x16.F32 R24, R156, gdesc[UR8].tnspB, R24, gsb0 ;  /* 0x43e000089c187df0 */ /* 0x000fe20008000818 */
[----:B------:R-:W-:Y:S01]  /*8d80*/  R2UR UR10, R208 ;  /* 0x00000000d00a72ca */ /* 0x000fe200000e0000 */
[----:B------:R-:W-:Y:S01]  /*8d90*/  UMOV UR11, 0x40000040 ;  /* 0x40000040000b7882 */ /* 0x000fe20000000000 */
[----:B------:R-:W-:Y:S01]  /*8da0*/  IMAD.MOV.U32 R208, RZ, RZ, R197 ;  /* 0x000000ffffd07224 */ /* 0x000fe200078e00c5 */
[----:B------:R-:W-:Y:S02]  /*8db0*/  WARPGROUP.DEPBAR.LE gsb0, 0x0 ;  /* 0x00008000000079c5 */ /* 0x000fe40000010000 */
[----:B------:R-:W-:-:S15]  /*8dc0*/  WARPGROUP.ARRIVE ;  /* 0x00000000000079c5 */ /* 0x000fde0000000000 */
[----:B------:R-:W-:-:S07]  /*8dd0*/  NOP ;  /* 0x0000000000007918 */ /* 0x000fce0000000000 */
[----:B------:R-:W-:Y:S01]  /*8de0*/  HGMMA.64x256x16.F32 R24, R160, gdesc[UR8].tnspB, R24, gsb0 ;  /* 0x43e00008a0187df0 */ /* 0x000fe20008000818 */
[----:B------:R-:W-:Y:S01]  /*8df0*/  R2UR UR10, R215 ;  /* 0x00000000d70a72ca */ /* 0x000fe200000e0000 */
[----:B------:R-:W-:Y:S01]  /*8e00*/  UMOV UR11, 0x40000040 ;  /* 0x40000040000b7882 */ /* 0x000fe20000000000 */
[----:B------:R-:W-:Y:S02]  /*8e10*/  WARPGROUP.DEPBAR.LE gsb0, 0x0 ;  /* 0x00008000000079c5 */ /* 0x000fe40000010000 */
[----:B------:R-:W-:-:S15]  /*8e20*/  WARPGROUP.ARRIVE ;  /* 0x00000000000079c5 */ /* 0x000fde0000000000 */
[----:B------:R-:W-:-:S08]  /*8e30*/  NOP ;  /* 0x0000000000007918 */ /* 0x000fd00000000000 */
        /* <DEDUP_REMOVED lines=10> */
[----:B------:R0:W-:Y:S01]  /*8ee0*/  @!P1 SYNCS.ARRIVE.TRANS64.RED.A1T0 RZ, [R196+URZ], RZ ;  /* 0x000000ffc4ff99a7 */ /* 0x0001e2000810043f */
[----:B------:R-:W-:Y:S05]  /*8ef0*/  @P2 BRA `(.L_x_220) ;  /* 0xffffffd000d42947 */ /* 0x000fea000383ffff */
[----:B0-----:R-:W-:Y:S02]  /*8f00*/  IMAD.SHL.U32 R152, R197, 0x40, RZ ;  /* 0x00000040c5987824 */ /* 0x001fe400078e00ff */
[----:B------:R-:W-:Y:S02]  /*8f10*/  IMAD.MOV.U32 R187, RZ, RZ, R180 ;  /* 0x000000ffffbb7224 */ /* 0x000fe400078e00b4 */
[----:B------:R-:W-:-:S07]  /*8f20*/  IMAD.MOV.U32 R186, RZ, RZ, R195 ;  /* 0x000000ffffba7224 */ /* 0x000fce00078e00c3 */
.L_x_211:
[----:B------:R-:W0:Y:S01]  /*8f30*/  SHFL.BFLY PT, R2, R193, 0x2, 0x1f ;  /* 0x0c401f00c1027f89 */ /* 0x000e2200000e0000 */
[----:B------:R-:W-:Y:S08]  /*8f40*/  BAR.ARV 0x8, 0x100 ;  /* 0x0204000000007b1d */ /* 0x000ff00000002000 */
[----:B------:R-:W-:Y:S01]  /*8f50*/  BAR.SYNC.DEFER_BLOCKING 0xf, 0x100 ;  /* 0x03c4000000007b1d */ /* 0x000fe20000010000 */
[----:B------:R-:W-:Y:S01]  /*8f60*/  ISETP.NE.AND P0, PT, R0, RZ, PT ;  /* 0x000000ff0000720c */ /* 0x000fe20003f05270 */
[----:B------:R-:W-:-:S02]  /*8f70*/  IMAD.MOV.U32 R0, RZ, RZ, RZ ;  /* 0x000000ffff007224 */ /* 0x000fc400078e00ff */
[----:B------:R-:W-:Y:S02]  /*8f80*/  IMAD.IADD R3, R3, 0x1, R152 ;  /* 0x0000000103037824 */ /* 0x000fe400078e0298 */
[----:B------:R-:W1:Y:S01]  /*8f90*/  SHFL.BFLY PT, R7, R194, 0x2, 0x1f ;  /* 0x0c401f00c2077f89 */ /* 0x000e6200000e0000 */
[----:B0-----:R-:W-:-:S07]  /*8fa0*/  FADD.FTZ R2, R2, R193 ;  /* 0x000000c102027221 */ /* 0x001fce0000010000 */
[----:B------:R-:W-:Y:S01]  /*8fb0*/  @!P0 IMAD R3, R3, 0x4, R184 ;  /* 0x0000000403038824 */ /* 0x000fe200078e02b8 */
[----:B------:R-:W0:Y:S01]  /*8fc0*/  SHFL.BFLY PT, R5, R2, 0x1, 0x1f ;  /* 0x0c201f0002057f89 */ /* 0x000e2200000e0000 */
[----:B-1----:R-:W-:-:S05]  /*8fd0*/  FADD.FTZ R7, R7, R194 ;  /* 0x000000c207077221 */ /* 0x002fca0000010000 */
[----:B------:R-:W1:Y:S01]  /*8fe0*/  SHFL.BFLY PT, R4, R7, 0x1, 0x1f ;  /* 0x0c201f0007047f89 */ /* 0x000e6200000e0000 */
[----:B0-----:R-:W-:-:S05]  /*8ff0*/  FADD.FTZ R5, R2, R5 ;  /* 0x0000000502057221 */ /* 0x001fca0000010000 */
[----:B------:R-:W-:-:S13]  /*9000*/  FSETP.NE.FTZ.AND P1, PT, R5, RZ, PT ;  /* 0x000000ff0500720b */ /* 0x000fda0003f35000 */
[----:B------:R-:W0:Y:S01]  /*9010*/  @P1 MUFU.LG2 R2, R5 ;  /* 0x0000000500021308 */ /* 0x000e220000000c00 */
[----:B-1----:R-:W-:Y:S01]  /*9020*/  FADD.FTZ R8, R7, R4 ;  /* 0x0000000407087221 */ /* 0x002fe20000010000 */
[----:B------:R-:W-:Y:S02]  /*9030*/  IMAD.MOV.U32 R4, RZ, RZ, RZ ;  /* 0x000000ffff047224 */ /* 0x000fe400078e00ff */
[----:B------:R-:W-:Y:S02]  /*9040*/  IMAD.U32 R7, RZ, RZ, UR6 ;  /* 0x00000006ff077e24 */ /* 0x000fe4000f8e00ff */
[----:B------:R-:W-:Y:S02]  /*9050*/  FSETP.NE.FTZ.AND P2, PT, R8, RZ, PT ;  /* 0x000000ff0800720b */ /* 0x000fe40003f55000 */
[----:B------:R1:W2:Y:S01]  /*9060*/  @P1 MUFU.RCP R4, R5 ;  /* 0x0000000500041308 */ /* 0x0002a20000001000 */
[----:B0-----:R-:W-:Y:S01]  /*9070*/  @P1 FMUL.FTZ R2, R2, 0.69314718246459960938 ;  /* 0x3f31721802021820 */ /* 0x001fe20000410000 */
[----:B-1----:R-:W-:-:S09]  /*9080*/  IMAD.MOV.U32 R5, RZ, RZ, -0x800000 ;  /* 0xff800000ff057424 */ /* 0x002fd200078e00ff */
[----:B------:R-:W0:Y:S01]  /*9090*/  @P2 MUFU.RCP R0, R8 ;  /* 0x0000000800002308 */ /* 0x000e220000001000 */
[----:B------:R-:W-:Y:S01]  /*90a0*/  @P2 FMUL.FTZ R7, R7, 0.69314718246459960938 ;  /* 0x3f31721807072820 */ /* 0x000fe20000410000 */
[----:B--2---:R-:W-:Y:S01]  /*90b0*/  @!P0 STS [R3+0x38400], R4 ;  /* 0x0384000403008388 */ /* 0x004fe20000000800 */
[----:B------:R-:W-:-:S05]  /*90c0*/  FMUL.FTZ R24, R24, R4 ;  /* 0x0000000418187220 */ /* 0x000fca0000410000 */
[----:B------:R-:W1:Y:S01]  /*90d0*/  @P2 MUFU.LG2 R6, R8 ;  /* 0x0000000800062308 */ /* 0x000e620000000c00 */
        /* <DEDUP_REMOVED lines=8> */
[----:B0-----:R0:W-:Y:S01]  /*9160*/  @!P0 STS [R3+0x38420], R0 ;  /* 0x0384200003008388 */ /* 0x0011e20000000800 */
[-C--:B------:R-:W-:Y:S01]  /*9170*/  FMUL.FTZ R41, R41, R4.reuse ;  /* 0x0000000429297220 */ /* 0x080fe20000410000 */
[-C--:B------:R-:W-:Y:S01]  /*9180*/  FMUL.FTZ R44, R44, R4.reuse ;  /* 0x000000042c2c7220 */ /* 0x080fe20000410000 */
[-C--:B------:R-:W-:Y:S01]  /*9190*/  FMUL.FTZ R45, R45, R4.reuse ;  /* 0x000000042d2d7220 */ /* 0x080fe20000410000 */
[-C--:B------:R-:W-:Y:S01]  /*91a0*/  FMUL.FTZ R48, R48, R4.reuse ;  /* 0x0000000430307220 */ /* 0x080fe20000410000 */
[-C--:B------:R-:W-:Y:S01]  /*91b0*/  FMUL.FTZ R49, R49, R4.reuse ;  /* 0x0000000431317220 */ /* 0x080fe20000410000 */
[-C--:B------:R-:W-:Y:S01]  /*91c0*/  FMUL.FTZ R52, R52, R4.reuse ;  /* 0x0000000434347220 */ /* 0x080fe20000410000 */
[-C--:B------:R-:W-:Y:S01]  /*91d0*/  FMUL.FTZ R53, R53, R4.reuse ;  /* 0x0000000435357220 */ /* 0x080fe20000410000 */
[----:B-1----:R-:W-:Y:S01]  /*91e0*/  @P2 FMUL.FTZ R6, R6, 0.69314718246459960938 ;  /* 0x3f31721806062820 */ /* 0x002fe20000410000 */
[----:B------:R-:W-:Y:S01]  /*91f0*/  FMUL.FTZ R56, R56, R4 ;  /* 0x0000000438387220 */ /* 0x000fe20000410000 */
[----:B0-----:R-:W-:-:S02]  /*9200*/  IMAD.U32 R3, RZ, RZ, UR6 ;  /* 0x00000006ff037e24 */ /* 0x001fc4000f8e00ff */
[-C--:B------:R-:W-:Y:S01]  /*9210*/  FMUL.FTZ R57, R57, R4.reuse ;  /* 0x0000000439397220 */ /* 0x080fe20000410000 */
[-C--:B------:R-:W-:Y:S01]  /*9220*/  FMUL.FTZ R60, R60, R4.reuse ;  /* 0x000000043c3c7220 */ /* 0x080fe20000410000 */
[-C--:B------:R-:W-:Y:S01]  /*9230*/  FMUL.FTZ R61, R61, R4.reuse ;  /* 0x000000043d3d7220 */ /* 0x080fe20000410000 */
[----:B------:R-:W-:Y:S01]  /*9240*/  @P1 FMUL.FTZ R3, R3, 0.69314718246459960938 ;  /* 0x3f31721803031820 */ /* 0x000fe20000410000 */
        /* <DEDUP_REMOVED lines=44> */
[----:B------:R-:W-:Y:S01]  /*9510*/  IMAD.MOV.U32 R4, RZ, RZ, -0x800000 ;  /* 0xff800000ff047424 */ /* 0x000fe200078e00ff */
        /* <DEDUP_REMOVED lines=68> */
.L_x_196:
[----:B------:R-:W-:Y:S05]  /*9960*/  @P0 BRA `(.L_x_221) ;  /* 0x0000002400180947 */ /* 0x000fea0003800000 */
[----:B------:R-:W2:Y:S01]  /*9970*/  LDL R156, [R1] ;  /* 0x00000000019c7983 */ /* 0x000ea20000100800 */
[----:B------:R-:W1:Y:S01]  /*9980*/  S2UR UR5, SR_CgaCtaId ;  /* 0x00000000000579c3 */ /* 0x000e620000008800 */
[----:B------:R-:W-:Y:S01]  /*9990*/  UMOV UR4, 0x400 ;  /* 0x0000040000047882 */ /* 0x000fe20000000000 */
[----:B------:R-:W3:Y:S06]  /*99a0*/  S2R R0, SR_TID.X ;  /* 0x0000000000007919 */ /* 0x000eec0000002100 */
[----:B------:R-:W4:Y:S08]  /*99b0*/  S2UR UR6, SR_CTAID.Y ;  /* 0x00000000000679c3 */ /* 0x000f300000002600 */
[----:B------:R-:W4:Y:S08]  /*99c0*/  LDC R3, c[0x0][0xd50] ;  /* 0x00035400ff037b82 */ /* 0x000f300000000800 */
[----:B------:R-:W5:Y:S01]  /*99d0*/  LDC R6, c[0x0][0xce8] ;  /* 0x00033a00ff067b82 */ /* 0x000f620000000800 */
[----:B-1----:R-:W-:-:S04]  /*99e0*/  ULEA UR4, UR5, UR4, 0x18 ;  /* 0x0000000405047291 */ /* 0x002fc8000f8ec03f */
[----:B------:R-:W-:-:S04]  /*99f0*/  UIADD3 UR4, UR4, 0x38820, URZ ;  /* 0x0003882004047890 */ /* 0x000fc8000fffe03f */
[----:B------:R-:W-:Y:S01]  /*9a00*/  UPRMT UR4, URZ, 0x654, UR4 ;  /* 0x000006543f047896 */ /* 0x000fe20008000004 */
[----:B------:R-:W-:Y:S01]  /*9a10*/  BAR.SYNC.DEFER_BLOCKING 0x1, 0x100 ;  /* 0x0044000000007b1d */ /* 0x000fe20000010000 */
[----:B---3--:R-:W-:-:S05]  /*9a20*/  VIADD R22, R0, 0xffffff80 ;  /* 0xffffff8000167836 */ /* 0x008fca0000000000 */
[----:B------:R-:W-:-:S04]  /*9a30*/  SHF.R.S32.HI R19, RZ, 0x1f, R22 ;  /* 0x0000001fff137819 */ /* 0x000fc80000011416 */
[----:B------:R-:W-:-:S04]  /*9a40*/  LEA.HI R9, R19, R22, RZ, 0x7 ;  /* 0x0000001613097211 */ /* 0x000fc800078f38ff */
[----:B------:R-:W-:Y:S02]  /*9a50*/  SHF.R.S32.HI R0, RZ, 0x7, R9 ;  /* 0x00000007ff007819 */ /* 0x000fe40000011409 */
[----:B------:R-:W-:Y:S02]  /*9a60*/  LOP3.LUT R7, R9, 0xffffff80, RZ, 0xc0, !PT ;  /* 0xffffff8009077812 */ /* 0x000fe400078ec0ff */
[----:B-----5:R-:W-:Y:S01]  /*9a70*/  ISETP.NE.AND P1, PT, R6, 0x1, PT ;  /* 0x000000010600780c */ /* 0x020fe20003f25270 */
[----:B------:R-:W1:Y:S02]  /*9a80*/  SHFL.IDX PT, R10, R0, RZ, 0x1f ;  /* 0x00001fff000a7589 */ /* 0x000e6400000e0000 */
[----:B0-----:R-:W-:Y:S01]  /*9a90*/  IMAD.IADD R8, R22, 0x1, -R7 ;  /* 0x0000000116087824 */ /* 0x001fe200078e0a07 */
[----:B------:R-:W-:Y:S04]  /*9aa0*/  SYNCS.ARRIVE.TRANS64.RED.A1T0 RZ, [UR4], RZ ;  /* 0x000000ffffff79a7 */ /* 0x000fe80008100404 */
[----:B------:R-:W-:-:S04]  /*9ab0*/  SHF.R.S32.HI R155, RZ, 0x1f, R8 ;  /* 0x0000001fff9b7819 */ /* 0x000fc80000011408 */
[----:B------:R-:W-:-:S04]  /*9ac0*/  LEA.HI R7, R155, R8, RZ, 0x2 ;  /* 0x000000089b077211 */ /* 0x000fc800078f10ff */
[----:B------:R-:W-:Y:S02]  /*9ad0*/  SHF.R.S32.HI R154, RZ, 0x2, R7 ;  /* 0x00000002ff9a7819 */ /* 0x000fe40000011407 */
[----:B-1----:R-:W-:Y:S02]  /*9ae0*/  ISETP.NE.AND P0, PT, R10, RZ, PT ;  /* 0x000000ff0a00720c */ /* 0x002fe40003f05270 */
[----:B--2---:R-:W-:-:S13]  /*9af0*/  R2UR UR7, R156 ;  /* 0x000000009c0772ca */ /* 0x004fda00000e0000 */
[----:B------:R-:W-:-:S04]  /*9b00*/  IMAD R2, RZ, RZ, -UR7 ;  /* 0x80000007ff027e24 */ /* 0x000fc8000f8e02ff */
[----:B----4-:R-:W-:Y:S01]  /*9b10*/  IMAD R2, R3, R2, UR6 ;  /* 0x0000000603027e24 */ /* 0x010fe2000f8e0202 */
[----:B------:R-:W-:-:S04]  /*9b20*/  USHF.R.S32.HI UR6, URZ, 0x1f, UR7 ;  /* 0x0000001f3f067899 */ /* 0x000fc80008011407 */
[----:B------:R-:W-:Y:S01]  /*9b30*/  SHF.R.S32.HI R3, RZ, 0x1f, R2 ;  /* 0x0000001fff037819 */ /* 0x000fe20000011402 */
[----:B------:R-:W-:Y:S07]  /*9b40*/  @P0 BRA `(.L_x_222) ;  /* 0x00000004004c0947 */ /* 0x000fee0003800000 */
[----:B------:R-:W0:Y:S01]  /*9b50*/  LDC R18, c[0x0][0xce8] ;  /* 0x00033a00ff127b82 */ /* 0x000e220000000800 */
[----:B------:R-:W-:Y:S01]  /*9b60*/  LOP3.LUT R9, R9, 0xffffff80, RZ, 0xc0, !PT ;  /* 0xffffff8009097812 */ /* 0x000fe200078ec0ff */
[----:B------:R-:W1:Y:S01]  /*9b70*/  S2R R14, SR_CTAID.X ;  /* 0x00000000000e7919 */ /* 0x000e620000002500 */
[----:B------:R-:W-:Y:S01]  /*9b80*/  R2UR UR10, R156 ;  /* 0x000000009c0a72ca */ /* 0x000fe200000e0000 */
[----:B------:R-:W-:Y:S02]  /*9b90*/  ULDC.64 UR4, c[0x0][0xcd0] ;  /* 0x0003340000047ab9 */ /* 0x000fe40000000a00 */
[----:B------:R-:W-:Y:S01]  /*9ba0*/  IMAD.IADD R23, R22, 0x1, -R9 ;  /* 0x0000000116177824 */ /* 0x000fe200078e0a09 */
[----:B------:R-:W-:Y:S01]  /*9bb0*/  LEA.HI R9, R19, R22, RZ, 0x2 ;  /* 0x0000001613097211 */ /* 0x000fe200078f10ff */
[----:B------:R-:W2:Y:S03]  /*9bc0*/  S2UR UR7, SR_CTAID.Z ;  /* 0x00000000000779c3 */ /* 0x000ea60000002700 */
[----:B------:R-:W-:-:S02]  /*9bd0*/  SHF.R.S32.HI R12, RZ, 0x1f, R23 ;  /* 0x0000001fff0c7819 */ /* 0x000fc40000011417 */
[----:B------:R-:W-:Y:S02]  /*9be0*/  LOP3.LUT R9, R9, 0xfffffffc, RZ, 0xc0, !PT ;  /* 0xfffffffc09097812 */ /* 0x000fe400078ec0ff */
[CC--:B------:R-:W-:Y:S01]  /*9bf0*/  LEA.HI R152, R12.reuse, R23.reuse, RZ, 0x2 ;  /* 0x000000170c987211 */ /* 0x0c0fe200078f10ff */
[----:B------:R-:W3:Y:S01]  /*9c00*/  LDC.64 R20, c[0x0][0xcd8] ;  /* 0x00033600ff147b82 */ /* 0x000ee20000000a00 */
[----:B------:R-:W-:Y:S01]  /*9c10*/  LEA.HI R12, R12, R23, RZ, 0x5 ;  /* 0x000000170c0c7211 */ /* 0x000fe200078f28ff */
[----:B------:R-:W-:Y:S01]  /*9c20*/  IMAD.IADD R9, R22, 0x1, -R9 ;  /* 0x0000000116097824 */ /* 0x000fe200078e0a09 */
[--C-:B------:R-:W-:Y:S01]  /*9c30*/  SHF.R.S32.HI R10, RZ, 0x2, R152.reuse ;  /* 0x00000002ff0a7819 */ /* 0x100fe20000011498 */
[----:B------:R-:W-:Y:S01]  /*9c40*/  UIMAD.WIDE.U32 UR8, UR10, UR4, URZ ;  /* 0x000000040a0872a5 */ /* 0x000fe2000f8e003f */
[----:B------:R-:W-:Y:S01]  /*9c50*/  SHF.R.S32.HI R11, RZ, 0x1f, R152 ;  /* 0x0000001fff0b7819 */ /* 0x000fe20000011498 */
[----:B------:R-:W-:Y:S01]  /*9c60*/  UIMAD UR4, UR6, UR4, URZ ;  /* 0x00000004060472a4 */ /* 0x000fe2000f8e023f */
[----:B------:R-:W-:-:S02]  /*9c70*/  SHF.R.S32.HI R12, RZ, 0x5, R12 ;  /* 0x00000005ff0c7819 */ /* 0x000fc4000001140c */
[----:B0-----:R-:W-:Y:S01]  /*9c80*/  ISETP.NE.AND P0, PT, R18, 0x1, PT ;  /* 0x000000011200780c */ /* 0x001fe20003f05270 */
[----:B------:R-:W-:Y:S01]  /*9c90*/  UIMAD UR4, UR10, UR5, UR4 ;  /* 0x000000050a0472a4 */ /* 0x000fe2000f8e0204 */
[----:B------:R-:W-:Y:S02]  /*9ca0*/  LEA.HI R11, R11, R10, RZ, 0x3 ;  /* 0x0000000a0b0b7211 */ /* 0x000fe400078f18ff */
[----:B------:R-:W-:Y:S01]  /*9cb0*/  LOP3.LUT R152, R152, 0x7ffffffc, RZ, 0xc0, !PT ;  /* 0x7ffffffc98987812 */ /* 0x000fe200078ec0ff */
[----:B------:R-:W-:Y:S01]  /*9cc0*/  UIADD3 UR4, UR9, UR4, URZ ;  /* 0x0000000409047290 */ /* 0x000fe2000fffe03f */
[----:B------:R-:W-:Y:S01]  /*9cd0*/  LOP3.LUT R11, R11, 0xfffffff8, RZ, 0xc0, !PT ;  /* 0xfffffff80b0b7812 */ /* 0x000fe200078ec0ff */
[----:B--2---:R-:W-:Y:S02]  /*9ce0*/  USHF.R.S32.HI UR5, URZ, 0x1f, UR7 ;  /* 0x0000001f3f057899 */ /* 0x004fe40008011407 */
[----:B------:R-:W-:Y:S01]  /*9cf0*/  IMAD.IADD R152, R23, 0x1, -R152 ;  /* 0x0000000117987824 */ /* 0x000fe200078e0a98 */
[----:B------:R-:W-:Y:S01]  /*9d00*/  ULDC.64 UR10, c[0x0][0x208] ;  /* 0x00008200000a7ab9 */ /* 0x000fe20000000a00 */
[----:B------:R-:W-:Y:S01]  /*9d10*/  IMAD.IADD R11, R10, 0x1, -R11 ;  /* 0x000000010a0b7824 */ /* 0x000fe200078e0a0b */
[----:B------:R-:W-:Y:S01]  /*9d20*/  LEA.HI R10, R9, R9, RZ, 0x1 ;  /* 0x00000009090a7211 */ /* 0x000fe200078f08ff */
[----:B------:R-:W0:Y:S01]  /*9d30*/  @P0 LDC R16, c[0x0][0xcec] ;  /* 0x00033b00ff100b82 */ /* 0x000e220000000800 */
[----:B------:R-:W-:-:S02]  /*9d40*/  IMAD.SHL.U32 R152, R152, 0x2, RZ ;  /* 0x0000000298987824 */ /* 0x000fc400078e00ff */
[----:B------:R-:W-:Y:S01]  /*9d50*/  LOP3.LUT R10, R10, 0x1ffffffe, RZ, 0xc0, !PT ;  /* 0x1ffffffe0a0a7812 */ /* 0x000fe200078ec0ff */
[----:B------:R-:W-:Y:S02]  /*9d60*/  IMAD R153, R12, 0x10, R11 ;  /* 0x000000100c997824 */ /* 0x000fe400078e020b */
[----:B---3--:R-:W-:Y:S02]  /*9d70*/  IMAD R12, R20, UR5, RZ ;  /* 0x00000005140c7c24 */ /* 0x008fe4000f8e02ff */
[----:B------:R-:W2:Y:S01]  /*9d80*/  @P0 LDC R17, c[0x0][0xcf0] ;  /* 0x00033c00ff110b82 */ /* 0x000ea20000000800 */
[----:B------:R-:W-:Y:S02]  /*9d90*/  IMAD.IADD R9, R9, 0x1, -R10 ;  /* 0x0000000109097824 */ /* 0x000fe400078e0a0a */
[----:B------:R-:W-:Y:S02]  /*9da0*/  IMAD R15, R21, UR7, R12 ;  /* 0x00000007150f7c24 */ /* 0x000fe4000f8e020c */
[----:B------:R-:W-:-:S02]  /*9db0*/  IMAD R9, R9, 0x8, R153 ;  /* 0x0000000809097824 */ /* 0x000fc400078e0299 */
[----:B------:R-:W-:Y:S02]  /*9dc0*/  IMAD.U32 R11, RZ, RZ, UR9 ;  /* 0x00000009ff0b7e24 */ /* 0x000fe4000f8e00ff */
[----:B-1----:R-:W-:Y:S02]  /*9dd0*/  IMAD R9, R14, 0x40, R9 ;  /* 0x000000400e097824 */ /* 0x002fe400078e0209 */
[----:B------:R-:W-:Y:S02]  /*9de0*/  IMAD.U32 R10, RZ, RZ, UR8 ;  /* 0x00000008ff0a7e24 */ /* 0x000fe4000f8e00ff */
[----:B------:R-:W-:Y:S01]  /*9df0*/  IMAD.U32 R11, RZ, RZ, UR4 ;  /* 0x00000004ff0b7e24 */ /* 0x000fe2000f8e00ff */
[----:B------:R-:W-:Y:S01]  /*9e00*/  ULDC.64 UR4, c[0x0][0xce0] ;  /* 0x0003380000047ab9 */ /* 0x000fe20000000a00 */
[----:B------:R-:W-:Y:S02]  /*9e10*/  IMAD.MOV.U32 R13, RZ, RZ, R9 ;  /* 0x000000ffff0d7224 */ /* 0x000fe400078e0009 */
[----:B0-----:R-:W-:-:S04]  /*9e20*/  @P0 IMAD.HI.U32 R12, R9, R16, RZ ;  /* 0x00000010090c0227 */ /* 0x001fc800078e00ff */
[----:B------:R-:W-:Y:S01]  /*9e30*/  IMAD.WIDE.U32 R10, R20, UR7, R10 ;  /* 0x00000007140a7c25 */ /* 0x000fe2000f8e000a */
[----:B--2---:R-:W-:-:S03]  /*9e40*/  @P0 SHF.R.U32.HI R13, RZ, R17, R12 ;  /* 0x00000011ff0d0219 */ /* 0x004fc6000001160c */
[----:B------:R-:W-:Y:S02]  /*9e50*/  IMAD.IADD R11, R11, 0x1, R15 ;  /* 0x000000010b0b7824 */ /* 0x000fe400078e020f */
[----:B------:R-:W-:Y:S02]  /*9e60*/  IMAD R15, R3, UR4, RZ ;  /* 0x00000004030f7c24 */ /* 0x000fe4000f8e02ff */
[----:B------:R-:W-:Y:S02]  /*9e70*/  IMAD.MOV R12, RZ, RZ, -R13 ;  /* 0x000000ffff0c7224 */ /* 0x000fe400078e0a0d */
[----:B------:R-:W-:-:S04]  /*9e80*/  IMAD.WIDE.U32 R10, R2, UR4, R10 ;  /* 0x00000004020a7c25 */ /* 0x000fc8000f8e000a */
[----:B------:R-:W-:Y:S01]  /*9e90*/  IMAD R9, R18, R12, R9 ;  /* 0x0000000c12097224 */ /* 0x000fe200078e0209 */
[----:B------:R-:W-:Y:S01]  /*9ea0*/  IADD3 R10, P0, R13, R10, RZ ;  /* 0x0000000a0d0a7210 */ /* 0x000fe20007f1e0ff */
[----:B------:R-:W-:Y:S01]  /*9eb0*/  IMAD R16, R2, UR5, R15 ;  /* 0x0000000502107c24 */ /* 0x000fe2000f8e020f */
[----:B------:R-:W-:Y:S01]  /*9ec0*/  SHF.R.S32.HI R15, RZ, 0x1f, R13 ;  /* 0x0000001fff0f7819 */ /* 0x000fe2000001140d */
[----:B------:R-:W-:Y:S01]  /*9ed0*/  ULDC.64 UR4, c[0x0][0xcc8] ;  /* 0x0003320000047ab9 */ /* 0x000fe20000000a00 */
[----:B------:R-:W-:Y:S02]  /*9ee0*/  SHF.R.S32.HI R12, RZ, 0x1f, R9 ;  /* 0x0000001fff0c7819 */ /* 0x000fe40000011409 */
[----:B------:R-:W-:-:S03]  /*9ef0*/  IADD3.X R11, R15, R11, R16, P0, !PT ;  /* 0x0000000b0f0b7210 */ /* 0x000fc600007fe410 */
[----:B------:R-:W-:Y:S02]  /*9f00*/  IMAD R12, R12, UR4, RZ ;  /* 0x000000040c0c7c24 */ /* 0x000fe4000f8e02ff */
[----:B------:R-:W-:-:S04]  /*9f10*/  IMAD.WIDE.U32 R10, R9, UR4, R10 ;  /* 0x00000004090a7c25 */ /* 0x000fc8000f8e000a */
[----:B------:R-:W-:Y:S01]  /*9f20*/  IMAD R9, R9, UR5, R12 ;  /* 0x0000000509097c24 */ /* 0x000fe2000f8e020c */
[----:B------:R-:W-:Y:S01]  /*9f30*/  LEA.HI R12, R0, R0, RZ, 0x1 ;  /* 0x00000000000c7211 */ /* 0x000fe200078f08ff */
[----:B------:R-:W-:Y:S02]  /*9f40*/  ULDC.64 UR4, c[0x0][0xca8] ;  /* 0x00032a0000047ab9 */ /* 0x000fe40000000a00 */
[----:B------:R-:W-:Y:S01]  /*9f50*/  IMAD.IADD R9, R11, 0x1, R9 ;  /* 0x000000010b097824 */ /* 0x000fe200078e0209 */
[----:B------:R-:W-:Y:S01]  /*9f60*/  LEA R16, P0, R10, UR4, 0x2 ;  /* 0x000000040a107c11 */ /* 0x000fe2000f8010ff */
[----:B------:R-:W-:Y:S01]  /*9f70*/  ULDC UR4, c[0x0][0xb88] ;  /* 0x0002e20000047ab9 */ /* 0x000fe20000000800 */
[----:B------:R-:W-:Y:S02]  /*9f80*/  LOP3.LUT R11, R12, 0xfffffe, RZ, 0xc0, !PT ;  /* 0x00fffffe0c0b7812 */ /* 0x000fe400078ec0ff */
[----:B------:R-:W-:Y:S01]  /*9f90*/  LEA.HI.X R17, R10, UR5, R9, 0x2, P0 ;  /* 0x000000050a117c11 */ /* 0x000fe200080f1409 */
[----:B------:R-:W-:Y:S01]  /*9fa0*/  SHFL.IDX PT, R12, R16, 0x1, 0x1c1f ;  /* 0x003c1f00100c7f89 */ /* 0x000fe200000e0000 */
[----:B------:R-:W-:-:S02]  /*9fb0*/  IMAD R9, R14, 0x40, R153 ;  /* 0x000000400e097824 */ /* 0x000fc400078e0299 */
[----:B------:R-:W-:Y:S01]  /*9fc0*/  IMAD.IADD R15, R0, 0x1, -R11 ;  /* 0x00000001000f7824 */ /* 0x000fe200078e0a0b */
[----:B------:R-:W-:Y:S01]  /*9fd0*/  SHFL.IDX PT, R10, R16, RZ, 0x1c1f ;  /* 0x001c1fff100a7589 */ /* 0x000fe200000e0000 */
[----:B------:R-:W-:Y:S02]  /*9fe0*/  IMAD R14, R18, UR4, RZ ;  /* 0x00000004120e7c24 */ /* 0x000fe4000f8e02ff */
[----:B------:R-:W-:Y:S01]  /*9ff0*/  IMAD.U32 R15, R15, -0x100, RZ ;  /* 0xffffff000f0f7824 */ /* 0x000fe200078e00ff */
[----:B------:R-:W0:Y:S04]  /*a000*/  SHFL.IDX PT, R11, R17, RZ, 0x1c1f ;  /* 0x001c1fff110b7589 */ /* 0x000e2800000e0000 */
[----:B------:R-:W1:Y:S01]  /*a010*/  SHFL.IDX PT, R13, R17, 0x1, 0x1c1f ;  /* 0x003c1f00110d7f89 */ /* 0x000e6200000e0000 */
[----:B------:R-:W-:Y:S01]  /*a020*/  ISETP.NE.AND P0, PT, R152, R15, PT ;  /* 0x0000000f9800720c */ /* 0x000fe20003f05270 */
[----:B------:R-:W-:-:S03]  /*a030*/  VIADD R15, R9, 0x8 ;  /* 0x00000008090f7836 */ /* 0x000fc60000000000 */
[-C--:B------:R-:W-:Y:S02]  /*a040*/  ISETP.GE.OR P2, PT, R9, R14.reuse, P0 ;  /* 0x0000000e0900720c */ /* 0x080fe40000746670 */
[----:B------:R-:W-:-:S11]  /*a050*/  ISETP.GE.OR P0, PT, R15, R14, P0 ;  /* 0x0000000e0f00720c */ /* 0x000fd60000706670 */
[----:B0-----:R0:W-:Y:S04]  /*a060*/  @!P2 ST.E desc[UR10][R10.64], R5 ;  /* 0x000000050a00a985 */ /* 0x0011e8000c10190a */
[----:B-1----:R0:W-:Y:S02]  /*a070*/  @!P0 ST.E desc[UR10][R12.64], R4 ;  /* 0x000000040c008985 */ /* 0x0021e4000c10190a */
.L_x_222:
[----:B------:R-:W1:Y:S01]  /*a080*/  S2R R14, SR_CTAID.X ;  /* 0x00000000000e7919 */ /* 0x000e620000002500 */
[----:B------:R-:W-:Y:S01]  /*a090*/  LEA.HI R19, R19, R22, RZ, 0x2 ;  /* 0x0000001613137211 */ /* 0x000fe200078f10ff */
[----:B------:R-:W2:Y:S01]  /*a0a0*/  S2UR UR7, SR_CTAID.Z ;  /* 0x00000000000779c3 */ /* 0x000ea20000002700 */
[----:B0-----:R-:W-:Y:S01]  /*a0b0*/  SHF.R.S32.HI R5, RZ, 0x1f, R7 ;  /* 0x0000001fff057819 */ /* 0x001fe20000011407 */
[----:B------:R-:W-:Y:S01]  /*a0c0*/  ULDC.64 UR8, c[0x0][0xc38] ;  /* 0x00030e0000087ab9 */ /* 0x000fe20000000a00 */
[----:B------:R-:W-:Y:S01]  /*a0d0*/  LOP3.LUT R19, R19, 0xfffffffc, RZ, 0xc0, !PT ;  /* 0xfffffffc13137812 */ /* 0x000fe200078ec0ff */
[----:B------:R-:W-:Y:S01]  /*a0e0*/  UIMAD UR6, UR6, UR8, URZ ;  /* 0x00000008060672a4 */ /* 0x000fe2000f8e023f */
[----:B------:R-:W-:Y:S01]  /*a0f0*/  LEA.HI R5, R5, R154, RZ, 0x3 ;  /* 0x0000009a05057211 */ /* 0x000fe200078f18ff */
[----:B------:R-:W-:Y:S01]  /*a100*/  BSSY B0, `(.L_x_223) ;  /* 0x0000103000007945 */ /* 0x000fe20003800000 */
[----:B------:R-:W-:Y:S01]  /*a110*/  R2UR UR10, R156 ;  /* 0x000000009c0a72ca */ /* 0x000fe200000e0000 */
[----:B------:R-:W-:Y:S01]  /*a120*/  IMAD.IADD R19, R22, 0x1, -R19 ;  /* 0x0000000116137824 */ /* 0x000fe200078e0a13 */
[----:B------:R-:W0:Y:S01]  /*a130*/  LDC.64 R12, c[0x0][0xc40] ;  /* 0x00031000ff0c7b82 */ /* 0x000e220000000a00 */
[----:B------:R-:W-:-:S02]  /*a140*/  LOP3.LUT R5, R5, 0xfffffff8, RZ, 0xc0, !PT ;  /* 0xfffffff805057812 */ /* 0x000fc400078ec0ff */
[----:B------:R-:W-:Y:S02]  /*a150*/  LEA.HI R155, R155, R8, RZ, 0x5 ;  /* 0x000000089b9b7211 */ /* 0x000fe400078f28ff */
[----:B------:R-:W-:Y:S01]  /*a160*/  LEA.HI R4, R19, R19, RZ, 0x1 ;  /* 0x0000001313047211 */ /* 0x000fe200078f08ff */
[----:B------:R-:W-:Y:S01]  /*a170*/  IMAD.IADD R154, R154, 0x1, -R5 ;  /* 0x000000019a9a7824 */ /* 0x000fe200078e0a05 */
[----:B------:R-:W-:Y:S01]  /*a180*/  SHF.R.S32.HI R155, RZ, 0x5, R155 ;  /* 0x00000005ff9b7819 */ /* 0x000fe2000001149b */
[----:B------:R-:W3:Y:S01]  /*a190*/  @P1 LDC R16, c[0x0][0xcec] ;  /* 0x00033b00ff101b82 */ /* 0x000ee20000000800 */
[----:B------:R-:W-:Y:S02]  /*a1a0*/  LOP3.LUT R4, R4, 0x1ffffffe, RZ, 0xc0, !PT ;  /* 0x1ffffffe04047812 */ /* 0x000fe400078ec0ff */
[----:B------:R-:W-:Y:S01]  /*a1b0*/  UIMAD.WIDE.U32 UR4, UR10, UR8, URZ ;  /* 0x000000080a0472a5 */ /* 0x000fe2000f8e003f */
[----:B------:R-:W-:Y:S01]  /*a1c0*/  IMAD R155, R155, 0x10, R154 ;  /* 0x000000109b9b7824 */ /* 0x000fe200078e029a */
[----:B------:R-:W-:Y:S01]  /*a1d0*/  UIMAD UR6, UR10, UR9, UR6 ;  /* 0x000000090a0672a4 */ /* 0x000fe2000f8e0206 */
[----:B------:R-:W-:Y:S01]  /*a1e0*/  IMAD.IADD R4, R19, 0x1, -R4 ;  /* 0x0000000113047824 */ /* 0x000fe200078e0a04 */
[----:B--2---:R-:W-:Y:S01]  /*a1f0*/  USHF.R.S32.HI UR8, URZ, 0x1f, UR7 ;  /* 0x0000001f3f087899 */ /* 0x004fe20008011407 */
[----:B------:R-:W2:Y:S01]  /*a200*/  @P1 LDC R17, c[0x0][0xcf0] ;  /* 0x00033c00ff111b82 */ /* 0x000ea20000000800 */
[----:B------:R-:W-:Y:S01]  /*a210*/  UIADD3 UR6, UR5, UR6, URZ ;  /* 0x0000000605067290 */ /* 0x000fe2000fffe03f */
[----:B------:R-:W-:-:S02]  /*a220*/  IMAD R9, R4, 0x8, R155 ;  /* 0x0000000804097824 */ /* 0x000fc400078e029b */
[----:B------:R-:W-:Y:S02]  /*a230*/  IMAD.U32 R5, RZ, RZ, UR5 ;  /* 0x00000005ff057e24 */ /* 0x000fe4000f8e00ff */
[----:B-1----:R-:W-:Y:S02]  /*a240*/  IMAD R15, R14, 0x40, R9 ;  /* 0x000000400e0f7824 */ /* 0x002fe400078e0209 */
[----:B------:R-:W-:Y:S01]  /*a250*/  IMAD.U32 R4, RZ, RZ, UR4 ;  /* 0x00000004ff047e24 */ /* 0x000fe2000f8e00ff */
[----:B------:R-:W-:Y:S01]  /*a260*/  ULDC.64 UR4, c[0x0][0xc48] ;  /* 0x0003120000047ab9 */ /* 0x000fe20000000a00 */
[----:B------:R-:W-:Y:S02]  /*a270*/  IMAD.U32 R5, RZ, RZ, UR6 ;  /* 0x00000006ff057e24 */ /* 0x000fe4000f8e00ff */
[----:B0-----:R-:W-:Y:S02]  /*a280*/  IMAD R10, R12, UR8, RZ ;  /* 0x000000080c0a7c24 */ /* 0x001fe4000f8e02ff */
[----:B------:R-:W-:-:S02]  /*a290*/  IMAD.MOV.U32 R9, RZ, RZ, R15 ;  /* 0x000000ffff097224 */ /* 0x000fc400078e000f */
[----:B---3--:R-:W-:-:S04]  /*a2a0*/  @P1 IMAD.HI.U32 R16, R15, R16, RZ ;  /* 0x000000100f101227 */ /* 0x008fc800078e00ff */
[----:B------:R-:W-:Y:S02]  /*a2b0*/  IMAD R11, R13, UR7, R10 ;  /* 0x000000070d0b7c24 */ /* 0x000fe4000f8e020a */
[----:B------:R-:W-:Y:S01]  /*a2c0*/  IMAD.WIDE.U32 R4, R12, UR7, R4 ;  /* 0x000000070c047c25 */ /* 0x000fe2000f8e0004 */
[----:B--2---:R-:W-:-:S03]  /*a2d0*/  @P1 SHF.R.U32.HI R9, RZ, R17, R16 ;  /* 0x00000011ff091219 */ /* 0x004fc60000011610 */
[----:B------:R-:W-:Y:S02]  /*a2e0*/  IMAD R3, R3, UR4, RZ ;  /* 0x0000000403037c24 */ /* 0x000fe4000f8e02ff */
[----:B------:R-:W-:Y:S01]  /*a2f0*/  IMAD.IADD R5, R5, 0x1, R11 ;  /* 0x0000000105057824 */ /* 0x000fe200078e020b */
[--C-:B------:R-:W-:Y:S01]  /*a300*/  SHF.R.S32.HI R10, RZ, 0x1f, R9.reuse ;  /* 0x0000001fff0a7819 */ /* 0x100fe20000011409 */
[----:B------:R-:W-:Y:S02]  /*a310*/  IMAD.MOV R13, RZ, RZ, -R9 ;  /* 0x000000ffff0d7224 */ /* 0x000fe400078e0a09 */
[C---:B------:R-:W-:Y:S02]  /*a320*/  IMAD R11, R2.reuse, UR5, R3 ;  /* 0x00000005020b7c24 */ /* 0x040fe4000f8e0203 */
[----:B------:R-:W-:Y:S01]  /*a330*/  IMAD.WIDE.U32 R2, R2, UR4, R4 ;  /* 0x0000000402027c25 */ /* 0x000fe2000f8e0004 */
[----:B------:R-:W-:-:S03]  /*a340*/  ULDC.64 UR4, c[0x0][0xc30] ;  /* 0x00030c0000047ab9 */ /* 0x000fc60000000a00 */
[----:B------:R-:W-:Y:S02]  /*a350*/  IMAD R5, R6, R13, R15 ;  /* 0x0000000d06057224 */ /* 0x000fe400078e020f */
[----:B------:R-:W-:Y:S02]  /*a360*/  IMAD R10, R10, UR4, RZ ;  /* 0x000000040a0a7c24 */ /* 0x000fe4000f8e02ff */
[----:B------:R-:W-:Y:S01]  /*a370*/  IMAD.IADD R3, R3, 0x1, R11 ;  /* 0x0000000103037824 */ /* 0x000fe200078e020b */
[----:B------:R-:W-:Y:S01]  /*a380*/  SHF.R.S32.HI R4, RZ, 0x1f, R5 ;  /* 0x0000001fff047819 */ /* 0x000fe20000011405 */
[C---:B------:R-:W-:Y:S02]  /*a390*/  IMAD R11, R9.reuse, UR5, R10 ;  /* 0x00000005090b7c24 */ /* 0x040fe4000f8e020a */
[----:B------:R-:W-:Y:S01]  /*a3a0*/  IMAD.WIDE.U32 R2, R9, UR4, R2 ;  /* 0x0000000409027c25 */ /* 0x000fe2000f8e0002 */
[----:B------:R-:W-:-:S03]  /*a3b0*/  ULDC.64 UR4, c[0x0][0xc28] ;  /* 0x00030a0000047ab9 */ /* 0x000fc60000000a00 */
[----:B------:R-:W-:Y:S02]  /*a3c0*/  IMAD R4, R4, UR4, RZ ;  /* 0x0000000404047c24 */ /* 0x000fe4000f8e02ff */
[----:B------:R-:W-:Y:S02]  /*a3d0*/  IMAD.IADD R3, R3, 0x1, R11 ;  /* 0x0000000103037824 */ /* 0x000fe400078e020b */
[C---:B------:R-:W-:Y:S02]  /*a3e0*/  IMAD R9, R5.reuse, UR5, R4 ;  /* 0x0000000505097c24 */ /* 0x040fe4000f8e0204 */
[----:B------:R-:W-:Y:S01]  /*a3f0*/  IMAD.WIDE.U32 R2, R5, UR4, R2 ;  /* 0x0000000405027c25 */ /* 0x000fe2000f8e0002 */
[----:B------:R-:W-:-:S03]  /*a400*/  ULDC.64 UR4, c[0x0][0xc00] ;  /* 0x0003000000047ab9 */ /* 0x000fc60000000a00 */
[----:B------:R-:W-:Y:S01]  /*a410*/  IMAD.IADD R5, R3, 0x1, R9 ;  /* 0x0000000103057824 */ /* 0x000fe200078e0209 */
[----:B------:R-:W-:Y:S02]  /*a420*/  LEA.HI R9, R0, R0, RZ, 0x1 ;  /* 0x0000000000097211 */ /* 0x000fe400078f08ff */
[----:B------:R-:W-:Y:S01]  /*a430*/  LEA R4, P0, R2, UR4, 0x2 ;  /* 0x0000000402047c11 */ /* 0x000fe2000f8010ff */
[----:B------:R-:W-:Y:S01]  /*a440*/  ULDC UR4, c[0x0][0xb88] ;  /* 0x0002e20000047ab9 */ /* 0x000fe20000000800 */
[----:B------:R-:W-:Y:S01]  /*a450*/  LOP3.LUT R11, R9, 0xfffffe, RZ, 0xc0, !PT ;  /* 0x00fffffe090b7812 */ /* 0x000fe200078ec0ff */
[----:B------:R-:W-:Y:S01]  /*a460*/  IMAD R6, R6, UR4, RZ ;  /* 0x0000000406067c24 */ /* 0x000fe2000f8e02ff */
[----:B------:R-:W-:Y:S01]  /*a470*/  LOP3.LUT R9, R7, 0x7ffffffc, RZ, 0xc0, !PT ;  /* 0x7ffffffc07097812 */ /* 0x000fe200078ec0ff */
[----:B------:R-:W-:Y:S01]  /*a480*/  IMAD R7, R14, 0x40, R155 ;  /* 0x000000400e077824 */ /* 0x000fe200078e029b */
[----:B------:R-:W-:Y:S01]  /*a490*/  LEA.HI.X R5, R2, UR5, R5, 0x2, P0 ;  /* 0x0000000502057c11 */ /* 0x000fe200080f1405 */
[----:B------:R-:W-:Y:S01]  /*a4a0*/  IMAD.IADD R11, R0, 0x1, -R11 ;  /* 0x00000001000b7824 */ /* 0x000fe200078e0a0b */
[----:B------:R0:W1:Y:S01]  /*a4b0*/  SHFL.IDX PT, R2, R4, RZ, 0x1c1f ;  /* 0x001c1fff04027589 */ /* 0x00006200000e0000 */
[----:B------:R-:W-:Y:S01]  /*a4c0*/  IMAD.IADD R0, R8, 0x1, -R9 ;  /* 0x0000000108007824 */ /* 0x000fe200078e0a09 */
[----:B------:R-:W-:-:S02]  /*a4d0*/  ISETP.GE.AND P0, PT, R7, R6, PT ;  /* 0x000000060700720c */ /* 0x000fc40003f06270 */
[----:B------:R0:W2:Y:S01]  /*a4e0*/  SHFL.IDX PT, R3, R5, RZ, 0x1c1f ;  /* 0x001c1fff05037589 */ /* 0x0000a200000e0000 */
[----:B------:R-:W-:-:S04]  /*a4f0*/  IMAD R0, R11, 0x80, R0 ;  /* 0x000000800b007824 */ /* 0x000fc800078e0200 */
[----:B------:R-:W-:-:S06]  /*a500*/  IMAD.SHL.U32 R0, R0, 0x2, RZ ;  /* 0x0000000200007824 */ /* 0x000fcc00078e00ff */
[----:B0-----:R-:W-:Y:S05]  /*a510*/  @P0 BRA `(.L_x_224) ;  /* 0x0000000c00040947 */ /* 0x001fea0003800000 */
        /* <DEDUP_REMOVED lines=14> */
[----:B------:R-:W-:Y:S01]  /*a600*/  ULDC.64 UR6, c[0x0][0x208] ;  /* 0x0000820000067ab9 */ /* 0x000fe20000000a00 */
[C---:B------:R-:W-:Y:S01]  /*a610*/  VIADD R20, R0.reuse, 0x40 ;  /* 0x0000004000147836 */ /* 0x040fe20000000000 */
[C---:B------:R-:W-:Y:S01]  /*a620*/  @!P2 LEA.HI R8, R0.reuse, R0, RZ, 0x1 ;  /* 0x000000000008a211 */ /* 0x040fe200078f08ff */
[C---:B------:R-:W-:Y:S01]  /*a630*/  VIADD R21, R0.reuse, 0x48 ;  /* 0x0000004800157836 */ /* 0x040fe20000000000 */
[----:B------:R-:W-:Y:S01]  /*a640*/  @!P3 LEA.HI R10, R9, R9, RZ, 0x1 ;  /* 0x00000009090ab211 */ /* 0x000fe200078f08ff */
[C---:B------:R-:W-:Y:S01]  /*a650*/  VIADD R22, R0.reuse, 0x50 ;  /* 0x0000005000167836 */ /* 0x040fe20000000000 */
[----:B------:R-:W-:Y:S01]  /*a660*/  @!P4 LEA.HI R12, R11, R11, RZ, 0x1 ;  /* 0x0000000b0b0cc211 */ /* 0x000fe200078f08ff */
[----:B------:R-:W-:Y:S01]  /*a670*/  VIADD R23, R0, 0x58 ;  /* 0x0000005800177836 */ /* 0x000fe20000000000 */
[----:B------:R-:W-:-:S02]  /*a680*/  @!P5 LEA.HI R14, R13, R13, RZ, 0x1 ;  /* 0x0000000d0d0ed211 */ /* 0x000fc400078f08ff */
[----:B------:R-:W-:Y:S02]  /*a690*/  @!P2 LOP3.LUT R9, R8, 0xfffffffe, RZ, 0xc0, !PT ;  /* 0xfffffffe0809a812 */ /* 0x000fe400078ec0ff */
[----:B------:R-:W-:Y:S02]  /*a6a0*/  @!P3 LOP3.LUT R11, R10, 0xfffffffe, RZ, 0xc0, !PT ;  /* 0xfffffffe0a0bb812 */ /* 0x000fe400078ec0ff */
[----:B------:R-:W-:Y:S01]  /*a6b0*/  @!P4 LOP3.LUT R13, R12, 0xfffffffe, RZ, 0xc0, !PT ;  /* 0xfffffffe0c0dc812 */ /* 0x000fe200078ec0ff */
[--C-:B-12---:R-:W-:Y:S01]  /*a6c0*/  @!P2 IMAD.WIDE R8, R9, 0x4, R2.reuse ;  /* 0x000000040908a825 */ /* 0x106fe200078e0202 */
[----:B------:R-:W-:Y:S02]  /*a6d0*/  @!P5 LOP3.LUT R15, R14, 0xfffffffe, RZ, 0xc0, !PT ;  /* 0xfffffffe0e0fd812 */ /* 0x000fe400078ec0ff */
[----:B------:R-:W-:Y:S01]  /*a6e0*/  ISETP.GE.AND P6, PT, R22, UR4, PT ;  /* 0x0000000416007c0c */ /* 0x000fe2000bfc6270 */
[----:B------:R-:W-:Y:S01]  /*a6f0*/  @!P3 IMAD.WIDE R10, R11, 0x4, R2 ;  /* 0x000000040b0ab825 */ /* 0x000fe200078e0202 */
[----:B------:R0:W-:Y:S01]  /*a700*/  @!P2 ST.E.64 desc[UR6][R8.64], R24 ;  /* 0x000000180800a985 */ /* 0x0001e2000c101b06 */
[----:B------:R-:W-:-:S02]  /*a710*/  ISETP.GE.AND P2, PT, R18, UR4, PT ;  /* 0x0000000412007c0c */ /* 0x000fc4000bf46270 */
        /* <DEDUP_REMOVED lines=8> */
[----:B------:R-:W-:Y:S01]  /*a7a0*/  ISETP.GE.AND P5, PT, R21, UR4, PT ;  /* 0x0000000415007c0c */ /* 0x000fe2000bfa6270 */
[----:B0-----:R-:W-:Y:S01]  /*a7b0*/  VIADD R24, R0, 0x60 ;  /* 0x0000006000187836 */ /* 0x001fe20000000000 */
[----:B------:R-:W-:-:S02]  /*a7c0*/  @!P1 LEA.HI R17, R17, R17, RZ, 0x1 ;  /* 0x0000001111119211 */ /* 0x000fc400078f08ff */
[----:B------:R-:W-:Y:S02]  /*a7d0*/  @!P0 LOP3.LUT R9, R16, 0xfffffffe, RZ, 0xc0, !PT ;  /* 0xfffffffe10098812 */ /* 0x000fe400078ec0ff */
        /* <DEDUP_REMOVED lines=13> */
[----:B---3--:R-:W-:Y:S01]  /*a8b0*/  @!P4 LOP3.LUT R15, R20, 0xfffffffe, RZ, 0xc0, !PT ;  /* 0xfffffffe140fc812 */ /* 0x008fe200078ec0ff */
[----:B------:R-:W-:Y:S01]  /*a8c0*/  VIADD R20, R0, 0x78 ;  /* 0x0000007800147836 */ /* 0x000fe20000000000 */
[----:B------:R-:W-:Y:S02]  /*a8d0*/  @!P5 LOP3.LUT R21, R21, 0xfffffffe, RZ, 0xc0, !PT ;  /* 0xfffffffe1515d812 */ /* 0x000fe400078ec0ff */
[----:B------:R-:W-:Y:S01]  /*a8e0*/  @!P6 LOP3.LUT R17, R22, 0xfffffffe, RZ, 0xc0, !PT ;  /* 0xfffffffe1611e812 */ /* 0x000fe200078ec0ff */
        /* <DEDUP_REMOVED lines=41> */
[----:B----4-:R-:W-:Y:S01]  /*ab80*/  @!P3 LOP3.LUT R17, R22, 0xfffffffe, RZ, 0xc0, !PT ;  /* 0xfffffffe1611b812 */ /* 0x010fe200078ec0ff */
        /* <DEDUP_REMOVED lines=37> */
[----:B---3--:R-:W-:Y:S01]  /*ade0*/  @!P4 LOP3.LUT R15, R20, 0xfffffffe, RZ, 0xc0, !PT ;  /* 0xfffffffe140fc812 */ /* 0x008fe200078ec0ff */
[----:B------:R-:W-:Y:S01]  /*adf0*/  @!P2 ST.E.64 desc[UR6][R12.64], R104 ;  /* 0x000000680c00a985 */ /* 0x000fe2000c101b06 */
[----:B------:R-:W-:Y:S01]  /*ae00*/  @!P5 LOP3.LUT R21, R21, 0xfffffffe, RZ, 0xc0, !PT ;  /* 0xfffffffe1515d812 */ /* 0x000fe200078ec0ff */
[----:B------:R-:W-:Y:S01]  /*ae10*/  VIADD R20, R0, 0xd8 ;  /* 0x000000d800147836 */ /* 0x000fe20000000000 */
[----:B----4-:R-:W-:-:S02]  /*ae20*/  @!P6 LOP3.LUT R17, R22, 0xfffffffe, RZ, 0xc0, !PT ;  /* 0xfffffffe1611e812 */ /* 0x010fc400078ec0ff */
        /* <DEDUP_REMOVED lines=31> */
[----:B---3--:R-:W-:Y:S01]  /*b020*/  @!P4 LOP3.LUT R17, R12, 0xfffffffe, RZ, 0xc0, !PT ;  /* 0xfffffffe0c11c812 */ /* 0x008fe200078ec0ff */
        /* <DEDUP_REMOVED lines=16> */
.L_x_224:
[----:B------:R-:W-:Y:S05]  /*b130*/  BSYNC B0 ;  /* 0x0000000000007941 */ /* 0x000fea0003800000 */
.L_x_223:
[----:B------:R-:W-:Y:S01]  /*b140*/  VIADD R7, R7, 0x8 ;  /* 0x0000000807077836 */ /* 0x000fe20000000000 */
[----:B0-2---:R0:W2:Y:S04]  /*b150*/  SHFL.IDX PT, R3, R5, 0x1, 0x1c1f ;  /* 0x003c1f0005037f89 */ /* 0x0050a800000e0000 */
[----:B------:R-:W-:Y:S01]  /*b160*/  ISETP.GE.AND P0, PT, R7, R6, PT ;  /* 0x000000060700720c */ /* 0x000fe20003f06270 */
[----:B-1----:R0:W1:-:S12]  /*b170*/  SHFL.IDX PT, R2, R4, 0x1, 0x1c1f ;  /* 0x003c1f0004027f89 */ /* 0x00205800000e0000 */
        /* <DEDUP_REMOVED lines=14> */
[----:B------:R-:W-:-:S02]  /*b260*/  VIADD R14, R0, 0x38 ;  /* 0x00000038000e7836 */ /* 0x000fc40000000000 */
[C---:B------:R-:W-:Y:S01]  /*b270*/  VIADD R15, R0.reuse, 0x40 ;  /* 0x00000040000f7836 */ /* 0x040fe20000000000 */
[C---:B------:R-:W-:Y:S01]  /*b280*/  @!P0 LEA.HI R4, R0.reuse, R0, RZ, 0x1 ;  /* 0x0000000000048211 */ /* 0x040fe200078f08ff */
[C---:B------:R-:W-:Y:S01]  /*b290*/  VIADD R16, R0.reuse, 0x48 ;  /* 0x0000004800107836 */ /* 0x040fe20000000000 */
[----:B------:R-:W-:Y:S01]  /*b2a0*/  @!P1 LEA.HI R6, R5, R5, RZ, 0x1 ;  /* 0x0000000505069211 */ /* 0x000fe200078f08ff */
[C---:B------:R-:W-:Y:S01]  /*b2b0*/  VIADD R18, R0.reuse, 0x50 ;  /* 0x0000005000127836 */ /* 0x040fe20000000000 */
[----:B------:R-:W-:Y:S01]  /*b2c0*/  @!P2 LEA.HI R8, R7, R7, RZ, 0x1 ;  /* 0x000000070708a211 */ /* 0x000fe200078f08ff */
[----:B------:R-:W-:Y:S01]  /*b2d0*/  VIADD R19, R0, 0x58 ;  /* 0x0000005800137836 */ /* 0x000fe20000000000 */
[----:B------:R-:W-:Y:S01]  /*b2e0*/  @!P0 LOP3.LUT R5, R4, 0xfffffffe, RZ, 0xc0, !PT ;  /* 0xfffffffe04058812 */ /* 0x000fe200078ec0ff */
[----:B------:R-:W-:Y:S01]  /*b2f0*/  VIADD R20, R0, 0x80 ;  /* 0x0000008000147836 */ /* 0x000fe20000000000 */
        /* <DEDUP_REMOVED lines=87> */
[----:B------:R-:W-:Y:S01]  /*b870*/  @!P1 ST.E.64 desc[UR6][R10.64], R86 ;  /* 0x000000560a009985 */ /* 0x000fe2000c101b06 */
[----:B------:R-:W-:Y:S02]  /*b880*/  @!P5 LEA.HI R19, R19, R19, RZ, 0x1 ;  /* 0x000000131313d211 */ /* 0x000fe400078f08ff */
[----:B------:R-:W-:Y:S01]  /*b890*/  VIADD R15, R0, 0xa0 ;  /* 0x000000a0000f7836 */ /* 0x000fe20000000000 */
[----:B------:R-:W-:Y:S01]  /*b8a0*/  @!P0 ST.E.64 desc[UR6][R12.64], R90 ;  /* 0x0000005a0c008985 */ /* 0x000fe2000c101b06 */
[----:B------:R-:W-:Y:S01]  /*b8b0*/  ISETP.GE.AND P0, PT, R14, UR4, PT ;  /* 0x000000040e007c0c */ /* 0x000fe2000bf06270 */
[----:B------:R-:W-:Y:S01]  /*b8c0*/  VIADD R17, R0, 0xb0 ;  /* 0x000000b000117836 */ /* 0x000fe20000000000 */
[----:B0-----:R-:W-:Y:S01]  /*b8d0*/  @!P6 LOP3.LUT R5, R18, 0xfffffffe, RZ, 0xc0, !PT ;  /* 0xfffffffe1205e812 */ /* 0x001fe200078ec0ff */
[----:B------:R-:W-:Y:S01]  /*b8e0*/  VIADD R18, R0, 0xc0 ;  /* 0x000000c000127836 */ /* 0x000fe20000000000 */
[----:B------:R-:W-:-:S02]  /*b8f0*/  ISETP.GE.AND P4, PT, R15, UR4, PT ;  /* 0x000000040f007c0c */ /* 0x000fc4000bf86270 */
[----:B------:R-:W-:Y:S01]  /*b900*/  ISETP.GE.AND P2, PT, R17, UR4, PT ;  /* 0x0000000411007c0c */ /* 0x000fe2000bf46270 */
[--C-:B------:R-:W-:Y:S01]  /*b910*/  @!P6 IMAD.WIDE R4, R5, 0x4, R2.reuse ;  /* 0x000000040504e825 */ /* 0x100fe200078e0202 */
[----:B------:R-:W-:Y:S02]  /*b920*/  ISETP.GE.AND P1, PT, R20, UR4, PT ;  /* 0x0000000414007c0c */ /* 0x000fe4000bf26270 */
[----:B-1----:R-:W-:Y:S01]  /*b930*/  @!P5 LOP3.LUT R7, R19, 0xfffffffe, RZ, 0xc0, !PT ;  /* 0xfffffffe1307d812 */ /* 0x002fe200078ec0ff */
[----:B------:R-:W-:Y:S01]  /*b940*/  VIADD R19, R0, 0xc8 ;  /* 0x000000c800137836 */ /* 0x000fe20000000000 */
[----:B------:R0:W-:Y:S01]  /*b950*/  @!P6 ST.E.64 desc[UR6][R4.64], R94 ;  /* 0x0000005e0400e985 */ /* 0x0001e2000c101b06 */
[----:B------:R-:W-:Y:S02]  /*b960*/  @!P0 LEA.HI R14, R14, R14, RZ, 0x1 ;  /* 0x0000000e0e0e8211 */ /* 0x000fe400078f08ff */
[----:B------:R-:W-:Y:S01]  /*b970*/  @!P5 IMAD.WIDE R6, R7, 0x4, R2 ;  /* 0x000000040706d825 */ /* 0x000fe200078e0202 */
[----:B------:R-:W-:-:S02]  /*b980*/  @!P3 LEA.HI R16, R16, R16, RZ, 0x1 ;  /* 0x000000101010b211 */ /* 0x000fc400078f08ff */
[----:B--2---:R-:W-:Y:S01]  /*b990*/  @!P0 LOP3.LUT R9, R14, 0xfffffffe, RZ, 0xc0, !PT ;  /* 0xfffffffe0e098812 */ /* 0x004fe200078ec0ff */
[----:B------:R-:W-:Y:S01]  /*b9a0*/  VIADD R14, R0, 0xd0 ;  /* 0x000000d0000e7836 */ /* 0x000fe20000000000 */
[----:B------:R-:W-:Y:S01]  /*b9b0*/  @!P4 LEA.HI R15, R15, R15, RZ, 0x1 ;  /* 0x0000000f0f0fc211 */ /* 0x000fe200078f08ff */
[----:B------:R1:W-:Y:S01]  /*b9c0*/  @!P5 ST.E.64 desc[UR6][R6.64], R98 ;  /* 0x000000620600d985 */ /* 0x0003e2000c101b06 */
[----:B------:R-:W-:Y:S02]  /*b9d0*/  ISETP.GE.AND P5, PT, R18, UR4, PT ;  /* 0x0000000412007c0c */ /* 0x000fe4000bfa6270 */
[----:B------:R-:W-:Y:S01]  /*b9e0*/  @!P2 LEA.HI R17, R17, R17, RZ, 0x1 ;  /* 0x000000111111a211 */ /* 0x000fe200078f08ff */
[----:B0-----:R-:W-:Y:S01]  /*b9f0*/  @!P0 IMAD.WIDE R4, R9, 0x4, R2 ;  /* 0x0000000409048825 */ /* 0x001fe200078e0202 */
[----:B------:R-:W-:Y:S02]  /*ba00*/  @!P1 LEA.HI R20, R20, R20, RZ, 0x1 ;  /* 0x0000001414149211 */ /* 0x000fe400078f08ff */
[----:B------:R-:W-:-:S02]  /*ba10*/  @!P4 LOP3.LUT R15, R15, 0xfffffffe, RZ, 0xc0, !PT ;  /* 0xfffffffe0f0fc812 */ /* 0x000fc400078ec0ff */
[----:B------:R-:W-:Y:S01]  /*ba20*/  @!P3 LOP3.LUT R11, R16, 0xfffffffe, RZ, 0xc0, !PT ;  /* 0xfffffffe100bb812 */ /* 0x000fe200078ec0ff */
[----:B------:R0:W-:Y:S01]  /*ba30*/  @!P0 ST.E.64 desc[UR6][R4.64], R102 ;  /* 0x0000006604008985 */ /* 0x0001e2000c101b06 */
[----:B------:R-:W-:Y:S01]  /*ba40*/  @!P2 LOP3.LUT R17, R17, 0xfffffffe, RZ, 0xc0, !PT ;  /* 0xfffffffe1111a812 */ /* 0x000fe200078ec0ff */
[----:B------:R-:W-:Y:S01]  /*ba50*/  VIADD R16, R0, 0xe0 ;  /* 0x000000e000107836 */ /* 0x000fe20000000000 */
[----:B------:R-:W-:Y:S01]  /*ba60*/  ISETP.GE.AND P6, PT, R19, UR4, PT ;  /* 0x0000000413007c0c */ /* 0x000fe2000bfc6270 */
[--C-:B-1----:R-:W-:Y:S01]  /*ba70*/  @!P4 IMAD.WIDE R6, R15, 0x4, R2.reuse ;  /* 0x000000040f06c825 */ /* 0x102fe200078e0202 */
[----:B------:R-:W-:Y:S02]  /*ba80*/  @!P1 LOP3.LUT R13, R20, 0xfffffffe, RZ, 0xc0, !PT ;  /* 0xfffffffe140d9812 */ /* 0x000fe400078ec0ff */
[----:B------:R-:W-:Y:S01]  /*ba90*/  ISETP.GE.AND P0, PT, R14, UR4, PT ;  /* 0x000000040e007c0c */ /* 0x000fe2000bf06270 */
[----:B------:R-:W-:Y:S01]  /*baa0*/  @!P3 IMAD.WIDE R8, R11, 0x4, R2 ;  /* 0x000000040b08b825 */ /* 0x000fe200078e0202 */
[----:B------:R1:W-:Y:S01]  /*bab0*/  @!P4 ST.E.64 desc[UR6][R6.64], R106 ;  /* 0x0000006a0600c985 */ /* 0x0003e2000c101b06 */
[----:B------:R-:W-:-:S02]  /*bac0*/  @!P5 LEA.HI R18, R18, R18, RZ, 0x1 ;  /* 0x000000121212d211 */ /* 0x000fc400078f08ff */
[--C-:B------:R-:W-:Y:S01]  /*bad0*/  @!P2 IMAD.WIDE R10, R17, 0x4, R2.reuse ;  /* 0x00000004110aa825 */ /* 0x100fe200078e0202 */
[----:B------:R2:W-:Y:S01]  /*bae0*/  @!P3 ST.E.64 desc[UR6][R8.64], R110 ;  /* 0x0000006e0800b985 */ /* 0x0005e2000c101b06 */
[----:B0-----:R-:W-:Y:S02]  /*baf0*/  @!P5 LOP3.LUT R5, R18, 0xfffffffe, RZ, 0xc0, !PT ;  /* 0xfffffffe1205d812 */ /* 0x001fe400078ec0ff */
[--C-:B------:R-:W-:Y:S01]  /*bb00*/  @!P1 IMAD.WIDE R12, R13, 0x4, R2.reuse ;  /* 0x000000040d0c9825 */ /* 0x100fe200078e0202 */
[----:B------:R-:W-:Y:S01]  /*bb10*/  @!P2 ST.E.64 desc[UR6][R10.64], R114 ;  /* 0x000000720a00a985 */ /* 0x000fe2000c101b06 */
[----:B------:R-:W-:Y:S02]  /*bb20*/  ISETP.GE.AND P2, PT, R16, UR4, PT ;  /* 0x0000000410007c0c */ /* 0x000fe4000bf46270 */
[C---:B------:R-:W-:Y:S01]  /*bb30*/  VIADD R15, R0.reuse, 0xd8 ;  /* 0x000000d8000f7836 */ /* 0x040fe20000000000 */
[----:B------:R-:W-:Y:S01]  /*bb40*/  @!P1 ST.E.64 desc[UR6][R12.64], R118 ;  /* 0x000000760c009985 */ /* 0x000fe2000c101b06 */
[C---:B------:R-:W-:Y:S01]  /*bb50*/  VIADD R17, R0.reuse, 0xe8 ;  /* 0x000000e800117836 */ /* 0x040fe20000000000 */
[----:B------:R-:W-:Y:S01]  /*bb60*/  @!P6 LEA.HI R19, R19, R19, RZ, 0x1 ;  /* 0x000000131313e211 */ /* 0x000fe200078f08ff */
[----:B------:R-:W-:Y:S01]  /*bb70*/  VIADD R20, R0, 0xf0 ;  /* 0x000000f000147836 */ /* 0x000fe20000000000 */
[----:B------:R-:W-:Y:S01]  /*bb80*/  ISETP.GE.AND P1, PT, R15, UR4, PT ;  /* 0x000000040f007c0c */ /* 0x000fe2000bf26270 */
[----:B------:R-:W-:Y:S01]  /*bb90*/  @!P5 IMAD.WIDE R4, R5, 0x4, R2 ;  /* 0x000000040504d825 */ /* 0x000fe200078e0202 */
[----:B------:R-:W-:-:S02]  /*bba0*/  ISETP.GE.AND P3, PT, R17, UR4, PT ;  /* 0x0000000411007c0c */ /* 0x000fc4000bf66270 */
[----:B------:R-:W-:Y:S01]  /*bbb0*/  ISETP.GE.AND P4, PT, R20, UR4, PT ;  /* 0x0000000414007c0c */ /* 0x000fe2000bf86270 */
[----:B------:R-:W-:Y:S01]  /*bbc0*/  VIADD R0, R0, 0xf8 ;  /* 0x000000f800007836 */ /* 0x000fe20000000000 */
[----:B------:R-:W-:Y:S01]  /*bbd0*/  @!P0 LEA.HI R14, R14, R14, RZ, 0x1 ;  /* 0x0000000e0e0e8211 */ /* 0x000fe200078f08ff */
[----:B------:R0:W-:Y:S01]  /*bbe0*/  @!P5 ST.E.64 desc[UR6][R4.64], R122 ;  /* 0x0000007a0400d985 */ /* 0x0001e2000c101b06 */
[----:B-1----:R-:W-:Y:S02]  /*bbf0*/  @!P6 LOP3.LUT R7, R19, 0xfffffffe, RZ, 0xc0, !PT ;  /* 0xfffffffe1307e812 */ /* 0x002fe400078ec0ff */
[----:B--2---:R-:W-:Y:S02]  /*bc00*/  @!P0 LOP3.LUT R9, R14, 0xfffffffe, RZ, 0xc0, !PT ;  /* 0xfffffffe0e098812 */ /* 0x004fe400078ec0ff */
[----:B------:R-:W-:Y:S01]  /*bc10*/  @!P2 LEA.HI R16, R16, R16, RZ, 0x1 ;  /* 0x000000101010a211 */ /* 0x000fe200078f08ff */
[----:B------:R-:W-:Y:S01]  /*bc20*/  @!P6 IMAD.WIDE R6, R7, 0x4, R2 ;  /* 0x000000040706e825 */ /* 0x000fe200078e0202 */
[----:B------:R-:W-:-:S02]  /*bc30*/  @!P1 LEA.HI R15, R15, R15, RZ, 0x1 ;  /* 0x0000000f0f0f9211 */ /* 0x000fc400078f08ff */
[----:B------:R-:W-:Y:S02]  /*bc40*/  @!P3 LEA.HI R17, R17, R17, RZ, 0x1 ;  /* 0x000000111111b211 */ /* 0x000fe400078f08ff */
[----:B------:R1:W-:Y:S01]  /*bc50*/  @!P6 ST.E.64 desc[UR6][R6.64], R126 ;  /* 0x0000007e0600e985 */ /* 0x0003e2000c101b06 */
[----:B------:R-:W-:Y:S01]  /*bc60*/  @!P4 LEA.HI R20, R20, R20, RZ, 0x1 ;  /* 0x000000141414c211 */ /* 0x000fe200078f08ff */
[----:B0-----:R-:W-:Y:S01]  /*bc70*/  @!P0 IMAD.WIDE R4, R9, 0x4, R2 ;  /* 0x0000000409048825 */ /* 0x001fe200078e0202 */
[----:B------:R-:W-:Y:S02]  /*bc80*/  @!P1 LOP3.LUT R15, R15, 0xfffffffe, RZ, 0xc0, !PT ;  /* 0xfffffffe0f0f9812 */ /* 0x000fe400078ec0ff */
[----:B------:R-:W-:Y:S02]  /*bc90*/  @!P2 LOP3.LUT R11, R16, 0xfffffffe, RZ, 0xc0, !PT ;  /* 0xfffffffe100ba812 */ /* 0x000fe400078ec0ff */
[----:B------:R0:W-:Y:S01]  /*bca0*/  @!P0 ST.E.64 desc[UR6][R4.64], R130 ;  /* 0x0000008204008985 */ /* 0x0001e2000c101b06 */
[----:B------:R-:W-:-:S02]  /*bcb0*/  ISETP.GE.AND P0, PT, R0, UR4, PT ;  /* 0x0000000400007c0c */ /* 0x000fc4000bf06270 */
[----:B------:R-:W-:Y:S01]  /*bcc0*/  @!P3 LOP3.LUT R17, R17, 0xfffffffe, RZ, 0xc0, !PT ;  /* 0xfffffffe1111b812 */ /* 0x000fe200078ec0ff */
[----:B------:R-:W-:Y:S01]  /*bcd0*/  @!P2 IMAD.WIDE R8, R11, 0x4, R2 ;  /* 0x000000040b08a825 */ /* 0x000fe200078e0202 */
[----:B------:R-:W-:-:S03]  /*bce0*/  @!P4 LOP3.LUT R13, R20, 0xfffffffe, RZ, 0xc0, !PT ;  /* 0xfffffffe140dc812 */ /* 0x000fc600078ec0ff */
[----:B-1----:R-:W-:-:S04]  /*bcf0*/  @!P1 IMAD.WIDE R6, R15, 0x4, R2 ;  /* 0x000000040f069825 */ /* 0x002fc800078e0202 */
[--C-:B------:R-:W-:Y:S01]  /*bd00*/  @!P3 IMAD.WIDE R10, R17, 0x4, R2.reuse ;  /* 0x00000004110ab825 */ /* 0x100fe200078e0202 */
[----:B------:R0:W-:Y:S03]  /*bd10*/  @!P1 ST.E.64 desc[UR6][R6.64], R134 ;  /* 0x0000008606009985 */ /* 0x0001e6000c101b06 */
[----:B------:R-:W-:Y:S01]  /*bd20*/  @!P4 IMAD.WIDE R12, R13, 0x4, R2 ;  /* 0x000000040d0cc825 */ /* 0x000fe200078e0202 */
[----:B------:R0:W-:Y:S04]  /*bd30*/  @!P2 ST.E.64 desc[UR6][R8.64], R138 ;  /* 0x0000008a0800a985 */ /* 0x0001e8000c101b06 */
[----:B------:R0:W-:Y:S04]  /*bd40*/  @!P3 ST.E.64 desc[UR6][R10.64], R142 ;  /* 0x0000008e0a00b985 */ /* 0x0001e8000c101b06 */
[----:B------:R0:W-:Y:S01]  /*bd50*/  @!P4 ST.E.64 desc[UR6][R12.64], R146 ;  /* 0x000000920c00c985 */ /* 0x0001e2000c101b06 */
[----:B------:R-:W-:Y:S05]  /*bd60*/  @P0 BRA `(.L_x_193) ;  /* 0x0000005800f00947 */ /* 0x000fea0003800000 */
[----:B------:R-:W-:Y:S01]  /*bd70*/  LEA.HI R0, R0, R0, RZ, 0x1 ;  /* 0x0000000000007211 */ /* 0x000fe200078f08ff */
[----:B------:R-:W-:-:S03]  /*bd80*/  ULDC.64 UR4, c[0x0][0x208] ;  /* 0x0000820000047ab9 */ /* 0x000fc60000000a00 */
[----:B0-----:R-:W-:-:S05]  /*bd90*/  LOP3.LUT R5, R0, 0xfffffffe, RZ, 0xc0, !PT ;  /* 0xfffffffe00057812 */ /* 0x001fca00078ec0ff */
[----:B------:R-:W-:-:S05]  /*bda0*/  IMAD.WIDE R2, R5, 0x4, R2 ;  /* 0x0000000405027825 */ /* 0x000fca00078e0202 */
[----:B------:R0:W-:Y:S01]  /*bdb0*/  ST.E.64 desc[UR4][R2.64], R150 ;  /* 0x0000009602007985 */ /* 0x0001e2000c101b04 */
[----:B------:R-:W-:Y:S05]  /*bdc0*/  BRA `(.L_x_193) ;  /* 0x0000005800d87947 */ /* 0x000fea0003800000 */
.L_x_221:
[----:B------:R-:W0:Y:S02]  /*bdd0*/  S2R R0, SR_TID.X ;  /* 0x0000000000007919 */ /* 0x000e240000002100 */
[----:B0-----:R-:W-:-:S05]  /*bde0*/  VIADD R2, R0, 0xffffff80 ;  /* 0xffffff8000027836 */ /* 0x001fca0000000000 */
[----:B------:R-:W-:-:S13]  /*bdf0*/  ISETP.GT.AND P0, PT, R2, 0x3f, PT ;  /* 0x0000003f0200780c */ /* 0x000fda0003f04270 */
[----:B------:R-:W-:Y:S05]  /*be00*/  @P0 BRA `(.L_x_193) ;  /* 0x0000005800c80947 */ /* 0x000fea0003800000 */
[----:B------:R-:W0:Y:S01]  /*be10*/  S2R R3, SR_CTAID.X ;  /* 0x0000000000037919 */ /* 0x000e220000002500 */
[----:B------:R-:W1:Y:S01]  /*be20*/  LDC R6, c[0x0][0xce8] ;  /* 0x00033a00ff067b82 */ /* 0x000e620000000800 */
[----:B------:R-:W-:Y:S01]  /*be30*/  ULDC UR4, c[0x0][0xb88] ;  /* 0x0002e20000047ab9 */ /* 0x000fe20000000800 */
[----:B0-----:R-:W-:Y:S02]  /*be40*/  IMAD R0, R3, 0x40, R0 ;  /* 0x0000004003007824 */ /* 0x001fe400078e0200 */
[----:B-1----:R-:W-:Y:S02]  /*be50*/  IMAD R3, R6, UR4, RZ ;  /* 0x0000000406037c24 */ /* 0x002fe4000f8e02ff */
[----:B------:R-:W-:-:S05]  /*be60*/  VIADD R0, R0, 0xffffff80 ;  /* 0xffffff8000007836 */ /* 0x000fca0000000000 */
[----:B------:R-:W-:-:S13]  /*be70*/  ISETP.GE.AND P0, PT, R0, R3, PT ;  /* 0x000000030000720c */ /* 0x000fda0003f06270 */
[----:B------:R-:W-:Y:S05]  /*be80*/  @P0 BRA `(.L_x_193) ;  /* 0x0000005800a80947 */ /* 0x000fea0003800000 */
[----:B------:R-:W2:Y:S01]  /*be90*/  LDL R4, [R1] ;  /* 0x0000000001047983 */ /* 0x000ea20000100800 */
[----:B------:R-:W-:Y:S01]  /*bea0*/  ISETP.NE.AND P0, PT, R6, 0x1, PT ;  /* 0x000000010600780c */ /* 0x000fe20003f05270 */
[----:B------:R-:W-:Y:S01]  /*beb0*/  S2UR UR7, SR_CTAID.Z ;  /* 0x00000000000779c3 */ /* 0x000fe20000002700 */
[----:B------:R-:W-:Y:S01]  /*bec0*/  ULDC.64 UR8, c[0x0][0xcd0] ;  /* 0x0003340000087ab9 */ /* 0x000fe20000000a00 */
[----:B------:R-:W-:Y:S01]  /*bed0*/  IMAD.MOV.U32 R5, RZ, RZ, R0 ;  /* 0x000000ffff057224 */ /* 0x000fe200078e0000 */
[----:B------:R-:W-:-:S05]  /*bee0*/  ULDC.64 UR12, c[0x0][0x208] ;  /* 0x00008200000c7ab9 */ /* 0x000fca0000000a00 */
[----:B------:R-:W0:Y:S08]  /*bef0*/  LDC.64 R10, c[0x0][0xcd8] ;  /* 0x00033600ff0a7b82 */ /* 0x000e300000000a00 */
[----:B------:R-:W1:Y:S08]  /*bf00*/  @P0 LDC R7, c[0x0][0xcec] ;  /* 0x00033b00ff070b82 */ /* 0x000e700000000800 */
[----:B------:R-:W3:Y:S08]  /*bf10*/  @P0 LDC R9, c[0x0][0xcf0] ;  /* 0x00033c00ff090b82 */ /* 0x000ef00000000800 */
[----:B------:R-:W4:Y:S08]  /*bf20*/  S2UR UR10, SR_CTAID.Y ;  /* 0x00000000000a79c3 */ /* 0x000f300000002600 */
[----:B------:R-:W4:Y:S01]  /*bf30*/  LDC R8, c[0x0][0xd50] ;  /* 0x00035400ff087b82 */ /* 0x000f220000000800 */
[----:B--2---:R-:W-:Y:S01]  /*bf40*/  R2UR UR11, R4 ;  /* 0x00000000040b72ca */ /* 0x004fe200000e0000 */
[----:B-1----:R-:W-:-:S05]  /*bf50*/  @P0 IMAD.HI.U32 R4, R0, R7, RZ ;  /* 0x0000000700040227 */ /* 0x002fca00078e00ff */
[----:B---3--:R-:W-:-:S07]  /*bf60*/  @P0 SHF.R.U32.HI R5, RZ, R9, R4 ;  /* 0x00000009ff050219 */ /* 0x008fce0000011604 */
[----:B------:R-:W-:Y:S02]  /*bf70*/  USHF.R.S32.HI UR6, URZ, 0x1f, UR11 ;  /* 0x0000001f3f067899 */ /* 0x000fe4000801140b */
[----:B------:R-:W-:Y:S01]  /*bf80*/  IMAD R7, RZ, RZ, -UR11 ;  /* 0x8000000bff077e24 */ /* 0x000fe2000f8e02ff */
[----:B------:R-:W-:Y:S02]  /*bf90*/  UIMAD.WIDE.U32 UR4, UR11, UR8, URZ ;  /* 0x000000080b0472a5 */ /* 0x000fe4000f8e003f */
[----:B------:R-:W-:Y:S01]  /*bfa0*/  UIMAD UR6, UR6, UR8, URZ ;  /* 0x00000008060672a4 */ /* 0x000fe2000f8e023f */
[----:B----4-:R-:W-:Y:S01]  /*bfb0*/  IMAD R9, R8, R7, UR10 ;  /* 0x0000000a08097e24 */ /* 0x010fe2000f8e0207 */
[----:B------:R-:W-:Y:S01]  /*bfc0*/  USHF.R.S32.HI UR8, URZ, 0x1f, UR7 ;  /* 0x0000001f3f087899 */ /* 0x000fe20008011407 */
[----:B------:R-:W-:Y:S01]  /*bfd0*/  IMAD.MOV R7, RZ, RZ, -R5 ;  /* 0x000000ffff077224 */ /* 0x000fe200078e0a05 */
[----:B------:R-:W-:Y:S01]  /*bfe0*/  UIMAD UR6, UR11, UR9, UR6 ;  /* 0x000000090b0672a4 */ /* 0x000fe2000f8e0206 */
[----:B------:R-:W-:Y:S01]  /*bff0*/  IMAD.U32 R3, RZ, RZ, UR5 ;  /* 0x00000005ff037e24 */ /* 0x000fe2000f8e00ff */
[----:B------:R-:W-:Y:S01]  /*c000*/  SHF.R.S32.HI R4, RZ, 0x1f, R9 ;  /* 0x0000001fff047819 */ /* 0x000fe20000011409 */
[----:B------:R-:W-:Y:S01]  /*c010*/  IMAD.U32 R2, RZ, RZ, UR4 ;  /* 0x00000004ff027e24 */ /* 0x000fe2000f8e00ff */
[----:B------:R-:W-:Y:S01]  /*c020*/  UIADD3 UR6, UR5, UR6, URZ ;  /* 0x0000000605067290 */ /* 0x000fe2000fffe03f */
[----:B0-----:R-:W-:-:S02]  /*c030*/  IMAD R12, R10, UR8, RZ ;  /* 0x000000080a0c7c24 */ /* 0x001fc4000f8e02ff */
[----:B------:R-:W-:Y:S01]  /*c040*/  ULDC.64 UR4, c[0x0][0xce0] ;  /* 0x0003380000047ab9 */ /* 0x000fe20000000a00 */
[----:B------:R-:W-:Y:S02]  /*c050*/  IMAD R7, R6, R7, R0 ;  /* 0x0000000706077224 */ /* 0x000fe400078e0200 */
[----:B------:R-:W-:Y:S02]  /*c060*/  IMAD.U32 R3, RZ, RZ, UR6 ;  /* 0x00000006ff037e24 */ /* 0x000fe4000f8e00ff */
[----:B------:R-:W-:Y:S01]  /*c070*/  IMAD R11, R11, UR7, R12 ;  /* 0x000000070b0b7c24 */ /* 0x000fe2000f8e020c */
[----:B------:R-:W-:Y:S01]  /*c080*/  SHF.R.S32.HI R0, RZ, 0x1f, R7 ;  /* 0x0000001fff007819 */ /* 0x000fe20000011407 */
[----:B------:R-:W-:-:S04]  /*c090*/  IMAD.WIDE.U32 R2, R10, UR7, R2 ;  /* 0x000000070a027c25 */ /* 0x000fc8000f8e0002 */
[----:B------:R-:W-:Y:S02]  /*c0a0*/  IMAD.IADD R3, R11, 0x1, R3 ;  /* 0x000000010b037824 */ /* 0x000fe400078e0203 */
[----:B------:R-:W-:Y:S02]  /*c0b0*/  IMAD R4, R4, UR4, RZ ;  /* 0x0000000404047c24 */ /* 0x000fe4000f8e02ff */
[----:B------:R-:W-:-:S04]  /*c0c0*/  IMAD.WIDE.U32 R2, R9, UR4, R2 ;  /* 0x0000000409027c25 */ /* 0x000fc8000f8e0002 */
[----:B------:R-:W-:Y:S01]  /*c0d0*/  IMAD R4, R9, UR5, R4 ;  /* 0x0000000509047c24 */ /* 0x000fe2000f8e0204 */
[----:B------:R-:W-:Y:S01]  /*c0e0*/  SHF.R.S32.HI R9, RZ, 0x1f, R5 ;  /* 0x0000001fff097819 */ /* 0x000fe20000011405 */
[----:B------:R-:W-:Y:S01]  /*c0f0*/  ULDC.64 UR4, c[0x0][0xcc8] ;  /* 0x0003320000047ab9 */ /* 0x000fe20000000a00 */
[----:B------:R-:W-:Y:S01]  /*c100*/  IADD3 R2, P0, R5, R2, RZ ;  /* 0x0000000205027210 */ /* 0x000fe20007f1e0ff */
[----:B------:R-:W-:-:S03]  /*c110*/  IMAD R0, R0, UR4, RZ ;  /* 0x0000000400007c24 */ /* 0x000fc6000f8e02ff */
[----:B------:R-:W-:Y:S01]  /*c120*/  IADD3.X R3, R9, R3, R4, P0, !PT ;  /* 0x0000000309037210 */ /* 0x000fe200007fe404 */
[C---:B------:R-:W-:Y:S02]  /*c130*/  IMAD R5, R7.reuse, UR5, R0 ;  /* 0x0000000507057c24 */ /* 0x040fe4000f8e0200 */
[----:B------:R-:W-:Y:S01]  /*c140*/  IMAD.WIDE.U32 R2, R7, UR4, R2 ;  /* 0x0000000407027c25 */ /* 0x000fe2000f8e0002 */
[----:B------:R-:W-:-:S03]  /*c150*/  ULDC.64 UR4, c[0x0][0xca8] ;  /* 0x00032a0000047ab9 */ /* 0x000fc60000000a00 */
[----:B------:R-:W-:Y:S01]  /*c160*/  IMAD.IADD R3, R3, 0x1, R5 ;  /* 0x0000000103037824 */ /* 0x000fe200078e0205 */
[----:B------:R-:W-:-:S04]  /*c170*/  LEA R4, P0, R2, UR4, 0x2 ;  /* 0x0000000402047c11 */ /* 0x000fc8000f8010ff */
[----:B------:R-:W-:Y:S01]  /*c180*/  LEA.HI.X R5, R2, UR5, R3, 0x2, P0 ;  /* 0x0000000502057c11 */ /* 0x000fe200080f1403 */
[----:B------:R-:W-:-:S05]  /*c190*/  IMAD.MOV.U32 R3, RZ, RZ, -0x800000 ;  /* 0xff800000ff037424 */ /* 0x000fca00078e00ff */
[----:B------:R4:W-:Y:S01]  /*c1a0*/  STG.E desc[UR12][R4.64], R3 ;  /* 0x0000000304007986 */ /* 0x0009e2000c10190c */
[----:B------:R-:W-:Y:S05]  /*c1b0*/  BRA `(.L_x_193) ;  /* 0x0000005400dc7947 */ /* 0x000fea0003800000 */
.L_x_191:
[----:B------:R-:W-:-:S08]  /*c1c0*/  NOP ;  /* 0x0000000000007918 */ /* 0x000fd00000000000 */
[----:B0-----:R-:W0:-:S00]  /*c1d0*/  USETMAXREG.DEALLOC.CTAPOOL 0x18 ;  /* 0x00000018000079c8 */ /* 0x001e0000080e0500 */
[----:B0-----:R-:W-:-:S06]  /*c1e0*/  LOP3.LUT R0, R0, 0x3, RZ, 0xc0, !PT ;  /* 0x0000000300007812 */ /* 0x001fcc00078ec0ff */
[----:B------:R-:W0:Y:S01]  /*c1f0*/  S2UR UR6, SR_CTAID.Y ;  /* 0x00000000000679c3 */ /* 0x000e220000002600 */
[----:B------:R-:W1:Y:S07]  /*c200*/  SHFL.IDX PT, R0, R0, RZ, 0x1f ;  /* 0x00001fff00007589 */ /* 0x000e6e00000e0000 */
[----:B------:R-:W2:Y:S01]  /*c210*/  S2UR UR44, SR_CTAID.Z ;  /* 0x00000000002c79c3 */ /* 0x000ea20000002700 */
[----:B-1----:R-:W-:-:S13]  /*c220*/  ISETP.NE.AND P0, PT, R0, RZ, PT ;  /* 0x000000ff0000720c */ /* 0x002fda0003f05270 */
[----:B0-2---:R-:W-:Y:S05]  /*c230*/  @!P0 BRA `(.L_x_225) ;  /* 0x0000000000288947 */ /* 0x005fea0003800000 */
        /* <DEDUP_REMOVED lines=10> */
.L_x_225:
[----:B------:R-:W-:Y:S01]  /*c2e0*/  ULDC UR7, c[0x0][0xd50] ;  /* 0x0003540000077ab9 */ /* 0x000fe20000000800 */
[----:B------:R-:W-:Y:S01]  /*c2f0*/  UMOV UR36, UR6 ;  /* 0x0000000600247c82 */ /* 0x000fe20008000000 */
[----:B------:R-:W-:-:S11]  /*c300*/  UISETP.NE.AND UP0, UPT, UR7, 0x1, UPT ;  /* 0x000000010700788c */ /* 0x000fd6000bf05270 */
[----:B------:R-:W-:Y:S01]  /*c310*/  @UP0 ULDC UR4, c[0x0][0xd54] ;  /* 0x0003550000040ab9 */ /* 0x000fe20000000800 */
[----:B------:R-:W-:Y:S01]  /*c320*/  @UP0 ULDC UR8, c[0x0][0xd58] ;  /* 0x0003560000080ab9 */ /* 0x000fe20000000800 */
[----:B------:R-:W-:-:S04]  /*c330*/  UIMAD.WIDE.U32 UR4, UR6, UR4, URZ ;  /* 0x00000004060472a5 */ /* 0x000fc8000f8e003f */
[----:B------:R-:W-:-:S12]  /*c340*/  @UP0 USHF.R.U32.HI UR36, URZ, UR8, UR5 ;  /* 0x000000083f240299 */ /* 0x000fd80008011605 */
.L_x_226:
[----:B------:R-:W-:Y:S01]  /*c350*/  ISETP.LE.AND P0, PT, RZ, UR44, PT ;  /* 0x0000002cff007c0c */ /* 0x000fe2000bf03270 */
        /* <DEDUP_REMOVED lines=8> */
[----:B------:R-:W-:Y:S02]  /*c3e0*/  UISETP.NE.U32.AND UP0, UPT, UR6, URZ, UPT ;  /* 0x0000003f0600728c */ /* 0x000fe4000bf05070 */
[----:B------:R-:W-:Y:S02]  /*c3f0*/  ULOP3.LUT UR43, UR4, 0xffff, URZ, 0xc0, !UPT ;  /* 0x0000ffff042b7892 */ /* 0x000fe4000f8ec03f */
[----:B------:R-:W-:Y:S01]  /*c400*/  UISETP.NE.AND.EX UP0, UPT, UR7, URZ, UPT, UP0 ;  /* 0x0000003f0700728c */ /* 0x000fe2000bf05300 */
[----:B------:R-:W-:Y:S01]  /*c410*/  ULDC UR6, c[0x0][0x2f0] ;  /* 0x0000bc0000067ab9 */ /* 0x000fe20000000800 */
[----:B------:R-:W-:Y:S02]  /*c420*/  UMOV UR41, URZ ;  /* 0x0000003f00297c82 */ /* 0x000fe40008000000 */
        /* <DEDUP_REMOVED lines=8> */
[----:B------:R-:W-:Y:S08]  /*c4b0*/  @!P0 BRA `(.L_x_228) ;  /* 0x0000000000908947 */ /* 0x000ff00003800000 */
[----:B------:R-:W-:-:S03]  /*c4c0*/  USHF.R.U32.HI UR6, URZ, 0x10, UR4 ;  /* 0x000000103f067899 */ /* 0x000fc60008011604 */
[----:B------:R-:W-:Y:S01]  /*c4d0*/  UMOV UR4, URZ ;  /* 0x0000003f00047c82 */ /* 0x000fe20008000000 */
[----:B------:R-:W-:-:S11]  /*c4e0*/  UISETP.NE.AND UP0, UPT, UR6, URZ, UPT ;  /* 0x0000003f0600728c */ /* 0x000fd6000bf05270 */
[----:B------:R-:W-:Y:S02]  /*c4f0*/  @!UP0 ULDC UR6, c[0x0][0xae8] ;  /* 0x0002ba0000068ab9 */ /* 0x000fe40000000800 */
[----:B------:R-:W-:Y:S01]  /*c500*/  IMAD.U32 R4, RZ, RZ, UR6 ;  /* 0x00000006ff047e24 */ /* 0x000fe2000f8e00ff */
[----:B------:R-:W-:-:S04]  /*c510*/  UIADD3 UR7, UR40, -0x1, UR6 ;  /* 0xffffffff28077890 */ /* 0x000fc8000fffe006 */
[-C--:B------:R-:W-:Y:S02]  /*c520*/  IABS R2, R4.reuse ;  /* 0x0000000400027213 */ /* 0x080fe40000000000 */
[----:B------:R-:W-:Y:S01]  /*c530*/  IABS R5, R4 ;  /* 0x0000000400057213 */ /* 0x000fe20000000000 */
[----:B------:R-:W-:Y:S01]  /*c540*/  IMAD.U32 R4, RZ, RZ, UR7 ;  /* 0x00000007ff047e24 */ /* 0x000fe2000f8e00ff */
[----:B------:R-:W-:Y:S01]  /*c550*/  R2UR UR11, R2 ;  /* 0x00000000020b72ca */ /* 0x000fe200000e0000 */
[----:B------:R-:W-:Y:S02]  /*c560*/  ULOP3.LUT UR7, UR7, UR6, URZ, 0x3c, !UPT ;  /* 0x0000000607077292 */ /* 0x000fe4000f8e3c3f */
[----:B------:R-:W-:-:S10]  /*c570*/  IMAD.MOV R5, RZ, RZ, -R5 ;  /* 0x000000ffff057224 */ /* 0x000fd400078e0a05 */
[----:B------:R-:W0:Y:S08]  /*c580*/  I2F.RP R2, UR11 ;  /* 0x0000000b00027d06 */ /* 0x000e300008209400 */
[----:B0-----:R-:W0:Y:S02]  /*c590*/  MUFU.RCP R2, R2 ;  /* 0x0000000200027308 */ /* 0x001e240000001000 */
[----:B0-----:R-:W-:Y:S01]  /*c5a0*/  VIADD R3, R2, 0xffffffe ;  /* 0x0ffffffe02037836 */ /* 0x001fe20000000000 */
[----:B------:R-:W-:Y:S01]  /*c5b0*/  IABS R2, R4 ;  /* 0x0000000400027213 */ /* 0x000fe20000000000 */
[----:B------:R-:W-:-:S03]  /*c5c0*/  IMAD.MOV.U32 R4, RZ, RZ, R5 ;  /* 0x000000ffff047224 */ /* 0x000fc600078e0005 */
[----:B------:R-:W-:Y:S01]  /*c5d0*/  R2UR UR9, R2 ;  /* 0x00000000020972ca */ /* 0x000fe200000e0000 */
[----:B------:R-:W0:Y:S01]  /*c5e0*/  F2I.FTZ.U32.TRUNC.NTZ R3, R3 ;  /* 0x0000000300037305 */ /* 0x000e22000021f000 */
[----:B------:R-:W-:Y:S02]  /*c5f0*/  R2UR UR10, R4 ;  /* 0x00000000040a72ca */ /* 0x000fe400000e0000 */
[----:B0-----:R-:W-:-:S13]  /*c600*/  R2UR UR5, R3 ;  /* 0x00000000030572ca */ /* 0x001fda00000e0000 */
[----:B------:R-:W-:-:S04]  /*c610*/  UIADD3 UR8, URZ, -UR5, URZ ;  /* 0x800000053f087290 */ /* 0x000fc8000fffe03f */
[----:B------:R-:W-:-:S04]  /*c620*/  UIMAD UR8, UR8, UR11, URZ ;  /* 0x0000000b080872a4 */ /* 0x000fc8000f8e023f */
[----:B------:R-:W-:-:S04]  /*c630*/  UIMAD.WIDE.U32 UR4, UR5, UR8, UR4 ;  /* 0x00000008050472a5 */ /* 0x000fc8000f8e0004 */
[----:B------:R-:W-:-:S04]  /*c640*/  UIMAD.WIDE.U32 UR4, UR5, UR9, URZ ;  /* 0x00000009050472a5 */ /* 0x000fc8000f8e003f */
[----:B------:R-:W-:-:S04]  /*c650*/  UIMAD UR4, UR5, UR10, UR9 ;  /* 0x0000000a050472a4 */ /* 0x000fc8000f8e0209 */
[----:B------:R-:W-:-:S11]  /*c660*/  UISETP.GT.U32.AND UP1, UPT, UR11, UR4, UPT ;  /* 0x000000040b00728c */ /* 0x000fd6000bf24070 */
[----:B------:R-:W-:Y:S02]  /*c670*/  @!UP1 UIADD3 UR4, UR4, -UR11, URZ ;  /* 0x8000000b04049290 */ /* 0x000fe4000fffe03f */
[----:B------:R-:W-:Y:S02]  /*c680*/  @!UP1 UIADD3 UR5, UR5, 0x1, URZ ;  /* 0x0000000105059890 */ /* 0x000fe4000fffe03f */
[----:B------:R-:W-:Y:S02]  /*c690*/  UISETP.GE.U32.AND UP0, UPT, UR4, UR11, UPT ;  /* 0x0000000b0400728c */ /* 0x000fe4000bf06070 */
[----:B------:R-:W-:-:S09]  /*c6a0*/  UISETP.GE.AND UP1, UPT, UR7, URZ, UPT ;  /* 0x0000003f0700728c */ /* 0x000fd2000bf26270 */
[----:B------:R-:W-:Y:S02]  /*c6b0*/  @UP0 UIADD3 UR5, UR5, 0x1, URZ ;  /* 0x0000000105050890 */ /* 0x000fe4000fffe03f */
[----:B------:R-:W-:Y:S02]  /*c6c0*/  UISETP.NE.AND UP0, UPT, UR6, URZ, UPT ;  /* 0x0000003f0600728c */ /* 0x000fe4000bf05270 */
[----:B------:R-:W-:-:S09]  /*c6d0*/  @!UP1 UIADD3 UR5, -UR5, URZ, URZ ;  /* 0x0000003f05059290 */ /* 0x000fd2000fffe13f */
[----:B------:R-:W-:-:S07]  /*c6e0*/  @!UP0 ULOP3.LUT UR5, URZ, UR6, URZ, 0x33, !UPT ;  /* 0x000000063f058292 */ /* 0x000fce000f8e333f */
[----:B------:R-:W-:-:S05]  /*c6f0*/  UMOV UR41, UR5 ;  /* 0x0000000500297c82 */ /* 0x000fca0008000000 */
.L_x_228:
[----:B------:R-:W-:Y:S01]  /*c700*/  UIMAD UR39, UR43, UR41, URZ ;  /* 0x000000292b2772a4 */ /* 0x000fe2000f8e023f */
[----:B------:R-:W-:Y:S02]  /*c710*/  IMAD.U32 R2, RZ, RZ, UR40 ;  /* 0x00000028ff027e24 */ /* 0x000fe4000f8e00ff */
[----:B------:R-:W-:Y:S02]  /*c720*/  IMAD.MOV.U32 R6, RZ, RZ, RZ ;  /* 0x000000ffff067224 */ /* 0x000fe400078e00ff */
[----:B------:R-:W-:Y:S02]  /*c730*/  IMAD.MOV.U32 R9, RZ, RZ, 0x1 ;  /* 0x00000001ff097424 */ /* 0x000fe400078e00ff */
[----:B------:R-:W-:-:S05]  /*c740*/  IMAD.U32 R3, RZ, RZ, UR39 ;  /* 0x00000027ff037e24 */ /* 0x000fca000f8e00ff */
[----:B------:R-:W-:-:S04]  /*c750*/  VIADDMNMX R19, R3, UR41, R2, PT ;  /* 0x0000002903137c46 */ /* 0x000fc8000b800102 */
[----:B------:R-:W-:Y:S01]  /*c760*/  ISETP.GT.AND P0, PT, R19, UR39, PT ;  /* 0x0000002713007c0c */ /* 0x000fe2000bf04270 */
        /* <DEDUP_REMOVED lines=13> */
[----:B------:R-:W-:Y:S02]  /*c840*/  IMAD.U32 R4, RZ, RZ, UR6 ;  /* 0x00000006ff047e24 */ /* 0x000fe4000f8e00ff */
[----:B------:R-:W0:Y:S01]  /*c850*/  LDC.64 R2, c[0x4][R2] ;  /* 0x0100000002027b82 */ /* 0x000e220000000a00 */
[----:B------:R-:W-:Y:S02]  /*c860*/  IMAD.U32 R5, RZ, RZ, UR7 ;  /* 0x00000007ff057e24 */ /* 0x000fe4000f8e00ff */
[----:B------:R-:W-:Y:S02]  /*c870*/  IMAD.U32 R6, RZ, RZ, UR8 ;  /* 0x00000008ff067e24 */ /* 0x000fe4000f8e00ff */
[----:B------:R-:W-:-:S02]  /*c880*/  IMAD.U32 R7, RZ, RZ, UR9 ;  /* 0x00000009ff077e24 */ /* 0x000fc4000f8e00ff */
[----:B------:R-:W-:Y:S02]  /*c890*/  IMAD.U32 R10, RZ, RZ, UR4 ;  /* 0x00000004ff0a7e24 */ /* 0x000fe4000f8e00ff */
[----:B------:R-:W-:Y:S02]  /*c8a0*/  IMAD.U32 R11, RZ, RZ, UR5 ;  /* 0x00000005ff0b7e24 */ /* 0x000fe4000f8e00ff */
[----:B------:R-:W-:Y:S02]  /*c8b0*/  IMAD.MOV.U32 R8, RZ, RZ, 0x70 ;  /* 0x00000070ff087424 */ /* 0x000fe400078e00ff */
[----:B------:R-:W-:Y:S02]  /*c8c0*/  IMAD.MOV.U32 R12, RZ, RZ, 0x1 ;  /* 0x00000001ff0c7424 */ /* 0x000fe400078e00ff */
[----:B------:R-:W-:-:S07]  /*c8d0*/  IMAD.MOV.U32 R13, RZ, RZ, RZ ;  /* 0x000000ffff0d7224 */ /* 0x000fce00078e00ff */
[----:B------:R-:W-:-:S07]  /*c8e0*/  LEPC R20, `(.L_x_229) ;  /* 0x000000001014794e */ /* 0x000fce0000000000 */
[----:B0-----:R-:W-:Y:S05]  /*c8f0*/  CALL.ABS.NOINC R2 ;  /* 0x0000000002007343 */ /* 0x001fea0003c00000 */
.L_x_229:
        /* <DEDUP_REMOVED lines=9> */
[----:B------:R-:W-:Y:S02]  /*c990*/  IMAD.U32 R4, RZ, RZ, UR6 ;  /* 0x00000006ff047e24 */ /* 0x000fe4000f8e00ff */
[----:B------:R-:W-:Y:S02]  /*c9a0*/  IMAD.U32 R5, RZ, RZ, UR7 ;  /* 0x00000007ff057e24 */ /* 0x000fe4000f8e00ff */
[----:B------:R-:W-:Y:S02]  /*c9b0*/  IMAD.U32 R6, RZ, RZ, UR8 ;  /* 0x00000008ff067e24 */ /* 0x000fe4000f8e00ff */
[----:B------:R-:W-:-:S02]  /*c9c0*/  IMAD.U32 R7, RZ, RZ, UR9 ;  /* 0x00000009ff077e24 */ /* 0x000fc4000f8e00ff */
[----:B------:R-:W-:Y:S02]  /*c9d0*/  IMAD.U32 R10, RZ, RZ, UR4 ;  /* 0x00000004ff0a7e24 */ /* 0x000fe4000f8e00ff */
[----:B------:R-:W-:Y:S02]  /*c9e0*/  IMAD.U32 R11, RZ, RZ, UR5 ;  /* 0x00000005ff0b7e24 */ /* 0x000fe4000f8e00ff */
[----:B------:R-:W-:Y:S02]  /*c9f0*/  IMAD.MOV.U32 R8, RZ, RZ, 0x70 ;  /* 0x00000070ff087424 */ /* 0x000fe400078e00ff */
[----:B------:R-:W-:Y:S02]  /*ca00*/  IMAD.MOV.U32 R12, RZ, RZ, 0x1 ;  /* 0x00000001ff0c7424 */ /* 0x000fe400078e00ff */
[----:B0-----:R-:W-:-:S07]  /*ca10*/  IMAD.MOV.U32 R13, RZ, RZ, RZ ;  /* 0x000000ffff0d7224 */ /* 0x001fce00078e00ff */
[----:B------:R-:W-:-:S07]  /*ca20*/  LEPC R20, `(.L_x_231) ;  /* 0x000000001014794e */ /* 0x000fce0000000000 */
[----:B-1----:R-:W-:Y:S05]  /*ca30*/  CALL.ABS.NOINC R2 ;  /* 0x0000000002007343 */ /* 0x002fea0003c00000 */
.L_x_231:
[----:B------:R0:W1:Y:S01]  /*ca40*/  LDC.64 R2, c[0x4][R16] ;  /* 0x0100000010027b82 */ /* 0x0000620000000a00 */
[----:B------:R-:W-:Y:S01]  /*ca50*/  ULDC.64 UR6, c[0x4][0x90] ;  /* 0x0100240000067ab9 */ /* 0x000fe20000000a00 */
[----:B------:R-:W-:Y:S01]  /*ca60*/  ULDC.64 UR8, c[0x4][0x98] ;  /* 0x0100260000087ab9 */ /* 0x000fe20000000a00 */
[----:B------:R-:W-:Y:S01]  /*ca70*/  ULDC.64 UR4, c[0x4][0x18] ;  /* 0x0100060000047ab9 */ /* 0x000fe20000000a00 */
        /* <DEDUP_REMOVED lines=11> */
.L_x_230:
[----:B------:R-:W-:Y:S01]  /*cb30*/  ULDC.64 UR4, c[0x0][0xaf0] ;  /* 0x0002bc0000047ab9 */ /* 0x000fe20000000a00 */
[----:B------:R-:W-:Y:S01]  /*cb40*/  IMAD.U32 R18, RZ, RZ, UR44 ;  /* 0x0000002cff127e24 */ /* 0x000fe2000f8e00ff */
[----:B------:R-:W-:Y:S01]  /*cb50*/  UISETP.NE.U32.AND UP0, UPT, UR4, URZ, UPT ;  /* 0x0000003f0400728c */ /* 0x000fe2000bf05070 */
[----:B------:R-:W0:Y:S01]  /*cb60*/  LDC.64 R4, c[0x0][0x418] ;  /* 0x00010600ff047b82 */ /* 0x000e220000000a00 */
[----:B------:R-:W-:Y:S02]  /*cb70*/  ULDC.64 UR6, c[0x0][0x208] ;  /* 0x0000820000067ab9 */ /* 0x000fe40000000a00 */
[----:B------:R-:W-:-:S06]  /*cb80*/  UISETP.NE.AND.EX UP0, UPT, UR5, URZ, UPT, UP0 ;  /* 0x0000003f0500728c */ /* 0x000fcc000bf05300 */
[----:B------:R-:W-:-:S05]  /*cb90*/  PLOP3.LUT P0, PT, PT, PT, UP0, 0x80, 0x0 ;  /* 0x000000000000781c */ /* 0x000fca0003f0f008 */
[----:B------:R-:W-:Y:S02]  /*cba0*/  @UP0 ULDC.64 UR4, c[0x0][0xaf0] ;  /* 0x0002bc0000040ab9 */ /* 0x000fe40000000a00 */
[----:B------:R-:W-:-:S06]  /*cbb0*/  @UP0 UIMAD.WIDE UR4, UR44, 0x4, UR4 ;  /* 0x000000042c0408a5 */ /* 0x000fcc000f8e0204 */
[----:B------:R-:W-:Y:S02]  /*cbc0*/  IMAD.U32 R2, RZ, RZ, UR4 ;  /* 0x00000004ff027e24 */ /* 0x000fe4000f8e00ff */
[----:B------:R-:W-:-:S05]  /*cbd0*/  IMAD.U32 R3, RZ, RZ, UR5 ;  /* 0x00000005ff037e24 */ /* 0x000fca000f8e00ff */
[----:B------:R-:W2:Y:S01]  /*cbe0*/  @P0 LDG.E R18, desc[UR6][R2.64] ;  /* 0x0000000602120981 */ /* 0x000ea2000c1e1900 */
[----:B0-----:R-:W-:Y:S01]  /*cbf0*/  ISETP.NE.U32.AND P0, PT, R4, RZ, PT ;  /* 0x000000ff0400720c */ /* 0x001fe20003f05070 */
[----:B------:R-:W-:Y:S01]  /*cc00*/  UMOV UR4, 0xffffffff ;  /* 0xffffffff00047882 */ /* 0x000fe20000000000 */
[----:B------:R-:W-:Y:S01]  /*cc10*/  LOP3.LUT R17, R17, 0xfffffffe, RZ, 0xc0, !PT ;  /* 0xfffffffe11117812 */ /* 0x000fe200078ec0ff */
[----:B------:R-:W0:Y:S01]  /*cc20*/  S2R R16, SR_TID.X ;  /* 0x0000000000107919 */ /* 0x000e220000002100 */
[----:B------:R-:W-:Y:S01]  /*cc30*/  ISETP.NE.AND.EX P1, PT, R5, RZ, PT, P0 ;  /* 0x000000ff0500720c */ /* 0x000fe20003f25300 */
[----:B------:R-:W-:-:S12]  /*cc40*/  VIADD R0, R19, 0xffffffff ;  /* 0xffffffff13007836 */ /* 0x000fd80000000000 */
[----:B------:R-:W-:Y:S02]  /*cc50*/  @P1 LOP3.LUT R17, R17, 0x1, RZ, 0xfc, !PT ;  /* 0x0000000111111812 */ /* 0x000fe400078efcff */
[----:B0-----:R-:W-:-:S04]  /*cc60*/  SHF.R.U32.HI R6, RZ, 0x5, R16 ;  /* 0x00000005ff067819 */ /* 0x001fc80000011610 */
[----:B------:R-:W-:Y:S02]  /*cc70*/  LOP3.LUT R6, R6, 0x3, RZ, 0xc0, !PT ;  /* 0x0000000306067812 */ /* 0x000fe400078ec0ff */
[----:B--2---:R-:W-:Y:S02]  /*cc80*/  SHF.R.S32.HI R19, RZ, 0x1f, R18 ;  /* 0x0000001fff137819 */ /* 0x004fe40000011412 */
[----:B------:R-:W-:Y:S01]  /*cc90*/  SEL R16, R18, RZ, !P1 ;  /* 0x000000ff12107207 */ /* 0x000fe20004800000 */
[----:B------:R-:W-:Y:S06]  /*cca0*/  BRA.DIV UR4, `(.L_x_232) ;  /* 0x0000004e04a07947 */ /* 0x000fec000b800000 */
[----:B------:R0:W1:Y:S02]  /*ccb0*/  SHFL.IDX PT, R14, R6, RZ, 0x1f ;  /* 0x00001fff060e7589 */ /* 0x00006400000e0000 */
.L_x_332:
[----:B------:R2:W-:Y:S01]  /*ccc0*/  STL [R1+0x8], R0 ;  /* 0x0000080001007387 */ /* 0x0005e20000100800 */
[----:B-1----:R-:W-:Y:S02]  /*ccd0*/  ISETP.NE.AND P0, PT, R14, RZ, PT ;  /* 0x000000ff0e00720c */ /* 0x002fe40003f05270 */
[----:B------:R-:W-:Y:S02]  /*cce0*/  PLOP3.LUT P2, PT, PT, PT, PT, 0x8, 0x0 ;  /* 0x000000000000781c */ /* 0x000fe40003f4e170 */
[----:B------:R-:W-:-:S11]  /*ccf0*/  LOP3.LUT R17, R17, 0xfffffffd, RZ, 0xc0, !PT ;  /* 0xfffffffd11117812 */ /* 0x000fd600078ec0ff */
[----:B------:R-:W-:Y:S01]  /*cd00*/  @P2 LOP3.LUT R17, R17, 0x2, RZ, 0xfc, !PT ;  /* 0x0000000211112812 */ /* 0x000fe200078efcff */
[----:B--2---:R-:W-:Y:S06]  /*cd10*/  @P0 BRA `(.L_x_233) ;  /* 0x0000000000ec0947 */ /* 0x004fec0003800000 */
[----:B------:R-:W-:-:S03]  /*cd20*/  UMOV UR4, 0xffffffff ;  /* 0xffffffff00047882 */ /* 0x000fc60000000000 */
[----:B------:R-:W-:Y:S05]  /*cd30*/  BRA.DIV UR4, `(.L_x_234) ;  /* 0x0000004e049c7947 */ /* 0x000fea000b800000 */
[----:B------:R-:W-:-:S13]  /*cd40*/  ELECT P6, URZ, PT ;  /* 0x00000000003f782f */ /* 0x000fda00038c0000 */
.L_x_335:
[----:B------:R-:W-:Y:S05]  /*cd50*/  @!P6 BRA `(.L_x_233) ;  /* 0x0000000000dce947 */ /* 0x000fea0003800000 */
[----:B------:R-:W-:Y:S01]  /*cd60*/  IMAD.MOV.U32 R16, RZ, RZ, R18 ;  /* 0x000000ffff107224 */ /* 0x000fe200078e0012 */
[----:B------:R-:W-:Y:S06]  /*cd70*/  @!P1 BRA `(.L_x_235) ;  /* 0x0000000000549947 */ /* 0x000fec0003800000 */
[----:B------:R-:W-:Y:S01]  /*cd80*/  IMAD.MOV.U32 R8, RZ, RZ, R0 ;  /* 0x000000ffff087224 */ /* 0x000fe200078e0000 */
[----:B------:R-:W-:Y:S01]  /*cd90*/  ULDC.64 UR4, c[0x0][0x428] ;  /* 0x00010a0000047ab9 */ /* 0x000fe20000000a00 */
[----:B------:R-:W1:Y:S01]  /*cda0*/  LDC R0, c[0x0][0x43c] ;  /* 0x00010f00ff007b82 */ /* 0x000e620000000800 */
[----:B------:R-:W-:Y:S01]  /*cdb0*/  IMAD R7, R19, UR4, RZ ;  /* 0x0000000413077c24 */ /* 0x000fe2000f8e02ff */
[----:B------:R-:W-:Y:S01]  /*cdc0*/  ULDC.64 UR6, c[0x0][0x208] ;  /* 0x0000820000067ab9 */ /* 0x000fe20000000a00 */
[----:B0-----:R-:W-:Y:S02]  /*cdd0*/  IMAD.MOV.U32 R6, RZ, RZ, R8 ;  /* 0x000000ffff067224 */ /* 0x001fe400078e0008 */
[----:B------:R-:W-:Y:S01]  /*cde0*/  IMAD R7, R18, UR5, R7 ;  /* 0x0000000512077c24 */ /* 0x000fe2000f8e0207 */
[----:B-1----:R-:W-:-:S13]  /*cdf0*/  ISETP.NE.AND P0, PT, R0, 0x1, PT ;  /* 0x000000010000780c */ /* 0x002fda0003f05270 */
[----:B------:R-:W0:Y:S02]  /*ce00*/  @P0 LDC.64 R2, c[0x0][0x440] ;  /* 0x00011000ff020b82 */ /* 0x000e240000000a00 */
[----:B0-----:R-:W-:-:S05]  /*ce10*/  @P0 IMAD.HI.U32 R2, R8, R2, RZ ;  /* 0x0000000208020227 */ /* 0x001fca00078e00ff */
[----:B------:R-:W-:-:S04]  /*ce20*/  @P0 SHF.R.U32.HI R6, RZ, R3, R2 ;  /* 0x00000003ff060219 */ /* 0x000fc80000011602 */
[--C-:B------:R-:W-:Y:S01]  /*ce30*/  SHF.R.S32.HI R3, RZ, 0x1f, R6.reuse ;  /* 0x0000001fff037819 */ /* 0x100fe20000011406 */
[----:B------:R-:W-:-:S04]  /*ce40*/  IMAD.MOV.U32 R2, RZ, RZ, R6 ;  /* 0x000000ffff027224 */ /* 0x000fc800078e0006 */
[----:B------:R-:W-:-:S04]  /*ce50*/  IMAD.WIDE.U32 R2, R18, UR4, R2 ;  /* 0x0000000412027c25 */ /* 0x000fc8000f8e0002 */
[----:B------:R-:W-:Y:S01]  /*ce60*/  IMAD.IADD R3, R3, 0x1, R7 ;  /* 0x0000000103037824 */ /* 0x000fe200078e0207 */
[----:B------:R-:W-:-:S04]  /*ce70*/  LEA R4, P0, R2, R4, 0x2 ;  /* 0x0000000402047211 */ /* 0x000fc800078010ff */
[----:B------:R-:W-:-:S05]  /*ce80*/  LEA.HI.X R5, R2, R5, R3, 0x2, P0 ;  /* 0x0000000502057211 */ /* 0x000fca00000f1403 */
[----:B------:R1:W5:Y:S01]  /*ce90*/  LDG.E R16, desc[UR6][R4.64] ;  /* 0x0000000604107981 */ /* 0x000362000c1e1900 */
[----:B------:R-:W-:-:S04]  /*cea0*/  IMAD.MOV R3, RZ, RZ, -R6 ;  /* 0x000000ffff037224 */ /* 0x000fc800078e0a06 */
[----:B------:R-:W-:-:S05]  /*ceb0*/  IMAD R8, R0, R3, R8 ;  /* 0x0000000300087224 */ /* 0x000fca00078e0208 */
[----:B------:R1:W-:Y:S02]  /*cec0*/  STL [R1+0x8], R8 ;  /* 0x0000080801007387 */ /* 0x0003e40000100800 */
.L_x_235:
[----:B------:R-:W-:Y:S01]  /*ced0*/  IMAD.MOV.U32 R0, RZ, RZ, 0x1 ;  /* 0x00000001ff007424 */ /* 0x000fe200078e00ff */
[----:B-1----:R-:W1:Y:S04]  /*cee0*/  S2R R8, SR_TID.X ;  /* 0x0000000000087919 */ /* 0x002e680000002100 */
[----:B------:R-:W-:-:S04]  /*cef0*/  SHF.L.U32 R0, R0, 0x1f, RZ ;  /* 0x0000001f00007819 */ /* 0x000fc800000006ff */
[----:B------:R-:W2:Y:S01]  /*cf00*/  SYNCS.PHASECHK.TRANS64.TRYWAIT P0, [UR38+0x38840], R0 ;  /* 0x03884000ff0075a7 */ /* 0x000ea20008000166 */
[----:B-1----:R-:W-:-:S04]  /*cf10*/  LOP3.LUT R2, R8, 0x7f, RZ, 0xc0, !PT ;  /* 0x0000007f08027812 */ /* 0x002fc800078ec0ff */
[----:B------:R-:W-:Y:S01]  /*cf20*/  ISETP.NE.AND P1, PT, R2, RZ, PT ;  /* 0x000000ff0200720c */ /* 0x000fe20003f25270 */
[----:B--2---:R-:W-:-:S12]  /*cf30*/  @!P0 BRA `(.L_x_236) ;  /* 0x0000004c003c8947 */ /* 0x004fd80003800000 */
.L_x_336:
[----:B------:R-:W-:Y:S05]  /*cf40*/  @P1 BRA `(.L_x_237) ;  /* 0x0000000000181947 */ /* 0x000fea0003800000 */
[----:B------:R-:W2:Y:S01]  /*cf50*/  S2R R2, SR_TID.X ;  /* 0x0000000000027919 */ /* 0x000ea20000002100 */
[----:B-1----:R-:W-:-:S04]  /*cf60*/  IMAD.MOV.U32 R0, RZ, RZ, 0x2000 ;  /* 0x00002000ff007424 */ /* 0x002fc800078e00ff */
[----:B------:R3:W-:Y:S01]  /*cf70*/  SYNCS.ARRIVE.TRANS64 RZ, [UR38+0x38830], R0 ;  /* 0x03883000ffff79a7 */ /* 0x0007e20008000026 */
[----:B--2---:R-:W-:-:S13]  /*cf80*/  LOP3.LUT P0, RZ, R2, 0x1f, RZ, 0xc0, !PT ;  /* 0x0000001f02ff7812 */ /* 0x004fda000780c0ff */
[----:B---3--:R-:W-:Y:S05]  /*cf90*/  @!P0 BRA `(.L_x_237) ;  /* 0x0000000000048947 */ /* 0x008fea0003800000 */
[----:B------:R-:W-:Y:S01]  /*cfa0*/  BPT.TRAP 0x1 ;  /* 0x000000040000795c */ /* 0x000fe20000300000 */
.L_x_237:
[----:B-1----:R-:W2:Y:S01]  /*cfb0*/  LDL R0, [R1+0x8] ;  /* 0x0000080001007983 */ /* 0x002ea20000100800 */
[----:B------:R-:W-:Y:S01]  /*cfc0*/  ULDC.64 UR4, c[0x0][0x198] ;  /* 0x0000660000047ab9 */ /* 0x000fe20000000a00 */
[----:B-----5:R-:W-:Y:S01]  /*cfd0*/  R2UR UR13, R16 ;  /* 0x00000000100d72ca */ /* 0x020fe200000e0000 */
[----:B------:R-:W-:Y:S01]  /*cfe0*/  UIADD3 UR4, UP0, UR4, 0x370, URZ ;  /* 0x0000037004047890 */ /* 0x000fe2000ff1e03f */
[----:B------:R-:W-:Y:S01]  /*cff0*/  PLOP3.LUT P0, PT, PT, PT, PT, 0x80, 0x0 ;  /* 0x000000000000781c */ /* 0x000fe20003f0f070 */
[----:B------:R-:W-:Y:S01]  /*d000*/  UIADD3 UR8, UR38, 0x22400, URZ ;  /* 0x0002240026087890 */ /* 0x000fe2000fffe03f */
[----:B------:R-:W-:Y:S01]  /*d010*/  LOP3.LUT R17, R17, 0xfffffffd, RZ, 0xc0, !PT ;  /* 0xfffffffd11117812 */ /* 0x000fe200078ec0ff */
[----:B------:R-:W-:Y:S02]  /*d020*/  UIADD3 UR9, UR38, 0x38830, URZ ;  /* 0x0003883026097890 */ /* 0x000fe4000fffe03f */
[----:B------:R-:W-:Y:S01]  /*d030*/  UIADD3.X UR5, URZ, UR5, URZ, UP0, !UPT ;  /* 0x000000053f057290 */ /* 0x000fe200087fe43f */
[----:B------:R-:W-:Y:S01]  /*d040*/  UMOV UR6, 0x0 ;  /* 0x0000000000067882 */ /* 0x000fe20000000000 */
[----:B------:R-:W-:Y:S01]  /*d050*/  UMOV UR7, 0x14f00000 ;  /* 0x14f0000000077882 */ /* 0x000fe20000000000 */
[----:B------:R-:W-:Y:S01]  /*d060*/  UMOV UR10, URZ ;  /* 0x0000003f000a7c82 */ /* 0x000fe20008000000 */
[----:B------:R-:W-:-:S04]  /*d070*/  UMOV UR12, UR36 ;  /* 0x00000024000c7c82 */ /* 0x000fc80008000000 */
[----:B------:R-:W-:Y:S02]  /*d080*/  @P0 LOP3.LUT R17, R17, 0x2, RZ, 0xfc, !PT ;  /* 0x0000000211110812 */ /* 0x000fe400078efcff */
[----:B--2---:R-:W-:-:S13]  /*d090*/  R2UR UR11, R0 ;  /* 0x00000000000b72ca */ /* 0x004fda00000e0000 */
[----:B------:R-:W-:-:S09]  /*d0a0*/  USHF.L.U32 UR11, UR11, 0x6, URZ ;  /* 0x000000060b0b7899 */ /* 0x000fd2000800063f */
[----:B------:R1:W-:Y:S02]  /*d0b0*/  UTMALDG.4D [UR8], [UR4], desc[UR6] ;  /* 0x00000608040075b4 */ /* 0x0003e40008019000 */
[----:B-1----:R-:W-:Y:S01]  /*d0c0*/  NOP ;  /* 0x0000000000007918 */ /* 0x002fe20000000000 */
.L_x_233:
[----:B------:R-:W-:Y:S05]  /*d0d0*/  WARPSYNC.ALL ;  /* 0x0000000000007948 */ /* 0x000fea0003800000 */
[----:B------:R-:W-:Y:S01]  /*d0e0*/  UIADD3 UR4, UR38, 0x20400, URZ ;  /* 0x0002040026047890 */ /* 0x000fe2000fffe03f */
[----:B------:R-:W-:Y:S01]  /*d0f0*/  BAR.SYNC.DEFER_BLOCKING 0x8, 0x100 ;  /* 0x0204000000007b1d */ /* 0x000fe20000010000 */
[----:B------:R-:W-:Y:S02]  /*d100*/  USHF.R.S32.HI UR42, URZ, 0x1f, UR36 ;  /* 0x0000001f3f2a7899 */ /* 0x000fe40008011424 */
[----:B------:R-:W-:Y:S02]  /*d110*/  ULOP3.LUT UP0, URZ, UR4, 0x3ff, URZ, 0xc0, !UPT ;  /* 0x000003ff043f7892 */ /* 0x000fe4000f80c03f */
[----:B------:R-:W-:-:S04]  /*d120*/  USHF.R.S32.HI UR45, URZ, 0x1f, UR44 ;  /* 0x0000001f3f2d7899 */ /* 0x000fc8000801142c */
[----:B------:R-:W-:-:S13]  /*d130*/  PLOP3.LUT P0, PT, PT, PT, UP0, 0x80, 0x0 ;  /* 0x000000000000781c */ /* 0x000fda0003f0f008 */
[----:B------:R-:W-:Y:S05]  /*d140*/  @!P0 BRA `(.L_x_238) ;  /* 0x0000000000408947 */ /* 0x000fea0003800000 */
[----:B------:R-:W-:Y:S01]  /*d150*/  MOV R2, 0x0 ;  /* 0x0000000000027802 */ /* 0x000fe20000000f00 */
[----:B------:R-:W-:Y:S01]  /*d160*/  ULDC.64 UR4, c[0x4][0x90] ;  /* 0x0100240000047ab9 */ /* 0x000fe20000000a00 */
[----:B------:R-:W-:Y:S01]  /*d170*/  ULDC.64 UR6, c[0x4][0x98] ;  /* 0x0100260000067ab9 */ /* 0x000fe20000000a00 */
[----:B------:R-:W-:Y:S01]  /*d180*/  ULDC.64 UR8, c[0x4][0x20] ;  /* 0x0100080000087ab9 */ /* 0x000fe20000000a00 */
[----:B------:R-:W-:Y:S02]  /*d190*/  IMAD.U32 R4, RZ, RZ, UR4 ;  /* 0x00000004ff047e24 */ /* 0x000fe4000f8e00ff */
[----:B------:R-:W1:Y:S01]  /*d1a0*/  LDC.64 R2, c[0x4][R2] ;  /* 0x0100000002027b82 */ /* 0x000e620000000a00 */
[----:B------:R-:W-:Y:S02]  /*d1b0*/  IMAD.U32 R5, RZ, RZ, UR5 ;  /* 0x00000005ff057e24 */ /* 0x000fe4000f8e00ff */
[----:B0-----:R-:W-:Y:S02]  /*d1c0*/  IMAD.U32 R6, RZ, RZ, UR6 ;  /* 0x00000006ff067e24 */ /* 0x001fe4000f8e00ff */
[----:B------:R-:W-:-:S02]  /*d1d0*/  IMAD.U32 R7, RZ, RZ, UR7 ;  /* 0x00000007ff077e24 */ /* 0x000fc4000f8e00ff */
[----:B------:R-:W-:Y:S02]  /*d1e0*/  IMAD.U32 R10, RZ, RZ, UR8 ;  /* 0x00000008ff0a7e24 */ /* 0x000fe4000f8e00ff */
[----:B------:R-:W-:Y:S02]  /*d1f0*/  IMAD.U32 R11, RZ, RZ, UR9 ;  /* 0x00000009ff0b7e24 */ /* 0x000fe4000f8e00ff */
[----:B------:R-:W-:Y:S02]  /*d200*/  IMAD.MOV.U32 R8, RZ, RZ, 0x70 ;  /* 0x00000070ff087424 */ /* 0x000fe400078e00ff */
[----:B------:R-:W-:Y:S02]  /*d210*/  IMAD.MOV.U32 R12, RZ, RZ, 0x1 ;  /* 0x00000001ff0c7424 */ /* 0x000fe400078e00ff */
[----:B------:R-:W-:-:S07]  /*d220*/  IMAD.MOV.U32 R13, RZ, RZ, RZ ;  /* 0x000000ffff0d7224 */ /* 0x000fce00078e00ff */
[----:B------:R-:W-:-:S07]  /*d230*/  LEPC R20, `(.L_x_238) ;  /* 0x000000001014794e */ /* 0x000fce0000000000 */
[----:B-1----:R-:W-:Y:S05]  /*d240*/  CALL.ABS.NOINC R2 ;  /* 0x0000000002007343 */ /* 0x002fea0003c00000 */
.L_x_238:
[----:B------:R-:W1:Y:S01]  /*d250*/  LDC R7, c[0x0][0x448] ;  /* 0x00011200ff077b82 */ /* 0x000e620000000800 */
[----:B------:R-:W2:Y:S01]  /*d260*/  S2R R13, SR_TID.X ;  /* 0x00000000000d7919 */ /* 0x000ea20000002100 */
[----:B------:R-:W-:Y:S02]  /*d270*/  ULDC.64 UR8, c[0x0][0x2d8] ;  /* 0x0000b60000087ab9 */ /* 0x000fe40000000a00 */
[----:B------:R-:W-:Y:S01]  /*d280*/  UIMAD UR6, UR42, UR8, URZ ;  /* 0x000000082a0672a4 */ /* 0x000fe2000f8e023f */
[----:B------:R-:W3:Y:S01]  /*d290*/  S2R R12, SR_CTAID.X ;  /* 0x00000000000c7919 */ /* 0x000ee20000002500 */
[----:B------:R-:W-:Y:S02]  /*d2a0*/  UIMAD.WIDE.U32 UR4, UR36, UR8, URZ ;  /* 0x00000008240472a5 */ /* 0x000fe4000f8e003f */
[----:B------:R-:W-:-:S03]  /*d2b0*/  UIMAD UR6, UR36, UR9, UR6 ;  /* 0x00000009240672a4 */ /* 0x000fc6000f8e0206 */
[----:B------:R-:W-:Y:S01]  /*d2c0*/  ULDC.64 UR8, c[0x0][0x2e0] ;  /* 0x0000b80000087ab9 */ /* 0x000fe20000000a00 */
[----:B------:R-:W-:Y:S02]  /*d2d0*/  UIADD3 UR5, UR5, UR6, URZ ;  /* 0x0000000605057290 */ /* 0x000fe4000fffe03f */
[----:B------:R-:W-:Y:S02]  /*d2e0*/  UIMAD UR7, UR45, UR8, URZ ;  /* 0x000000082d0772a4 */ /* 0x000fe4000f8e023f */
[----:B------:R-:W-:Y:S02]  /*d2f0*/  UIMAD.WIDE.U32 UR4, UR44, UR8, UR4 ;  /* 0x000000082c0472a5 */ /* 0x000fe4000f8e0004 */
[----:B------:R-:W-:-:S04]  /*d300*/  UIMAD UR6, UR44, UR9, UR7 ;  /* 0x000000092c0672a4 */ /* 0x000fc8000f8e0207 */
[----:B------:R-:W-:Y:S01]  /*d310*/  IMAD.U32 R4, RZ, RZ, UR4 ;  /* 0x00000004ff047e24 */ /* 0x000fe2000f8e00ff */
[----:B------:R-:W-:Y:S01]  /*d320*/  UIADD3 UR6, UR5, UR6, URZ ;  /* 0x0000000605067290 */ /* 0x000fe2000fffe03f */
[----:B-1----:R-:W-:Y:S02]  /*d330*/  ISETP.NE.AND P0, PT, R7, 0x1, PT ;  /* 0x000000010700780c */ /* 0x002fe40003f05270 */
[----:B------:R-:W-:Y:S01]  /*d340*/  IMAD.MOV.U32 R2, RZ, RZ, R4 ;  /* 0x000000ffff027224 */ /* 0x000fe200078e0004 */
[C---:B--2---:R-:W-:Y:S01]  /*d350*/  LOP3.LUT R8, R13.reuse, 0x7f, RZ, 0xc0, !PT ;  /* 0x0000007f0d087812 */ /* 0x044fe200078ec0ff */
[----:B------:R-:W-:-:S09]  /*d360*/  IMAD.SHL.U32 R3, R13, 0x10, RZ ;  /* 0x000000100d037824 */ /* 0x000fd200078e00ff */
[----:B------:R-:W1:Y:S01]  /*d370*/  @P0 LDC R0, c[0x0][0x44c] ;  /* 0x00011300ff000b82 */ /* 0x000e620000000800 */
[----:B0-----:R-:W-:-:S04]  /*d380*/  SHF.R.U32.HI R6, RZ, 0x3, R8 ;  /* 0x00000003ff067819 */ /* 0x001fc80000011608 */
[----:B------:R-:W-:-:S03]  /*d390*/  LOP3.LUT R3, R6, 0x70, R3, 0xf8, !PT ;  /* 0x0000007006037812 */ /* 0x000fc600078ef803 */
[----:B------:R-:W0:Y:S02]  /*d3a0*/  @P0 LDC R5, c[0x0][0x450] ;  /* 0x00011400ff050b82 */ /* 0x000e240000000800 */
[----:B---3--:R-:W-:Y:S02]  /*d3b0*/  IMAD R10, R12, 0x40, R3 ;  /* 0x000000400c0a7824 */ /* 0x008fe400078e0203 */
[----:B------:R-:W-:Y:S02]  /*d3c0*/  IMAD.U32 R3, RZ, RZ, UR6 ;  /* 0x00000006ff037e24 */ /* 0x000fe4000f8e00ff */
[----:B------:R-:W-:Y:S02]  /*d3d0*/  IMAD.MOV.U32 R9, RZ, RZ, R10 ;  /* 0x000000ffff097224 */ /* 0x000fe400078e000a */
[----:B-1----:R-:W-:-:S05]  /*d3e0*/  @P0 IMAD.HI.U32 R0, R10, R0, RZ ;  /* 0x000000000a000227 */ /* 0x002fca00078e00ff */
[----:B0-----:R-:W-:Y:S01]  /*d3f0*/  @P0 SHF.R.U32.HI R9, RZ, R5, R0 ;  /* 0x00000005ff090219 */ /* 0x001fe20000011600 */
[----:B------:R-:W-:Y:S01]  /*d400*/  IMAD.U32 R5, RZ, RZ, UR5 ;  /* 0x00000005ff057e24 */ /* 0x000fe2000f8e00ff */
[----:B------:R-:W-:Y:S02]  /*d410*/  ULDC.64 UR4, c[0x0][0x2d0] ;  /* 0x0000b40000047ab9 */ /* 0x000fe40000000a00 */
[--C-:B------:R-:W-:Y:S01]  /*d420*/  SHF.R.S32.HI R0, RZ, 0x1f, R9.reuse ;  /* 0x0000001fff007819 */ /* 0x100fe20000011409 */
[----:B------:R-:W-:Y:S02]  /*d430*/  IMAD.MOV R4, RZ, RZ, -R9 ;  /* 0x000000ffff047224 */ /* 0x000fe400078e0a09 */
[----:B------:R-:W-:-:S04]  /*d440*/  IMAD.WIDE.U32 R2, R9, UR4, R2 ;  /* 0x0000000409027c25 */ /* 0x000fc8000f8e0002 */
[----:B------:R-:W-:Y:S02]  /*d450*/  IMAD R0, R0, UR4, RZ ;  /* 0x0000000400007c24 */ /* 0x000fe4000f8e02ff */
[----:B------:R-:W-:Y:S02]  /*d460*/  IMAD R5, R7, R4, R10 ;  /* 0x0000000407057224 */ /* 0x000fe400078e020a */
[----:B------:R-:W-:Y:S01]  /*d470*/  IMAD R11, R9, UR5, R0 ;  /* 0x00000005090b7c24 */ /* 0x000fe2000f8e0200 */
[----:B------:R-:W-:Y:S02]  /*d480*/  ULDC.64 UR4, c[0x0][0x2c8] ;  /* 0x0000b20000047ab9 */ /* 0x000fe40000000a00 */
[----:B------:R-:W-:Y:S01]  /*d490*/  SHF.R.S32.HI R0, RZ, 0x1f, R5 ;  /* 0x0000001fff007819 */ /* 0x000fe20000011405 */
[----:B------:R-:W-:-:S04]  /*d4a0*/  IMAD.IADD R3, R3, 0x1, R11 ;  /* 0x0000000103037824 */ /* 0x000fc800078e020b */
[----:B------:R-:W-:Y:S02]  /*d4b0*/  IMAD R0, R0, UR4, RZ ;  /* 0x0000000400007c24 */ /* 0x000fe4000f8e02ff */
[----:B------:R-:W-:-:S04]  /*d4c0*/  IMAD.WIDE.U32 R2, R5, UR4, R2 ;  /* 0x0000000405027c25 */ /* 0x000fc8000f8e0002 */
[----:B------:R-:W-:Y:S01]  /*d4d0*/  IMAD R9, R5, UR5, R0 ;  /* 0x0000000505097c24 */ /* 0x000fe2000f8e0200 */
[----:B------:R-:W-:Y:S02]  /*d4e0*/  ULDC.64 UR4, c[0x0][0x280] ;  /* 0x0000a00000047ab9 */ /* 0x000fe40000000a00 */
[----:B------:R-:W-:Y:S01]  /*d4f0*/  LEA R0, P0, R2, UR4, 0x1 ;  /* 0x0000000402007c11 */ /* 0x000fe2000f8008ff */
[----:B------:R-:W-:Y:S01]  /*d500*/  IMAD.IADD R3, R3, 0x1, R9 ;  /* 0x0000000103037824 */ /* 0x000fe200078e0209 */
[----:B------:R-:W-:-:S04]  /*d510*/  ULDC UR4, c[0x0][0x2b8] ;  /* 0x0000ae0000047ab9 */ /* 0x000fc80000000800 */
[----:B------:R-:W-:Y:S01]  /*d520*/  LEA.HI.X R3, R2, UR5, R3, 0x1, P0 ;  /* 0x0000000502037c11 */ /* 0x000fe200080f0c03 */
[----:B------:R-:W-:-:S05]  /*d530*/  IMAD.SHL.U32 R2, R13, 0x8, RZ ;  /* 0x000000080d027824 */ /* 0x000fca00078e00ff */
[C---:B------:R-:W-:Y:S02]  /*d540*/  LOP3.LUT R10, R2.reuse, 0x38, RZ, 0xc0, !PT ;  /* 0x00000038020a7812 */ /* 0x040fe400078ec0ff */
[----:B------:R-:W-:Y:S02]  /*d550*/  LOP3.LUT R2, R2, 0x1f8, RZ, 0xc0, !PT ;  /* 0x000001f802027812 */ /* 0x000fe400078ec0ff */
[----:B------:R-:W-:Y:S01]  /*d560*/  ISETP.GE.AND P0, PT, R10, UR4, PT ;  /* 0x000000040a007c0c */ /* 0x000fe2000bf06270 */
[----:B------:R-:W-:Y:S01]  /*d570*/  UMOV UR4, 0xffffffff ;  /* 0xffffffff00047882 */ /* 0x000fe20000000000 */
[----:B------:R-:W-:Y:S01]  /*d580*/  LOP3.LUT R5, R2, 0x38, R13, 0x78, !PT ;  /* 0x0000003802057812 */ /* 0x000fe200078e780d */
[----:B------:R-:W-:-:S05]  /*d590*/  IMAD.SHL.U32 R2, R8, 0x8, RZ ;  /* 0x0000000808027824 */ /* 0x000fca00078e00ff */
[----:B------:R-:W-:Y:S01]  /*d5a0*/  LOP3.LUT R8, R5, 0x200, R2, 0xf8, !PT ;  /* 0x0000020005087812 */ /* 0x000fe200078ef802 */
[----:B------:R-:W-:Y:S06]  /*d5b0*/  BRA.DIV UR4, `(.L_x_239) ;  /* 0x0000004604b47947 */ /* 0x000fec000b800000 */
[----:B------:R-:W0:Y:S01]  /*d5c0*/  S2R R4, SR_CTAID.X ;  /* 0x0000000000047919 */ /* 0x000e220000002500 */
[----:B------:R-:W-:Y:S01]  /*d5d0*/  ULDC UR4, c[0x0][0x288] ;  /* 0x0000a20000047ab9 */ /* 0x000fe20000000800 */
[----:B------:R-:W-:Y:S01]  /*d5e0*/  ULDC.64 UR6, c[0x0][0x208] ;  /* 0x0000820000067ab9 */ /* 0x000fe20000000a00 */
[----:B------:R-:W-:Y:S01]  /*d5f0*/  IMAD R2, R7, UR4, RZ ;  /* 0x0000000407027c24 */ /* 0x000fe2000f8e02ff */
[----:B------:R-:W1:Y:S01]  /*d600*/  SHFL.IDX PT, R14, R0, RZ, 0x181f ;  /* 0x00181fff000e7589 */ /* 0x000e6200000e0000 */
[----:B0-----:R-:W-:-:S03]  /*d610*/  IMAD R11, R4, 0x40, R6 ;  /* 0x00000040040b7824 */ /* 0x001fc600078e0206 */
[----:B------:R-:W0:Y:S01]  /*d620*/  SHFL.IDX PT, R4, R3, RZ, 0x181f ;  /* 0x00181fff03047589 */ /* 0x000e2200000e0000 */
[C---:B------:R-:W-:Y:S01]  /*d630*/  VIADD R12, R11.reuse, 0x10 ;  /* 0x000000100b0c7836 */ /* 0x040fe20000000000 */
[----:B------:R-:W-:Y:S02]  /*d640*/  ISETP.GE.AND P1, PT, R11, R2, PT ;  /* 0x000000020b00720c */ /* 0x000fe40003f26270 */
[----:B------:R-:W-:Y:S04]  /*d650*/  STL [R1+0x4], R11 ;  /* 0x0000040b01007387 */ /* 0x000fe80000100800 */
[----:B------:R-:W-:Y:S07]  /*d660*/  STL [R1+0xc], R12 ;  /* 0x00000c0c01007387 */ /* 0x000fee0000100800 */
[----:B-1----:R-:W-:-:S02]  /*d670*/  @!P1 LEA R14, P2, R10, R14, 0x1 ;  /* 0x0000000e0a0e9211 */ /* 0x002fc400078408ff */
[----:B------:R-:W-:-:S03]  /*d680*/  @!P1 LEA R9, R8, UR38, 0x1 ;  /* 0x0000002608099c11 */ /* 0x000fc6000f8e08ff */
[----:B0-----:R-:W-:Y:S02]  /*d690*/  @!P1 IMAD.X R5, RZ, RZ, R4, P2 ;  /* 0x000000ffff059224 */ /* 0x001fe400010e0604 */
[----:B------:R-:W-:Y:S02]  /*d6a0*/  @!P1 IMAD.MOV.U32 R4, RZ, RZ, R14 ;  /* 0x000000ffff049224 */ /* 0x000fe400078e000e */
[----:B------:R-:W0:Y:S04]  /*d6b0*/  SHFL.IDX PT, R14, R0, 0x1, 0x181f ;  /* 0x00381f00000e7f89 */ /* 0x000e2800000e0000 */
[----:B------:R1:W-:Y:S01]  /*d6c0*/  @!P1 LDGSTS.E.BYPASS.LTC128B.128 [R9+0x20400], desc[UR6][R4.64], !P0 ;  /* 0x2040000004099fae */ /* 0x0003e2000c101d46 */
[----:B------:R-:W-:-:S03]  /*d6d0*/  ISETP.GE.AND P1, PT, R12, R2, PT ;  /* 0x000000020c00720c */ /* 0x000fc60003f26270 */
[----:B-1----:R-:W1:Y:S01]  /*d6e0*/  SHFL.IDX PT, R4, R3, 0x1, 0x181f ;  /* 0x00381f0003047f89 */ /* 0x002e6200000e0000 */
[----:B------:R-:W-:-:S09]  /*d6f0*/  VIADD R9, R11, 0x20 ;  /* 0x000000200b097836 */ /* 0x000fd20000000000 */
[----:B------:R-:W-:Y:S01]  /*d700*/  @!P1 LEA R7, R8, UR38, 0x1 ;  /* 0x0000002608079c11 */ /* 0x000fe2000f8e08ff */
[----:B------:R-:W-:Y:S01]  /*d710*/  STL [R1+0x10], R9 ;  /* 0x0000100901007387 */ /* 0x000fe20000100800 */
[----:B0-----:R-:W-:-:S03]  /*d720*/  @!P1 LEA R6, P2, R10, R14, 0x1 ;  /* 0x0000000e0a069211 */ /* 0x001fc600078408ff */
[----:B------:R-:W0:Y:S02]  /*d730*/  SHFL.IDX PT, R14, R0, 0x2, 0x181f ;  /* 0x00581f00000e7f89 */ /* 0x000e2400000e0000 */
[----:B-1----:R-:W-:Y:S02]  /*d740*/  @!P1 IMAD.X R5, RZ, RZ, R4, P2 ;  /* 0x000000ffff059224 */ /* 0x002fe400010e0604 */
[----:B------:R-:W-:-:S05]  /*d750*/  @!P1 IMAD.MOV.U32 R4, RZ, RZ, R6 ;  /* 0x000000ffff049224 */ /* 0x000fca00078e0006 */
[----:B------:R1:W-:Y:S01]  /*d760*/  @!P1 LDGSTS.E.BYPASS.LTC128B.128 [R7+0x20c00], desc[UR6][R4.64], !P0 ;  /* 0x20c0000004079fae */ /* 0x0003e2000c101d46 */
[----:B------:R-:W-:-:S03]  /*d770*/  ISETP.GE.AND P1, PT, R9, R2, PT ;  /* 0x000000020900720c */ /* 0x000fc60003f26270 */
[----:B-1----:R-:W1:Y:S10]  /*d780*/  SHFL.IDX PT, R4, R3, 0x2, 0x181f ;  /* 0x00581f0003047f89 */ /* 0x002e7400000e0000 */
[----:B0-----:R-:W-:-:S02]  /*d790*/  @!P1 LEA R5, P2, R10, R14, 0x1 ;  /* 0x0000000e0a059211 */ /* 0x001fc400078408ff */
[----:B------:R-:W-:Y:S01]  /*d7a0*/  @!P1 LEA R6, R8, UR38, 0x1 ;  /* 0x0000002608069c11 */ /* 0x000fe2000f8e08ff */
[----:B------:R-:W0:Y:S04]  /*d7b0*/  SHFL.IDX PT, R3, R3, 0x3, 0x181f ;  /* 0x00781f0003037f89 */ /* 0x000e2800000e0000 */
[----:B------:R2:W3:Y:S01]  /*d7c0*/  SHFL.IDX PT, R14, R0, 0x3, 0x181f ;  /* 0x00781f00000e7f89 */ /* 0x0004e200000e0000 */
[----:B-1----:R-:W-:-:S05]  /*d7d0*/  @!P1 IMAD.X R4, RZ, RZ, R4, P2 ;  /* 0x000000ffff049224 */ /* 0x002fca00010e0604 */
[----:B------:R-:W-:-:S04]  /*d7e0*/  @!P1 LOP3.LUT R5, R5, R4, RZ, 0x3c, !PT ;  /* 0x0000000405059212 */ /* 0x000fc800078e3cff */
[----:B------:R-:W-:-:S04]  /*d7f0*/  @!P1 LOP3.LUT R4, R5, R4, RZ, 0x3c, !PT ;  /* 0x0000000405049212 */ /* 0x000fc800078e3cff */
[----:B------:R-:W-:-:S05]  /*d800*/  @!P1 LOP3.LUT R5, R5, R4, RZ, 0x3c, !PT ;  /* 0x0000000405059212 */ /* 0x000fca00078e3cff */
[----:B0--3--:R2:W-:Y:S02]  /*d810*/  @!P1 LDGSTS.E.BYPASS.LTC128B.128 [R6+0x21400], desc[UR6][R4.64], !P0 ;  /* 0x2140000004069fae */ /* 0x0095e4000c101d46 */
.L_x_345:
[----:B--2---:R-:W2:Y:S01]  /*d820*/  LDL R0, [R1+0x4] ;  /* 0x0000040001007983 */ /* 0x004ea20000100800 */
[----:B------:R-:W-:Y:S01]  /*d830*/  ULDC.64 UR4, c[0x0][0x208] ;  /* 0x0000820000047ab9 */ /* 0x000fe20000000a00 */
[----:B--2---:R-:W-:-:S05]  /*d840*/  VIADD R0, R0, 0x30 ;  /* 0x0000003000007836 */ /* 0x004fca0000000000 */
[----:B------:R-:W-:Y:S01]  /*d850*/  ISETP.GE.AND P1, PT, R0, R2, PT ;  /* 0x000000020000720c */ /* 0x000fe20003f26270 */
[----:B------:R0:W-:-:S12]  /*d860*/  STL [R1+0x20], R0 ;  /* 0x0000200001007387 */ /* 0x0001d80000100800 */
[----:B------:R-:W-:Y:S02]  /*d870*/  @!P1 LEA R2, P2, R10, R14, 0x1 ;  /* 0x0000000e0a029211 */ /* 0x000fe400078408ff */
[----:B------:R-:W-:-:S03]  /*d880*/  @!P1 LEA R5, R8, UR38, 0x1 ;  /* 0x0000002608059c11 */ /* 0x000fc6000f8e08ff */
[----:B------:R-:W-:-:S05]  /*d890*/  @!P1 IMAD.X R3, RZ, RZ, R3, P2 ;  /* 0x000000ffff039224 */ /* 0x000fca00010e0603 */
[----:B------:R-:W-:Y:S01]  /*d8a0*/  @!PT LDS RZ, [RZ] ;  /* 0x00000000fffff984 */ /* 0x000fe20000000800 */
[----:B------:R-:W-:Y:S01]  /*d8b0*/  @!PT LDS RZ, [RZ] ;  /* 0x00000000fffff984 */ /* 0x000fe20000000800 */
[----:B------:R-:W-:Y:S01]  /*d8c0*/  @!PT LDS RZ, [RZ] ;  /* 0x00000000fffff984 */ /* 0x000fe20000000800 */
[----:B------:R1:W-:Y:S01]  /*d8d0*/  @!P1 LDGSTS.E.BYPASS.LTC128B.128 [R5+0x21c00], desc[UR4][R2.64], !P0 ;  /* 0x21c0000002059fae */ /* 0x0003e2000c101d44 */
[----:B------:R-:W-:Y:S01]  /*d8e0*/  NOP ;  /* 0x0000000000007918 */ /* 0x000fe20000000000 */
[----:B------:R-:W-:Y:S02]  /*d8f0*/  SYNCS.ARRIVE.TRANS64.RED.A0T1 RZ, [UR38+0x38800], RZ ;  /* 0x038800ffffff79a7 */ /* 0x000fe40008200426 */
[----:B------:R-:W-:Y:S01]  /*d900*/  ARRIVES.LDGSTSBAR.64.TRANSCNT [UR38+0x38800] ;  /* 0x03880000ff0079b0 */ /* 0x000fe20008000aa6 */
[----:B-1----:R-:W0:Y:S01]  /*d910*/  LDC.64 R2, c[0x0][0x3d8] ;  /* 0x0000f600ff027b82 */ /* 0x002e220000000a00 */
[----:B------:R-:W-:Y:S01]  /*d920*/  NOP ;  /* 0x0000000000007918 */ /* 0x000fe20000000000 */
[C---:B0-----:R-:W-:Y:S01]  /*d930*/  IMAD R0, R2.reuse, UR42, RZ ;  /* 0x0000002a02007c24 */ /* 0x041fe2000f8e02ff */
[----:B------:R-:W-:Y:S01]  /*d940*/  UIADD3 UR4, UR38, 0x26400, URZ ;  /* 0x0002640026047890 */ /* 0x000fe2000fffe03f */
[----:B------:R-:W-:Y:S01]  /*d950*/  IMAD.WIDE.U32 R4, R2, UR36, RZ ;  /* 0x0000002402047c25 */ /* 0x000fe2000f8e00ff */
[----:B------:R-:W-:Y:S02]  /*d960*/  SYNCS.ARRIVE.TRANS64.A1T0 RZ, [UR38+0x38800], RZ ;  /* 0x038800ffffff79a7 */ /* 0x000fe40008100026 */
[----:B------:R-:W-:Y:S01]  /*d970*/  ULOP3.LUT UP0, URZ, UR4, 0x3ff, URZ, 0xc0, !UPT ;  /* 0x000003ff043f7892 */ /* 0x000fe2000f80c03f */
[----:B------:R-:W-:Y:S01]  /*d980*/  IMAD R0, R3, UR36, R0 ;  /* 0x0000002403007c24 */ /* 0x000fe2000f8e0200 */
[----:B------:R0:W-:Y:S03]  /*d990*/  STL.64 [R1+0x18], R4 ;  /* 0x0000180401007387 */ /* 0x0001e60000100a00 */
[----:B------:R-:W-:Y:S01]  /*d9a0*/  IMAD.IADD R0, R5, 0x1, R0 ;  /* 0x0000000105007824 */ /* 0x000fe200078e0200 */
[----:B------:R-:W-:-:S04]  /*d9b0*/  PLOP3.LUT P0, PT, PT, PT, UP0, 0x80, 0x0 ;  /* 0x000000000000781c */ /* 0x000fc80003f0f008 */
[----:B------:R0:W-:Y:S09]  /*d9c0*/  STL [R1+0x24], R0 ;  /* 0x0000240001007387 */ /* 0x0001f20000100800 */
[----:B------:R-:W-:Y:S05]  /*d9d0*/  @!P0 BRA `(.L_x_240) ;  /* 0x0000000000408947 */ /* 0x000fea0003800000 */
[----:B------:R-:W-:Y:S01]  /*d9e0*/  MOV R2, 0x0 ;  /* 0x0000000000027802 */ /* 0x000fe20000000f00 */
[----:B------:R-:W-:Y:S01]  /*d9f0*/  ULDC.64 UR6, c[0x4][0x90] ;  /* 0x0100240000067ab9 */ /* 0x000fe20000000a00 */
[----:B------:R-:W-:Y:S01]  /*da00*/  ULDC.64 UR8, c[0x4][0x98] ;  /* 0x0100260000087ab9 */ /* 0x000fe20000000a00 */
[----:B------:R-:W-:Y:S01]  /*da10*/  ULDC.64 UR4, c[0x4][0x28] ;  /* 0x01000a0000047ab9 */ /* 0x000fe20000000a00 */
[----:B0-----:R-:W-:Y:S02]  /*da20*/  IMAD.U32 R4, RZ, RZ, UR6 ;  /* 0x00000006ff047e24 */ /* 0x001fe4000f8e00ff */
        /* <DEDUP_REMOVED lines=11> */
.L_x_240:
[----:B------:R-:W2:Y:S01]  /*dae0*/  LDL.LU.64 R6, [R1+0x18] ;  /* 0x0000180001067983 */ /* 0x000ea20000300a00 */
[----:B------:R-:W-:-:S03]  /*daf0*/  ULDC.64 UR8, c[0x0][0x3e0] ;  /* 0x0000f80000087ab9 */ /* 0x000fc60000000a00 */
[----:B------:R-:W3:Y:S01]  /*db00*/  LDL.LU R2, [R1+0x24] ;  /* 0x0000240001027983 */ /* 0x000ee20000300800 */
[----:B0-----:R-:W0:Y:S01]  /*db10*/  S2R R4, SR_TID.X ;  /* 0x0000000000047919 */ /* 0x001e220000002100 */
[----:B------:R-:W1:Y:S01]  /*db20*/  S2R R0, SR_CTAID.X ;  /* 0x0000000000007919 */ /* 0x000e620000002500 */
[C---:B0-----:R-:W-:Y:S01]  /*db30*/  LOP3.LUT R3, R4.reuse, 0x7f, RZ, 0xc0, !PT ;  /* 0x0000007f04037812 */ /* 0x041fe200078ec0ff */
[----:B------:R-:W-:-:S03]  /*db40*/  IMAD.SHL.U32 R15, R4, 0x10, RZ ;  /* 0x00000010040f7824 */ /* 0x000fc600078e00ff */
[----:B------:R-:W-:-:S04]  /*db50*/  SHF.R.U32.HI R4, RZ, 0x3, R3 ;  /* 0x00000003ff047819 */ /* 0x000fc80000011603 */
[----:B------:R-:W-:-:S05]  /*db60*/  LOP3.LUT R4, R4, 0x70, R15, 0xf8, !PT ;  /* 0x0000007004047812 */ /* 0x000fca00078ef80f */
[----:B-1----:R-:W-:Y:S01]  /*db70*/  IMAD R4, R0, 0x40, R4 ;  /* 0x0000004000047824 */ /* 0x002fe200078e0204 */
[----:B------:R-:W0:Y:S01]  /*db80*/  S2R R8, SR_TID.X ;  /* 0x0000000000087919 */ /* 0x000e220000002100 */
[----:B------:R-:W-:-:S04]  /*db90*/  UIMAD UR6, UR45, UR8, URZ ;  /* 0x000000082d0672a4 */ /* 0x000fc8000f8e023f */
[----:B------:R-:W-:Y:S01]  /*dba0*/  UIMAD UR6, UR44, UR9, UR6 ;  /* 0x000000092c0672a4 */ /* 0x000fe2000f8e0206 */
[----:B0-----:R-:W-:-:S05]  /*dbb0*/  IMAD.SHL.U32 R10, R8, 0x8, RZ ;  /* 0x00000008080a7824 */ /* 0x001fca00078e00ff */
[----:B------:R-:W-:Y:S02]  /*dbc0*/  LOP3.LUT R10, R10, 0x38, RZ, 0xc0, !PT ;  /* 0x000000380a0a7812 */ /* 0x000fe400078ec0ff */
[----:B------:R-:W-:Y:S02]  /*dbd0*/  LOP3.LUT R17, R17, 0xfffffff7, RZ, 0xc0, !PT ;  /* 0xfffffff711117812 */ /* 0x000fe400078ec0ff */
[----:B--2---:R-:W-:Y:S02]  /*dbe0*/  R2UR UR5, R7 ;  /* 0x00000000070572ca */ /* 0x004fe400000e0000 */
[----:B------:R-:W0:Y:S01]  /*dbf0*/  LDC R7, c[0x0][0x448] ;  /* 0x00011200ff077b82 */ /* 0x000e220000000800 */
[----:B---3--:R-:W-:Y:S02]  /*dc00*/  R2UR UR5, R2 ;  /* 0x00000000020572ca */ /* 0x008fe400000e0000 */
[----:B0-----:R-:W-:-:S13]  /*dc10*/  ISETP.NE.AND P0, PT, R7, 0x1, PT ;  /* 0x000000010700780c */ /* 0x001fda0003f05270 */
[----:B------:R-:W0:Y:S08]  /*dc20*/  @P0 LDC R2, c[0x0][0x44c] ;  /* 0x00011300ff020b82 */ /* 0x000e300000000800 */
[----:B------:R-:W1:Y:S01]  /*dc30*/  @P0 LDC R0, c[0x0][0x450] ;  /* 0x00011400ff000b82 */ /* 0x000e620000000800 */
[----:B------:R-:W-:Y:S01]  /*dc40*/  R2UR UR4, R6 ;  /* 0x00000000060472ca */ /* 0x000fe200000e0000 */
[----:B0-----:R-:W-:-:S04]  /*dc50*/  @P0 IMAD.HI.U32 R3, R4, R2, RZ ;  /* 0x0000000204030227 */ /* 0x001fc800078e00ff */
[----:B------:R-:W-:Y:S01]  /*dc60*/  IMAD.MOV.U32 R2, RZ, RZ, R4 ;  /* 0x000000ffff027224 */ /* 0x000fe200078e0004 */
[----:B-1----:R-:W-:-:S07]  /*dc70*/  @P0 SHF.R.U32.HI R2, RZ, R0, R3 ;  /* 0x00000000ff020219 */ /* 0x002fce0000011603 */
[----:B------:R-:W-:Y:S01]  /*dc80*/  UIMAD.WIDE.U32 UR4, UR44, UR8, UR4 ;  /* 0x000000082c0472a5 */ /* 0x000fe2000f8e0004 */
[--C-:B------:R-:W-:Y:S01]  /*dc90*/  SHF.R.S32.HI R3, RZ, 0x1f, R2.reuse ;  /* 0x0000001fff037819 */ /* 0x100fe20000011402 */
[----:B------:R-:W-:Y:S01]  /*dca0*/  IMAD.MOV R0, RZ, RZ, -R2 ;  /* 0x000000ffff007224 */ /* 0x000fe200078e0a02 */
[----:B------:R-:W-:Y:S01]  /*dcb0*/  ULDC.64 UR8, c[0x0][0x3d0] ;  /* 0x0000f40000087ab9 */ /* 0x000fe20000000a00 */
[----:B------:R-:W-:Y:S02]  /*dcc0*/  UIADD3 UR5, UR5, UR6, URZ ;  /* 0x0000000605057290 */ /* 0x000fe4000fffe03f */
[----:B------:R-:W-:Y:S02]  /*dcd0*/  IMAD R0, R7, R0, R4 ;  /* 0x0000000007007224 */ /* 0x000fe400078e0204 */
[----:B------:R-:W-:Y:S02]  /*dce0*/  IMAD R5, R3, UR8, RZ ;  /* 0x0000000803057c24 */ /* 0x000fe4000f8e02ff */
[----:B------:R-:W-:Y:S01]  /*dcf0*/  IMAD.U32 R3, RZ, RZ, UR8 ;  /* 0x00000008ff037e24 */ /* 0x000fe2000f8e00ff */
[----:B------:R-:W-:Y:S01]  /*dd00*/  SHF.R.S32.HI R4, RZ, 0x1f, R0 ;  /* 0x0000001fff047819 */ /* 0x000fe20000011400 */
[----:B------:R-:W-:-:S02]  /*dd10*/  IMAD R5, R2, UR9, R5 ;  /* 0x0000000902057c24 */ /* 0x000fc4000f8e0205 */
[----:B------:R-:W-:Y:S01]  /*dd20*/  IMAD.WIDE.U32 R2, R2, R3, UR4 ;  /* 0x0000000402027e25 */ /* 0x000fe2000f8e0003 */
[----:B------:R-:W-:-:S03]  /*dd30*/  ULDC.64 UR4, c[0x0][0x3c8] ;  /* 0x0000f20000047ab9 */ /* 0x000fc60000000a00 */
[----:B------:R-:W-:Y:S02]  /*dd40*/  IMAD.IADD R3, R3, 0x1, R5 ;  /* 0x0000000103037824 */ /* 0x000fe400078e0205 */
[----:B------:R-:W-:Y:S02]  /*dd50*/  IMAD R4, R4, UR4, RZ ;  /* 0x0000000404047c24 */ /* 0x000fe4000f8e02ff */
[----:B------:R-:W-:-:S04]  /*dd60*/  IMAD.WIDE.U32 R2, R0, UR4, R2 ;  /* 0x0000000400027c25 */ /* 0x000fc8000f8e0002 */
[----:B------:R-:W-:Y:S01]  /*dd70*/  IMAD R5, R0, UR5, R4 ;  /* 0x0000000500057c24 */ /* 0x000fe2000f8e0204 */
[----:B------:R-:W-:Y:S02]  /*dd80*/  ULDC.64 UR4, c[0x0][0x390] ;  /* 0x0000e40000047ab9 */ /* 0x000fe40000000a00 */
[----:B------:R-:W-:Y:S01]  /*dd90*/  LEA R0, P0, R2, UR4, 0x1 ;  /* 0x0000000402007c11 */ /* 0x000fe2000f8008ff */
[----:B------:R-:W-:Y:S01]  /*dda0*/  IMAD.IADD R3, R3, 0x1, R5 ;  /* 0x0000000103037824 */ /* 0x000fe200078e0205 */
[----:B------:R-:W-:-:S04]  /*ddb0*/  ULDC UR4, c[0x0][0x3b8] ;  /* 0x0000ee0000047ab9 */ /* 0x000fc80000000800 */
[----:B------:R-:W-:Y:S02]  /*ddc0*/  LEA.HI.X R6, R2, UR5, R3, 0x1, P0 ;  /* 0x0000000502067c11 */ /* 0x000fe400080f0c03 */
[----:B------:R-:W-:-:S04]  /*ddd0*/  LOP3.LUT R2, R10, 0x40, RZ, 0xfc, !PT ;  /* 0x000000400a027812 */ /* 0x000fc800078efcff */
[----:B------:R-:W-:Y:S02]  /*dde0*/  ISETP.GE.AND P1, PT, R2, UR4, PT ;  /* 0x0000000402007c0c */ /* 0x000fe4000bf26270 */
[C---:B------:R-:W-:Y:S02]  /*ddf0*/  LOP3.LUT R2, R10.reuse, 0x80, RZ, 0xfc, !PT ;  /* 0x000000800a027812 */ /* 0x040fe400078efcff */
[----:B------:R-:W-:Y:S02]  /*de00*/  ISETP.GE.AND P3, PT, R10, UR4, PT ;  /* 0x000000040a007c0c */ /* 0x000fe4000bf66270 */
[----:B------:R-:W-:Y:S02]  /*de10*/  ISETP.GE.AND P2, PT, R2, UR4, PT ;  /* 0x0000000402007c0c */ /* 0x000fe4000bf46270 */
[----:B------:R-:W-:Y:S02]  /*de20*/  SEL R2, RZ, 0x1, P3 ;  /* 0x00000001ff027807 */ /* 0x000fe40001800000 */
[----:B------:R-:W-:-:S02]  /*de30*/  SEL R3, RZ, 0x4, P2 ;  /* 0x00000004ff037807 */ /* 0x000fc40001000000 */
[----:B------:R-:W-:-:S04]  /*de40*/  SEL R4, RZ, 0x2, P1 ;  /* 0x00000002ff047807 */ /* 0x000fc80000800000 */
[----:B------:R-:W-:Y:S02]  /*de50*/  IADD3 R2, R3, R4, R2 ;  /* 0x0000000403027210 */ /* 0x000fe40007ffe002 */
[----:B------:R-:W-:-:S04]  /*de60*/  LOP3.LUT R3, R10, 0xc0, RZ, 0xfc, !PT ;  /* 0x000000c00a037812 */ /* 0x000fc800078efcff */
[----:B------:R-:W-:Y:S02]  /*de70*/  ISETP.GE.AND P5, PT, R3, UR4, PT ;  /* 0x0000000403007c0c */ /* 0x000fe4000bfa6270 */
[----:B------:R-:W-:-:S04]  /*de80*/  LOP3.LUT R3, R10, 0x100, RZ, 0xfc, !PT ;  /* 0x000001000a037812 */ /* 0x000fc800078efcff */
[----:B------:R-:W-:Y:S02]  /*de90*/  ISETP.GE.AND P0, PT, R3, UR4, PT ;  /* 0x0000000403007c0c */ /* 0x000fe4000bf06270 */
[----:B------:R-:W-:Y:S02]  /*dea0*/  SEL R4, RZ, 0x8, P5 ;  /* 0x00000008ff047807 */ /* 0x000fe40002800000 */
[----:B------:R-:W-:-:S04]  /*deb0*/  SEL R3, RZ, 0x10, P0 ;  /* 0x00000010ff037807 */ /* 0x000fc80000000000 */
[----:B------:R-:W-:Y:S02]  /*dec0*/  IADD3 R2, R3, R2, R4 ;  /* 0x0000000203027210 */ /* 0x000fe40007ffe004 */
[C---:B------:R-:W-:Y:S02]  /*ded0*/  LOP3.LUT R3, R10.reuse, 0x180, RZ, 0xfc, !PT ;  /* 0x000001800a037812 */ /* 0x040fe400078efcff */
[----:B------:R-:W-:Y:S02]  /*dee0*/  @P1 LOP3.LUT R17, R17, 0x8, RZ, 0xfc, !PT ;  /* 0x0000000811111812 */ /* 0x000fe400078efcff */
[----:B------:R-:W-:Y:S02]  /*def0*/  ISETP.GE.AND P1, PT, R3, UR4, PT ;  /* 0x0000000403007c0c */ /* 0x000fe4000bf26270 */
[----:B------:R-:W-:Y:S02]  /*df00*/  LOP3.LUT R3, R10, 0x140, RZ, 0xfc, !PT ;  /* 0x000001400a037812 */ /* 0x000fe400078efcff */
[----:B------:R-:W-:-:S02]  /*df10*/  SEL R4, RZ, 0x40, P1 ;  /* 0x00000040ff047807 */ /* 0x000fc40000800000 */
[----:B------:R-:W-:Y:S02]  /*df20*/  LOP3.LUT R17, R17, 0xfffffffb, RZ, 0xc0, !PT ;  /* 0xfffffffb11117812 */ /* 0x000fe400078ec0ff */
[----:B------:R-:W-:Y:S02]  /*df30*/  ISETP.GE.AND P1, PT, R3, UR4, PT ;  /* 0x0000000403007c0c */ /* 0x000fe4000bf26270 */
[----:B------:R-:W-:Y:S02]  /*df40*/  LOP3.LUT R17, R17, 0xffffffef, RZ, 0xc0, !PT ;  /* 0xffffffef11117812 */ /* 0x000fe400078ec0ff */
[----:B------:R-:W-:Y:S02]  /*df50*/  SEL R3, RZ, 0x20, P1 ;  /* 0x00000020ff037807 */ /* 0x000fe40000800000 */
[----:B------:R-:W-:Y:S02]  /*df60*/  @P3 LOP3.LUT R17, R17, 0x10, RZ, 0xfc, !PT ;  /* 0x0000001011113812 */ /* 0x000fe400078efcff */
[----:B------:R-:W-:-:S02]  /*df70*/  IADD3 R4, R4, R2, R3 ;  /* 0x0000000204047210 */ /* 0x000fc40007ffe003 */
[----:B------:R-:W-:Y:S02]  /*df80*/  LOP3.LUT R2, R10, 0x1c0, RZ, 0xfc, !PT ;  /* 0x000001c00a027812 */ /* 0x000fe400078efcff */
[----:B------:R-:W-:Y:S02]  /*df90*/  @P2 LOP3.LUT R17, R17, 0x4, RZ, 0xfc, !PT ;  /* 0x0000000411112812 */ /* 0x000fe400078efcff */
[----:B------:R-:W-:Y:S01]  /*dfa0*/  ISETP.GE.AND P2, PT, R2, UR4, PT ;  /* 0x0000000402007c0c */ /* 0x000fe2000bf46270 */
[----:B------:R-:W-:-:S03]  /*dfb0*/  UMOV UR4, 0xffffffff ;  /* 0xffffffff00047882 */ /* 0x000fc60000000000 */
[----:B------:R-:W-:-:S05]  /*dfc0*/  SEL R5, RZ, 0x80, P2 ;  /* 0x00000080ff057807 */ /* 0x000fca0001000000 */
[----:B------:R-:W-:Y:S01]  /*dfd0*/  IMAD.IADD R5, R4, 0x1, R5 ;  /* 0x0000000104057824 */ /* 0x000fe200078e0205 */
[----:B------:R-:W-:Y:S06]  /*dfe0*/  BRA.DIV UR4, `(.L_x_241) ;  /* 0x0000004204787947 */ /* 0x000fec000b800000 */
[----:B------:R-:W2:Y:S01]  /*dff0*/  LDL.LU R3, [R1+0x4] ;  /* 0x0000040001037983 */ /* 0x000ea20000300800 */
[----:B------:R-:W-:-:S03]  /*e000*/  ULDC UR4, c[0x0][0x288] ;  /* 0x0000a20000047ab9 */ /* 0x000fc60000000800 */
[----:B------:R-:W3:Y:S01]  /*e010*/  LDL.LU R2, [R1+0xc] ;  /* 0x00000c0001027983 */ /* 0x000ee20000300800 */
[----:B------:R-:W-:Y:S01]  /*e020*/  IMAD R7, R7, UR4, RZ ;  /* 0x0000000407077c24 */ /* 0x000fe2000f8e02ff */
[----:B------:R-:W-:Y:S02]  /*e030*/  LOP3.LUT R17, R17, 0xffffff7f, RZ, 0xc0, !PT ;  /* 0xffffff7f11117812 */ /* 0x000fe400078ec0ff */
[----:B------:R-:W4:Y:S02]  /*e040*/  LDL.LU R15, [R1+0x10] ;  /* 0x00001000010f7983 */ /* 0x000f240000300800 */
[----:B------:R-:W-:Y:S01]  /*e050*/  @P0 LOP3.LUT R17, R17, 0x80, RZ, 0xfc, !PT ;  /* 0x0000008011110812 */ /* 0x000fe200078efcff */
[----:B------:R-:W0:Y:S03]  /*e060*/  S2R R9, SR_TID.X ;  /* 0x0000000000097919 */ /* 0x000e260000002100 */
[C---:B------:R-:W-:Y:S01]  /*e070*/  LOP3.LUT P0, RZ, R17.reuse, 0x10, RZ, 0xc0, !PT ;  /* 0x0000001011ff7812 */ /* 0x040fe2000780c0ff */
[----:B------:R-:W1:Y:S01]  /*e080*/  S2R R11, SR_TID.X ;  /* 0x00000000000b7919 */ /* 0x000e620000002100 */
[----:B------:R-:W-:-:S04]  /*e090*/  LOP3.LUT R17, R17, 0xffffffbf, RZ, 0xc0, !PT ;  /* 0xffffffbf11117812 */ /* 0x000fc800078ec0ff */
[----:B------:R-:W-:-:S04]  /*e0a0*/  @P1 LOP3.LUT R17, R17, 0x40, RZ, 0xfc, !PT ;  /* 0x0000004011111812 */ /* 0x000fc800078efcff */
[C---:B------:R-:W-:Y:S01]  /*e0b0*/  LOP3.LUT P1, RZ, R17.reuse, 0x8, RZ, 0xc0, !PT ;  /* 0x0000000811ff7812 */ /* 0x040fe2000782c0ff */
[----:B------:R-:W-:Y:S01]  /*e0c0*/  ULDC.64 UR6, c[0x0][0x208] ;  /* 0x0000820000067ab9 */ /* 0x000fe20000000a00 */
[----:B------:R-:W-:Y:S01]  /*e0d0*/  LOP3.LUT P3, RZ, R17, 0x4, RZ, 0xc0, !PT ;  /* 0x0000000411ff7812 */ /* 0x000fe2000786c0ff */
[----:B0-----:R-:W-:Y:S01]  /*e0e0*/  IMAD.SHL.U32 R13, R9, 0x8, RZ ;  /* 0x00000008090d7824 */ /* 0x001fe200078e00ff */
[----:B-1----:R-:W-:-:S04]  /*e0f0*/  LOP3.LUT R11, R11, 0x7f, RZ, 0xc0, !PT ;  /* 0x0000007f0b0b7812 */ /* 0x002fc800078ec0ff */
[----:B------:R-:W-:Y:S01]  /*e100*/  LOP3.LUT R13, R13, 0x38, RZ, 0xc0, !PT ;  /* 0x000000380d0d7812 */ /* 0x000fe200078ec0ff */
[----:B------:R-:W-:Y:S02]  /*e110*/  IMAD.SHL.U32 R12, R11, 0x8, RZ ;  /* 0x000000080b0c7824 */ /* 0x000fe400078e00ff */
[----:B------:R-:W-:-:S05]  /*e120*/  IMAD.SHL.U32 R11, R9, 0x8, RZ ;  /* 0x00000008090b7824 */ /* 0x000fca00078e00ff */
[----:B------:R-:W-:-:S04]  /*e130*/  LOP3.LUT R11, R11, 0x1f8, RZ, 0xc0, !PT ;  /* 0x000001f80b0b7812 */ /* 0x000fc800078ec0ff */
[----:B------:R-:W-:-:S04]  /*e140*/  LOP3.LUT R11, R11, 0x38, R9, 0x78, !PT ;  /* 0x000000380b0b7812 */ /* 0x000fc800078e7809 */
[----:B------:R-:W-:Y:S01]  /*e150*/  LOP3.LUT R11, R11, 0x200, R12, 0xf8, !PT ;  /* 0x000002000b0b7812 */ /* 0x000fe200078ef80c */
[----:B------:R-:W-:Y:S01]  /*e160*/  SHFL.IDX PT, R14, R0, 0x1, 0x181f ;  /* 0x00381f00000e7f89 */ /* 0x000fe200000e0000 */
[----:B--2---:R-:W-:-:S03]  /*e170*/  ISETP.GE.AND P2, PT, R3, R7, PT ;  /* 0x000000070300720c */ /* 0x004fc60003f46270 */
[----:B------:R-:W0:Y:S01]  /*e180*/  SHFL.IDX PT, R3, R0, RZ, 0x181f ;  /* 0x00181fff00037589 */ /* 0x000e2200000e0000 */
[----:B---3--:R-:W-:-:S03]  /*e190*/  IMAD.MOV.U32 R10, RZ, RZ, R2 ;  /* 0x000000ffff0a7224 */ /* 0x008fc600078e0002 */
[----:B------:R-:W1:Y:S06]  /*e1a0*/  SHFL.IDX PT, R2, R6, RZ, 0x181f ;  /* 0x00181fff06027589 */ /* 0x000e6c00000e0000 */
[----:B------:R-:W-:-:S04]  /*e1b0*/  @!P2 LOP3.LUT R8, R4, 0x40, RZ, 0xc0, !PT ;  /* 0x000000400408a812 */ /* 0x000fc800078ec0ff */
[----:B------:R-:W-:Y:S02]  /*e1c0*/  @!P2 SHF.R.U32.HI R8, RZ, 0x2, R8 ;  /* 0x00000002ff08a819 */ /* 0x000fe40000011608 */
[----:B------:R-:W-:Y:S02]  /*e1d0*/  @!P2 LEA R9, R11, UR38, 0x1 ;  /* 0x000000260b09ac11 */ /* 0x000fe4000f8e08ff */
[----:B------:R-:W-:Y:S02]  /*e1e0*/  @!P2 ISETP.NE.U32.AND P4, PT, R8, RZ, PT ;  /* 0x000000ff0800a20c */ /* 0x000fe40003f85070 */
[----:B------:R-:W-:Y:S02]  /*e1f0*/  @!P2 LOP3.LUT R8, R5, 0x80, RZ, 0xc0, !PT ;  /* 0x000000800508a812 */ /* 0x000fe400078ec0ff */
[----:B0-----:R-:W-:-:S05]  /*e200*/  @!P2 LEA R3, P6, R13, R3, 0x1 ;  /* 0x000000030d03a211 */ /* 0x001fca00078c08ff */
[----:B-1----:R-:W-:-:S05]  /*e210*/  @!P2 IMAD.X R2, RZ, RZ, R2, P6 ;  /* 0x000000ffff02a224 */ /* 0x002fca00030e0602 */
[----:B------:R-:W-:-:S04]  /*e220*/  @!P2 LOP3.LUT R3, R3, R2, RZ, 0x3c, !PT ;  /* 0x000000020303a212 */ /* 0x000fc800078e3cff */
[----:B------:R-:W-:-:S04]  /*e230*/  @!P2 LOP3.LUT R2, R3, R2, RZ, 0x3c, !PT ;  /* 0x000000020302a212 */ /* 0x000fc800078e3cff */
[----:B------:R-:W-:Y:S02]  /*e240*/  @!P2 LOP3.LUT R3, R3, R2, RZ, 0x3c, !PT ;  /* 0x000000020303a212 */ /* 0x000fe400078e3cff */
[----:B------:R-:W-:-:S03]  /*e250*/  @!P2 SHF.R.U32.HI R8, RZ, 0x3, R8 ;  /* 0x00000003ff08a819 */ /* 0x000fc60000011608 */
[----:B------:R-:W-:Y:S01]  /*e260*/  @!P2 LDGSTS.E.BYPASS.LTC128B.128 [R9+0x26400], desc[UR6][R2.64], !P0 ;  /* 0x264000000209afae */ /* 0x000fe2000c101d46 */
[----:B------:R-:W-:-:S03]  /*e270*/  LOP3.LUT P0, RZ, R17, 0x80, RZ, 0xc0, !PT ;  /* 0x0000008011ff7812 */ /* 0x000fc6000780c0ff */
[----:B------:R-:W-:Y:S01]  /*e280*/  @!P2 LDGSTS.E.BYPASS.LTC128B.128 [R9+0x28400], desc[UR6][R2.64+0x80], !P1 ;  /* 0x284000800209afae */ /* 0x000fe2000c901d46 */
[----:B------:R-:W-:Y:S02]  /*e290*/  LOP3.LUT P1, RZ, R17, 0x40, RZ, 0xc0, !PT ;  /* 0x0000004011ff7812 */ /* 0x000fe4000782c0ff */
[----:B------:R-:W-:Y:S01]  /*e2a0*/  @!P2 ISETP.NE.U32.AND P6, PT, R8, RZ, PT ;  /* 0x000000ff0800a20c */ /* 0x000fe20003fc5070 */
[----:B------:R-:W-:Y:S04]  /*e2b0*/  @!P2 LDGSTS.E.BYPASS.LTC128B.128 [R9+0x2a400], desc[UR6][R2.64+0x100], !P3 ;  /* 0x2a4001000209afae */ /* 0x000fe8000d901d46 */
[----:B------:R-:W0:Y:S04]  /*e2c0*/  SHFL.IDX PT, R8, R6, 0x1, 0x181f ;  /* 0x00381f0006087f89 */ /* 0x000e2800000e0000 */
[----:B------:R-:W-:Y:S04]  /*e2d0*/  @!P2 LDGSTS.E.BYPASS.LTC128B.128 [R9+0x2c400], desc[UR6][R2.64+0x180], !P5 ;  /* 0x2c4001800209afae */ /* 0x000fe8000e901d46 */
[----:B------:R-:W-:Y:S04]  /*e2e0*/  @!P2 LDGSTS.E.BYPASS.LTC128B.128 [R9+0x2e400], desc[UR6][R2.64+0x200], !P0 ;  /* 0x2e4002000209afae */ /* 0x000fe8000c101d46 */
[----:B------:R-:W-:Y:S04]  /*e2f0*/  @!P2 LDGSTS.E.BYPASS.LTC128B.128 [R9+0x30400], desc[UR6][R2.64+0x280], !P1 ;  /* 0x304002800209afae */ /* 0x000fe8000c901d46 */
[----:B------:R-:W-:Y:S04]  /*e300*/  @!P2 LDGSTS.E.BYPASS.LTC128B.128 [R9+0x32400], desc[UR6][R2.64+0x300], P4 ;  /* 0x324003000209afae */ /* 0x000fe8000a101d46 */
[----:B------:R1:W-:Y:S01]  /*e310*/  @!P2 LDGSTS.E.BYPASS.LTC128B.128 [R9+0x34400], desc[UR6][R2.64+0x380], P6 ;  /* 0x344003800209afae */ /* 0x0003e2000b101d46 */
[----:B------:R-:W-:-:S13]  /*e320*/  ISETP.GE.AND P2, PT, R10, R7, PT ;  /* 0x000000070a00720c */ /* 0x000fda0003f46270 */
[----:B------:R-:W-:-:S05]  /*e330*/  @!P2 LEA R10, P4, R13, R14, 0x1 ;  /* 0x0000000e0d0aa211 */ /* 0x000fca00078808ff */
[----:B0-----:R-:W-:Y:S01]  /*e340*/  @!P2 IMAD.X R14, RZ, RZ, R8, P4 ;  /* 0x000000ffff0ea224 */ /* 0x001fe200020e0608 */
[----:B------:R-:W-:Y:S02]  /*e350*/  LOP3.LUT P4, RZ, R17, 0x10, RZ, 0xc0, !PT ;  /* 0x0000001011ff7812 */ /* 0x000fe4000788c0ff */
[----:B------:R-:W-:Y:S01]  /*e360*/  @!P2 LOP3.LUT R8, R4, 0x40, RZ, 0xc0, !PT ;  /* 0x000000400408a812 */ /* 0x000fe200078ec0ff */
[----:B-1----:R-:W-:Y:S01]  /*e370*/  @!P2 IMAD.MOV.U32 R2, RZ, RZ, R10 ;  /* 0x000000ffff02a224 */ /* 0x002fe200078e000a */
[----:B------:R-:W-:Y:S01]  /*e380*/  @!P2 LEA R21, R11, UR38, 0x1 ;  /* 0x000000260b15ac11 */ /* 0x000fe2000f8e08ff */
[----:B------:R-:W-:Y:S01]  /*e390*/  @!P2 IMAD.MOV.U32 R3, RZ, RZ, R14 ;  /* 0x000000ffff03a224 */ /* 0x000fe200078e000e */
[----:B------:R-:W-:Y:S02]  /*e3a0*/  LOP3.LUT P6, RZ, R17, 0x8, RZ, 0xc0, !PT ;  /* 0x0000000811ff7812 */ /* 0x000fe400078cc0ff */
[----:B------:R-:W-:-:S05]  /*e3b0*/  @!P2 SHF.R.U32.HI R8, RZ, 0x2, R8 ;  /* 0x00000002ff08a819 */ /* 0x000fca0000011608 */
[----:B------:R-:W-:Y:S01]  /*e3c0*/  @!P2 LDGSTS.E.BYPASS.LTC128B.128 [R21+0x26c00], desc[UR6][R2.64], !P4 ;  /* 0x26c000000215afae */ /* 0x000fe2000e101d46 */
[----:B------:R-:W-:Y:S02]  /*e3d0*/  @!P2 ISETP.NE.U32.AND P4, PT, R8, RZ, PT ;  /* 0x000000ff0800a20c */ /* 0x000fe40003f85070 */
[----:B------:R-:W-:-:S03]  /*e3e0*/  @!P2 LOP3.LUT R8, R5, 0x80, RZ, 0xc0, !PT ;  /* 0x000000800508a812 */ /* 0x000fc600078ec0ff */
[----:B------:R-:W-:Y:S01]  /*e3f0*/  @!P2 LDGSTS.E.BYPASS.LTC128B.128 [R21+0x28c00], desc[UR6][R2.64+0x80], !P6 ;  /* 0x28c000800215afae */ /* 0x000fe2000f101d46 */
[----:B------:R-:W-:-:S03]  /*e400*/  @!P2 SHF.R.U32.HI R8, RZ, 0x3, R8 ;  /* 0x00000003ff08a819 */ /* 0x000fc60000011608 */
[----:B------:R-:W-:Y:S04]  /*e410*/  @!P2 LDGSTS.E.BYPASS.LTC128B.128 [R21+0x2ac00], desc[UR6][R2.64+0x100], !P3 ;  /* 0x2ac001000215afae */ /* 0x000fe8000d901d46 */
[----:B------:R-:W-:Y:S04]  /*e420*/  @!P2 LDGSTS.E.BYPASS.LTC128B.128 [R21+0x2cc00], desc[UR6][R2.64+0x180], !P5 ;  /* 0x2cc001800215afae */ /* 0x000fe8000e901d46 */
[----:B------:R-:W-:Y:S04]  /*e430*/  @!P2 LDGSTS.E.BYPASS.LTC128B.128 [R21+0x2ec00], desc[UR6][R2.64+0x200], !P0 ;  /* 0x2ec002000215afae */ /* 0x000fe8000c101d46 */
[----:B------:R-:W-:Y:S04]  /*e440*/  @!P2 LDGSTS.E.BYPASS.LTC128B.128 [R21+0x30c00], desc[UR6][R2.64+0x280], !P1 ;  /* 0x30c002800215afae */ /* 0x000fe8000c901d46 */
[----:B------:R-:W-:Y:S01]  /*e450*/  @!P2 LDGSTS.E.BYPASS.LTC128B.128 [R21+0x32c00], desc[UR6][R2.64+0x300], P4 ;  /* 0x32c003000215afae */ /* 0x000fe2000a101d46 */
[----:B------:R-:W-:-:S03]  /*e460*/  @!P2 ISETP.NE.U32.AND P4, PT, R8, RZ, PT ;  /* 0x000000ff0800a20c */ /* 0x000fc60003f85070 */
[----:B------:R-:W0:Y:S10]  /*e470*/  SHFL.IDX PT, R14, R0, 0x2, 0x181f ;  /* 0x00581f00000e7f89 */ /* 0x000e3400000e0000 */
[----:B------:R1:W-:Y:S01]  /*e480*/  @!P2 LDGSTS.E.BYPASS.LTC128B.128 [R21+0x34c00], desc[UR6][R2.64+0x380], P4 ;  /* 0x34c003800215afae */ /* 0x0003e2000a101d46 */
[----:B----4-:R-:W-:-:S03]  /*e490*/  ISETP.GE.AND P2, PT, R15, R7, PT ;  /* 0x000000070f00720c */ /* 0x010fc60003f46270 */
[----:B-1----:R-:W1:Y:S10]  /*e4a0*/  SHFL.IDX PT, R2, R6, 0x2, 0x181f ;  /* 0x00581f0006027f89 */ /* 0x002e7400000e0000 */
[----:B0-----:R-:W-:-:S02]  /*e4b0*/  @!P2 LEA R3, P4, R13, R14, 0x1 ;  /* 0x0000000e0d03a211 */ /* 0x001fc400078808ff */
[----:B------:R-:W-:Y:S02]  /*e4c0*/  @!P2 LOP3.LUT R8, R4, 0x40, RZ, 0xc0, !PT ;  /* 0x000000400408a812 */ /* 0x000fe400078ec0ff */
[----:B------:R-:W-:Y:S02]  /*e4d0*/  @!P2 LEA R9, R11, UR38, 0x1 ;  /* 0x000000260b09ac11 */ /* 0x000fe4000f8e08ff */
[----:B------:R-:W-:Y:S01]  /*e4e0*/  @!P2 SHF.R.U32.HI R8, RZ, 0x2, R8 ;  /* 0x00000002ff08a819 */ /* 0x000fe20000011608 */
[----:B-1----:R-:W-:Y:S01]  /*e4f0*/  @!P2 IMAD.X R2, RZ, RZ, R2, P4 ;  /* 0x000000ffff02a224 */ /* 0x002fe200020e0602 */
[----:B------:R-:W-:-:S04]  /*e500*/  LOP3.LUT P4, RZ, R17, 0x10, RZ, 0xc0, !PT ;  /* 0x0000001011ff7812 */ /* 0x000fc8000788c0ff */
[----:B------:R-:W-:-:S04]  /*e510*/  @!P2 LOP3.LUT R3, R3, R2, RZ, 0x3c, !PT ;  /* 0x000000020303a212 */ /* 0x000fc800078e3cff */
[----:B------:R-:W-:-:S04]  /*e520*/  @!P2 LOP3.LUT R2, R3, R2, RZ, 0x3c, !PT ;  /* 0x000000020302a212 */ /* 0x000fc800078e3cff */
[----:B------:R-:W-:-:S05]  /*e530*/  @!P2 LOP3.LUT R3, R3, R2, RZ, 0x3c, !PT ;  /* 0x000000020303a212 */ /* 0x000fca00078e3cff */
[----:B------:R0:W-:Y:S01]  /*e540*/  @!P2 LDGSTS.E.BYPASS.LTC128B.128 [R9+0x27400], desc[UR6][R2.64], !P4 ;  /* 0x274000000209afae */ /* 0x0001e2000e101d46 */
[----:B------:R-:W-:Y:S02]  /*e550*/  @!P2 ISETP.NE.U32.AND P4, PT, R8, RZ, PT ;  /* 0x000000ff0800a20c */ /* 0x000fe40003f85070 */
[----:B------:R-:W-:Y:S01]  /*e560*/  @!P2 LOP3.LUT R8, R5, 0x80, RZ, 0xc0, !PT ;  /* 0x000000800508a812 */ /* 0x000fe200078ec0ff */
[----:B------:R0:W-:Y:S03]  /*e570*/  @!P2 LDGSTS.E.BYPASS.LTC128B.128 [R9+0x29400], desc[UR6][R2.64+0x80], !P6 ;  /* 0x294000800209afae */ /* 0x0001e6000f101d46 */
[----:B------:R-:W-:Y:S01]  /*e580*/  @!P2 SHF.R.U32.HI R8, RZ, 0x3, R8 ;  /* 0x00000003ff08a819 */ /* 0x000fe20000011608 */
[----:B------:R0:W-:Y:S04]  /*e590*/  @!P2 LDGSTS.E.BYPASS.LTC128B.128 [R9+0x2b400], desc[UR6][R2.64+0x100], !P3 ;  /* 0x2b4001000209afae */ /* 0x0001e8000d901d46 */
[----:B------:R0:W-:Y:S04]  /*e5a0*/  @!P2 LDGSTS.E.BYPASS.LTC128B.128 [R9+0x2d400], desc[UR6][R2.64+0x180], !P5 ;  /* 0x2d4001800209afae */ /* 0x0001e8000e901d46 */
[----:B------:R0:W-:Y:S04]  /*e5b0*/  @!P2 LDGSTS.E.BYPASS.LTC128B.128 [R9+0x2f400], desc[UR6][R2.64+0x200], !P0 ;  /* 0x2f4002000209afae */ /* 0x0001e8000c101d46 */
[----:B------:R0:W-:Y:S04]  /*e5c0*/  @!P2 LDGSTS.E.BYPASS.LTC128B.128 [R9+0x31400], desc[UR6][R2.64+0x280], !P1 ;  /* 0x314002800209afae */ /* 0x0001e8000c901d46 */
[----:B------:R0:W-:Y:S01]  /*e5d0*/  @!P2 LDGSTS.E.BYPASS.LTC128B.128 [R9+0x33400], desc[UR6][R2.64+0x300], P4 ;  /* 0x334003000209afae */ /* 0x0001e2000a101d46 */
[----:B------:R-:W-:-:S03]  /*e5e0*/  @!P2 ISETP.NE.U32.AND P4, PT, R8, RZ, PT ;  /* 0x000000ff0800a20c */ /* 0x000fc60003f85070 */
[----:B------:R-:W1:Y:S04]  /*e5f0*/  SHFL.IDX PT, R6, R6, 0x3, 0x181f ;  /* 0x00781f0006067f89 */ /* 0x000e6800000e0000 */
[----:B------:R0:W2:Y:S06]  /*e600*/  SHFL.IDX PT, R14, R0, 0x3, 0x181f ;  /* 0x00781f00000e7f89 */ /* 0x0000ac00000e0000 */
[----:B------:R0:W-:Y:S02]  /*e610*/  @!P2 LDGSTS.E.BYPASS.LTC128B.128 [R9+0x35400], desc[UR6][R2.64+0x380], P4 ;  /* 0x354003800209afae */ /* 0x0001e4000a101d46 */
.L_x_355:
[----:B0-----:R-:W3:Y:S01]  /*e620*/  LDL.LU R0, [R1+0x20] ;  /* 0x0000200001007983 */ /* 0x001ee20000300800 */
[----:B------:R-:W-:Y:S01]  /*e630*/  BSSY B0, `(.L_x_242) ;  /* 0x0000025000007945 */ /* 0x000fe20003800000 */
[----:B---3--:R-:W-:-:S13]  /*e640*/  ISETP.GE.AND P2, PT, R0, R7, PT ;  /* 0x000000070000720c */ /* 0x008fda0003f46270 */
[----:B------:R-:W-:Y:S05]  /*e650*/  @P2 BRA `(.L_x_243) ;  /* 0x0000000000882947 */ /* 0x000fea0003800000 */
[----:B------:R-:W0:Y:S01]  /*e660*/  S2R R0, SR_TID.X ;  /* 0x0000000000007919 */ /* 0x000e220000002100 */
[C---:B------:R-:W-:Y:S01]  /*e670*/  LOP3.LUT P6, RZ, R17.reuse, 0x10, RZ, 0xc0, !PT ;  /* 0x0000001011ff7812 */ /* 0x040fe200078cc0ff */
[----:B------:R-:W-:Y:S01]  /*e680*/  ULDC.64 UR4, c[0x0][0x208] ;  /* 0x0000820000047ab9 */ /* 0x000fe20000000a00 */
[C---:B------:R-:W-:Y:S01]  /*e690*/  LOP3.LUT P4, RZ, R17.reuse, 0x8, RZ, 0xc0, !PT ;  /* 0x0000000811ff7812 */ /* 0x040fe2000788c0ff */
[----:B------:R-:W3:Y:S01]  /*e6a0*/  S2R R3, SR_TID.X ;  /* 0x0000000000037919 */ /* 0x000ee20000002100 */
[----:B------:R-:W-:Y:S02]  /*e6b0*/  LOP3.LUT P3, RZ, R17, 0x4, RZ, 0xc0, !PT ;  /* 0x0000000411ff7812 */ /* 0x000fe4000786c0ff */
[----:B------:R-:W-:Y:S02]  /*e6c0*/  LOP3.LUT R4, R4, 0x40, RZ, 0xc0, !PT ;  /* 0x0000004004047812 */ /* 0x000fe400078ec0ff */
[----:B------:R-:W-:Y:S02]  /*e6d0*/  LOP3.LUT R5, R5, 0x80, RZ, 0xc0, !PT ;  /* 0x0000008005057812 */ /* 0x000fe400078ec0ff */
[----:B------:R-:W-:-:S02]  /*e6e0*/  SHF.R.U32.HI R4, RZ, 0x2, R4 ;  /* 0x00000002ff047819 */ /* 0x000fc40000011604 */
[----:B------:R-:W-:Y:S02]  /*e6f0*/  SHF.R.U32.HI R5, RZ, 0x3, R5 ;  /* 0x00000003ff057819 */ /* 0x000fe40000011605 */
[----:B0-----:R-:W-:Y:S01]  /*e700*/  LOP3.LUT R0, R0, 0x7f, RZ, 0xc0, !PT ;  /* 0x0000007f00007812 */ /* 0x001fe200078ec0ff */
[----:B---3--:R-:W-:-:S04]  /*e710*/  IMAD.SHL.U32 R2, R3, 0x8, RZ ;  /* 0x0000000803027824 */ /* 0x008fc800078e00ff */
[----:B------:R-:W-:Y:S02]  /*e720*/  IMAD.SHL.U32 R8, R0, 0x8, RZ ;  /* 0x0000000800087824 */ /* 0x000fe400078e00ff */
[----:B------:R-:W-:Y:S01]  /*e730*/  IMAD.SHL.U32 R0, R3, 0x8, RZ ;  /* 0x0000000803007824 */ /* 0x000fe200078e00ff */
[----:B------:R-:W-:-:S04]  /*e740*/  LOP3.LUT R2, R2, 0x38, RZ, 0xc0, !PT ;  /* 0x0000003802027812 */ /* 0x000fc800078ec0ff */
[----:B------:R-:W-:Y:S02]  /*e750*/  LOP3.LUT R0, R0, 0x1f8, RZ, 0xc0, !PT ;  /* 0x000001f800007812 */ /* 0x000fe400078ec0ff */
[----:B--2---:R-:W-:Y:S02]  /*e760*/  LEA R2, P2, R2, R14, 0x1 ;  /* 0x0000000e02027211 */ /* 0x004fe400078408ff */
[----:B------:R-:W-:-:S03]  /*e770*/  LOP3.LUT R0, R0, 0x38, R3, 0x78, !PT ;  /* 0x0000003800007812 */ /* 0x000fc600078e7803 */
[----:B-1----:R-:W-:Y:S01]  /*e780*/  IMAD.X R3, RZ, RZ, R6, P2 ;  /* 0x000000ffff037224 */ /* 0x002fe200010e0606 */
[----:B------:R-:W-:Y:S02]  /*e790*/  LOP3.LUT R0, R0, 0x200, R8, 0xf8, !PT ;  /* 0x0000020000007812 */ /* 0x000fe400078ef808 */
[----:B------:R-:W-:Y:S02]  /*e7a0*/  ISETP.NE.U32.AND P2, PT, R4, RZ, PT ;  /* 0x000000ff0400720c */ /* 0x000fe40003f45070 */
[----:B------:R-:W-:-:S05]  /*e7b0*/  LEA R7, R0, UR38, 0x1 ;  /* 0x0000002600077c11 */ /* 0x000fca000f8e08ff */
[----:B------:R-:W-:Y:S01]  /*e7c0*/  @!PT LDS RZ, [RZ] ;  /* 0x00000000fffff984 */ /* 0x000fe20000000800 */
[----:B------:R-:W-:Y:S01]  /*e7d0*/  @!PT LDS RZ, [RZ] ;  /* 0x00000000fffff984 */ /* 0x000fe20000000800 */
[----:B------:R-:W-:Y:S01]  /*e7e0*/  @!PT LDS RZ, [RZ] ;  /* 0x00000000fffff984 */ /* 0x000fe20000000800 */
[----:B------:R0:W-:Y:S04]  /*e7f0*/  LDGSTS.E.BYPASS.LTC128B.128 [R7+0x27c00], desc[UR4][R2.64], !P6 ;  /* 0x27c0000002077fae */ /* 0x0001e8000f101d44 */
[----:B------:R0:W-:Y:S04]  /*e800*/  LDGSTS.E.BYPASS.LTC128B.128 [R7+0x29c00], desc[UR4][R2.64+0x80], !P4 ;  /* 0x29c0008002077fae */ /* 0x0001e8000e101d44 */
[----:B------:R0:W-:Y:S01]  /*e810*/  LDGSTS.E.BYPASS.LTC128B.128 [R7+0x2bc00], desc[UR4][R2.64+0x100], !P3 ;  /* 0x2bc0010002077fae */ /* 0x0001e2000d901d44 */
[----:B------:R-:W-:-:S03]  /*e820*/  ISETP.NE.U32.AND P3, PT, R5, RZ, PT ;  /* 0x000000ff0500720c */ /* 0x000fc60003f65070 */
[----:B------:R0:W-:Y:S04]  /*e830*/  LDGSTS.E.BYPASS.LTC128B.128 [R7+0x2dc00], desc[UR4][R2.64+0x180], !P5 ;  /* 0x2dc0018002077fae */ /* 0x0001e8000e901d44 */
[----:B------:R0:W-:Y:S04]  /*e840*/  LDGSTS.E.BYPASS.LTC128B.128 [R7+0x2fc00], desc[UR4][R2.64+0x200], !P0 ;  /* 0x2fc0020002077fae */ /* 0x0001e8000c101d44 */
[----:B------:R0:W-:Y:S04]  /*e850*/  LDGSTS.E.BYPASS.LTC128B.128 [R7+0x31c00], desc[UR4][R2.64+0x280], !P1 ;  /* 0x31c0028002077fae */ /* 0x0001e8000c901d44 */
[----:B------:R0:W-:Y:S04]  /*e860*/  LDGSTS.E.BYPASS.LTC128B.128 [R7+0x33c00], desc[UR4][R2.64+0x300], P2 ;  /* 0x33c0030002077fae */ /* 0x0001e80009101d44 */
[----:B------:R0:W-:Y:S02]  /*e870*/  LDGSTS.E.BYPASS.LTC128B.128 [R7+0x35c00], desc[UR4][R2.64+0x380], P3 ;  /* 0x35c0038002077fae */ /* 0x0001e40009901d44 */
.L_x_243:
[----:B------:R-:W-:Y:S05]  /*e880*/  BSYNC B0 ;  /* 0x0000000000007941 */ /* 0x000fea0003800000 */
.L_x_242:
[----:B------:R-:W-:Y:S01]  /*e890*/  NOP ;  /* 0x0000000000007918 */ /* 0x000fe20000000000 */
[----:B------:R-:W-:Y:S01]  /*e8a0*/  SYNCS.ARRIVE.TRANS64.RED.A0T1 RZ, [UR38+0x38810], RZ ;  /* 0x038810ffffff79a7 */ /* 0x000fe20008200426 */
[----:B0-----:R-:W-:Y:S01]  /*e8b0*/  IMAD.MOV.U32 R2, RZ, RZ, 0x1 ;  /* 0x00000001ff027424 */ /* 0x001fe200078e00ff */
[----:B------:R-:W-:Y:S04]  /*e8c0*/  ARRIVES.LDGSTSBAR.64.TRANSCNT [UR38+0x38810] ;  /* 0x03881000ff0079b0 */ /* 0x000fe80008000aa6 */
[----:B------:R-:W-:Y:S01]  /*e8d0*/  SHF.L.U32 R2, R2, 0x1f, RZ ;  /* 0x0000001f02027819 */ /* 0x000fe200000006ff */
[----:B------:R-:W-:Y:S01]  /*e8e0*/  NOP ;  /* 0x0000000000007918 */ /* 0x000fe20000000000 */
[----:B------:R-:W-:Y:S02]  /*e8f0*/  SYNCS.ARRIVE.TRANS64.A1T0 RZ, [UR38+0x38810], RZ ;  /* 0x038810ffffff79a7 */ /* 0x000fe40008100026 */
[----:B------:R-:W0:Y:S02]  /*e900*/  SYNCS.PHASECHK.TRANS64.TRYWAIT P0, [UR38+0x38820], R2 ;  /* 0x03882002ff0075a7 */ /* 0x000e240008000166 */
[----:B0-----:R-:W-:Y:S05]  /*e910*/  @!P0 BRA `(.L_x_244) ;  /* 0x0000004000a08947 */ /* 0x001fea0003800000 */
.L_x_356:
[----:B------:R-:W-:Y:S01]  /*e920*/  LOP3.LUT P0, RZ, R17, 0x2, RZ, 0xc0, !PT ;  /* 0x0000000211ff7812 */ /* 0x000fe2000780c0ff */
[----:B------:R-:W-:Y:S01]  /*e930*/  BSSY B0, `(.L_x_245) ;  /* 0x000007f000007945 */ /* 0x000fe20003800000 */
[----:B------:R-:W-:-:S11]  /*e940*/  IMAD.MOV.U32 R0, RZ, RZ, 0x1 ;  /* 0x00000001ff007424 */ /* 0x000fd600078e00ff */
[----:B------:R-:W-:Y:S05]  /*e950*/  @!P0 BRA `(.L_x_246) ;  /* 0x0000000400f08947 */ /* 0x000fea0003800000 */
[----:B------:R-:W3:Y:S01]  /*e960*/  SYNCS.PHASECHK.TRANS64.TRYWAIT P0, [UR38+0x38860], R2 ;  /* 0x03886002ff0075a7 */ /* 0x000ee20008000166 */
[----:B0-----:R-:W0:Y:S02]  /*e970*/  S2R R3, SR_TID.X ;  /* 0x0000000000037919 */ /* 0x001e240000002100 */
[----:B0-----:R-:W-:-:S04]  /*e980*/  LOP3.LUT R3, R3, 0x7f, RZ, 0xc0, !PT ;  /* 0x0000007f03037812 */ /* 0x001fc800078ec0ff */
[----:B------:R-:W-:Y:S01]  /*e990*/  ISETP.NE.AND P1, PT, R3, RZ, PT ;  /* 0x000000ff0300720c */ /* 0x000fe20003f25270 */
[----:B---3--:R-:W-:-:S12]  /*e9a0*/  @!P0 BRA `(.L_x_247) ;  /* 0x0000004000948947 */ /* 0x008fd80003800000 */
.L_x_357:
[----:B------:R-:W-:Y:S04]  /*e9b0*/  BSSY B1, `(.L_x_248) ;  /* 0x0000008000017945 */ /* 0x000fe80003800000 */
[----:B------:R-:W-:Y:S05]  /*e9c0*/  @P1 BRA `(.L_x_249) ;  /* 0x0000000000181947 */ /* 0x000fea0003800000 */
[----:B0-----:R-:W0:Y:S01]  /*e9d0*/  S2R R3, SR_TID.X ;  /* 0x0000000000037919 */ /* 0x001e220000002100 */
[----:B------:R-:W-:-:S04]  /*e9e0*/  IMAD.MOV.U32 R2, RZ, RZ, 0x10000 ;  /* 0x00010000ff027424 */ /* 0x000fc800078e00ff */
[----:B------:R3:W-:Y:S01]  /*e9f0*/  SYNCS.ARRIVE.TRANS64 RZ, [UR38+0x38850], R2 ;  /* 0x03885002ffff79a7 */ /* 0x0007e20008000026 */
[----:B0-----:R-:W-:-:S13]  /*ea00*/  LOP3.LUT P0, RZ, R3, 0x1f, RZ, 0xc0, !PT ;  /* 0x0000001f03ff7812 */ /* 0x001fda000780c0ff */
[----:B---3--:R-:W-:Y:S05]  /*ea10*/  @!P0 BRA `(.L_x_249) ;  /* 0x0000000000048947 */ /* 0x008fea0003800000 */
[----:B------:R-:W-:Y:S01]  /*ea20*/  BPT.TRAP 0x1 ;  /* 0x000000040000795c */ /* 0x000fe20000300000 */
.L_x_249:
[----:B------:R-:W-:Y:S05]  /*ea30*/  BSYNC B1 ;  /* 0x0000000000017941 */ /* 0x000fea0003800000 */
.L_x_248:
[----:B0-----:R-:W3:Y:S01]  /*ea40*/  LDL.LU R2, [R1+0x8] ;  /* 0x0000080001027983 */ /* 0x001ee20000300800 */
        /* <DEDUP_REMOVED lines=9> */
[----:B---3--:R-:W-:-:S08]  /*eae0*/  IMAD.SHL.U32 R2, R2, 0x40, RZ ;  /* 0x0000004002027824 */ /* 0x008fd000078e00ff */
.L_x_250:
        /* <DEDUP_REMOVED lines=8> */
[----:B------:R-:W-:Y:S01]  /*eb70*/  PLOP3.LUT P0, PT, PT, PT, PT, 0x80, 0x0 ;  /* 0x000000000000781c */ /* 0x000fe20003f0f070 */
[----:B------:R-:W-:Y:S01]  /*eb80*/  UIADD3 UR8, UR38, 0x2400, URZ ;  /* 0x0000240026087890 */ /* 0x000fe2000fffe03f */
[----:B------:R-:W-:Y:S01]  /*eb90*/  UMOV UR6, 0x0 ;  /* 0x0000000000067882 */ /* 0x000fe20000000000 */
[----:B------:R-:W-:Y:S01]  /*eba0*/  UMOV UR7, 0x14f00000 ;  /* 0x14f0000000077882 */ /* 0x000fe20000000000 */
[----:B------:R-:W-:-:S09]  /*ebb0*/  UMOV UR10, 0x40 ;  /* 0x00000040000a7882 */ /* 0x000fd20000000000 */
.L_x_251:
        /* <DEDUP_REMOVED lines=13> */
.L_x_252:
        /* <DEDUP_REMOVED lines=13> */
.L_x_253:
        /* <DEDUP_REMOVED lines=13> */
.L_x_254:
        /* <DEDUP_REMOVED lines=13> */
.L_x_255:
        /* <DEDUP_REMOVED lines=13> */
.L_x_256:
        /* <DEDUP_REMOVED lines=13> */
.L_x_257:
[----:B------:R-:W-:-:S13]  /*f0a0*/  @P0 ELECT P1, URZ, PT ;  /* 0x00000000003f082f */ /* 0x000fda0003820000 */
[----:B------:R-:W-:Y:S01]  /*f0b0*/  @P1 R2UR UR13, R16 ;  /* 0x00000000100d12ca */ /* 0x000fe200000e0000 */
[----:B------:R-:W-:Y:S01]  /*f0c0*/  UMOV UR12, UR36 ;  /* 0x00000024000c7c82 */ /* 0x000fe20008000000 */
[----:B------:R-:W-:Y:S02]  /*f0d0*/  @P1 R2UR UR11, R2 ;  /* 0x00000000020b12ca */ /* 0x000fe400000e0000 */
[----:B------:R-:W-:Y:S02]  /*f0e0*/  @P1 PLOP3.LUT P0, PT, P1, PT, PT, 0x8, 0x0 ;  /* 0x000000000000181c */ /* 0x000fe40000f0e170 */
[----:B------:R-:W-:-:S09]  /*f0f0*/  PLOP3.LUT P1, PT, PT, PT, PT, 0x8, 0x0 ;  /* 0x000000000000781c */ /* 0x000fd20003f2e170 */
[----:B------:R3:W-:Y:S02]  /*f100*/  UTMALDG.4D [UR8], [UR4], desc[UR6] ;  /* 0x00000608040075b4 */ /* 0x0007e40008019000 */
[----:B---3--:R-:W-:Y:S05]  /*f110*/  @P0 BRA.U.ANY `(.L_x_257) ;  /* 0xfffffffd00e00947 */ /* 0x008fea000393ffff */
.L_x_246:
[----:B------:R-:W-:Y:S05]  /*f120*/  BSYNC B0 ;  /* 0x0000000000007941 */ /* 0x000fea0003800000 */
.L_x_245:
[----:B0-----:R-:W3:Y:S01]  /*f130*/  LDL.LU R3, [R1+0x14] ;  /* 0x0000140001037983 */ /* 0x001ee20000300800 */
[----:B------:R-:W-:Y:S02]  /*f140*/  IMAD.MOV.U32 R9, RZ, RZ, RZ ;  /* 0x000000ffff097224 */ /* 0x000fe400078e00ff */
[----:B-1----:R-:W-:Y:S02]  /*f150*/  IMAD.MOV.U32 R6, RZ, RZ, 0x1 ;  /* 0x00000001ff067424 */ /* 0x002fe400078e00ff */
[----:B---3--:R-:W-:-:S05]  /*f160*/  VIADD R8, R3, 0xfffffffe ;  /* 0xfffffffe03087836 */ /* 0x008fca0000000000 */
[----:B------:R-:W-:-:S13]  /*f170*/  ISETP.GE.AND P0, PT, R8, UR39, PT ;  /* 0x0000002708007c0c */ /* 0x000fda000bf06270 */
[----:B------:R-:W-:Y:S05]  /*f180*/  @!P0 BRA `(.L_x_227) ;  /* 0x0000002400208947 */ /* 0x000fea0003800000 */
[----:B------:R-:W-:Y:S01]  /*f190*/  UIADD3 UR4, UR43, 0x1, URZ ;  /* 0x000000012b047890 */ /* 0x000fe2000fffe03f */
[----:B------:R-:W-:Y:S01]  /*f1a0*/  LOP3.LUT R0, RZ, UR39, RZ, 0x33, !PT ;  /* 0x00000027ff007c12 */ /* 0x000fe2000f8e33ff */
[----:B------:R-:W0:Y:S01]  /*f1b0*/  S2R R4, SR_TID.X ;  /* 0x0000000000047919 */ /* 0x000e220000002100 */
[----:B------:R-:W-:Y:S01]  /*f1c0*/  IMAD.MOV.U32 R6, RZ, RZ, 0x1 ;  /* 0x00000001ff067424 */ /* 0x000fe200078e00ff */
[----:B------:R-:W-:-:S04]  /*f1d0*/  UIMAD UR4, UR4, UR41, URZ ;  /* 0x00000029040472a4 */ /* 0x000fc8000f8e023f */
[----:B------:R-:W-:-:S04]  /*f1e0*/  UISETP.LT.AND UP0, UPT, UR40, UR4, UPT ;  /* 0x000000042800728c */ /* 0x000fc8000bf01270 */
[----:B------:R-:W-:-:S06]  /*f1f0*/  USEL UR4, UR40, UR4, UP0 ;  /* 0x0000000428047287 */ /* 0x000fcc0008000000 */
[----:B------:R-:W-:-:S05]  /*f200*/  IMAD R3, RZ, RZ, -UR4 ;  /* 0x80000004ff037e24 */ /* 0x000fca000f8e02ff */
[----:B------:R-:W-:-:S04]  /*f210*/  VIADDMNMX R0, R3, 0x1, R0, !PT ;  /* 0x0000000103007846 */ /* 0x000fc80007800100 */
[----:B------:R-:W-:Y:S02]  /*f220*/  R2UR UR5, R0 ;  /* 0x00000000000572ca */ /* 0x000fe400000e0000 */
[----:B------:R-:W-:Y:S02]  /*f230*/  LOP3.LUT R0, RZ, UR4, RZ, 0x33, !PT ;  /* 0x00000004ff007c12 */ /* 0x000fe4000f8e33ff */
[----:B0-----:R-:W-:-:S09]  /*f240*/  LOP3.LUT R10, R4, 0x1f, RZ, 0xc0, !PT ;  /* 0x0000001f040a7812 */ /* 0x001fd200078ec0ff */
[----:B------:R-:W-:Y:S02]  /*f250*/  UIADD3 UR6, UR5, -0x2, URZ ;  /* 0xfffffffe05067890 */ /* 0x000fe4000fffe03f */
[----:B------:R-:W-:-:S04]  /*f260*/  UIADD3 UR5, UR4, UR5, URZ ;  /* 0x0000000504057290 */ /* 0x000fc8000fffe03f */
[----:B------:R-:W-:Y:S01]  /*f270*/  ISETP.NE.AND P0, PT, R0, UR6, PT ;  /* 0x0000000600007c0c */ /* 0x000fe2000bf05270 */
[----:B------:R-:W-:Y:S02]  /*f280*/  IMAD.MOV.U32 R0, RZ, RZ, 0x1 ;  /* 0x00000001ff007424 */ /* 0x000fe400078e00ff */
[----:B------:R-:W-:-:S05]  /*f290*/  IMAD.U32 R11, RZ, RZ, UR5 ;  /* 0x00000005ff0b7e24 */ /* 0x000fca000f8e00ff */
[----:B------:R-:W-:-:S05]  /*f2a0*/  LOP3.LUT R11, R11, 0x1, RZ, 0xc0, !PT ;  /* 0x000000010b0b7812 */ /* 0x000fca00078ec0ff */
[----:B------:R-:W-:Y:S05]  /*f2b0*/  @!P0 BRA `(.L_x_258) ;  /* 0x0000001400e88947 */ /* 0x000fea0003800000 */
[----:B------:R-:W-:Y:S01]  /*f2c0*/  R2UR UR4, R11 ;  /* 0x000000000b0472ca */ /* 0x000fe200000e0000 */
[----:B------:R-:W-:Y:S01]  /*f2d0*/  BSSY B0, `(.L_x_258) ;  /* 0x0000178000007945 */ /* 0x000fe20003800000 */
[----:B------:R-:W-:-:S11]  /*f2e0*/  IMAD.MOV.U32 R0, RZ, RZ, 0x1 ;  /* 0x00000001ff007424 */ /* 0x000fd600078e00ff */
[----:B------:R-:W-:-:S06]  /*f2f0*/  UIADD3 UR4, UR5, -UR4, URZ ;  /* 0x8000000405047290 */ /* 0x000fcc000fffe03f */
[----:B------:R-:W-:-:S07]  /*f300*/  IMAD.U32 R7, RZ, RZ, UR4 ;  /* 0x00000004ff077e24 */ /* 0x000fce000f8e00ff */
.L_x_299:
[----:B------:R-:W-:Y:S01]  /*f310*/  LOP3.LUT P0, RZ, R17, 0x2, RZ, 0xc0, !PT ;  /* 0x0000000211ff7812 */ /* 0x000fe2000780c0ff */
[----:B------:R-:W-:Y:S01]  /*f320*/  VIADD R7, R7, 0xfffffffe ;  /* 0xfffffffe07077836 */ /* 0x000fe20000000000 */
[----:B------:R-:W-:Y:S04]  /*f330*/  BSSY B1, `(.L_x_259) ;  /* 0x00000b6000017945 */ /* 0x000fe80003800000 */
[----:B------:R-:W-:-:S07]  /*f340*/  ISETP.NE.AND P1, PT, R7, RZ, PT ;  /* 0x000000ff0700720c */ /* 0x000fce0003f25270 */
[----:B------:R-:W-:Y:S06]  /*f350*/  @!P0 BRA `(.L_x_260) ;  /* 0x0000000800cc8947 */ /* 0x000fec0003800000 */
[----:B------:R-:W-:Y:S01]  /*f360*/  LOP3.LUT P0, RZ, R17, 0x1, RZ, 0xc0, !PT ;  /* 0x0000000111ff7812 */ /* 0x000fe2000780c0ff */
[----:B------:R-:W-:-:S12]  /*f370*/  IMAD.MOV.U32 R12, RZ, RZ, R8 ;  /* 0x000000ffff0c7224 */ /* 0x000fd800078e0008 */
[----:B------:R-:W-:Y:S05]  /*f380*/  @!P0 BRA `(.L_x_261) ;  /* 0x0000000000508947 */ /* 0x000fea0003800000 */
[----:B------:R-:W0:Y:S01]  /*f390*/  LDC R12, c[0x0][0x43c] ;  /* 0x00010f00ff0c7b82 */ /* 0x000e220000000800 */
[----:B------:R-:W-:Y:S01]  /*f3a0*/  IMAD.MOV.U32 R13, RZ, RZ, R8 ;  /* 0x000000ffff0d7224 */ /* 0x000fe200078e0008 */
[----:B------:R-:W-:Y:S01]  /*f3b0*/  ULDC.64 UR4, c[0x0][0x428] ;  /* 0x00010a0000047ab9 */ /* 0x000fe20000000a00 */
[----:B------:R-:W-:Y:S01]  /*f3c0*/  ULDC.64 UR6, c[0x0][0x208] ;  /* 0x0000820000067ab9 */ /* 0x000fe20000000a00 */
[----:B------:R-:W-:-:S04]  /*f3d0*/  IMAD R5, R19, UR4, RZ ;  /* 0x0000000413057c24 */ /* 0x000fc8000f8e02ff */
[----:B------:R-:W-:Y:S01]  /*f3e0*/  IMAD R5, R18, UR5, R5 ;  /* 0x0000000512057c24 */ /* 0x000fe2000f8e0205 */
[----:B0-----:R-:W-:-:S13]  /*f3f0*/  ISETP.NE.AND P0, PT, R12, 0x1, PT ;  /* 0x000000010c00780c */ /* 0x001fda0003f05270 */
[----:B------:R-:W0:Y:S02]  /*f400*/  @P0 LDC.64 R2, c[0x0][0x440] ;  /* 0x00011000ff020b82 */ /* 0x000e240000000a00 */
[----:B0-----:R-:W-:-:S05]  /*f410*/  @P0 IMAD.HI.U32 R2, R8, R2, RZ ;  /* 0x0000000208020227 */ /* 0x001fca00078e00ff */
        /* <DEDUP_REMOVED lines=11> */
.L_x_261:
[----:B------:R-:W1:Y:S01]  /*f4d0*/  S2R R2, SR_TID.X ;  /* 0x0000000000027919 */ /* 0x000e620000002100 */
[----:B------:R-:W-:Y:S01]  /*f4e0*/  BSSY B2, `(.L_x_262) ;  /* 0x0000006000027945 */ /* 0x000fe20003800000 */
[----:B-1----:R-:W-:Y:S02]  /*f4f0*/  LOP3.LUT R3, R2, 0x7f, RZ, 0xc0, !PT ;  /* 0x0000007f02037812 */ /* 0x002fe400078ec0ff */
[----:B------:R-:W-:Y:S02]  /*f500*/  SHF.L.U32 R2, R0, 0x1f, RZ ;  /* 0x0000001f00027819 */ /* 0x000fe400000006ff */
[----:B------:R-:W-:Y:S02]  /*f510*/  ISETP.NE.AND P2, PT, R3, RZ, PT ;  /* 0x000000ff0300720c */ /* 0x000fe40003f45270 */
[----:B------:R-:W1:Y:S02]  /*f520*/  SYNCS.PHASECHK.TRANS64.TRYWAIT P0, [UR38+0x38848], R2 ;  /* 0x03884802ff0075a7 */ /* 0x000e640008000166 */
[----:B-1----:R-:W-:Y:S09]  /*f530*/  @!P0 BRA `(.L_x_263) ;  /* 0x0000003400c88947 */ /* 0x002ff20003800000 */
.L_x_358:
[----:B------:R-:W-:Y:S05]  /*f540*/  BSYNC B2 ;  /* 0x0000000000027941 */ /* 0x000fea0003800000 */
.L_x_262:
[----:B------:R-:W-:Y:S04]  /*f550*/  BSSY B2, `(.L_x_264) ;  /* 0x0000007000027945 */ /* 0x000fe80003800000 */
[----:B------:R-:W-:Y:S05]  /*f560*/  @P2 BRA `(.L_x_265) ;  /* 0x0000000000142947 */ /* 0x000fea0003800000 */
[----:B------:R-:W-:Y:S01]  /*f570*/  ISETP.NE.AND P0, PT, R10, RZ, PT ;  /* 0x000000ff0a00720c */ /* 0x000fe20003f05270 */
[----:B-1----:R-:W-:-:S04]  /*f580*/  IMAD.MOV.U32 R3, RZ, RZ, 0x2000 ;  /* 0x00002000ff037424 */ /* 0x002fc800078e00ff */
[----:B------:R3:W-:Y:S08]  /*f590*/  SYNCS.ARRIVE.TRANS64 RZ, [UR38+0x38838], R3 ;  /* 0x03883803ffff79a7 */ /* 0x0007f00008000026 */
[----:B---3--:R-:W-:Y:S05]  /*f5a0*/  @!P0 BRA `(.L_x_265) ;  /* 0x0000000000048947 */ /* 0x008fea0003800000 */
[----:B------:R-:W-:Y:S01]  /*f5b0*/  BPT.TRAP 0x1 ;  /* 0x000000040000795c */ /* 0x000fe20000300000 */
.L_x_265:
[----:B------:R-:W-:Y:S05]  /*f5c0*/  BSYNC B2 ;  /* 0x0000000000027941 */ /* 0x000fea0003800000 */
.L_x_264:
        /* <DEDUP_REMOVED lines=11> */
.L_x_266:
        /* <DEDUP_REMOVED lines=10> */
.L_x_359:
[----:B------:R-:W-:Y:S05]  /*f720*/  BSYNC B2 ;  /* 0x0000000000027941 */ /* 0x000fea0003800000 */
.L_x_267:
[----:B------:R-:W-:Y:S01]  /*f730*/  BSSY B2, `(.L_x_269) ;  /* 0x0000009000027945 */ /* 0x000fe20003800000 */
[----:B01----:R-:W-:Y:S02]  /*f740*/  IMAD.MOV.U32 R2, RZ, RZ, 0x0 ;  /* 0x00000000ff027424 */ /* 0x003fe400078e00ff */
[----:B------:R-:W-:Y:S01]  /*f750*/  IMAD.MOV.U32 R3, RZ, RZ, 0x14f00000 ;  /* 0x14f00000ff037424 */ /* 0x000fe200078e00ff */
[----:B------:R-:W-:Y:S06]  /*f760*/  @P2 BRA `(.L_x_270) ;  /* 0x0000000000142947 */ /* 0x000fec0003800000 */
[----:B------:R-:W-:Y:S01]  /*f770*/  ISETP.NE.AND P0, PT, R10, RZ, PT ;  /* 0x000000ff0a00720c */ /* 0x000fe20003f05270 */
[----:B------:R-:W-:-:S04]  /*f780*/  IMAD.MOV.U32 R12, RZ, RZ, 0x10000 ;  /* 0x00010000ff0c7424 */ /* 0x000fc800078e00ff */
[----:B------:R0:W-:Y:S08]  /*f790*/  SYNCS.ARRIVE.TRANS64 RZ, [UR38+0x38858], R12 ;  /* 0x0388580cffff79a7 */ /* 0x0001f00008000026 */
[----:B0-----:R-:W-:Y:S05]  /*f7a0*/  @!P0 BRA `(.L_x_270) ;  /* 0x0000000000048947 */ /* 0x001fea0003800000 */
[----:B------:R-:W-:Y:S01]  /*f7b0*/  BPT.TRAP 0x1 ;  /* 0x000000040000795c */ /* 0x000fe20000300000 */
.L_x_270:
[----:B------:R-:W-:Y:S05]  /*f7c0*/  BSYNC B2 ;  /* 0x0000000000027941 */ /* 0x000fea0003800000 */
.L_x_269:
        /* <DEDUP_REMOVED lines=9> */
.L_x_271:
        /* <DEDUP_REMOVED lines=13> */
.L_x_272:
        /* <DEDUP_REMOVED lines=13> */
.L_x_273:
        /* <DEDUP_REMOVED lines=13> */
.L_x_274:
        /* <DEDUP_REMOVED lines=13> */
.L_x_275:
        /* <DEDUP_REMOVED lines=13> */
.L_x_276:
        /* <DEDUP_REMOVED lines=13> */
.L_x_277:
        /* <DEDUP_REMOVED lines=13> */
.L_x_278:
        /* <DEDUP_REMOVED lines=8> */
.L_x_260:
[----:B------:R-:W-:Y:S05]  /*fe90*/  BSYNC B1 ;  /* 0x0000000000017941 */ /* 0x000fea0003800000 */
.L_x_259:
[----:B------:R-:W-:Y:S01]  /*fea0*/  LOP3.LUT P3, RZ, R17, 0x2, RZ, 0xc0, !PT ;  /* 0x0000000211ff7812 */ /* 0x000fe2000786c0ff */
[----:B------:R-:W-:Y:S01]  /*feb0*/  BSSY B1, `(.L_x_279) ;  /* 0x00000b7000017945 */ /* 0x000fe20003800000 */
[----:B------:R-:W-:-:S11]  /*fec0*/  LOP3.LUT R0, R0, 0x1, RZ, 0x3c, !PT ;  /* 0x0000000100007812 */ /* 0x000fd600078e3cff */
[----:B------:R-:W-:Y:S05]  /*fed0*/  @!P3 BRA `(.L_x_280) ;  /* 0x0000000800d0b947 */ /* 0x000fea0003800000 */
[----:B------:R-:W-:Y:S01]  /*fee0*/  LOP3.LUT P3, RZ, R17, 0x1, RZ, 0xc0, !PT ;  /* 0x0000000111ff7812 */ /* 0x000fe2000786c0ff */
[----:B------:R-:W-:-:S12]  /*fef0*/  VIADD R12, R8, 0xffffffff ;  /* 0xffffffff080c7836 */ /* 0x000fd80000000000 */
[----:B------:R-:W-:Y:S05]  /*ff00*/  @!P3 BRA `(.L_x_281) ;  /* 0x000000000050b947 */ /* 0x000fea0003800000 */
[----:B--2---:R-:W0:Y:S01]  /*ff10*/  LDC R14, c[0x0][0x43c] ;  /* 0x00010f00ff0e7b82 */ /* 0x004e220000000800 */
        /* <DEDUP_REMOVED lines=19> */
.L_x_281:
[----:B------:R-:W1:Y:S01]  /*10050*/  S2R R2, SR_TID.X ;  /* 0x0000000000027919 */ /* 0x000e620000002100 */
[----:B------:R-:W-:Y:S01]  /*10060*/  BSSY B2, `(.L_x_282) ;  /* 0x0000006000027945 */ /* 0x000fe20003800000 */
[----:B-1----:R-:W-:Y:S02]  /*10070*/  LOP3.LUT R3, R2, 0x7f, RZ, 0xc0, !PT ;  /* 0x0000007f02037812 */ /* 0x002fe400078ec0ff */
[----:B------:R-:W-:Y:S02]  /*10080*/  SHF.L.U32 R2, R0, 0x1f, RZ ;  /* 0x0000001f00027819 */ /* 0x000fe400000006ff */
[----:B------:R-:W-:Y:S02]  /*10090*/  ISETP.NE.AND P2, PT, R3, RZ, PT ;  /* 0x000000ff0300720c */ /* 0x000fe40003f45270 */
[----:B------:R-:W1:Y:S02]  /*100a0*/  SYNCS.PHASECHK.TRANS64.TRYWAIT P0, [UR38+0x38840], R2 ;  /* 0x03884002ff0075a7 */ /* 0x000e640008000166 */
[----:B-1----:R-:W-:Y:S09]  /*100b0*/  @!P0 BRA `(.L_x_283) ;  /* 0x0000002c00188947 */ /* 0x002ff20003800000 */
.L_x_360:
[----:B------:R-:W-:Y:S05]  /*100c0*/  BSYNC B2 ;  /* 0x0000000000027941 */ /* 0x000fea0003800000 */
.L_x_282:
[----:B------:R-:W-:Y:S04]  /*100d0*/  BSSY B2, `(.L_x_284) ;  /* 0x0000007000027945 */ /* 0x000fe80003800000 */
[----:B------:R-:W-:Y:S05]  /*100e0*/  @P2 BRA `(.L_x_285) ;  /* 0x0000000000142947 */ /* 0x000fea0003800000 */
[----:B------:R-:W-:Y:S01]  /*100f0*/  ISETP.NE.AND P0, PT, R10, RZ, PT ;  /* 0x000000ff0a00720c */ /* 0x000fe20003f05270 */
[----:B-1----:R-:W-:-:S04]  /*10100*/  IMAD.MOV.U32 R3, RZ, RZ, 0x2000 ;  /* 0x00002000ff037424 */ /* 0x002fc800078e00ff */
[----:B------:R3:W-:Y:S08]  /*10110*/  SYNCS.ARRIVE.TRANS64 RZ, [UR38+0x38830], R3 ;  /* 0x03883003ffff79a7 */ /* 0x0007f00008000026 */
[----:B---3--:R-:W-:Y:S05]  /*10120*/  @!P0 BRA `(.L_x_285) ;  /* 0x0000000000048947 */ /* 0x008fea0003800000 */
[----:B------:R-:W-:Y:S01]  /*10130*/  BPT.TRAP 0x1 ;  /* 0x000000040000795c */ /* 0x000fe20000300000 */
.L_x_285:
[----:B------:R-:W-:Y:S05]  /*10140*/  BSYNC B2 ;  /* 0x0000000000027941 */ /* 0x000fea0003800000 */
.L_x_284:
        /* <DEDUP_REMOVED lines=11> */
.L_x_286:
        /* <DEDUP_REMOVED lines=11> */
.L_x_361:
[----:B------:R-:W-:Y:S05]  /*102b0*/  BSYNC B2 ;  /* 0x0000000000027941 */ /* 0x000fea0003800000 */
.L_x_287:
        /* <DEDUP_REMOVED lines=9> */
.L_x_290:
[----:B------:R-:W-:Y:S05]  /*10350*/  BSYNC B2 ;  /* 0x0000000000027941 */ /* 0x000fea0003800000 */
.L_x_289:
        /* <DEDUP_REMOVED lines=9> */
.L_x_291:
        /* <DEDUP_REMOVED lines=13> */
.L_x_292:
        /* <DEDUP_REMOVED lines=13> */
.L_x_293:
        /* <DEDUP_REMOVED lines=13> */
.L_x_294:
        /* <DEDUP_REMOVED lines=13> */
.L_x_295:
        /* <DEDUP_REMOVED lines=13> */
.L_x_296:
        /* <DEDUP_REMOVED lines=13> */
.L_x_297:
        /* <DEDUP_REMOVED lines=13> */
.L_x_298:
        /* <DEDUP_REMOVED lines=8> */
.L_x_280:
[----:B------:R-:W-:Y:S05]  /*10a20*/  BSYNC B1 ;  /* 0x0000000000017941 */ /* 0x000fea0003800000 */
.L_x_279:
[----:B------:R-:W-:Y:S01]  /*10a30*/  VIADD R8, R8, 0xfffffffe ;  /* 0xfffffffe08087836 */ /* 0x000fe20000000000 */
[----:B------:R-:W-:Y:S06]  /*10a40*/  @P1 BRA `(.L_x_299) ;  /* 0xffffffe800301947 */ /* 0x000fec000383ffff */
[----:B------:R-:W-:Y:S05]  /*10a50*/  BSYNC B0 ;  /* 0x0000000000007941 */ /* 0x000fea0003800000 */
.L_x_258:
[----:B------:R-:W-:-:S13]  /*10a60*/  ISETP.NE.AND P0, PT, R11, RZ, PT ;  /* 0x000000ff0b00720c */ /* 0x000fda0003f05270 */
[----:B------:R-:W-:Y:S05]  /*10a70*/  @!P0 BRA `(.L_x_227) ;  /* 0x0000000800e48947 */ /* 0x000fea0003800000 */
[----:B------:R-:W-:Y:S01]  /*10a80*/  LOP3.LUT P1, RZ, R17, 0x2, RZ, 0xc0, !PT ;  /* 0x0000000211ff7812 */ /* 0x000fe2000782c0ff */
[----:B------:R-:W-:-:S12]  /*10a90*/  BSSY B0, `(.L_x_300) ;  /* 0x00000b4000007945 */ /* 0x000fd80003800000 */
[----:B------:R-:W-:Y:S05]  /*10aa0*/  @!P1 BRA `(.L_x_301) ;  /* 0x0000000800c89947 */ /* 0x000fea0003800000 */
[----:B------:R-:W-:-:S13]  /*10ab0*/  LOP3.LUT P1, RZ, R17, 0x1, RZ, 0xc0, !PT ;  /* 0x0000000111ff7812 */ /* 0x000fda000782c0ff */
[----:B------:R-:W-:Y:S05]  /*10ac0*/  @!P1 BRA `(.L_x_302) ;  /* 0x00000000004c9947 */ /* 0x000fea0003800000 */
[----:B------:R-:W0:Y:S01]  /*10ad0*/  LDC R5, c[0x0][0x43c] ;  /* 0x00010f00ff057b82 */ /* 0x000e220000000800 */
[----:B------:R-:W-:Y:S01]  /*10ae0*/  ULDC.64 UR4, c[0x0][0x428] ;  /* 0x00010a0000047ab9 */ /* 0x000fe20000000a00 */
[----:B------:R-:W-:Y:S01]  /*10af0*/  ULDC.64 UR6, c[0x0][0x208] ;  /* 0x0000820000067ab9 */ /* 0x000fe20000000a00 */
[----:B------:R-:W-:-:S04]  /*10b00*/  IMAD R19, R19, UR4, RZ ;  /* 0x0000000413137c24 */ /* 0x000fc8000f8e02ff */
[----:B------:R-:W-:Y:S01]  /*10b10*/  IMAD R7, R18, UR5, R19 ;  /* 0x0000000512077c24 */ /* 0x000fe2000f8e0213 */
[----:B0-----:R-:W-:-:S13]  /*10b20*/  ISETP.NE.AND P0, PT, R5, 0x1, PT ;  /* 0x000000010500780c */ /* 0x001fda0003f05270 */
[----:B------:R-:W0:Y:S02]  /*10b30*/  @P0 LDC.64 R2, c[0x0][0x440] ;  /* 0x00011000ff020b82 */ /* 0x000e240000000a00 */
[----:B0-----:R-:W-:-:S04]  /*10b40*/  @P0 IMAD.HI.U32 R4, R8, R2, RZ ;  /* 0x0000000208040227 */ /* 0x001fc800078e00ff */
[----:B------:R-:W-:Y:S01]  /*10b50*/  IMAD.MOV.U32 R2, RZ, RZ, R8 ;  /* 0x000000ffff027224 */ /* 0x000fe200078e0008 */
[----:B------:R-:W-:-:S04]  /*10b60*/  @P0 SHF.R.U32.HI R2, RZ, R3, R4 ;  /* 0x00000003ff020219 */ /* 0x000fc80000011604 */
[----:B------:R-:W-:-:S03]  /*10b70*/  SHF.R.S32.HI R3, RZ, 0x1f, R2 ;  /* 0x0000001fff037819 */ /* 0x000fc60000011402 */
        /* <DEDUP_REMOVED lines=8> */
.L_x_302:
[----:B------:R-:W1:Y:S01]  /*10c00*/  S2R R2, SR_TID.X ;  /* 0x0000000000027919 */ /* 0x000e620000002100 */
[----:B------:R-:W-:Y:S01]  /*10c10*/  BSSY B1, `(.L_x_303) ;  /* 0x0000006000017945 */ /* 0x000fe20003800000 */
[----:B-1----:R-:W-:Y:S02]  /*10c20*/  LOP3.LUT R3, R2, 0x7f, RZ, 0xc0, !PT ;  /* 0x0000007f02037812 */ /* 0x002fe400078ec0ff */
[----:B------:R-:W-:Y:S02]  /*10c30*/  SHF.L.U32 R2, R0, 0x1f, RZ ;  /* 0x0000001f00027819 */ /* 0x000fe400000006ff */
[----:B------:R-:W-:Y:S02]  /*10c40*/  ISETP.NE.AND P1, PT, R3, RZ, PT ;  /* 0x000000ff0300720c */ /* 0x000fe40003f25270 */
[----:B------:R-:W1:Y:S02]  /*10c50*/  SYNCS.PHASECHK.TRANS64.TRYWAIT P0, [UR38+0x38848], R2 ;  /* 0x03884802ff0075a7 */ /* 0x000e640008000166 */
[----:B-1----:R-:W-:Y:S09]  /*10c60*/  @!P0 BRA `(.L_x_304) ;  /* 0x00000020005c8947 */ /* 0x002ff20003800000 */
.L_x_362:
[----:B------:R-:W-:Y:S05]  /*10c70*/  BSYNC B1 ;  /* 0x0000000000017941 */ /* 0x000fea0003800000 */
.L_x_303:
[----:B------:R-:W-:Y:S04]  /*10c80*/  BSSY B1, `(.L_x_305) ;  /* 0x0000007000017945 */ /* 0x000fe80003800000 */
[----:B------:R-:W-:Y:S05]  /*10c90*/  @P1 BRA `(.L_x_306) ;  /* 0x0000000000141947 */ /* 0x000fea0003800000 */
[----:B------:R-:W-:Y:S01]  /*10ca0*/  ISETP.NE.AND P0, PT, R10, RZ, PT ;  /* 0x000000ff0a00720c */ /* 0x000fe20003f05270 */
[----:B-1----:R-:W-:-:S04]  /*10cb0*/  IMAD.MOV.U32 R3, RZ, RZ, 0x2000 ;  /* 0x00002000ff037424 */ /* 0x002fc800078e00ff */
[----:B------:R3:W-:Y:S08]  /*10cc0*/  SYNCS.ARRIVE.TRANS64 RZ, [UR38+0x38838], R3 ;  /* 0x03883803ffff79a7 */ /* 0x0007f00008000026 */
[----:B---3--:R-:W-:Y:S05]  /*10cd0*/  @!P0 BRA `(.L_x_306) ;  /* 0x0000000000048947 */ /* 0x008fea0003800000 */
[----:B------:R-:W-:Y:S01]  /*10ce0*/  BPT.TRAP 0x1 ;  /* 0x000000040000795c */ /* 0x000fe20000300000 */
.L_x_306:
[----:B------:R-:W-:Y:S05]  /*10cf0*/  BSYNC B1 ;  /* 0x0000000000017941 */ /* 0x000fea0003800000 */
.L_x_305:
[----:B------:R-:W-:Y:S01]  /*10d00*/  IMAD.MOV.U32 R4, RZ, RZ, RZ ;  /* 0x000000ffff047224 */ /* 0x000fe200078e00ff */
        /* <DEDUP_REMOVED lines=10> */
.L_x_307:
        /* <DEDUP_REMOVED lines=11> */
.L_x_363:
[----:B------:R-:W-:Y:S05]  /*10e60*/  BSYNC B1 ;  /* 0x0000000000017941 */ /* 0x000fea0003800000 */
.L_x_308:
[----:B------:R-:W-:Y:S01]  /*10e70*/  BSSY B1, `(.L_x_310) ;  /* 0x0000009000017945 */ /* 0x000fe20003800000 */
[----:B-1----:R-:W-:Y:S02]  /*10e80*/  IMAD.MOV.U32 R2, RZ, RZ, 0x0 ;  /* 0x00000000ff027424 */ /* 0x002fe400078e00ff */
[----:B------:R-:W-:Y:S01]  /*10e90*/  IMAD.MOV.U32 R3, RZ, RZ, 0x14f00000 ;  /* 0x14f00000ff037424 */ /* 0x000fe200078e00ff */
[----:B------:R-:W-:Y:S06]  /*10ea0*/  @P1 BRA `(.L_x_311) ;  /* 0x0000000000141947 */ /* 0x000fec0003800000 */
[----:B------:R-:W-:Y:S01]  /*10eb0*/  ISETP.NE.AND P0, PT, R10, RZ, PT ;  /* 0x000000ff0a00720c */ /* 0x000fe20003f05270 */
[----:B------:R-:W-:-:S04]  /*10ec0*/  IMAD.MOV.U32 R5, RZ, RZ, 0x10000 ;  /* 0x00010000ff057424 */ /* 0x000fc800078e00ff */
[----:B------:R1:W-:Y:S08]  /*10ed0*/  SYNCS.ARRIVE.TRANS64 RZ, [UR38+0x38858], R5 ;  /* 0x03885805ffff79a7 */ /* 0x0003f00008000026 */
[----:B-1----:R-:W-:Y:S05]  /*10ee0*/  @!P0 BRA `(.L_x_311) ;  /* 0x0000000000048947 */ /* 0x002fea0003800000 */
[----:B------:R-:W-:Y:S01]  /*10ef0*/  BPT.TRAP 0x1 ;  /* 0x000000040000795c */ /* 0x000fe20000300000 */
.L_x_311:
[----:B------:R-:W-:Y:S05]  /*10f00*/  BSYNC B1 ;  /* 0x0000000000017941 */ /* 0x000fea0003800000 */
.L_x_310:
        /* <DEDUP_REMOVED lines=9> */
.L_x_312:
        /* <DEDUP_REMOVED lines=13> */
.L_x_313:
        /* <DEDUP_REMOVED lines=13> */
.L_x_314:
        /* <DEDUP_REMOVED lines=13> */
.L_x_315:
        /* <DEDUP_REMOVED lines=13> */
.L_x_316:
        /* <DEDUP_REMOVED lines=13> */
.L_x_317:
        /* <DEDUP_REMOVED lines=13> */
.L_x_318:
        /* <DEDUP_REMOVED lines=13> */
.L_x_319:
        /* <DEDUP_REMOVED lines=8> */
.L_x_301:
[----:B------:R-:W-:Y:S05]  /*115d0*/  BSYNC B0 ;  /* 0x0000000000007941 */ /* 0x000fea0003800000 */
.L_x_300:
[----:B------:R-:W-:Y:S01]  /*115e0*/  LOP3.LUT R0, R0, 0x1, RZ, 0x3c, !PT ;  /* 0x0000000100007812 */ /* 0x000fe200078e3cff */
[----:B------:R-:W-:Y:S02]  /*115f0*/  IMAD.MOV.U32 R6, RZ, RZ, RZ ;  /* 0x000000ffff067224 */ /* 0x000fe400078e00ff */
[----:B------:R-:W-:-:S07]  /*11600*/  IMAD.MOV.U32 R9, RZ, RZ, RZ ;  /* 0x000000ffff097224 */ /* 0x000fce00078e00ff */
.L_x_227:
[----:B------:R-:W1:Y:S01]  /*11610*/  S2R R3, SR_CgaCtaId ;  /* 0x0000000000037919 */ /* 0x000e620000008800 */
[----:B------:R-:W-:Y:S02]  /*11620*/  MOV R2, 0x400 ;  /* 0x0000040000027802 */ /* 0x000fe40000000f00 */
[----:B------:R-:W-:Y:S02]  /*11630*/  SHF.L.U32 R9, R9, 0x1f, RZ ;  /* 0x0000001f09097819 */ /* 0x000fe400000006ff */
[----:B-1----:R-:W-:-:S04]  /*11640*/  LEA R2, R3, R2, 0x18 ;  /* 0x0000000203027211 */ /* 0x002fc800078ec0ff */
[----:B------:R-:W1:Y:S02]  /*11650*/  SYNCS.PHASECHK.TRANS64.TRYWAIT P0, [R2+URZ+0x38820], R9 ;  /* 0x03882009020075a7 */ /* 0x000e64000800017f */
[----:B-1----:R-:W-:Y:S05]  /*11660*/  @!P0 BRA `(.L_x_320) ;  /* 0x00000018000c8947 */ /* 0x002fea0003800000 */
.L_x_364:
[----:B------:R-:W-:-:S03]  /*11670*/  UMOV UR4, 0xffffffff ;  /* 0xffffffff00047882 */ /* 0x000fc60000000000 */
[----:B------:R-:W-:Y:S05]  /*11680*/  BRA.DIV UR4, `(.L_x_321) ;  /* 0x0000001a04187947 */ /* 0x000fea000b800000 */
[----:B------:R-:W3:Y:S02]  /*11690*/  S2R R3, SR_TID.X ;  /* 0x0000000000037919 */ /* 0x000ee40000002100 */
[----:B---3--:R-:W-:-:S04]  /*116a0*/  SHF.R.U32.HI R3, RZ, 0x5, R3 ;  /* 0x00000005ff037819 */ /* 0x008fc80000011603 */
[----:B------:R-:W-:-:S05]  /*116b0*/  LOP3.LUT R3, R3, 0x3, RZ, 0xc0, !PT ;  /* 0x0000000303037812 */ /* 0x000fca00078ec0ff */
[----:B--2---:R2:W3:Y:S02]  /*116c0*/  SHFL.IDX PT, R14, R3, RZ, 0x1f ;  /* 0x00001fff030e7589 */ /* 0x0044e400000e0000 */
.L_x_367:
[----:B---3--:R-:W-:-:S13]  /*116d0*/  ISETP.NE.AND P0, PT, R14, RZ, PT ;  /* 0x000000ff0e00720c */ /* 0x008fda0003f05270 */
[----:B------:R-:W-:Y:S05]  /*116e0*/  @P0 BRA `(.L_x_193) ;  /* 0x0000000000900947 */ /* 0x000fea0003800000 */
[----:B------:R-:W-:-:S03]  /*116f0*/  UMOV UR4, 0xffffffff ;  /* 0xffffffff00047882 */ /* 0x000fc60000000000 */
[----:B------:R-:W-:Y:S05]  /*11700*/  BRA.DIV UR4, `(.L_x_322) ;  /* 0x0000001a042c7947 */ /* 0x000fea000b800000 */
[----:B------:R-:W-:-:S13]  /*11710*/  ELECT P6, URZ, PT ;  /* 0x00000000003f782f */ /* 0x000fda00038c0000 */
.L_x_370:
[----:B------:R-:W-:Y:S05]  /*11720*/  @!P6 BRA `(.L_x_193) ;  /* 0x000000000080e947 */ /* 0x000fea0003800000 */
[----:B--2---:R-:W2:Y:S02]  /*11730*/  LDL R3, [R1+0x28] ;  /* 0x0000280001037983 */ /* 0x004ea40000100800 */
[----:B--2---:R-:W-:-:S13]  /*11740*/  R2UR UR4, R3 ;  /* 0x00000000030472ca */ /* 0x004fda00000e0000 */
[----:B------:R-:W-:-:S06]  /*11750*/  ULOP3.LUT UR4, UR4, 0x2, URZ, 0xfc, !UPT ;  /* 0x0000000204047892 */ /* 0x000fcc000f8efc3f */
[----:B------:R-:W-:-:S05]  /*11760*/  IMAD.U32 R3, RZ, RZ, UR4 ;  /* 0x00000004ff037e24 */ /* 0x000fca000f8e00ff */
[----:B------:R-:W-:-:S13]  /*11770*/  ISETP.NE.AND P2, PT, R3, 0x3, PT ;  /* 0x000000030300780c */ /* 0x000fda0003f45270 */
[----:B------:R-:W-:Y:S05]  /*11780*/  @!P2 BRA `(.L_x_323) ;  /* 0x000000000004a947 */ /* 0x000fea0003800000 */
[----:B------:R-:W-:Y:S01]  /*11790*/  BPT.TRAP 0x1 ;  /* 0x000000040000795c */ /* 0x000fe20000300000 */
.L_x_323:
[----:B------:R-:W-:Y:S01]  /*117a0*/  VIADD R8, R2, 0x38840 ;  /* 0x0003884002087836 */ /* 0x000fe20000000000 */
[----:B------:R-:W-:Y:S01]  /*117b0*/  SHF.L.U32 R4, R0, 0x1f, RZ ;  /* 0x0000001f00047819 */ /* 0x000fe200000006ff */
[C---:B------:R-:W-:Y:S02]  /*117c0*/  VIADD R3, R6.reuse, 0x1 ;  /* 0x0000000106037836 */ /* 0x040fe40000000000 */
[----:B------:R-:W-:-:S03]  /*117d0*/  IMAD R7, R6, 0x8, R8 ;  /* 0x0000000806077824 */ /* 0x000fc600078e0208 */
[C---:B------:R-:W-:Y:S01]  /*117e0*/  ISETP.NE.AND P1, PT, R3.reuse, 0x2, PT ;  /* 0x000000020300780c */ /* 0x040fe20003f25270 */
[----:B------:R-:W2:Y:S03]  /*117f0*/  SYNCS.PHASECHK.TRANS64.TRYWAIT P0, [R7+URZ], R4 ;  /* 0x00000004070075a7 */ /* 0x000ea6000800017f */
[----:B------:R-:W-:Y:S02]  /*11800*/  SEL R5, RZ, 0x1, P1 ;  /* 0x00000001ff057807 */ /* 0x000fe40000800000 */
[----:B------:R-:W-:Y:S02]  /*11810*/  SEL R3, R3, RZ, P1 ;  /* 0x000000ff03037207 */ /* 0x000fe40000800000 */
[----:B------:R-:W-:-:S03]  /*11820*/  LOP3.LUT R0, R0, R5, RZ, 0x3c, !PT ;  /* 0x0000000500007212 */ /* 0x000fc600078e3cff */
[----:B------:R-:W-:Y:S01]  /*11830*/  IMAD R5, R3, 0x8, R8 ;  /* 0x0000000803057824 */ /* 0x000fe200078e0208 */
[----:B------:R-:W-:Y:S01]  /*11840*/  SHF.L.U32 R0, R0, 0x1f, RZ ;  /* 0x0000001f00007819 */ /* 0x000fe200000006ff */
[----:B--2---:R-:W-:Y:S06]  /*11850*/  @!P0 BRA `(.L_x_324) ;  /* 0x0000001400f88947 */ /* 0x004fec0003800000 */
.L_x_371:
[----:B------:R-:W3:Y:S02]  /*11860*/  SYNCS.PHASECHK.TRANS64.TRYWAIT P0, [R5+URZ], R0 ;  /* 0x00000000050075a7 */ /* 0x000ee4000800017f */
[----:B---3--:R-:W-:Y:S05]  /*11870*/  @!P0 BRA `(.L_x_325) ;  /* 0x0000001800048947 */ /* 0x008fea0003800000 */
.L_x_372:
[----:B------:R-:W-:Y:S05]  /*11880*/  @!P2 BRA `(.L_x_326) ;  /* 0x000000000004a947 */ /* 0x000fea0003800000 */
[----:B------:R-:W-:Y:S01]  /*11890*/  BPT.TRAP 0x1 ;  /* 0x000000040000795c */ /* 0x000fe20000300000 */
.L_x_326:
[----:B-1----:R-:W-:-:S04]  /*118a0*/  VIADD R2, R2, 0x38860 ;  /* 0x0003886002027836 */ /* 0x002fc80000000000 */
[----:B---3--:R-:W-:-:S04]  /*118b0*/  IMAD R5, R6, 0x8, R2 ;  /* 0x0000000806057824 */ /* 0x008fc800078e0202 */
[----:B------:R-:W1:Y:S02]  /*118c0*/  SYNCS.PHASECHK.TRANS64.TRYWAIT P0, [R5+URZ], R4 ;  /* 0x00000004050075a7 */ /* 0x000e64000800017f */
[----:B-1----:R-:W-:Y:S05]  /*118d0*/  @!P0 BRA `(.L_x_327) ;  /* 0x0000001800008947 */ /* 0x002fea0003800000 */
.L_x_373:
[----:B------:R-:W-:-:S07]  /*118e0*/  IMAD R3, R3, 0x8, R2 ;  /* 0x0000000803037824 */ /* 0x000fce00078e0202 */
.L_x_328:
[----:B---3--:R3:W4:Y:S02]  /*118f0*/  SYNCS.PHASECHK.TRANS64.TRYWAIT P0, [R3+URZ], R0 ;  /* 0x00000000030075a7 */ /* 0x008724000800017f */
[----:B----4-:R-:W-:Y:S05]  /*11900*/  @!P0 NANOSLEEP.SYNCS 0x989680 ;  /* 0x009896800000895d */ /* 0x010fea0003900000 */
[----:B------:R-:W4:Y:S02]  /*11910*/  @!P0 SYNCS.PHASECHK.TRANS64 P0, [R3+URZ], R0 ;  /* 0x00000000030085a7 */ /* 0x000f24000800007f */
[----:B----4-:R-:W-:Y:S05]  /*11920*/  @!P0 BRA `(.L_x_328) ;  /* 0xfffffffc00f08947 */ /* 0x010fea000383ffff */
.L_x_193:
[----:B------:R-:W-:Y:S05]  /*11930*/  BSYNC B6 ;  /* 0x0000000000067941 */ /* 0x000fea0003800000 */
.L_x_190:
[----:B------:R-:W-:Y:S05]  /*11940*/  EXIT ;  /* 0x000000000000794d */ /* 0x000fea0003800000 */
.L_x_201:
[----:B0-----:R0:W1:Y:S02]  /*11950*/  SYNCS.PHASECHK.TRANS64.TRYWAIT P0, [R184+URZ+0x38800], R7 ;  /* 0x03880007b80075a7 */ /* 0x001064000800017f */
[----:B-1----:R-:W-:Y:S05]  /*11960*/  @!P0 NANOSLEEP.SYNCS 0x989680 ;  /* 0x009896800000895d */ /* 0x002fea0003900000 */
[----:B------:R-:W1:Y:S02]  /*11970*/  @!P0 SYNCS.PHASECHK.TRANS64 P0, [R184+URZ+0x38800], R7 ;  /* 0x03880007b80085a7 */ /* 0x000e64000800007f */
[----:B-1----:R-:W-:Y:S05]  /*11980*/  @!P0 BRA `(.L_x_201) ;  /* 0xfffffffc00f08947 */ /* 0x002fea000383ffff */
[----:B------:R-:W-:Y:S05]  /*11990*/  BRA `(.L_x_329) ;  /* 0xffffff1800a87947 */ /* 0x000fea000383ffff */
.L_x_205:
[----:B--2---:R2:W3:Y:S02]  /*119a0*/  SYNCS.PHASECHK.TRANS64.TRYWAIT P1, [R184+URZ+0x38830], R7 ;  /* 0x03883007b80075a7 */ /* 0x0044e4000802017f */
[----:B---3--:R-:W-:Y:S05]  /*119b0*/  @!P1 NANOSLEEP.SYNCS 0x989680 ;  /* 0x009896800000995d */ /* 0x008fea0003900000 */
[----:B------:R-:W3:Y:S02]  /*119c0*/  @!P1 SYNCS.PHASECHK.TRANS64 P1, [R184+URZ+0x38830], R7 ;  /* 0x03883007b80095a7 */ /* 0x000ee4000802007f */
[----:B---3--:R-:W-:Y:S05]  /*119d0*/  @!P1 BRA `(.L_x_205) ;  /* 0xfffffffc00f09947 */ /* 0x008fea000383ffff */
[----:B------:R-:W-:Y:S05]  /*119e0*/  BRA `(.L_x_204) ;  /* 0xffffff1800f47947 */ /* 0x000fea000383ffff */
.L_x_206:
[----:B---3--:R3:W4:Y:S02]  /*119f0*/  SYNCS.PHASECHK.TRANS64.TRYWAIT P1, [R184+URZ+0x38810], R7 ;  /* 0x03881007b80075a7 */ /* 0x008724000802017f */
[----:B----4-:R-:W-:Y:S05]  /*11a00*/  @!P1 NANOSLEEP.SYNCS 0x989680 ;  /* 0x009896800000995d */ /* 0x010fea0003900000 */
[----:B------:R-:W4:Y:S02]  /*11a10*/  @!P1 SYNCS.PHASECHK.TRANS64 P1, [R184+URZ+0x38810], R7 ;  /* 0x03881007b80095a7 */ /* 0x000f24000802007f */
[----:B----4-:R-:W-:Y:S05]  /*11a20*/  @!P1 BRA `(.L_x_206) ;  /* 0xfffffffc00f09947 */ /* 0x010fea000383ffff */
[----:B------:R-:W-:Y:S05]  /*11a30*/  BRA `(.L_x_330) ;  /* 0xffffff1c00e47947 */ /* 0x000fea000383ffff */
.L_x_210:
[----:B------:R0:W0:Y:S02]  /*11a40*/  SYNCS.PHASECHK.TRANS64.TRYWAIT P1, [R184+URZ+0x38850], R7 ;  /* 0x03885007b80075a7 */ /* 0x000024000802017f */
[----:B0-----:R-:W-:Y:S05]  /*11a50*/  @!P1 NANOSLEEP.SYNCS 0x989680 ;  /* 0x009896800000995d */ /* 0x001fea0003900000 */
[----:B------:R-:W0:Y:S02]  /*11a60*/  @!P1 SYNCS.PHASECHK.TRANS64 P1, [R184+URZ+0x38850], R7 ;  /* 0x03885007b80095a7 */ /* 0x000e24000802007f */
[----:B0-----:R-:W-:Y:S05]  /*11a70*/  @!P1 BRA `(.L_x_210) ;  /* 0xfffffffc00f09947 */ /* 0x001fea000383ffff */
[----:B------:R-:W-:Y:S05]  /*11a80*/  BRA `(.L_x_209) ;  /* 0xffffff2000107947 */ /* 0x000fea000383ffff */
.L_x_215:
[----:B-1----:R1:W2:Y:S02]  /*11a90*/  SYNCS.PHASECHK.TRANS64.TRYWAIT P3, [R196+URZ+0x38830], R199 ;  /* 0x038830c7c40075a7 */ /* 0x0022a4000806017f */
[----:B--2---:R-:W-:Y:S05]  /*11aa0*/  @!P3 NANOSLEEP.SYNCS 0x989680 ;  /* 0x009896800000b95d */ /* 0x004fea0003900000 */
[----:B------:R-:W2:Y:S02]  /*11ab0*/  @!P3 SYNCS.PHASECHK.TRANS64 P3, [R196+URZ+0x38830], R199 ;  /* 0x038830c7c400b5a7 */ /* 0x000ea4000806007f */
[----:B--2---:R-:W-:Y:S05]  /*11ac0*/  @!P3 BRA `(.L_x_215) ;  /* 0xfffffffc00f0b947 */ /* 0x004fea000383ffff */
[----:B------:R-:W-:Y:S05]  /*11ad0*/  BRA `(.L_x_214) ;  /* 0xffffff4800347947 */ /* 0x000fea000383ffff */
.L_x_219:
[----:B---3--:R3:W4:Y:S02]  /*11ae0*/  SYNCS.PHASECHK.TRANS64.TRYWAIT P3, [R196+URZ+0x38850], R199 ;  /* 0x038850c7c40075a7 */ /* 0x008724000806017f */
[----:B----4-:R-:W-:Y:S05]  /*11af0*/  @!P3 NANOSLEEP.SYNCS 0x989680 ;  /* 0x009896800000b95d */ /* 0x010fea0003900000 */
[----:B------:R-:W4:Y:S02]  /*11b00*/  @!P3 SYNCS.PHASECHK.TRANS64 P3, [R196+URZ+0x38850], R199 ;  /* 0x038850c7c400b5a7 */ /* 0x000f24000806007f */
[----:B----4-:R-:W-:Y:S05]  /*11b10*/  @!P3 BRA `(.L_x_219) ;  /* 0xfffffffc00f0b947 */ /* 0x010fea000383ffff */
[----:B------:R-:W-:Y:S05]  /*11b20*/  BRA `(.L_x_218) ;  /* 0xffffff4800fc7947 */ /* 0x000fea000383ffff */
.L_x_232:
[----:B------:R-:W-:Y:S02]  /*11b30*/  IMAD.MOV.U32 R13, RZ, RZ, R6 ;  /* 0x000000ffff0d7224 */ /* 0x000fe400078e0006 */
[----:B------:R-:W-:Y:S02]  /*11b40*/  IMAD.MOV.U32 R12, RZ, RZ, RZ ;  /* 0x000000ffff0c7224 */ /* 0x000fe400078e00ff */
[----:B------:R-:W-:Y:S02]  /*11b50*/  IMAD.MOV.U32 R11, RZ, RZ, 0x1f ;  /* 0x0000001fff0b7424 */ /* 0x000fe400078e00ff */
[----:B------:R-:W-:-:S07]  /*11b60*/  IMAD.MOV.U32 R15, RZ, RZ, -0x1 ;  /* 0xffffffffff0f7424 */ /* 0x000fce00078e00ff */
[----:B------:R-:W-:Y:S05]  /*11b70*/  WARPSYNC.COLLECTIVE R15, `(.L_x_331) ;  /* 0x000000000f087348 */ /* 0x000fea0003c00000 */
[----:B------:R0:W1:Y:S02]  /*11b80*/  SHFL.IDX P6, R14, R13, R12, R11 ;  /* 0x0000000c0d0e7389 */ /* 0x00006400000c000b */
[----:B01----:R-:W-:Y:S01]  /*11b90*/  ENDCOLLECTIVE ;  /* 0x000000000000791b */ /* 0x003fe20003800000 */
.L_x_331:
[----:B------:R-:W-:Y:S05]  /*11ba0*/  BRA `(.L_x_332) ;  /* 0xffffffb000447947 */ /* 0x000fea000383ffff */
.L_x_234:
[----:B------:R-:W-:Y:S01]  /*11bb0*/  BSSY B0, `(.L_x_333) ;  /* 0x0000006000007945 */ /* 0x000fe20003800000 */
[----:B------:R-:W-:-:S07]  /*11bc0*/  IMAD.MOV.U32 R15, RZ, RZ, -0x1 ;  /* 0xffffffffff0f7424 */ /* 0x000fce00078e00ff */
[----:B0-----:R-:W-:Y:S05]  /*11bd0*/  WARPSYNC.COLLECTIVE R15, `(.L_x_334) ;  /* 0x000000000f0c7348 */ /* 0x001fea0003c00000 */
[----:B------:R-:W-:Y:S02]  /*11be0*/  ELECT P6, UR62, PT ;  /* 0x00000000003e782f */ /* 0x000fe400038c0000 */
[----:B------:R-:W-:Y:S01]  /*11bf0*/  MOV R14, UR62 ;  /* 0x0000003e000e7c02 */ /* 0x000fe20008000f00 */
[----:B0-----:R-:W-:Y:S10]  /*11c00*/  ENDCOLLECTIVE ;  /* 0x000000000000791b */ /* 0x001ff40003800000 */
.L_x_334:
[----:B------:R-:W-:Y:S05]  /*11c10*/  BSYNC B0 ;  /* 0x0000000000007941 */ /* 0x000fea0003800000 */
.L_x_333:
[----:B------:R-:W-:Y:S05]  /*11c20*/  BRA `(.L_x_335) ;  /* 0xffffffb000487947 */ /* 0x000fea000383ffff */
.L_x_236:
[----:B-1----:R-:W-:-:S04]  /*11c30*/  IMAD.U32 R3, RZ, RZ, UR38 ;  /* 0x00000026ff037e24 */ /* 0x002fc8000f8e00ff */
[----:B------:R1:W2:Y:S03]  /*11c40*/  SYNCS.PHASECHK.TRANS64.TRYWAIT P0, [R3+URZ+0x38840], R0 ;  /* 0x03884000030075a7 */ /* 0x0002a6000800017f */
[----:B--2---:R-:W-:Y:S05]  /*11c50*/  @!P0 NANOSLEEP.SYNCS 0x989680 ;  /* 0x009896800000895d */ /* 0x004fea0003900000 */
[----:B------:R-:W2:Y:S02]  /*11c60*/  @!P0 SYNCS.PHASECHK.TRANS64 P0, [R3+URZ+0x38840], R0 ;  /* 0x03884000030085a7 */ /* 0x000ea4000800007f */
[----:B--2---:R-:W-:Y:S05]  /*11c70*/  @!P0 BRA `(.L_x_236) ;  /* 0xfffffffc00ec8947 */ /* 0x004fea000383ffff */
[----:B------:R-:W-:Y:S05]  /*11c80*/  BRA `(.L_x_336) ;  /* 0xffffffb000ac7947 */ /* 0x000fea000383ffff */
.L_x_239:
[----:B------:R-:W-:Y:S02]  /*11c90*/  IMAD R6, R12, 0x40, R6 ;  /* 0x000000400c067824 */ /* 0x000fe400078e0206 */
[----:B------:R-:W-:Y:S02]  /*11ca0*/  IMAD.MOV.U32 R13, RZ, RZ, R3 ;  /* 0x000000ffff0d7224 */ /* 0x000fe400078e0003 */
[----:B------:R-:W-:Y:S01]  /*11cb0*/  IMAD.MOV.U32 R12, RZ, RZ, RZ ;  /* 0x000000ffff0c7224 */ /* 0x000fe200078e00ff */
[----:B------:R0:W-:Y:S01]  /*11cc0*/  STL [R1+0x4], R6 ;  /* 0x0000040601007387 */ /* 0x0001e20000100800 */
[----:B------:R-:W-:Y:S02]  /*11cd0*/  IMAD.MOV.U32 R11, RZ, RZ, 0x181f ;  /* 0x0000181fff0b7424 */ /* 0x000fe400078e00ff */
[----:B------:R-:W-:-:S07]  /*11ce0*/  IMAD.MOV.U32 R15, RZ, RZ, -0x1 ;  /* 0xffffffffff0f7424 */ /* 0x000fce00078e00ff */
[----:B0-----:R-:W-:Y:S05]  /*11cf0*/  WARPSYNC.COLLECTIVE R15, `(.L_x_337) ;  /* 0x000000000f087348 */ /* 0x001fea0003c00000 */
[----:B------:R1:W2:Y:S02]  /*11d00*/  SHFL.IDX P6, R14, R13, R12, R11 ;  /* 0x0000000c0d0e7389 */ /* 0x0002a400000c000b */
[----:B012---:R-:W-:Y:S01]  /*11d10*/  ENDCOLLECTIVE ;  /* 0x000000000000791b */ /* 0x007fe20003800000 */
.L_x_337:
[----:B------:R-:W-:Y:S02]  /*11d20*/  IMAD.MOV.U32 R13, RZ, RZ, R0 ;  /* 0x000000ffff0d7224 */ /* 0x000fe400078e0000 */
[----:B------:R-:W-:-:S07]  /*11d30*/  IMAD.MOV.U32 R4, RZ, RZ, R14 ;  /* 0x000000ffff047224 */ /* 0x000fce00078e000e */
[----:B------:R-:W-:Y:S05]  /*11d40*/  WARPSYNC.COLLECTIVE R15, `(.L_x_338) ;  /* 0x000000000f087348 */ /* 0x000fea0003c00000 */
[----:B------:R0:W1:Y:S02]  /*11d50*/  SHFL.IDX P6, R14, R13, R12, R11 ;  /* 0x0000000c0d0e7389 */ /* 0x00006400000c000b */
[----:B01----:R-:W-:Y:S01]  /*11d60*/  ENDCOLLECTIVE ;  /* 0x000000000000791b */ /* 0x003fe20003800000 */
.L_x_338:
[----:B------:R-:W-:Y:S01]  /*11d70*/  ULDC UR4, c[0x0][0x288] ;  /* 0x0000a20000047ab9 */ /* 0x000fe20000000800 */
[----:B------:R-:W-:Y:S01]  /*11d80*/  ULDC.64 UR6, c[0x0][0x208] ;  /* 0x0000820000067ab9 */ /* 0x000fe20000000a00 */
[----:B------:R-:W-:-:S05]  /*11d90*/  IMAD R2, R7, UR4, RZ ;  /* 0x0000000407027c24 */ /* 0x000fca000f8e02ff */
[----:B------:R-:W-:Y:S01]  /*11da0*/  ISETP.GE.AND P1, PT, R6, R2, PT ;  /* 0x000000020600720c */ /* 0x000fe20003f26270 */
[----:B------:R-:W-:Y:S02]  /*11db0*/  IMAD.MOV.U32 R13, RZ, RZ, R3 ;  /* 0x000000ffff0d7224 */ /* 0x000fe400078e0003 */
[----:B------:R-:W-:-:S10]  /*11dc0*/  IMAD.MOV.U32 R12, RZ, RZ, 0x1 ;  /* 0x00000001ff0c7424 */ /* 0x000fd400078e00ff */
[----:B------:R-:W-:Y:S02]  /*11dd0*/  @!P1 LEA R9, R8, UR38, 0x1 ;  /* 0x0000002608099c11 */ /* 0x000fe4000f8e08ff */
[----:B------:R-:W-:-:S05]  /*11de0*/  @!P1 LEA R14, P2, R10, R14, 0x1 ;  /* 0x0000000e0a0e9211 */ /* 0x000fca00078408ff */
[----:B------:R-:W-:Y:S02]  /*11df0*/  @!P1 IMAD.X R5, RZ, RZ, R4, P2 ;  /* 0x000000ffff059224 */ /* 0x000fe400010e0604 */
[----:B------:R-:W-:-:S05]  /*11e00*/  @!P1 IMAD.MOV.U32 R4, RZ, RZ, R14 ;  /* 0x000000ffff049224 */ /* 0x000fca00078e000e */
[----:B------:R-:W-:Y:S01]  /*11e10*/  @!PT LDS RZ, [RZ] ;  /* 0x00000000fffff984 */ /* 0x000fe20000000800 */
[----:B------:R-:W-:Y:S01]  /*11e20*/  @!PT LDS RZ, [RZ] ;  /* 0x00000000fffff984 */ /* 0x000fe20000000800 */
[----:B------:R-:W-:Y:S01]  /*11e30*/  @!PT LDS RZ, [RZ] ;  /* 0x00000000fffff984 */ /* 0x000fe20000000800 */
[----:B------:R0:W-:Y:S02]  /*11e40*/  @!P1 LDGSTS.E.BYPASS.LTC128B.128 [R9+0x20400], desc[UR6][R4.64], !P0 ;  /* 0x2040000004099fae */ /* 0x0001e4000c101d46 */
[----:B0-----:R-:W-:Y:S05]  /*11e50*/  WARPSYNC.COLLECTIVE R15, `(.L_x_339) ;  /* 0x000000000f087348 */ /* 0x001fea0003c00000 */
[----:B------:R1:W2:Y:S02]  /*11e60*/  SHFL.IDX P6, R14, R13, R12, R11 ;  /* 0x0000000c0d0e7389 */ /* 0x0002a400000c000b */
[----:B012---:R-:W-:Y:S01]  /*11e70*/  ENDCOLLECTIVE ;  /* 0x000000000000791b */ /* 0x007fe20003800000 */
.L_x_339:
[----:B------:R-:W-:-:S04]  /*11e80*/  IMAD.MOV.U32 R9, RZ, RZ, R6 ;  /* 0x000000ffff097224 */ /* 0x000fc800078e0006 */
[C---:B------:R-:W-:Y:S02]  /*11e90*/  VIADD R5, R9.reuse, 0x10 ;  /* 0x0000001009057836 */ /* 0x040fe40000000000 */
[----:B------:R-:W-:Y:S02]  /*11ea0*/  IMAD.MOV.U32 R13, RZ, RZ, R0 ;  /* 0x000000ffff0d7224 */ /* 0x000fe400078e0000 */
[----:B------:R-:W-:Y:S01]  /*11eb0*/  VIADD R9, R9, 0x20 ;  /* 0x0000002009097836 */ /* 0x000fe20000000000 */
[----:B------:R-:W-:Y:S01]  /*11ec0*/  ISETP.GE.AND P1, PT, R5, R2, PT ;  /* 0x000000020500720c */ /* 0x000fe20003f26270 */
[----:B------:R0:W-:Y:S04]  /*11ed0*/  STL [R1+0xc], R5 ;  /* 0x00000c0501007387 */ /* 0x0001e80000100800 */
[----:B------:R0:W-:Y:S01]  /*11ee0*/  STL [R1+0x10], R9 ;  /* 0x0000100901007387 */ /* 0x0001e20000100800 */
[----:B------:R-:W-:-:S07]  /*11ef0*/  IMAD.MOV.U32 R4, RZ, RZ, R14 ;  /* 0x000000ffff047224 */ /* 0x000fce00078e000e */
[----:B0-----:R-:W-:Y:S05]  /*11f00*/  WARPSYNC.COLLECTIVE R15, `(.L_x_340) ;  /* 0x000000000f087348 */ /* 0x001fea0003c00000 */
[----:B------:R1:W2:Y:S02]  /*11f10*/  SHFL.IDX P6, R14, R13, R12, R11 ;  /* 0x0000000c0d0e7389 */ /* 0x0002a400000c000b */
[----:B012---:R-:W-:Y:S01]  /*11f20*/  ENDCOLLECTIVE ;  /* 0x000000000000791b */ /* 0x007fe20003800000 */
.L_x_340:
[----:B------:R-:W-:Y:S01]  /*11f30*/  ULDC.64 UR4, c[0x0][0x208] ;  /* 0x0000820000047ab9 */ /* 0x000fe20000000a00 */
[----:B------:R-:W-:Y:S01]  /*11f40*/  @!P1 LEA R7, R8, UR38, 0x1 ;  /* 0x0000002608079c11 */ /* 0x000fe2000f8e08ff */
[----:B------:R-:W-:Y:S02]  /*11f50*/  IMAD.MOV.U32 R13, RZ, RZ, R3 ;  /* 0x000000ffff0d7224 */ /* 0x000fe400078e0003 */
[----:B------:R-:W-:Y:S01]  /*11f60*/  IMAD.MOV.U32 R12, RZ, RZ, 0x2 ;  /* 0x00000002ff0c7424 */ /* 0x000fe200078e00ff */
[----:B------:R-:W-:-:S05]  /*11f70*/  @!P1 LEA R6, P2, R10, R14, 0x1 ;  /* 0x0000000e0a069211 */ /* 0x000fca00078408ff */
[----:B------:R-:W-:Y:S02]  /*11f80*/  @!P1 IMAD.X R5, RZ, RZ, R4, P2 ;  /* 0x000000ffff059224 */ /* 0x000fe400010e0604 */
[----:B------:R-:W-:-:S05]  /*11f90*/  @!P1 IMAD.MOV.U32 R4, RZ, RZ, R6 ;  /* 0x000000ffff049224 */ /* 0x000fca00078e0006 */
[----:B------:R-:W-:Y:S01]  /*11fa0*/  @!PT LDS RZ, [RZ] ;  /* 0x00000000fffff984 */ /* 0x000fe20000000800 */
[----:B------:R-:W-:Y:S01]  /*11fb0*/  @!PT LDS RZ, [RZ] ;  /* 0x00000000fffff984 */ /* 0x000fe20000000800 */
[----:B------:R-:W-:Y:S01]  /*11fc0*/  @!PT LDS RZ, [RZ] ;  /* 0x00000000fffff984 */ /* 0x000fe20000000800 */
[----:B------:R0:W-:Y:S01]  /*11fd0*/  @!P1 LDGSTS.E.BYPASS.LTC128B.128 [R7+0x20c00], desc[UR4][R4.64], !P0 ;  /* 0x20c0000004079fae */ /* 0x0001e2000c101d44 */
[----:B------:R-:W-:-:S13]  /*11fe0*/  ISETP.GE.AND P1, PT, R9, R2, PT ;  /* 0x000000020900720c */ /* 0x000fda0003f26270 */
[----:B0-----:R-:W-:Y:S05]  /*11ff0*/  WARPSYNC.COLLECTIVE R15, `(.L_x_341) ;  /* 0x000000000f087348 */ /* 0x001fea0003c00000 */
[----:B------:R1:W2:Y:S02]  /*12000*/  SHFL.IDX P6, R14, R13, R12, R11 ;  /* 0x0000000c0d0e7389 */ /* 0x0002a400000c000b */
[----:B012---:R-:W-:Y:S01]  /*12010*/  ENDCOLLECTIVE ;  /* 0x000000000000791b */ /* 0x007fe20003800000 */
.L_x_341:
[----:B------:R-:W-:Y:S01]  /*12020*/  @!P1 LEA R6, R8, UR38, 0x1 ;  /* 0x0000002608069c11 */ /* 0x000fe2000f8e08ff */
[----:B------:R-:W-:Y:S02]  /*12030*/  IMAD.MOV.U32 R13, RZ, RZ, R0 ;  /* 0x000000ffff0d7224 */ /* 0x000fe400078e0000 */
[----:B------:R-:W-:-:S07]  /*12040*/  IMAD.MOV.U32 R4, RZ, RZ, R14 ;  /* 0x000000ffff047224 */ /* 0x000fce00078e000e */
[----:B------:R-:W-:Y:S05]  /*12050*/  WARPSYNC.COLLECTIVE R15, `(.L_x_342) ;  /* 0x000000000f087348 */ /* 0x000fea0003c00000 */
[----:B------:R0:W1:Y:S02]  /*12060*/  SHFL.IDX P6, R14, R13, R12, R11 ;  /* 0x0000000c0d0e7389 */ /* 0x00006400000c000b */
[----:B01----:R-:W-:Y:S01]  /*12070*/  ENDCOLLECTIVE ;  /* 0x000000000000791b */ /* 0x003fe20003800000 */
.L_x_342:
[----:B------:R-:W-:Y:S01]  /*12080*/  ULDC.64 UR4, c[0x0][0x208] ;  /* 0x0000820000047ab9 */ /* 0x000fe20000000a00 */
[----:B------:R-:W-:Y:S02]  /*12090*/  IMAD.MOV.U32 R13, RZ, RZ, R3 ;  /* 0x000000ffff0d7224 */ /* 0x000fe400078e0003 */
[----:B------:R-:W-:Y:S01]  /*120a0*/  IMAD.MOV.U32 R12, RZ, RZ, 0x3 ;  /* 0x00000003ff0c7424 */ /* 0x000fe200078e00ff */
[----:B------:R-:W-:-:S05]  /*120b0*/  @!P1 LEA R5, P2, R10, R14, 0x1 ;  /* 0x0000000e0a059211 */ /* 0x000fca00078408ff */
[----:B------:R-:W-:-:S05]  /*120c0*/  @!P1 IMAD.X R4, RZ, RZ, R4, P2 ;  /* 0x000000ffff049224 */ /* 0x000fca00010e0604 */
[----:B------:R-:W-:-:S04]  /*120d0*/  @!P1 LOP3.LUT R5, R5, R4, RZ, 0x3c, !PT ;  /* 0x0000000405059212 */ /* 0x000fc800078e3cff */
[----:B------:R-:W-:-:S04]  /*120e0*/  @!P1 LOP3.LUT R4, R5, R4, RZ, 0x3c, !PT ;  /* 0x0000000405049212 */ /* 0x000fc800078e3cff */
[----:B------:R-:W-:-:S05]  /*120f0*/  @!P1 LOP3.LUT R5, R5, R4, RZ, 0x3c, !PT ;  /* 0x0000000405059212 */ /* 0x000fca00078e3cff */
[----:B------:R-:W-:Y:S01]  /*12100*/  @!PT LDS RZ, [RZ] ;  /* 0x00000000fffff984 */ /* 0x000fe20000000800 */
[----:B------:R-:W-:Y:S01]  /*12110*/  @!PT LDS RZ, [RZ] ;  /* 0x00000000fffff984 */ /* 0x000fe20000000800 */
[----:B------:R-:W-:Y:S01]  /*12120*/  @!PT LDS RZ, [RZ] ;  /* 0x00000000fffff984 */ /* 0x000fe20000000800 */
[----:B------:R0:W-:Y:S02]  /*12130*/  @!P1 LDGSTS.E.BYPASS.LTC128B.128 [R6+0x21400], desc[UR4][R4.64], !P0 ;  /* 0x2140000004069fae */ /* 0x0001e4000c101d44 */
[----:B0-----:R-:W-:Y:S05]  /*12140*/  WARPSYNC.COLLECTIVE R15, `(.L_x_343) ;  /* 0x000000000f087348 */ /* 0x001fea0003c00000 */
[----:B------:R1:W2:Y:S02]  /*12150*/  SHFL.IDX P6, R14, R13, R12, R11 ;  /* 0x0000000c0d0e7389 */ /* 0x0002a400000c000b */
[----:B012---:R-:W-:Y:S01]  /*12160*/  ENDCOLLECTIVE ;  /* 0x000000000000791b */ /* 0x007fe20003800000 */
.L_x_343:
[----:B------:R-:W-:Y:S02]  /*12170*/  IMAD.MOV.U32 R13, RZ, RZ, R0 ;  /* 0x000000ffff0d7224 */ /* 0x000fe400078e0000 */
[----:B------:R-:W-:-:S07]  /*12180*/  IMAD.MOV.U32 R3, RZ, RZ, R14 ;  /* 0x000000ffff037224 */ /* 0x000fce00078e000e */
[----:B------:R-:W-:Y:S05]  /*12190*/  WARPSYNC.COLLECTIVE R15, `(.L_x_344) ;  /* 0x000000000f087348 */ /* 0x000fea0003c00000 */
[----:B------:R0:W1:Y:S02]  /*121a0*/  SHFL.IDX P6, R14, R13, R12, R11 ;  /* 0x0000000c0d0e7389 */ /* 0x00006400000c000b */
[----:B01----:R-:W-:Y:S01]  /*121b0*/  ENDCOLLECTIVE ;  /* 0x000000000000791b */ /* 0x003fe20003800000 */
.L_x_344:
[----:B------:R-:W-:Y:S05]  /*121c0*/  BRA `(.L_x_345) ;  /* 0xffffffb400947947 */ /* 0x000fea000383ffff */
.L_x_241:
[----:B------:R-:W-:Y:S01]  /*121d0*/  BSSY B0, `(.L_x_346) ;  /* 0x0000008000007945 */ /* 0x000fe20003800000 */
[----:B------:R-:W-:Y:S02]  /*121e0*/  IMAD.MOV.U32 R13, RZ, RZ, R6 ;  /* 0x000000ffff0d7224 */ /* 0x000fe400078e0006 */
[----:B------:R-:W-:Y:S02]  /*121f0*/  IMAD.MOV.U32 R12, RZ, RZ, RZ ;  /* 0x000000ffff0c7224 */ /* 0x000fe400078e00ff */
[----:B------:R-:W-:Y:S02]  /*12200*/  IMAD.MOV.U32 R11, RZ, RZ, 0x181f ;  /* 0x0000181fff0b7424 */ /* 0x000fe400078e00ff */
[----:B------:R-:W-:-:S07]  /*12210*/  IMAD.MOV.U32 R15, RZ, RZ, -0x1 ;  /* 0xffffffffff0f7424 */ /* 0x000fce00078e00ff */
[----:B------:R-:W-:Y:S05]  /*12220*/  WARPSYNC.COLLECTIVE R15, `(.L_x_347) ;  /* 0x000000000f087348 */ /* 0x000fea0003c00000 */
[----:B------:R0:W1:Y:S02]  /*12230*/  SHFL.IDX P6, R14, R13, R12, R11 ;  /* 0x0000000c0d0e7389 */ /* 0x00006400000c000b */
[----:B01----:R-:W-:Y:S01]  /*12240*/  ENDCOLLECTIVE ;  /* 0x000000000000791b */ /* 0x003fe20003800000 */
.L_x_347:
[----:B------:R-:W-:Y:S05]  /*12250*/  BSYNC B0 ;  /* 0x0000000000007941 */ /* 0x000fea0003800000 */
.L_x_346:
[----:B------:R-:W0:Y:S01]  /*12260*/  S2R R3, SR_TID.X ;  /* 0x0000000000037919 */ /* 0x000e220000002100 */
[----:B------:R-:W-:-:S05]  /*12270*/  LOP3.LUT R8, R8, 0x7f, RZ, 0xc0, !PT ;  /* 0x0000007f08087812 */ /* 0x000fca00078ec0ff */
[----:B------:R-:W-:Y:S02]  /*12280*/  IMAD.SHL.U32 R9, R8, 0x8, RZ ;  /* 0x0000000808097824 */ /* 0x000fe400078e00ff */
[----:B------:R-:W-:Y:S02]  /*12290*/  IMAD.MOV.U32 R13, RZ, RZ, R0 ;  /* 0x000000ffff0d7224 */ /* 0x000fe400078e0000 */
[----:B------:R-:W-:Y:S02]  /*122a0*/  IMAD.MOV.U32 R12, RZ, RZ, RZ ;  /* 0x000000ffff0c7224 */ /* 0x000fe400078e00ff */
[----:B------:R-:W-:Y:S02]  /*122b0*/  IMAD.MOV.U32 R11, RZ, RZ, 0x181f ;  /* 0x0000181fff0b7424 */ /* 0x000fe400078e00ff */
[----:B------:R-:W-:Y:S02]  /*122c0*/  IMAD.MOV.U32 R15, RZ, RZ, -0x1 ;  /* 0xffffffffff0f7424 */ /* 0x000fe400078e00ff */
[----:B0-----:R-:W-:-:S05]  /*122d0*/  IMAD.SHL.U32 R8, R3, 0x8, RZ ;  /* 0x0000000803087824 */ /* 0x001fca00078e00ff */
[----:B------:R-:W-:-:S04]  /*122e0*/  LOP3.LUT R8, R8, 0x1f8, RZ, 0xc0, !PT ;  /* 0x000001f808087812 */ /* 0x000fc800078ec0ff */
[----:B------:R-:W-:-:S04]  /*122f0*/  LOP3.LUT R8, R8, 0x38, R3, 0x78, !PT ;  /* 0x0000003808087812 */ /* 0x000fc800078e7803 */
[----:B------:R-:W-:Y:S01]  /*12300*/  LOP3.LUT R8, R8, 0x200, R9, 0xf8, !PT ;  /* 0x0000020008087812 */ /* 0x000fe200078ef809 */
[----:B------:R-:W-:Y:S01]  /*12310*/  IMAD.MOV.U32 R2, RZ, RZ, R14 ;  /* 0x000000ffff027224 */ /* 0x000fe200078e000e */
[----:B------:R0:W5:Y:S03]  /*12320*/  LDL.LU R9, [R1+0xc] ;  /* 0x00000c0001097983 */ /* 0x0001660000300800 */
[----:B------:R-:W-:-:S07]  /*12330*/  IMAD.MOV.U32 R3, RZ, RZ, R8 ;  /* 0x000000ffff037224 */ /* 0x000fce00078e0008 */
[----:B0----5:R-:W-:Y:S05]  /*12340*/  WARPSYNC.COLLECTIVE R15, `(.L_x_348) ;  /* 0x000000000f087348 */ /* 0x021fea0003c00000 */
[----:B------:R1:W2:Y:S02]  /*12350*/  SHFL.IDX P6, R14, R13, R12, R11 ;  /* 0x0000000c0d0e7389 */ /* 0x0002a400000c000b */
[----:B012--5:R-:W-:Y:S01]  /*12360*/  ENDCOLLECTIVE ;  /* 0x000000000000791b */ /* 0x027fe20003800000 */
.L_x_348:
[----:B------:R-:W-:Y:S01]  /*12370*/  ULDC UR4, c[0x0][0x288] ;  /* 0x0000a20000047ab9 */ /* 0x000fe20000000800 */
[----:B------:R-:W2:Y:S04]  /*12380*/  LDL.LU R8, [R1+0x10] ;  /* 0x0000100001087983 */ /* 0x000ea80000300800 */
[----:B------:R-:W3:Y:S01]  /*12390*/  LDL.LU R11, [R1+0x4] ;  /* 0x00000400010b7983 */ /* 0x000ee20000300800 */
[----:B------:R-:W-:Y:S01]  /*123a0*/  IMAD R7, R7, UR4, RZ ;  /* 0x0000000407077c24 */ /* 0x000fe2000f8e02ff */
[----:B------:R-:W-:Y:S01]  /*123b0*/  LOP3.LUT R17, R17, 0xffffff7f, RZ, 0xc0, !PT ;  /* 0xffffff7f11117812 */ /* 0x000fe200078ec0ff */
[----:B------:R-:W-:-:S03]  /*123c0*/  IMAD.MOV.U32 R15, RZ, RZ, R3 ;  /* 0x000000ffff0f7224 */ /* 0x000fc600078e0003 */
[----:B------:R-:W-:Y:S01]  /*123d0*/  @P1 LOP3.LUT R17, R17, 0x80, RZ, 0xfc, !PT ;  /* 0x0000008011111812 */ /* 0x000fe200078efcff */
[----:B------:R-:W-:-:S03]  /*123e0*/  IMAD.MOV.U32 R3, RZ, RZ, R14 ;  /* 0x000000ffff037224 */ /* 0x000fc600078e000e */
[C---:B------:R-:W-:Y:S02]  /*123f0*/  LOP3.LUT P1, RZ, R17.reuse, 0x10, RZ, 0xc0, !PT ;  /* 0x0000001011ff7812 */ /* 0x040fe4000782c0ff */
[----:B------:R-:W-:Y:S01]  /*12400*/  LOP3.LUT R17, R17, 0xffffffbf, RZ, 0xc0, !PT ;  /* 0xffffffbf11117812 */ /* 0x000fe200078ec0ff */
[----:B------:R-:W-:Y:S01]  /*12410*/  ULDC.64 UR6, c[0x0][0x208] ;  /* 0x0000820000067ab9 */ /* 0x000fe20000000a00 */
[----:B------:R-:W-:Y:S02]  /*12420*/  IMAD.MOV.U32 R13, RZ, RZ, R6 ;  /* 0x000000ffff0d7224 */ /* 0x000fe400078e0006 */
[----:B------:R-:W-:Y:S01]  /*12430*/  IMAD.MOV.U32 R12, RZ, RZ, 0x1 ;  /* 0x00000001ff0c7424 */ /* 0x000fe200078e00ff */
[-C--:B--2---:R-:W-:Y:S02]  /*12440*/  ISETP.GE.AND P3, PT, R8, R7.reuse, PT ;  /* 0x000000070800720c */ /* 0x084fe40003f66270 */
[----:B---3--:R-:W-:-:S11]  /*12450*/  ISETP.GE.AND P4, PT, R11, R7, PT ;  /* 0x000000070b00720c */ /* 0x008fd60003f86270 */
[----:B------:R-:W-:Y:S02]  /*12460*/  @P3 LOP3.LUT R17, R17, 0x40, RZ, 0xfc, !PT ;  /* 0x0000004011113812 */ /* 0x000fe400078efcff */
[----:B------:R-:W-:-:S05]  /*12470*/  @!P4 LEA R3, P6, R10, R3, 0x1 ;  /* 0x000000030a03c211 */ /* 0x000fca00078c08ff */
[----:B------:R-:W-:Y:S01]  /*12480*/  @!P4 IMAD.X R2, RZ, RZ, R2, P6 ;  /* 0x000000ffff02c224 */ /* 0x000fe200030e0602 */
[----:B------:R-:W-:-:S04]  /*12490*/  LOP3.LUT P6, RZ, R17, 0x8, RZ, 0xc0, !PT ;  /* 0x0000000811ff7812 */ /* 0x000fc800078cc0ff */
[----:B------:R-:W-:-:S04]  /*124a0*/  @!P4 LOP3.LUT R3, R3, R2, RZ, 0x3c, !PT ;  /* 0x000000020303c212 */ /* 0x000fc800078e3cff */
[----:B------:R-:W-:Y:S02]  /*124b0*/  @!P4 LOP3.LUT R2, R3, R2, RZ, 0x3c, !PT ;  /* 0x000000020302c212 */ /* 0x000fe400078e3cff */
[----:B------:R-:W-:Y:S02]  /*124c0*/  ISETP.GE.AND P2, PT, R9, R7, PT ;  /* 0x000000070900720c */ /* 0x000fe40003f46270 */
[----:B------:R-:W-:Y:S02]  /*124d0*/  @!P4 LOP3.LUT R8, R4, 0x40, RZ, 0xc0, !PT ;  /* 0x000000400408c812 */ /* 0x000fe400078ec0ff */
[----:B------:R-:W-:Y:S02]  /*124e0*/  @!P4 LEA R9, R15, UR38, 0x1 ;  /* 0x000000260f09cc11 */ /* 0x000fe4000f8e08ff */
[----:B------:R-:W-:Y:S02]  /*124f0*/  @!P4 LOP3.LUT R3, R3, R2, RZ, 0x3c, !PT ;  /* 0x000000020303c212 */ /* 0x000fe400078e3cff */
[----:B------:R-:W-:-:S02]  /*12500*/  LOP3.LUT P3, RZ, R17, 0x4, RZ, 0xc0, !PT ;  /* 0x0000000411ff7812 */ /* 0x000fc4000786c0ff */
[----:B------:R-:W-:Y:S01]  /*12510*/  @!P4 SHF.R.U32.HI R8, RZ, 0x2, R8 ;  /* 0x00000002ff08c819 */ /* 0x000fe20000011608 */
[----:B------:R-:W-:Y:S01]  /*12520*/  @!PT LDS RZ, [RZ] ;  /* 0x00000000fffff984 */ /* 0x000fe20000000800 */
[----:B------:R-:W-:Y:S01]  /*12530*/  @!PT LDS RZ, [RZ] ;  /* 0x00000000fffff984 */ /* 0x000fe20000000800 */
[----:B------:R-:W-:Y:S01]  /*12540*/  @!PT LDS RZ, [RZ] ;  /* 0x00000000fffff984 */ /* 0x000fe20000000800 */
[----:B------:R-:W-:Y:S01]  /*12550*/  @!P4 LDGSTS.E.BYPASS.LTC128B.128 [R9+0x26400], desc[UR6][R2.64], !P1 ;  /* 0x264000000209cfae */ /* 0x000fe2000c901d46 */
[----:B------:R-:W-:-:S03]  /*12560*/  LOP3.LUT P1, RZ, R17, 0x80, RZ, 0xc0, !PT ;  /* 0x0000008011ff7812 */ /* 0x000fc6000782c0ff */
        /* <DEDUP_REMOVED lines=8> */
[----:B------:R-:W-:Y:S01]  /*125f0*/  @!P4 LDGSTS.E.BYPASS.LTC128B.128 [R9+0x32400], desc[UR6][R2.64+0x300], P6 ;  /* 0x324003000209cfae */ /* 0x000fe2000b101d46 */
[----:B------:R-:W-:Y:S01]  /*12600*/  @!P4 ISETP.NE.U32.AND P6, PT, R8, RZ, PT ;  /* 0x000000ff0800c20c */ /* 0x000fe20003fc5070 */
[----:B------:R-:W-:-:S12]  /*12610*/  IMAD.MOV.U32 R11, RZ, RZ, 0x181f ;  /* 0x0000181fff0b7424 */ /* 0x000fd800078e00ff */
[----:B------:R0:W-:Y:S02]  /*12620*/  @!P4 LDGSTS.E.BYPASS.LTC128B.128 [R9+0x34400], desc[UR6][R2.64+0x380], P6 ;  /* 0x344003800209cfae */ /* 0x0001e4000b101d46 */
[----:B0-----:R-:W-:Y:S02]  /*12630*/  IMAD.MOV.U32 R9, RZ, RZ, R15 ;  /* 0x000000ffff097224 */ /* 0x001fe400078e000f */
[----:B------:R-:W-:-:S07]  /*12640*/  IMAD.MOV.U32 R15, RZ, RZ, -0x1 ;  /* 0xffffffffff0f7424 */ /* 0x000fce00078e00ff */
[----:B------:R-:W-:Y:S05]  /*12650*/  WARPSYNC.COLLECTIVE R15, `(.L_x_349) ;  /* 0x000000000f087348 */ /* 0x000fea0003c00000 */
[----:B------:R0:W1:Y:S02]  /*12660*/  SHFL.IDX P6, R14, R13, R12, R11 ;  /* 0x0000000c0d0e7389 */ /* 0x00006400000c000b */
[----:B01----:R-:W-:Y:S01]  /*12670*/  ENDCOLLECTIVE ;  /* 0x000000000000791b */ /* 0x003fe20003800000 */
.L_x_349:
[----:B------:R-:W-:Y:S02]  /*12680*/  IMAD.MOV.U32 R13, RZ, RZ, R0 ;  /* 0x000000ffff0d7224 */ /* 0x000fe400078e0000 */
[----:B------:R-:W-:-:S07]  /*12690*/  IMAD.MOV.U32 R8, RZ, RZ, R14 ;  /* 0x000000ffff087224 */ /* 0x000fce00078e000e */
[----:B------:R-:W-:Y:S05]  /*126a0*/  WARPSYNC.COLLECTIVE R15, `(.L_x_350) ;  /* 0x000000000f087348 */ /* 0x000fea0003c00000 */
[----:B------:R0:W1:Y:S02]  /*126b0*/  SHFL.IDX P6, R14, R13, R12, R11 ;  /* 0x0000000c0d0e7389 */ /* 0x00006400000c000b */
[----:B01----:R-:W-:Y:S01]  /*126c0*/  ENDCOLLECTIVE ;  /* 0x000000000000791b */ /* 0x003fe20003800000 */
.L_x_350:
[----:B------:R-:W-:Y:S01]  /*126d0*/  @!P2 LEA R21, R9, UR38, 0x1 ;  /* 0x000000260915ac11 */ /* 0x000fe2000f8e08ff */
[----:B------:R-:W-:Y:S01]  /*126e0*/  ULDC.64 UR4, c[0x0][0x208] ;  /* 0x0000820000047ab9 */ /* 0x000fe20000000a00 */
[----:B------:R-:W-:-:S05]  /*126f0*/  @!P2 LEA R10, P4, R10, R14, 0x1 ;  /* 0x0000000e0a0aa211 */ /* 0x000fca00078808ff */
[----:B------:R-:W-:Y:S01]  /*12700*/  @!P2 IMAD.X R14, RZ, RZ, R8, P4 ;  /* 0x000000ffff0ea224 */ /* 0x000fe200020e0608 */
[C---:B------:R-:W-:Y:S02]  /*12710*/  LOP3.LUT P4, RZ, R17.reuse, 0x10, RZ, 0xc0, !PT ;  /* 0x0000001011ff7812 */ /* 0x040fe4000788c0ff */
[----:B------:R-:W-:Y:S01]  /*12720*/  @!P2 LOP3.LUT R8, R4, 0x40, RZ, 0xc0, !PT ;  /* 0x000000400408a812 */ /* 0x000fe200078ec0ff */
[----:B------:R-:W-:Y:S01]  /*12730*/  @!P2 IMAD.MOV.U32 R2, RZ, RZ, R10 ;  /* 0x000000ffff02a224 */ /* 0x000fe200078e000a */
[----:B------:R-:W-:Y:S01]  /*12740*/  LOP3.LUT P6, RZ, R17, 0x8, RZ, 0xc0, !PT ;  /* 0x0000000811ff7812 */ /* 0x000fe200078cc0ff */
[----:B------:R-:W-:Y:S01]  /*12750*/  @!P2 IMAD.MOV.U32 R3, RZ, RZ, R14 ;  /* 0x000000ffff03a224 */ /* 0x000fe200078e000e */
[----:B------:R-:W-:-:S07]  /*12760*/  @!P2 SHF.R.U32.HI R8, RZ, 0x2, R8 ;  /* 0x00000002ff08a819 */ /* 0x000fce0000011608 */
[----:B------:R-:W-:Y:S01]  /*12770*/  @!PT LDS RZ, [RZ] ;  /* 0x00000000fffff984 */ /* 0x000fe20000000800 */
[----:B------:R-:W-:Y:S01]  /*12780*/  @!PT LDS RZ, [RZ] ;  /* 0x00000000fffff984 */ /* 0x000fe20000000800 */
[----:B------:R-:W-:Y:S01]  /*12790*/  @!PT LDS RZ, [RZ] ;  /* 0x00000000fffff984 */ /* 0x000fe20000000800 */
        /* <DEDUP_REMOVED lines=10> */
[----:B------:R-:W-:Y:S01]  /*12840*/  @!P2 ISETP.NE.U32.AND P4, PT, R8, RZ, PT ;  /* 0x000000ff0800a20c */ /* 0x000fe20003f85070 */
[----:B------:R-:W-:-:S02]  /*12850*/  IMAD.MOV.U32 R13, RZ, RZ, R6 ;  /* 0x000000ffff0d7224 */ /* 0x000fc400078e0006 */
[----:B------:R-:W-:Y:S01]  /*12860*/  IMAD.MOV.U32 R12, RZ, RZ, 0x2 ;  /* 0x00000002ff0c7424 */ /* 0x000fe200078e00ff */
[----:B------:R-:W1:Y:S09]  /*12870*/  S2R R10, SR_TID.X ;  /* 0x00000000000a7919 */ /* 0x000e720000002100 */
[----:B------:R0:W-:Y:S02]  /*12880*/  @!P2 LDGSTS.E.BYPASS.LTC128B.128 [R21+0x34c00], desc[UR4][R2.64+0x380], P4 ;  /* 0x34c003800215afae */ /* 0x0001e4000a101d44 */
[----:B01----:R-:W-:Y:S05]  /*12890*/  WARPSYNC.COLLECTIVE R15, `(.L_x_351) ;  /* 0x000000000f087348 */ /* 0x003fea0003c00000 */
[----:B------:R2:W3:Y:S02]  /*128a0*/  SHFL.IDX P6, R14, R13, R12, R11 ;  /* 0x0000000c0d0e7389 */ /* 0x0004e400000c000b */
[----:B0123--:R-:W-:Y:S01]  /*128b0*/  ENDCOLLECTIVE ;  /* 0x000000000000791b */ /* 0x00ffe20003800000 */
.L_x_351:
[----:B------:R-:W-:Y:S02]  /*128c0*/  IMAD.MOV.U32 R13, RZ, RZ, R0 ;  /* 0x000000ffff0d7224 */ /* 0x000fe400078e0000 */
[----:B------:R-:W-:-:S07]  /*128d0*/  IMAD.MOV.U32 R2, RZ, RZ, R14 ;  /* 0x000000ffff027224 */ /* 0x000fce00078e000e */
[----:B------:R-:W-:Y:S05]  /*128e0*/  WARPSYNC.COLLECTIVE R15, `(.L_x_352) ;  /* 0x000000000f087348 */ /* 0x000fea0003c00000 */
[----:B------:R0:W1:Y:S02]  /*128f0*/  SHFL.IDX P6, R14, R13, R12, R11 ;  /* 0x0000000c0d0e7389 */ /* 0x00006400000c000b */
[----:B01----:R-:W-:Y:S01]  /*12900*/  ENDCOLLECTIVE ;  /* 0x000000000000791b */ /* 0x003fe20003800000 */
.L_x_352:
[----:B------:R-:W-:Y:S01]  /*12910*/  LOP3.LUT P3, RZ, R17, 0x40, RZ, 0xc0, !PT ;  /* 0x0000004011ff7812 */ /* 0x000fe2000786c0ff */
[----:B------:R-:W-:-:S05]  /*12920*/  IMAD.SHL.U32 R10, R10, 0x8, RZ ;  /* 0x000000080a0a7824 */ /* 0x000fca00078e00ff */
[----:B------:R-:W-:-:S07]  /*12930*/  LOP3.LUT R10, R10, 0x38, RZ, 0xc0, !PT ;  /* 0x000000380a0a7812 */ /* 0x000fce00078ec0ff */
[----:B------:R-:W-:-:S05]  /*12940*/  @!P3 LEA R3, P4, R10, R14, 0x1 ;  /* 0x0000000e0a03b211 */ /* 0x000fca00078808ff */
[----:B------:R-:W-:Y:S01]  /*12950*/  @!P3 IMAD.X R2, RZ, RZ, R2, P4 ;  /* 0x000000ffff02b224 */ /* 0x000fe200020e0602 */
[----:B------:R-:W-:-:S04]  /*12960*/  LOP3.LUT P4, RZ, R17, 0x10, RZ, 0xc0, !PT ;  /* 0x0000001011ff7812 */ /* 0x000fc8000788c0ff */
[-C--:B------:R-:W-:Y:S02]  /*12970*/  @!P3 LOP3.LUT R3, R3, R2.reuse, RZ, 0x3c, !PT ;  /* 0x000000020303b212 */ /* 0x080fe400078e3cff */
[----:B------:R-:W-:Y:S02]  /*12980*/  @!P3 LOP3.LUT R8, R4, 0x40, RZ, 0xc0, !PT ;  /* 0x000000400408b812 */ /* 0x000fe400078ec0ff */
[----:B------:R-:W-:Y:S02]  /*12990*/  @!P3 LOP3.LUT R2, R3, R2, RZ, 0x3c, !PT ;  /* 0x000000020302b212 */ /* 0x000fe400078e3cff */
[----:B------:R-:W-:Y:S02]  /*129a0*/  @!P3 LEA R9, R9, UR38, 0x1 ;  /* 0x000000260909bc11 */ /* 0x000fe4000f8e08ff */
[----:B------:R-:W-:Y:S02]  /*129b0*/  @!P3 LOP3.LUT R3, R3, R2, RZ, 0x3c, !PT ;  /* 0x000000020303b212 */ /* 0x000fe400078e3cff */
[C---:B------:R-:W-:Y:S01]  /*129c0*/  LOP3.LUT P6, RZ, R17.reuse, 0x8, RZ, 0xc0, !PT ;  /* 0x0000000811ff7812 */ /* 0x040fe200078cc0ff */
[----:B------:R-:W-:Y:S01]  /*129d0*/  ULDC.64 UR4, c[0x0][0x208] ;  /* 0x0000820000047ab9 */ /* 0x000fe20000000a00 */
[----:B------:R-:W-:Y:S01]  /*129e0*/  LOP3.LUT P2, RZ, R17, 0x4, RZ, 0xc0, !PT ;  /* 0x0000000411ff7812 */ /* 0x000fe2000784c0ff */
[----:B------:R-:W-:Y:S01]  /*129f0*/  @!PT LDS RZ, [RZ] ;  /* 0x00000000fffff984 */ /* 0x000fe20000000800 */
[----:B------:R-:W-:Y:S01]  /*12a00*/  @!PT LDS RZ, [RZ] ;  /* 0x00000000fffff984 */ /* 0x000fe20000000800 */
[----:B------:R-:W-:Y:S01]  /*12a10*/  @!PT LDS RZ, [RZ] ;  /* 0x00000000fffff984 */ /* 0x000fe20000000800 */
[----:B------:R0:W-:Y:S01]  /*12a20*/  @!P3 LDGSTS.E.BYPASS.LTC128B.128 [R9+0x27400], desc[UR4][R2.64], !P4 ;  /* 0x274000000209bfae */ /* 0x0001e2000e101d44 */
[----:B------:R-:W-:-:S04]  /*12a30*/  @!P3 SHF.R.U32.HI R8, RZ, 0x2, R8 ;  /* 0x00000002ff08b819 */ /* 0x000fc80000011608 */
[----:B------:R-:W-:Y:S02]  /*12a40*/  @!P3 ISETP.NE.U32.AND P4, PT, R8, RZ, PT ;  /* 0x000000ff0800b20c */ /* 0x000fe40003f85070 */
[----:B------:R-:W-:-:S03]  /*12a50*/  @!P3 LOP3.LUT R8, R5, 0x80, RZ, 0xc0, !PT ;  /* 0x000000800508b812 */ /* 0x000fc600078ec0ff */
[----:B------:R0:W-:Y:S01]  /*12a60*/  @!P3 LDGSTS.E.BYPASS.LTC128B.128 [R9+0x29400], desc[UR4][R2.64+0x80], !P6 ;  /* 0x294000800209bfae */ /* 0x0001e2000f101d44 */
[----:B------:R-:W-:-:S03]  /*12a70*/  @!P3 SHF.R.U32.HI R8, RZ, 0x3, R8 ;  /* 0x00000003ff08b819 */ /* 0x000fc60000011608 */
[----:B------:R0:W-:Y:S04]  /*12a80*/  @!P3 LDGSTS.E.BYPASS.LTC128B.128 [R9+0x2b400], desc[UR4][R2.64+0x100], !P2 ;  /* 0x2b4001000209bfae */ /* 0x0001e8000d101d44 */
[----:B------:R0:W-:Y:S04]  /*12a90*/  @!P3 LDGSTS.E.BYPASS.LTC128B.128 [R9+0x2d400], desc[UR4][R2.64+0x180], !P5 ;  /* 0x2d4001800209bfae */ /* 0x0001e8000e901d44 */
[----:B------:R0:W-:Y:S04]  /*12aa0*/  @!P3 LDGSTS.E.BYPASS.LTC128B.128 [R9+0x2f400], desc[UR4][R2.64+0x200], !P0 ;  /* 0x2f4002000209bfae */ /* 0x0001e8000c101d44 */
[----:B------:R0:W-:Y:S04]  /*12ab0*/  @!P3 LDGSTS.E.BYPASS.LTC128B.128 [R9+0x31400], desc[UR4][R2.64+0x280], !P1 ;  /* 0x314002800209bfae */ /* 0x0001e8000c901d44 */
[----:B------:R0:W-:Y:S01]  /*12ac0*/  @!P3 LDGSTS.E.BYPASS.LTC128B.128 [R9+0x33400], desc[UR4][R2.64+0x300], P4 ;  /* 0x334003000209bfae */ /* 0x0001e2000a101d44 */
[----:B------:R-:W-:Y:S01]  /*12ad0*/  @!P3 ISETP.NE.U32.AND P4, PT, R8, RZ, PT ;  /* 0x000000ff0800b20c */ /* 0x000fe20003f85070 */
[----:B------:R-:W-:-:S02]  /*12ae0*/  IMAD.MOV.U32 R13, RZ, RZ, R6 ;  /* 0x000000ffff0d7224 */ /* 0x000fc400078e0006 */
[----:B------:R-:W-:-:S10]  /*12af0*/  IMAD.MOV.U32 R12, RZ, RZ, 0x3 ;  /* 0x00000003ff0c7424 */ /* 0x000fd400078e00ff */
[----:B------:R0:W-:Y:S02]  /*12b00*/  @!P3 LDGSTS.E.BYPASS.LTC128B.128 [R9+0x35400], desc[UR4][R2.64+0x380], P4 ;  /* 0x354003800209bfae */ /* 0x0001e4000a101d44 */
[----:B0-----:R-:W-:Y:S05]  /*12b10*/  WARPSYNC.COLLECTIVE R15, `(.L_x_353) ;  /* 0x000000000f087348 */ /* 0x001fea0003c00000 */
[----:B------:R1:W2:Y:S02]  /*12b20*/  SHFL.IDX P6, R14, R13, R12, R11 ;  /* 0x0000000c0d0e7389 */ /* 0x0002a400000c000b */
[----:B012---:R-:W-:Y:S01]  /*12b30*/  ENDCOLLECTIVE ;  /* 0x000000000000791b */ /* 0x007fe20003800000 */
.L_x_353:
[----:B------:R-:W-:Y:S02]  /*12b40*/  IMAD.MOV.U32 R13, RZ, RZ, R0 ;  /* 0x000000ffff0d7224 */ /* 0x000fe400078e0000 */
[----:B------:R-:W-:-:S07]  /*12b50*/  IMAD.MOV.U32 R6, RZ, RZ, R14 ;  /* 0x000000ffff067224 */ /* 0x000fce00078e000e */
[----:B------:R-:W-:Y:S05]  /*12b60*/  WARPSYNC.COLLECTIVE R15, `(.L_x_354) ;  /* 0x000000000f087348 */ /* 0x000fea0003c00000 */
[----:B------:R0:W1:Y:S02]  /*12b70*/  SHFL.IDX P6, R14, R13, R12, R11 ;  /* 0x0000000c0d0e7389 */ /* 0x00006400000c000b */
[----:B01----:R-:W-:Y:S01]  /*12b80*/  ENDCOLLECTIVE ;  /* 0x000000000000791b */ /* 0x003fe20003800000 */
.L_x_354:
[----:B------:R-:W-:Y:S05]  /*12b90*/  BRA `(.L_x_355) ;  /* 0xffffffb800a07947 */ /* 0x000fea000383ffff */
.L_x_244:
[----:B0-----:R-:W-:-:S04]  /*12ba0*/  IMAD.U32 R3, RZ, RZ, UR38 ;  /* 0x00000026ff037e24 */ /* 0x001fc8000f8e00ff */
[----:B------:R0:W3:Y:S03]  /*12bb0*/  SYNCS.PHASECHK.TRANS64.TRYWAIT P0, [R3+URZ+0x38820], R2 ;  /* 0x03882002030075a7 */ /* 0x0000e6000800017f */
[----:B---3--:R-:W-:Y:S05]  /*12bc0*/  @!P0 NANOSLEEP.SYNCS 0x989680 ;  /* 0x009896800000895d */ /* 0x008fea0003900000 */
[----:B------:R-:W3:Y:S02]  /*12bd0*/  @!P0 SYNCS.PHASECHK.TRANS64 P0, [R3+URZ+0x38820], R2 ;  /* 0x03882002030085a7 */ /* 0x000ee4000800007f */
[----:B---3--:R-:W-:Y:S05]  /*12be0*/  @!P0 BRA `(.L_x_244) ;  /* 0xfffffffc00ec8947 */ /* 0x008fea000383ffff */
[----:B------:R-:W-:Y:S05]  /*12bf0*/  BRA `(.L_x_356) ;  /* 0xffffffbc00487947 */ /* 0x000fea000383ffff */
.L_x_247:
[----:B0-----:R-:W-:-:S04]  /*12c00*/  IMAD.U32 R3, RZ, RZ, UR38 ;  /* 0x00000026ff037e24 */ /* 0x001fc8000f8e00ff */
[----:B------:R0:W3:Y:S03]  /*12c10*/  SYNCS.PHASECHK.TRANS64.TRYWAIT P0, [R3+URZ+0x38860], R2 ;  /* 0x03886002030075a7 */ /* 0x0000e6000800017f */
[----:B---3--:R-:W-:Y:S05]  /*12c20*/  @!P0 NANOSLEEP.SYNCS 0x989680 ;  /* 0x009896800000895d */ /* 0x008fea0003900000 */
[----:B------:R-:W3:Y:S02]  /*12c30*/  @!P0 SYNCS.PHASECHK.TRANS64 P0, [R3+URZ+0x38860], R2 ;  /* 0x03886002030085a7 */ /* 0x000ee4000800007f */
[----:B---3--:R-:W-:Y:S05]  /*12c40*/  @!P0 BRA `(.L_x_247) ;  /* 0xfffffffc00ec8947 */ /* 0x008fea000383ffff */
[----:B------:R-:W-:Y:S05]  /*12c50*/  BRA `(.L_x_357) ;  /* 0xffffffbc00547947 */ /* 0x000fea000383ffff */
.L_x_263:
[----:B-1----:R-:W-:-:S04]  /*12c60*/  IMAD.U32 R3, RZ, RZ, UR38 ;  /* 0x00000026ff037e24 */ /* 0x002fc8000f8e00ff */
[----:B------:R1:W3:Y:S03]  /*12c70*/  SYNCS.PHASECHK.TRANS64.TRYWAIT P0, [R3+URZ+0x38848], R2 ;  /* 0x03884802030075a7 */ /* 0x0002e6000800017f */
[----:B---3--:R-:W-:Y:S05]  /*12c80*/  @!P0 NANOSLEEP.SYNCS 0x989680 ;  /* 0x009896800000895d */ /* 0x008fea0003900000 */
[----:B------:R-:W3:Y:S02]  /*12c90*/  @!P0 SYNCS.PHASECHK.TRANS64 P0, [R3+URZ+0x38848], R2 ;  /* 0x03884802030085a7 */ /* 0x000ee4000800007f */
[----:B---3--:R-:W-:Y:S05]  /*12ca0*/  @!P0 BRA `(.L_x_263) ;  /* 0xfffffffc00ec8947 */ /* 0x008fea000383ffff */
[----:B------:R-:W-:Y:S05]  /*12cb0*/  BRA `(.L_x_358) ;  /* 0xffffffc800207947 */ /* 0x000fea000383ffff */
.L_x_268:
[----:B01----:R-:W-:-:S04]  /*12cc0*/  IMAD.U32 R3, RZ, RZ, UR38 ;  /* 0x00000026ff037e24 */ /* 0x003fc8000f8e00ff */
[----:B------:R0:W1:Y:S03]  /*12cd0*/  SYNCS.PHASECHK.TRANS64.TRYWAIT P0, [R3+URZ+0x38868], R2 ;  /* 0x03886802030075a7 */ /* 0x000066000800017f */
[----:B-1----:R-:W-:Y:S05]  /*12ce0*/  @!P0 NANOSLEEP.SYNCS 0x989680 ;  /* 0x009896800000895d */ /* 0x002fea0003900000 */
[----:B------:R-:W1:Y:S02]  /*12cf0*/  @!P0 SYNCS.PHASECHK.TRANS64 P0, [R3+URZ+0x38868], R2 ;  /* 0x03886802030085a7 */ /* 0x000e64000800007f */
[----:B-1----:R-:W-:Y:S05]  /*12d00*/  @!P0 BRA `(.L_x_268) ;  /* 0xfffffffc00ec8947 */ /* 0x002fea000383ffff */
[----:B------:R-:W-:Y:S05]  /*12d10*/  BRA `(.L_x_359) ;  /* 0xffffffc800807947 */ /* 0x000fea000383ffff */
.L_x_283:
[----:B-1----:R-:W-:-:S04]  /*12d20*/  IMAD.U32 R3, RZ, RZ, UR38 ;  /* 0x00000026ff037e24 */ /* 0x002fc8000f8e00ff */
[----:B------:R1:W3:Y:S03]  /*12d30*/  SYNCS.PHASECHK.TRANS64.TRYWAIT P0, [R3+URZ+0x38840], R2 ;  /* 0x03884002030075a7 */ /* 0x0002e6000800017f */
[----:B---3--:R-:W-:Y:S05]  /*12d40*/  @!P0 NANOSLEEP.SYNCS 0x989680 ;  /* 0x009896800000895d */ /* 0x008fea0003900000 */
[----:B------:R-:W3:Y:S02]  /*12d50*/  @!P0 SYNCS.PHASECHK.TRANS64 P0, [R3+URZ+0x38840], R2 ;  /* 0x03884002030085a7 */ /* 0x000ee4000800007f */
[----:B---3--:R-:W-:Y:S05]  /*12d60*/  @!P0 BRA `(.L_x_283) ;  /* 0xfffffffc00ec8947 */ /* 0x008fea000383ffff */
[----:B------:R-:W-:Y:S05]  /*12d70*/  BRA `(.L_x_360) ;  /* 0xffffffd000d07947 */ /* 0x000fea000383ffff */
.L_x_288:
[----:B01----:R-:W-:-:S04]  /*12d80*/  IMAD.U32 R3, RZ, RZ, UR38 ;  /* 0x00000026ff037e24 */ /* 0x003fc8000f8e00ff */
[----:B------:R0:W1:Y:S03]  /*12d90*/  SYNCS.PHASECHK.TRANS64.TRYWAIT P0, [R3+URZ+0x38860], R2 ;  /* 0x03886002030075a7 */ /* 0x000066000800017f */
[----:B-1----:R-:W-:Y:S05]  /*12da0*/  @!P0 NANOSLEEP.SYNCS 0x989680 ;  /* 0x009896800000895d */ /* 0x002fea0003900000 */
[----:B------:R-:W1:Y:S02]  /*12db0*/  @!P0 SYNCS.PHASECHK.TRANS64 P0, [R3+URZ+0x38860], R2 ;  /* 0x03886002030085a7 */ /* 0x000e64000800007f */
[----:B-1----:R-:W-:Y:S05]  /*12dc0*/  @!P0 BRA `(.L_x_288) ;  /* 0xfffffffc00ec8947 */ /* 0x002fea000383ffff */
[----:B------:R-:W-:Y:S05]  /*12dd0*/  BRA `(.L_x_361) ;  /* 0xffffffd400347947 */ /* 0x000fea000383ffff */
.L_x_304:
[----:B-1----:R-:W-:-:S04]  /*12de0*/  IMAD.U32 R3, RZ, RZ, UR38 ;  /* 0x00000026ff037e24 */ /* 0x002fc8000f8e00ff */
[----:B------:R1:W3:Y:S03]  /*12df0*/  SYNCS.PHASECHK.TRANS64.TRYWAIT P0, [R3+URZ+0x38848], R2 ;  /* 0x03884802030075a7 */ /* 0x0002e6000800017f */
[----:B---3--:R-:W-:Y:S05]  /*12e00*/  @!P0 NANOSLEEP.SYNCS 0x989680 ;  /* 0x009896800000895d */ /* 0x008fea0003900000 */
[----:B------:R-:W3:Y:S02]  /*12e10*/  @!P0 SYNCS.PHASECHK.TRANS64 P0, [R3+URZ+0x38848], R2 ;  /* 0x03884802030085a7 */ /* 0x000ee4000800007f */
[----:B---3--:R-:W-:Y:S05]  /*12e20*/  @!P0 BRA `(.L_x_304) ;  /* 0xfffffffc00ec8947 */ /* 0x008fea000383ffff */
[----:B------:R-:W-:Y:S05]  /*12e30*/  BRA `(.L_x_362) ;  /* 0xffffffdc008c7947 */ /* 0x000fea000383ffff */
.L_x_309:
[----:B-1----:R-:W-:-:S04]  /*12e40*/  IMAD.U32 R3, RZ, RZ, UR38 ;  /* 0x00000026ff037e24 */ /* 0x002fc8000f8e00ff */
[----:B------:R1:W3:Y:S03]  /*12e50*/  SYNCS.PHASECHK.TRANS64.TRYWAIT P0, [R3+URZ+0x38868], R2 ;  /* 0x03886802030075a7 */ /* 0x0002e6000800017f */
[----:B---3--:R-:W-:Y:S05]  /*12e60*/  @!P0 NANOSLEEP.SYNCS 0x989680 ;  /* 0x009896800000895d */ /* 0x008fea0003900000 */
[----:B------:R-:W3:Y:S02]  /*12e70*/  @!P0 SYNCS.PHASECHK.TRANS64 P0, [R3+URZ+0x38868], R2 ;  /* 0x03886802030085a7 */ /* 0x000ee4000800007f */
[----:B---3--:R-:W-:Y:S05]  /*12e80*/  @!P0 BRA `(.L_x_309) ;  /* 0xfffffffc00ec8947 */ /* 0x008fea000383ffff */
[----:B------:R-:W-:Y:S05]  /*12e90*/  BRA `(.L_x_363) ;  /* 0xffffffdc00f07947 */ /* 0x000fea000383ffff */
.L_x_320:
[----:B-1----:R1:W3:Y:S02]  /*12ea0*/  SYNCS.PHASECHK.TRANS64.TRYWAIT P0, [R2+URZ+0x38820], R9 ;  /* 0x03882009020075a7 */ /* 0x0022e4000800017f */
[----:B---3--:R-:W-:Y:S05]  /*12eb0*/  @!P0 NANOSLEEP.SYNCS 0x989680 ;  /* 0x009896800000895d */ /* 0x008fea0003900000 */
[----:B------:R-:W3:Y:S02]  /*12ec0*/  @!P0 SYNCS.PHASECHK.TRANS64 P0, [R2+URZ+0x38820], R9 ;  /* 0x03882009020085a7 */ /* 0x000ee4000800007f */
[----:B---3--:R-:W-:Y:S05]  /*12ed0*/  @!P0 BRA `(.L_x_320) ;  /* 0xfffffffc00f08947 */ /* 0x008fea000383ffff */
[----:B------:R-:W-:Y:S05]  /*12ee0*/  BRA `(.L_x_364) ;  /* 0xffffffe400e07947 */ /* 0x000fea000383ffff */
.L_x_321:
[----:B------:R-:W3:Y:S01]  /*12ef0*/  S2R R3, SR_TID.X ;  /* 0x0000000000037919 */ /* 0x000ee20000002100 */
[----:B------:R-:W-:Y:S01]  /*12f00*/  BSSY B0, `(.L_x_365) ;  /* 0x000000a000007945 */ /* 0x000fe20003800000 */
[----:B------:R-:W-:Y:S02]  /*12f10*/  IMAD.MOV.U32 R12, RZ, RZ, RZ ;  /* 0x000000ffff0c7224 */ /* 0x000fe400078e00ff */
[----:B------:R-:W-:Y:S02]  /*12f20*/  IMAD.MOV.U32 R11, RZ, RZ, 0x1f ;  /* 0x0000001fff0b7424 */ /* 0x000fe400078e00ff */
[----:B------:R-:W-:Y:S01]  /*12f30*/  IMAD.MOV.U32 R15, RZ, RZ, -0x1 ;  /* 0xffffffffff0f7424 */ /* 0x000fe200078e00ff */
[----:B---3--:R-:W-:-:S04]  /*12f40*/  SHF.R.U32.HI R3, RZ, 0x5, R3 ;  /* 0x00000005ff037819 */ /* 0x008fc80000011603 */
[----:B------:R-:W-:-:S05]  /*12f50*/  LOP3.LUT R3, R3, 0x3, RZ, 0xc0, !PT ;  /* 0x0000000303037812 */ /* 0x000fca00078ec0ff */
[----:B------:R-:W-:-:S07]  /*12f60*/  IMAD.MOV.U32 R13, RZ, RZ, R3 ;  /* 0x000000ffff0d7224 */ /* 0x000fce00078e0003 */
[----:B012---:R-:W-:Y:S05]  /*12f70*/  WARPSYNC.COLLECTIVE R15, `(.L_x_366) ;  /* 0x000000000f087348 */ /* 0x007fea0003c00000 */
[----:B--2---:R2:W3:Y:S02]  /*12f80*/  SHFL.IDX P6, R14, R13, R12, R11 ;  /* 0x0000000c0d0e7389 */ /* 0x0044e400000c000b */
[----:B0123--:R-:W-:Y:S01]  /*12f90*/  ENDCOLLECTIVE ;  /* 0x000000000000791b */ /* 0x00ffe20003800000 */
.L_x_366:
[----:B------:R-:W-:Y:S05]  /*12fa0*/  BSYNC B0 ;  /* 0x0000000000007941 */ /* 0x000fea0003800000 */
.L_x_365:
[----:B------:R-:W-:Y:S05]  /*12fb0*/  BRA `(.L_x_367) ;  /* 0xffffffe400c47947 */ /* 0x000fea000383ffff */
.L_x_322:
[----:B------:R-:W-:Y:S01]  /*12fc0*/  BSSY B0, `(.L_x_368) ;  /* 0x0000006000007945 */ /* 0x000fe20003800000 */
[----:B------:R-:W-:-:S07]  /*12fd0*/  IMAD.MOV.U32 R15, RZ, RZ, -0x1 ;  /* 0xffffffffff0f7424 */ /* 0x000fce00078e00ff */
[----:B012---:R-:W-:Y:S05]  /*12fe0*/  WARPSYNC.COLLECTIVE R15, `(.L_x_369) ;  /* 0x000000000f0c7348 */ /* 0x007fea0003c00000 */
[----:B------:R-:W-:Y:S02]  /*12ff0*/  ELECT P6, UR62, PT ;  /* 0x00000000003e782f */ /* 0x000fe400038c0000 */
[----:B------:R-:W-:Y:S01]  /*13000*/  MOV R14, UR62 ;  /* 0x0000003e000e7c02 */ /* 0x000fe20008000f00 */
[----:B012---:R-:W-:Y:S10]  /*13010*/  ENDCOLLECTIVE ;  /* 0x000000000000791b */ /* 0x007ff40003800000 */
.L_x_369:
[----:B------:R-:W-:Y:S05]  /*13020*/  BSYNC B0 ;  /* 0x0000000000007941 */ /* 0x000fea0003800000 */
.L_x_368:
[----:B------:R-:W-:Y:S05]  /*13030*/  BRA `(.L_x_370) ;  /* 0xffffffe400b87947 */ /* 0x000fea000383ffff */
.L_x_324:
[----:B--2---:R2:W3:Y:S02]  /*13040*/  SYNCS.PHASECHK.TRANS64.TRYWAIT P0, [R7+URZ], R4 ;  /* 0x00000004070075a7 */ /* 0x0044e4000800017f */
[----:B---3--:R-:W-:Y:S05]  /*13050*/  @!P0 NANOSLEEP.SYNCS 0x989680 ;  /* 0x009896800000895d */ /* 0x008fea0003900000 */
[----:B------:R-:W3:Y:S02]  /*13060*/  @!P0 SYNCS.PHASECHK.TRANS64 P0, [R7+URZ], R4 ;  /* 0x00000004070085a7 */ /* 0x000ee4000800007f */
[----:B---3--:R-:W-:Y:S05]  /*13070*/  @!P0 BRA `(.L_x_324) ;  /* 0xfffffffc00f08947 */ /* 0x008fea000383ffff */
[----:B------:R-:W-:Y:S05]  /*13080*/  BRA `(.L_x_371) ;  /* 0xffffffe400f47947 */ /* 0x000fea000383ffff */
.L_x_325:
[----:B---3--:R3:W4:Y:S02]  /*13090*/  SYNCS.PHASECHK.TRANS64.TRYWAIT P0, [R5+URZ], R0 ;  /* 0x00000000050075a7 */ /* 0x008724000800017f */
[----:B----4-:R-:W-:Y:S05]  /*130a0*/  @!P0 NANOSLEEP.SYNCS 0x989680 ;  /* 0x009896800000895d */ /* 0x010fea0003900000 */
[----:B------:R-:W4:Y:S02]  /*130b0*/  @!P0 SYNCS.PHASECHK.TRANS64 P0, [R5+URZ], R0 ;  /* 0x00000000050085a7 */ /* 0x000f24000800007f */
[----:B----4-:R-:W-:Y:S05]  /*130c0*/  @!P0 BRA `(.L_x_325) ;  /* 0xfffffffc00f08947 */ /* 0x010fea000383ffff */
[----:B------:R-:W-:Y:S05]  /*130d0*/  BRA `(.L_x_372) ;  /* 0xffffffe400e87947 */ /* 0x000fea000383ffff */
.L_x_327:
[----:B-1----:R1:W3:Y:S02]  /*130e0*/  SYNCS.PHASECHK.TRANS64.TRYWAIT P0, [R5+URZ], R4 ;  /* 0x00000004050075a7 */ /* 0x0022e4000800017f */
[----:B---3--:R-:W-:Y:S05]  /*130f0*/  @!P0 NANOSLEEP.SYNCS 0x989680 ;  /* 0x009896800000895d */ /* 0x008fea0003900000 */
[----:B------:R-:W3:Y:S02]  /*13100*/  @!P0 SYNCS.PHASECHK.TRANS64 P0, [R5+URZ], R4 ;  /* 0x00000004050085a7 */ /* 0x000ee4000800007f */
[----:B---3--:R-:W-:Y:S05]  /*13110*/  @!P0 BRA `(.L_x_327) ;  /* 0xfffffffc00f08947 */ /* 0x008fea000383ffff */
[----:B------:R-:W-:Y:S05]  /*13120*/  BRA `(.L_x_373) ;  /* 0xffffffe400ec7947 */ /* 0x000fea000383ffff */
.L_x_374:
        /* <DEDUP_REMOVED lines=13> */
.L_x_5867:


//--------------------- .text._ZN7cutlass13device_kernelIN5flash11enable_sm90INS1_16FlashAttnFwdSm90INS1_25CollectiveMainloopFwdSm90ILi2EN4cute5tupleIJNS5_1CILi1EEES8_S8_EEENS6_IJNS7_ILi64EEESA_SA_EEELi512ENS_6half_tEfNS_4arch4Sm90ELb0ELb0ELb0ELb1ELb0ELb0ELb0ELb0ELb0ELb1ELb1ELb0EEENS1_21CollectiveEpilogueFwdINS6_IJSA_NS7_ILi512EEESA_EEES9_SC_SE_Li256ELb1ELb1ELb1ELb0EEENS1_36VarlenDynamicPersistentTileSchedulerILi64ELi64ELi256ELi128ELb1ELb1ELb1ELb0ELb1ELb1EEEEEEEEEvNT_6ParamsE --------------------------
	.section	.text._ZN7cutlass13device_kernelIN5flash11enable_sm90INS1_16FlashAttnFwdSm90INS1_25CollectiveMainloopFwdSm90ILi2EN4cute5tupleIJNS5_1CILi1EEES8_S8_EEENS6_IJNS7_ILi64EEESA_SA_EEELi512ENS_6half_tEfNS_4arch4Sm90ELb0ELb0ELb0ELb1ELb0ELb0ELb0ELb0ELb0ELb1ELb1ELb0EEENS1_21CollectiveEpilogueFwdINS6_IJSA_NS7_ILi512EEESA_EEES9_SC_SE_Li256ELb1ELb1ELb1ELb0EEENS1_36VarlenDynamicPersistentTileSchedulerILi64ELi64ELi256ELi128ELb1ELb1ELb1ELb0ELb1ELb1EEEEEEEEEvNT_6ParamsE,"ax",@progbits
	.align	128
.text._ZN7cutlass13device_kernelIN5flash11enable_sm90INS1_16FlashAttnFwdSm90INS1_25CollectiveMainloopFwdSm90ILi2EN4cute5tupleIJNS5_1CILi1EEES8_S8_EEENS6_IJNS7_ILi64EEESA_SA_EEELi512ENS_6half_tEfNS_4arch4Sm90ELb0ELb0ELb0ELb1ELb0ELb0ELb0ELb0ELb0ELb1ELb1ELb0EEENS1_21CollectiveEpilogueFwdINS6_IJSA_NS7_ILi512EEESA_EEES9_SC_SE_Li256ELb1ELb1ELb1ELb0EEENS1_36VarlenDynamicPersistentTileSchedulerILi64ELi64ELi256ELi128ELb1ELb1ELb1ELb0ELb1ELb1EEEEEEEEEvNT_6ParamsE:
        .type           _ZN7cutlass13device_kernelIN5flash11enable_sm90INS1_16FlashAttnFwdSm90INS1_25CollectiveMainloopFwdSm90ILi2EN4cute5tupleIJNS5_1CILi1EEES8_S8_EEENS6_IJNS7_ILi64EEESA_SA_EEELi512ENS_6half_tEfNS_4arch4Sm90ELb0ELb0ELb0ELb1ELb0ELb0ELb0ELb0ELb0ELb1ELb1ELb0EEENS1_21CollectiveEpilogueFwdINS6_IJSA_NS7_ILi512EEESA_EEES9_SC_SE_Li256ELb1ELb1ELb1ELb0EEENS1_36VarlenDynamicPersistentTileSchedulerILi64ELi64ELi256ELi128ELb1ELb1ELb1ELb0ELb1ELb1EEEEEEEEEvNT_6ParamsE,@function
        .size           _ZN7cutlass13device_kernelIN5flash11enable_sm90INS1_16FlashAttnFwdSm90INS1_25CollectiveMainloopFwdSm90ILi2EN4cute5tupleIJNS5_1CILi1EEES8_S8_EEENS6_IJNS7_ILi64EEESA_SA_EEELi512ENS_6half_tEfNS_4arch4Sm90ELb0ELb0ELb0ELb1ELb0ELb0ELb0ELb0ELb0ELb1ELb1ELb0EEENS1_21CollectiveEpilogueFwdINS6_IJSA_NS7_ILi512EEESA_EEES9_SC_SE_Li256ELb1ELb1ELb1ELb0EEENS1_36VarlenDynamicPersistentTileSchedulerILi64ELi64ELi256ELi128ELb1ELb1ELb1ELb0ELb1ELb1EEEEEEEEEvNT_6ParamsE,(.L_x_5868 - _ZN7cutlass13device_kernelIN5flash11enable_sm90INS1_16FlashAttnFwdSm90INS1_25CollectiveMainloopFwdSm90ILi2EN4cute5tupleIJNS5_1CILi1EEES8_S8_EEENS6_IJNS7_ILi64EEESA_SA_EEELi512ENS_6half_tEfNS_4arch4Sm90ELb0ELb0ELb0ELb1ELb0ELb0ELb0ELb0ELb0ELb1ELb1ELb0EEENS1_21CollectiveEpilogueFwdINS6_IJSA_NS7_ILi512EEESA_EEES9_SC_SE_Li256ELb1ELb1ELb1ELb0EEENS1_36VarlenDynamicPersistentTileSchedulerILi64ELi64ELi256ELi128ELb1ELb1ELb1ELb0ELb1ELb1EEEEEEEEEvNT_6ParamsE)
        .other          _ZN7cutlass13device_kernelIN5flash11enable_sm90INS1_16FlashAttnFwdSm90INS1_25CollectiveMainloopFwdSm90ILi2EN4cute5tupleIJNS5_1CILi1EEES8_S8_EEENS6_IJNS7_ILi64EEESA_SA_EEELi512ENS_6half_tEfNS_4arch4Sm90ELb0ELb0ELb0ELb1ELb0ELb0ELb0ELb0ELb0ELb1ELb1ELb0EEENS1_21CollectiveEpilogueFwdINS6_IJSA_NS7_ILi512EEESA_EEES9_SC_SE_Li256ELb1ELb1ELb1ELb0EEENS1_36VarlenDynamicPersistentTileSchedulerILi64ELi64ELi256ELi128ELb1ELb1ELb1ELb0ELb1ELb1EEEEEEEEEvNT_6ParamsE,@"STO_CUDA_ENTRY STV_DEFAULT"
_ZN7cutlass13device_kernelIN5flash11enable_sm90INS1_16FlashAttnFwdSm90INS1_25CollectiveMainloopFwdSm90ILi2EN4cute5tupleIJNS5_1CILi1EEES8_S8_EEENS6_IJNS7_ILi64EEESA_SA_EEELi512ENS_6half_tEfNS_4arch4Sm90ELb0ELb0ELb0ELb1ELb0ELb0ELb0ELb0ELb0ELb1ELb1ELb0EEENS1_21CollectiveEpilogueFwdINS6_IJSA_NS7_ILi512EEESA_EEES9_SC_SE_Li256ELb1ELb1ELb1ELb0EEENS1_36VarlenDynamicPersistentTileSchedulerILi64ELi64ELi256ELi128ELb1ELb1ELb1ELb0ELb1ELb1EEEEEEEEEvNT_6ParamsE:
[----:B------:R-:W0:Y:S02]  /*0000*/  LDC R1, c[0x0][0x28] ;  /* 0x00000a00ff017b82 */ /* 0x000e240000000800 */
[----:B0-----:R-:W-:Y:S01]  /*0010*/  VIADD R1, R1, 0xffffff98 ;  /* 0xffffff9801017836 */ /* 0x001fe20000000000 */
[----:B------:R-:W0:Y:S01]  /*0020*/  S2R R6, SR_TID.X ;  /* 0x0000000000067919 */ /* 0x000e220000002100 */
[----:B------:R-:W-:Y:S01]  /*0030*/  ELECT P0, URZ, PT ;  /* 0x00000000003f782f */ /* 0x000fe20003800000 */
[----:B------:R-:W-:Y:S01]  /*0040*/  BSSY B0, `(.L_x_375) ;  /* 0x000000e000007945 */ /* 0x000fe20003800000 */
[----:B0-----:R-:W-:-:S05]  /*0050*/  SHF.R.U32.HI R0, RZ, 0x5, R6 ;  /* 0x00000005ff007819 */ /* 0x001fca0000011606 */
[----:B------:R-:W0:Y:S02]  /*0060*/  SHFL.IDX PT, R2, R0, RZ, 0x1f ;  /* 0x00001fff00027589 */ /* 0x000e2400000e0000 */
[----:B0-----:R-:W-:Y:S02]  /*0070*/  ISETP.EQ.AND P0, PT, R2, RZ, P0 ;  /* 0x000000ff0200720c */ /* 0x001fe40000702270 */
[----:B------:R-:W-:-:S11]  /*0080*/  SHF.R.U32.HI R2, RZ, 0x7, R6 ;  /* 0x00000007ff027819 */ /* 0x000fd60000011606 */
        /* <DEDUP_REMOVED lines=9> */
.L_x_376:
[----:B------:R-:W-:Y:S05]  /*0120*/  BSYNC B0 ;  /* 0x0000000000007941 */ /* 0x000fea0003800000 */
.L_x_375:
        /* <DEDUP_REMOVED lines=20> */
[----:B0-----:R0:W1:Y:S05]  /*0270*/  @UP1 SYNCS.EXCH.64 URZ, [UR8+0x28c00], UR4 ;  /* 0x028c0004083f15b2 */ /* 0x00106a0008000100 */
[----:B------:R0:W2:Y:S01]  /*0280*/  @UP2 SYNCS.EXCH.64 URZ, [UR8+0x28c20], UR6 ;  /* 0x028c2006083f25b2 */ /* 0x0000a20008000100 */
        /* <DEDUP_REMOVED lines=13> */
[----:B------:R3:W0:Y:S02]  /*0360*/  SYNCS.EXCH.64 URZ, [UR6+0x28c48], UR4 ;  /* 0x028c4804063f75b2 */ /* 0x0006240008000100 */
[----:B---3--:R-:W-:Y:S01]  /*0370*/  NOP ;  /* 0x0000000000007918 */ /* 0x008fe20000000000 */
.L_x_377:
[----:B------:R-:W3:Y:S01]  /*0380*/  SHFL.IDX PT, R2, R0, RZ, 0x1f ;  /* 0x00001fff00027589 */ /* 0x000ee200000e0000 */
[----:B------:R-:W-:Y:S01]  /*0390*/  NOP ;  /* 0x0000000000007918 */ /* 0x000fe20000000000 */
[----:B---3--:R-:W-:-:S13]  /*03a0*/  ISETP.NE.AND P0, PT, R2, RZ, PT ;  /* 0x000000ff0200720c */ /* 0x008fda0003f05270 */
        /* <DEDUP_REMOVED lines=18> */
[----:B---3--:R-:W-:Y:S01]  /*04d0*/  NOP ;  /* 0x0000000000007918 */ /* 0x008fe20000000000 */
.L_x_378:
[----:B------:R-:W3:Y:S01]  /*04e0*/  SHFL.IDX PT, R2, R0, RZ, 0x1f ;  /* 0x00001fff00027589 */ /* 0x000ee200000e0000 */
[----:B------:R-:W-:Y:S01]  /*04f0*/  NOP ;  /* 0x0000000000007918 */ /* 0x000fe20000000000 */
[----:B---3--:R-:W-:-:S13]  /*0500*/  ISETP.NE.AND P0, PT, R2, RZ, PT ;  /* 0x000000ff0200720c */ /* 0x008fda0003f05270 */
        /* <DEDUP_REMOVED lines=14> */
[----:B---3--:R-:W-:Y:S01]  /*05f0*/  NOP ;  /* 0x0000000000007918 */ /* 0x008fe20000000000 */
.L_x_379:
        /* <DEDUP_REMOVED lines=22> */
.L_x_380:
        /* <DEDUP_REMOVED lines=22> */
.L_x_381:
[----:B------:R-:W-:Y:S01]  /*08c0*/  PLOP3.LUT P0, PT, PT, PT, UP0, 0x80, 0x0 ;  /* 0x000000000000781c */ /* 0x000fe20003f0f008 */
[----:B------:R-:W-:Y:S01]  /*08d0*/  UMOV UR36, 0x1 ;  /* 0x0000000100247882 */ /* 0x000fe20000000000 */
[----:B------:R-:W-:Y:S01]  /*08e0*/  NOP ;  /* 0x0000000000007918 */ /* 0x000fe20000000000 */
[----:B------:R-:W-:Y:S01]  /*08f0*/  USEL UR36, UR36, 0x2, !UP0 ;  /* 0x0000000224247887 */ /* 0x000fe2000c000000 */
[----:B------:R-:W-:Y:S01]  /*0900*/  ULDC.64 UR40, c[0x0][0x208] ;  /* 0x0000820000287ab9 */ /* 0x000fe20000000a00 */
[----:B012-4-:R-:W-:Y:S08]  /*0910*/  BAR.SYNC.DEFER_BLOCKING 0x0 ;  /* 0x0000000000007b1d */ /* 0x017ff00000010000 */
[----:B------:R-:W-:Y:S05]  /*0920*/  @!P0 BRA `(.L_x_382) ;  /* 0x000000b800948947 */ /* 0x000fea0003800000 */
.L_x_383:
[----:B------:R-:W-:-:S08]  /*0930*/  NOP ;  /* 0x0000000000007918 */ /* 0x000fd00000000000 */
[----:B------:R-:W0:Y:S02]  /*0940*/  USETMAXREG.TRY_ALLOC.CTAPOOL UP0, 0xf0 ;  /* 0x000000f0000079c8 */ /* 0x000e240008000600 */
[----:B0-----:R-:W-:-:S13]  /*0950*/  PLOP3.LUT P0, PT, PT, PT, UP0, 0x80, 0x0 ;  /* 0x000000000000781c */ /* 0x001fda0003f0f008 */
[----:B------:R-:W-:Y:S05]  /*0960*/  @!P0 BRA `(.L_x_383) ;  /* 0xfffffffc00f08947 */ /* 0x000fea000383ffff */
[----:B------:R-:W-:Y:S01]  /*0970*/  LOP3.LUT R0, R6, 0xffffff80, RZ, 0xc0, !PT ;  /* 0xffffff8006007812 */ /* 0x000fe200078ec0ff */
[----:B------:R-:W0:Y:S01]  /*0980*/  S2UR UR4, SR_CgaCtaId ;  /* 0x00000000000479c3 */ /* 0x000e220000008800 */
[----:B------:R-:W-:Y:S02]  /*0990*/  UMOV UR38, 0x400 ;  /* 0x0000040000267882 */ /* 0x000fe40000000000 */
[----:B------:R-:W-:-:S13]  /*09a0*/  ISETP.NE.AND P0, PT, R0, 0x80, PT ;  /* 0x000000800000780c */ /* 0x000fda0003f05270 */
[----:B------:R-:W-:Y:S06]  /*09b0*/  @!P0 BAR.ARV 0x8, 0x100 ;  /* 0x0204000000008b1d */ /* 0x000fec0000002000 */
[----:B------:R-:W-:Y:S01]  /*09c0*/  ISETP.GE.U32.AND P0, PT, R6, 0x100, PT ;  /* 0x000001000600780c */ /* 0x000fe20003f06070 */
[----:B0-----:R-:W-:-:S03]  /*09d0*/  ULEA UR38, UR4, UR38, 0x18 ;  /* 0x0000002604267291 */ /* 0x001fc6000f8ec03f */
[----:B------:R-:W-:-:S09]  /*09e0*/  ULDC UR4, c[0x0][0xc3c] ;  /* 0x00030f0000047ab9 */ /* 0x000fd20000000800 */
[----:B------:R-:W-:Y:S08]  /*09f0*/  @P0 BAR.ARV 0xf, 0x100 ;  /* 0x03c4000000000b1d */ /* 0x000ff00000002000 */
[----:B------:R-:W-:Y:S06]  /*0a00*/  BAR.SYNC.DEFER_BLOCKING 0x5, 0x180 ;  /* 0x0146000000007b1d */ /* 0x000fec0000010000 */
[----:B------:R-:W0:Y:S02]  /*0a10*/  LDS.128 R8, [UR38+0x28cd0] ;  /* 0x028cd026ff087984 */ /* 0x000e240008000c00 */
[----:B------:R-:W-:Y:S06]  /*0a20*/  BAR.ARV 0x4, 0x180 ;  /* 0x0106000000007b1d */ /* 0x000fec0000002000 */
[----:B0-----:R-:W-:-:S13]  /*0a30*/  ISETP.GE.AND P0, PT, R11, UR4, PT ;  /* 0x000000040b007c0c */ /* 0x001fda000bf06270 */
[----:B------:R-:W-:Y:S05]  /*0a40*/  @P0 EXIT ;  /* 0x000000000000094d */ /* 0x000fea0003800000 */
[----:B------:R-:W-:Y:S01]  /*0a50*/  VIADD R6, R6, 0xffffff80 ;  /* 0xffffff8006067836 */ /* 0x000fe20000000000 */
[----:B------:R-:W-:Y:S01]  /*0a60*/  R2UR UR5, R9 ;  /* 0x00000000090572ca */ /* 0x000fe200000e0000 */
[----:B------:R-:W-:Y:S01]  /*0a70*/  IMAD.MOV.U32 R22, RZ, RZ, 0x40 ;  /* 0x00000040ff167424 */ /* 0x000fe200078e00ff */
[----:B------:R-:W-:Y:S01]  /*0a80*/  R2UR UR7, R11 ;  /* 0x000000000b0772ca */ /* 0x000fe200000e0000 */
[----:B------:R-:W-:Y:S01]  /*0a90*/  ULOP3.LUT UR49, UR36, 0x1, URZ, 0xfc, !UPT ;  /* 0x0000000124317892 */ /* 0x000fe2000f8efc3f */
[----:B------:R-:W-:Y:S01]  /*0aa0*/  SHF.R.S32.HI R3, RZ, 0x1f, R6 ;  /* 0x0000001fff037819 */ /* 0x000fe20000011406 */
[----:B------:R-:W-:Y:S01]  /*0ab0*/  UMOV UR48, URZ ;  /* 0x0000003f00307c82 */ /* 0x000fe20008000000 */
[----:B------:R-:W-:Y:S01]  /*0ac0*/  R2UR UR6, R10 ;  /* 0x000000000a0672ca */ /* 0x000fe200000e0000 */
[----:B------:R-:W-:Y:S01]  /*0ad0*/  UMOV UR47, URZ ;  /* 0x0000003f002f7c82 */ /* 0x000fe20008000000 */
[CC--:B------:R-:W-:Y:S01]  /*0ae0*/  LEA.HI R0, R3.reuse, R6.reuse, RZ, 0x4 ;  /* 0x0000000603007211 */ /* 0x0c0fe200078f20ff */
[----:B------:R-:W-:Y:S01]  /*0af0*/  UMOV UR37, URZ ;  /* 0x0000003f00257c82 */ /* 0x000fe20008000000 */
[----:B------:R-:W-:-:S02]  /*0b00*/  LEA.HI R2, R3, R6, RZ, 0x5 ;  /* 0x0000000603027211 */ /* 0x000fc400078f28ff */
[CC--:B------:R-:W-:Y:S02]  /*0b10*/  LEA.HI R5, R3.reuse, R6.reuse, RZ, 0x7 ;  /* 0x0000000603057211 */ /* 0x0c0fe400078f38ff */
[CC--:B------:R-:W-:Y:S02]  /*0b20*/  LEA.HI R4, R3.reuse, R6.reuse, RZ, 0x3 ;  /* 0x0000000603047211 */ /* 0x0c0fe400078f18ff */
[----:B------:R-:W-:Y:S02]  /*0b30*/  LEA.HI R3, R3, R6, RZ, 0x2 ;  /* 0x0000000603037211 */ /* 0x000fe400078f10ff */
[----:B------:R-:W-:Y:S02]  /*0b40*/  SHF.R.S32.HI R9, RZ, 0x4, R0 ;  /* 0x00000004ff097819 */ /* 0x000fe40000011400 */
[----:B------:R-:W-:Y:S02]  /*0b50*/  SHF.R.S32.HI R11, RZ, 0x5, R2 ;  /* 0x00000005ff0b7819 */ /* 0x000fe40000011402 */
[----:B------:R-:W-:-:S02]  /*0b60*/  LOP3.LUT R7, R0, 0xfffffff0, RZ, 0xc0, !PT ;  /* 0xfffffff000077812 */ /* 0x000fc400078ec0ff */
[----:B------:R-:W-:Y:S02]  /*0b70*/  SHF.R.S32.HI R2, RZ, 0x1f, R2 ;  /* 0x0000001fff027819 */ /* 0x000fe40000011402 */
[----:B------:R-:W-:Y:S01]  /*0b80*/  LOP3.LUT R15, R3, 0xfffffffc, RZ, 0xc0, !PT ;  /* 0xfffffffc030f7812 */ /* 0x000fe200078ec0ff */
[----:B------:R-:W-:Y:S01]  /*0b90*/  IMAD.IADD R7, R6, 0x1, -R7 ;  /* 0x0000000106077824 */ /* 0x000fe200078e0a07 */
[----:B------:R-:W-:Y:S02]  /*0ba0*/  LOP3.LUT R3, R5, 0xffffff80, RZ, 0xc0, !PT ;  /* 0xffffff8005037812 */ /* 0x000fe400078ec0ff */
[----:B------:R-:W-:Y:S01]  /*0bb0*/  LEA.HI R0, R0, R9, RZ, 0x1 ;  /* 0x0000000900007211 */ /* 0x000fe200078f08ff */
[----:B------:R-:W-:Y:S01]  /*0bc0*/  IMAD.IADD R15, R6, 0x1, -R15 ;  /* 0x00000001060f7824 */ /* 0x000fe200078e0a0f */
[----:B------:R-:W-:Y:S01]  /*0bd0*/  LEA.HI R2, R2, R11, RZ, 0x2 ;  /* 0x0000000b02027211 */ /* 0x000fe200078f10ff */
[----:B------:R-:W-:Y:S01]  /*0be0*/  IMAD.IADD R3, R6, 0x1, -R3 ;  /* 0x0000000106037824 */ /* 0x000fe200078e0a03 */
[----:B------:R-:W-:-:S02]  /*0bf0*/  LOP3.LUT R0, R0, 0x1ffffffe, RZ, 0xc0, !PT ;  /* 0x1ffffffe00007812 */ /* 0x000fc400078ec0ff */
[----:B------:R-:W-:Y:S02]  /*0c00*/  LOP3.LUT R13, R4, 0xfffffff8, RZ, 0xc0, !PT ;  /* 0xfffffff8040d7812 */ /* 0x000fe400078ec0ff */
[----:B------:R-:W-:Y:S01]  /*0c10*/  LOP3.LUT R4, R2, 0x3ffffc, RZ, 0xc0, !PT ;  /* 0x003ffffc02047812 */ /* 0x000fe200078ec0ff */
[----:B------:R-:W-:Y:S01]  /*0c20*/  IMAD.IADD R9, R9, 0x1, -R0 ;  /* 0x0000000109097824 */ /* 0x000fe200078e0a00 */
[----:B------:R-:W-:Y:S01]  /*0c30*/  SHF.R.S32.HI R224, RZ, 0x7, R5 ;  /* 0x00000007ffe07819 */ /* 0x000fe20000011405 */
[----:B------:R-:W-:Y:S01]  /*0c40*/  IMAD.IADD R13, R6, 0x1, -R13 ;  /* 0x00000001060d7824 */ /* 0x000fe200078e0a0d */
[----:B------:R-:W-:Y:S01]  /*0c50*/  SHF.R.S32.HI R2, RZ, 0x1f, R7 ;  /* 0x0000001fff027819 */ /* 0x000fe20000011407 */
[----:B------:R-:W-:Y:S01]  /*0c60*/  IMAD.IADD R8, R11, 0x1, -R4 ;  /* 0x000000010b087824 */ /* 0x000fe200078e0a04 */
[----:B------:R-:W-:Y:S01]  /*0c70*/  SHF.R.S32.HI R0, RZ, 0x1f, R3 ;  /* 0x0000001fff007819 */ /* 0x000fe20000011403 */
[----:B------:R-:W-:Y:S01]  /*0c80*/  IMAD R17, R224, 0x100, R7 ;  /* 0x00000100e0117824 */ /* 0x000fe200078e0207 */
[----:B------:R-:W-:Y:S01]  /*0c90*/  LEA.HI R6, R2, R7, RZ, 0x3 ;  /* 0x0000000702067211 */ /* 0x000fe200078f18ff */
[----:B------:R-:W-:Y:S01]  /*0ca0*/  IMAD.SHL.U32 R9, R9, 0x8, RZ ;  /* 0x0000000809097824 */ /* 0x000fe200078e00ff */
[----:B------:R-:W-:Y:S01]  /*0cb0*/  LEA.HI R2, R0, R3, RZ, 0x2 ;  /* 0x0000000300027211 */ /* 0x000fe200078f10ff */
[----:B------:R-:W-:Y:S01]  /*0cc0*/  IMAD R12, R8, 0x10, R17 ;  /* 0x00000010080c7824 */ /* 0x000fe200078e0211 */
[C---:B------:R-:W-:Y:S01]  /*0cd0*/  LOP3.LUT R4, R6.reuse, 0xfffffff8, RZ, 0xc0, !PT ;  /* 0xfffffff806047812 */ /* 0x040fe200078ec0ff */
[----:B------:R-:W-:Y:S01]  /*0ce0*/  IMAD.SHL.U32 R6, R6, 0x40, RZ ;  /* 0x0000004006067824 */ /* 0x000fe200078e00ff */
[----:B------:R-:W-:-:S02]  /*0cf0*/  LOP3.LUT R8, R2, 0x7ffffffc, RZ, 0xc0, !PT ;  /* 0x7ffffffc02087812 */ /* 0x000fc400078ec0ff */
[----:B------:R-:W-:Y:S01]  /*0d00*/  LEA.HI R10, R15, R15, RZ, 0x1 ;  /* 0x0000000f0f0a7211 */ /* 0x000fe200078f08ff */
[----:B------:R-:W-:Y:S01]  /*0d10*/  IMAD.IADD R7, R7, 0x1, -R4 ;  /* 0x0000000107077824 */ /* 0x000fe200078e0a04 */
[----:B------:R-:W-:Y:S01]  /*0d20*/  LEA.HI R4, R0, R3, RZ, 0x5 ;  /* 0x0000000300047211 */ /* 0x000fe200078f28ff */
[----:B------:R-:W-:Y:S01]  /*0d30*/  IMAD.IADD R8, R3, 0x1, -R8 ;  /* 0x0000000103087824 */ /* 0x000fe200078e0a08 */
[--C-:B------:R-:W-:Y:S02]  /*0d40*/  SHF.R.S32.HI R0, RZ, 0x2, R2.reuse ;  /* 0x00000002ff007819 */ /* 0x100fe40000011402 */
[----:B------:R-:W-:Y:S01]  /*0d50*/  SHF.R.S32.HI R3, RZ, 0x1f, R2 ;  /* 0x0000001fff037819 */ /* 0x000fe20000011402 */
[----:B------:R-:W-:Y:S01]  /*0d60*/  IMAD.SHL.U32 R2, R7, 0x40, RZ ;  /* 0x0000004007027824 */ /* 0x000fe200078e00ff */
[----:B------:R-:W-:Y:S01]  /*0d70*/  LOP3.LUT R10, R10, 0x1ffffffe, RZ, 0xc0, !PT ;  /* 0x1ffffffe0a0a7812 */ /* 0x000fe200078ec0ff */
[----:B------:R-:W-:Y:S01]  /*0d80*/  IMAD.SHL.U32 R227, R8, 0x2, RZ ;  /* 0x0000000208e37824 */ /* 0x000fe200078e00ff */
[----:B------:R-:W-:-:S02]  /*0d90*/  LEA.HI R5, R5, R224, RZ, 0x1 ;  /* 0x000000e005057211 */ /* 0x000fc400078f08ff */
[----:B------:R-:W-:Y:S01]  /*0da0*/  LOP3.LUT R2, R2, 0x1c0, RZ, 0xc0, !PT ;  /* 0x000001c002027812 */ /* 0x000fe200078ec0ff */
[----:B------:R-:W-:Y:S01]  /*0db0*/  IMAD.IADD R15, R15, 0x1, -R10 ;  /* 0x000000010f0f7824 */ /* 0x000fe200078e0a0a */
[----:B------:R-:W-:Y:S01]  /*0dc0*/  LOP3.LUT R5, R5, 0xfffffe, RZ, 0xc0, !PT ;  /* 0x00fffffe05057812 */ /* 0x000fe200078ec0ff */
[--C-:B------:R-:W-:Y:S01]  /*0dd0*/  IMAD.U32 R10, R12, 0x40, R9.reuse ;  /* 0x000000400c0a7824 */ /* 0x100fe200078e0009 */
[----:B------:R-:W-:Y:S02]  /*0de0*/  LEA.HI R3, R3, R0, RZ, 0x3 ;  /* 0x0000000003037211 */ /* 0x000fe400078f18ff */
[----:B------:R-:W-:Y:S01]  /*0df0*/  LOP3.LUT R9, R2, 0x8, R9, 0xf8, !PT ;  /* 0x0000000802097812 */ /* 0x000fe200078ef809 */
[----:B------:R-:W-:Y:S01]  /*0e00*/  IMAD.IADD R5, R224, 0x1, -R5 ;  /* 0x00000001e0057824 */ /* 0x000fe200078e0a05 */
[----:B------:R-:W-:Y:S01]  /*0e10*/  LOP3.LUT R6, R6, 0x7ffffe00, RZ, 0xc0, !PT ;  /* 0x7ffffe0006067812 */ /* 0x000fe200078ec0ff */
[----:B------:R0:W-:Y:S01]  /*0e20*/  STL [R1+0x60], R10 ;  /* 0x0000600a01007387 */ /* 0x0001e20000100800 */
[----:B------:R-:W-:-:S02]  /*0e30*/  SHF.R.U32.HI R2, RZ, 0x3, R2 ;  /* 0x00000003ff027819 */ /* 0x000fc40000011602 */
[----:B------:R-:W-:Y:S01]  /*0e40*/  LOP3.LUT R3, R3, 0xfffffff8, RZ, 0xc0, !PT ;  /* 0xfffffff803037812 */ /* 0x000fe200078ec0ff */
[----:B------:R-:W-:Y:S01]  /*0e50*/  IMAD R6, R11, 0x400, R6 ;  /* 0x000004000b067824 */ /* 0x000fe200078e0206 */
[----:B------:R-:W-:Y:S01]  /*0e60*/  LOP3.LUT R9, R9, R2, RZ, 0x3c, !PT ;  /* 0x0000000209097212 */ /* 0x000fe200078e3cff */
[----:B------:R-:W-:Y:S01]  /*0e70*/  IMAD.SHL.U32 R2, R13, 0x8, RZ ;  /* 0x000000080d027824 */ /* 0x000fe200078e00ff */
[----:B------:R-:W-:Y:S01]  /*0e80*/  SHF.R.S32.HI R4, RZ, 0x5, R4 ;  /* 0x00000005ff047819 */ /* 0x000fe20000011404 */
[----:B------:R-:W-:Y:S01]  /*0e90*/  IMAD.IADD R3, R0, 0x1, -R3 ;  /* 0x0000000100037824 */ /* 0x000fe200078e0a03 */
[----:B------:R-:W-:Y:S01]  /*0ea0*/  R2P PR, R7, 0x6 ;  /* 0x0000000607007804 */ /* 0x000fe20000000000 */
[----:B0-----:R-:W-:Y:S02]  /*0eb0*/  IMAD.SHL.U32 R10, R5, 0x100, RZ ;  /* 0x00000100050a7824 */ /* 0x001fe400078e00ff */
[----:B------:R-:W-:Y:S02]  /*0ec0*/  IMAD.IADD R6, R6, 0x1, R9 ;  /* 0x0000000106067824 */ /* 0x000fe400078e0209 */
[----:B------:R-:W-:Y:S01]  /*0ed0*/  IMAD.IADD R17, R227, 0x1, R10 ;  /* 0x00000001e3117824 */ /* 0x000fe200078e020a */
[----:B------:R-:W-:Y:S01]  /*0ee0*/  STL [R1+0x5c], R10 ;  /* 0x00005c0a01007387 */ /* 0x000fe20000100800 */
[----:B------:R-:W-:Y:S01]  /*0ef0*/  IMAD R16, R4, 0x10, R3 ;  /* 0x0000001004107824 */ /* 0x000fe200078e0203 */
[----:B------:R-:W-:Y:S01]  /*0f00*/  LEA R18, R6, UR38, 0x1 ;  /* 0x0000002606127c11 */ /* 0x000fe2000f8e08ff */
[----:B------:R-:W-:Y:S01]  /*0f10*/  VIADD R192, R2, 0x40 ;  /* 0x0000004002c07836 */ /* 0x000fe20000000000 */
[----:B------:R-:W-:Y:S01]  /*0f20*/  SHF.R.S32.HI R0, RZ, 0x1f, R17 ;  /* 0x0000001fff007819 */ /* 0x000fe20000011411 */
[----:B------:R-:W-:Y:S01]  /*0f30*/  IMAD R0, R15, 0x8, R16 ;  /* 0x000000080f007824 */ /* 0x000fe200078e0210 */
[----:B------:R-:W-:Y:S01]  /*0f40*/  SEL R22, R22, 0xffffffc0, !P2 ;  /* 0xffffffc016167807 */ /* 0x000fe20005000000 */
[C---:B------:R-:W-:Y:S01]  /*0f50*/  VIADD R223, R17.reuse, 0x8 ;  /* 0x0000000811df7836 */ /* 0x040fe20000000000 */
[----:B------:R-:W-:Y:S01]  /*0f60*/  SHF.R.S32.HI R3, RZ, 0x1f, R192 ;  /* 0x0000001fff037819 */ /* 0x000fe200000114c0 */
[C---:B------:R-:W-:Y:S01]  /*0f70*/  VIADD R222, R17.reuse, 0x10 ;  /* 0x0000001011de7836 */ /* 0x040fe20000000000 */
[----:B------:R0:W-:Y:S01]  /*0f80*/  STL [R1+0x58], R0 ;  /* 0x0000580001007387 */ /* 0x0001e20000100800 */
[C---:B------:R-:W-:Y:S01]  /*0f90*/  VIADD R221, R17.reuse, 0x18 ;  /* 0x0000001811dd7836 */ /* 0x040fe20000000000 */
[----:B------:R-:W-:Y:S01]  /*0fa0*/  SHF.R.S32.HI R4, RZ, 0x1f, R223 ;  /* 0x0000001fff047819 */ /* 0x000fe200000114df */
[C---:B------:R-:W-:Y:S01]  /*0fb0*/  VIADD R220, R17.reuse, 0x20 ;  /* 0x0000002011dc7836 */ /* 0x040fe20000000000 */
[----:B------:R-:W-:Y:S01]  /*0fc0*/  SHF.R.S32.HI R3, RZ, 0x1f, R222 ;  /* 0x0000001fff037819 */ /* 0x000fe200000114de */
[----:B------:R-:W-:-:S02]  /*0fd0*/  VIADD R219, R17, 0x28 ;  /* 0x0000002811db7836 */ /* 0x000fc40000000000 */
[C---:B------:R-:W-:Y:S01]  /*0fe0*/  VIADD R218, R17.reuse, 0x30 ;  /* 0x0000003011da7836 */ /* 0x040fe20000000000 */
[----:B------:R-:W-:Y:S01]  /*0ff0*/  SHF.R.S32.HI R4, RZ, 0x1f, R220 ;  /* 0x0000001fff047819 */ /* 0x000fe200000114dc */
[C---:B------:R-:W-:Y:S01]  /*1000*/  VIADD R217, R17.reuse, 0x38 ;  /* 0x0000003811d97836 */ /* 0x040fe20000000000 */
[----:B0-----:R-:W-:Y:S01]  /*1010*/  SHF.R.S32.HI R0, RZ, 0x1f, R221 ;  /* 0x0000001fff007819 */ /* 0x001fe200000114dd */
[C---:B------:R-:W-:Y:S01]  /*1020*/  VIADD R216, R17.reuse, 0x40 ;  /* 0x0000004011d87836 */ /* 0x040fe20000000000 */
[----:B------:R-:W-:Y:S01]  /*1030*/  SHF.R.S32.HI R3, RZ, 0x1f, R219 ;  /* 0x0000001fff037819 */ /* 0x000fe200000114db */
        /* <DEDUP_REMOVED lines=46> */
[----:B------:R-:W-:Y:S01]  /*1320*/  VIADD R193, R17, 0xf8 ;  /* 0x000000f811c17836 */ /* 0x000fe20000000000 */
[----:B------:R-:W-:Y:S01]  /*1330*/  SHF.R.S32.HI R230, RZ, 0x1f, R195 ;  /* 0x0000001fffe67819 */ /* 0x000fe200000114c3 */
[----:B------:R-:W-:Y:S01]  /*1340*/  VIADD R19, R18, 0x26820 ;  /* 0x0002682012137836 */ /* 0x000fe20000000000 */
[----:B------:R-:W-:Y:S01]  /*1350*/  SHF.R.S32.HI R229, RZ, 0x1f, R194 ;  /* 0x0000001fffe57819 */ /* 0x000fe200000114c2 */
[C---:B------:R-:W-:Y:S01]  /*1360*/  @P1 VIADD R19, R23.reuse, 0xffffffe0 ;  /* 0xffffffe017131836 */ /* 0x040fe20000000000 */
[----:B------:R-:W-:Y:S01]  /*1370*/  SHF.R.S32.HI R228, RZ, 0x1f, R193 ;  /* 0x0000001fffe47819 */ /* 0x000fe200000114c1 */
[----:B------:R-:W-:-:S02]  /*1380*/  IMAD.IADD R23, R23, 0x1, R22 ;  /* 0x0000000117177824 */ /* 0x000fc400078e0216 */
[C---:B------:R-:W-:Y:S02]  /*1390*/  VIADD R187, R2.reuse, 0x80 ;  /* 0x0000008002bb7836 */ /* 0x040fe40000000000 */
[C---:B------:R-:W-:Y:S02]  /*13a0*/  VIADD R186, R2.reuse, 0xc0 ;  /* 0x000000c002ba7836 */ /* 0x040fe40000000000 */
[C---:B------:R-:W-:Y:S02]  /*13b0*/  VIADD R185, R2.reuse, 0x100 ;  /* 0x0000010002b97836 */ /* 0x040fe40000000000 */
[C---:B------:R-:W-:Y:S02]  /*13c0*/  VIADD R184, R2.reuse, 0x140 ;  /* 0x0000014002b87836 */ /* 0x040fe40000000000 */
[C---:B------:R-:W-:Y:S02]  /*13d0*/  VIADD R226, R2.reuse, 0x180 ;  /* 0x0000018002e27836 */ /* 0x040fe40000000000 */
[----:B------:R-:W-:-:S02]  /*13e0*/  VIADD R225, R2, 0x1c0 ;  /* 0x000001c002e17836 */ /* 0x000fc40000000000 */
[----:B------:R-:W-:-:S07]  /*13f0*/  IMAD.IADD R22, R22, 0x1, R19 ;  /* 0x0000000116167824 */ /* 0x000fce00078e0213 */
.L_x_432:
[----:B------:R-:W-:Y:S01]  /*1400*/  ULDC.64 UR8, c[0x0][0xc88] ;  /* 0x0003220000087ab9 */ /* 0x000fe20000000a00 */
[----:B------:R-:W-:Y:S01]  /*1410*/  ULDC.64 UR10, c[0x0][0xa20] ;  /* 0x00028800000a7ab9 */ /* 0x000fe20000000a00 */
[----:B------:R-:W-:Y:S02]  /*1420*/  UIMAD.WIDE UR8, UR7, 0x4, UR8 ;  /* 0x00000004070878a5 */ /* 0x000fe4000f8e0208 */
[----:B------:R-:W-:Y:S01]  /*1430*/  UISETP.NE.U32.AND UP1, UPT, UR10, URZ, UPT ;  /* 0x0000003f0a00728c */ /* 0x000fe2000bf25070 */
[----:B------:R-:W-:Y:S01]  /*1440*/  UMOV UR43, UR5 ;  /* 0x00000005002b7c82 */ /* 0x000fe20008000000 */
[----:B------:R-:W-:Y:S02]  /*1450*/  ULOP3.LUT UR4, UR6, 0xff0000, URZ, 0xc0, !UPT ;  /* 0x00ff000006047892 */ /* 0x000fe4000f8ec03f */
[----:B0123--:R-:W-:Y:S01]  /*1460*/  IMAD.U32 R4, RZ, RZ, UR8 ;  /* 0x00000008ff047e24 */ /* 0x00ffe2000f8e00ff */
[----:B------:R-:W-:Y:S01]  /*1470*/  ULDC UR7, c[0x0][0x424] ;  /* 0x0001090000077ab9 */ /* 0x000fe20000000800 */
[----:B----4-:R-:W-:Y:S01]  /*1480*/  IMAD.U32 R5, RZ, RZ, UR9 ;  /* 0x00000009ff057e24 */ /* 0x010fe2000f8e00ff */
[----:B------:R-:W-:-:S04]  /*1490*/  ULDC.64 UR8, c[0x0][0xa28] ;  /* 0x00028a0000087ab9 */ /* 0x000fc80000000a00 */
[----:B------:R-:W2:Y:S01]  /*14a0*/  LDG.E R4, desc[UR40][R4.64] ;  /* 0x0000002804047981 */ /* 0x000ea2000c1e1900 */
[----:B------:R-:W-:Y:S02]  /*14b0*/  UISETP.NE.U32.AND UP0, UPT, UR8, URZ, UPT ;  /* 0x0000003f0800728c */ /* 0x000fe4000bf05070 */
[----:B------:R-:W-:Y:S02]  /*14c0*/  UISETP.NE.AND.EX UP1, UPT, UR11, URZ, UPT, UP1 ;  /* 0x0000003f0b00728c */ /* 0x000fe4000bf25310 */
[----:B------:R-:W-:-:S04]  /*14d0*/  UISETP.NE.AND.EX UP0, UPT, UR9, URZ, UPT, UP0 ;  /* 0x0000003f0900728c */ /* 0x000fc8000bf05300 */
[----:B------:R-:W-:Y:S02]  /*14e0*/  PLOP3.LUT P1, PT, PT, PT, UP1, 0x80, 0x0 ;  /* 0x000000000000781c */ /* 0x000fe40003f2f018 */
[----:B------:R-:W-:Y:S02]  /*14f0*/  PLOP3.LUT P0, PT, PT, PT, UP0, 0x80, 0x0 ;  /* 0x000000000000781c */ /* 0x000fe40003f0f008 */
[----:B--2---:R-:W-:-:S13]  /*1500*/  R2UR UR39, R4 ;  /* 0x00000000042772ca */ /* 0x004fda00000e0000 */
[----:B------:R-:W-:Y:S02]  /*1510*/  USHF.R.S32.HI UR42, URZ, 0x1f, UR39 ;  /* 0x0000001f3f2a7899 */ /* 0x000fe40008011427 */
[----:B------:R-:W-:-:S04]  /*1520*/  @UP0 ULEA UR8, UP2, UR39, UR8, 0x2 ;  /* 0x0000000827080291 */ /* 0x000fc8000f84103f */
[----:B------:R-:W-:Y:S02]  /*1530*/  @UP0 ULEA.HI.X UR9, UR39, UR9, UR42, 0x2, UP2 ;  /* 0x0000000927090291 */ /* 0x000fe400090f142a */
[----:B------:R-:W-:Y:S01]  /*1540*/  @UP1 ULEA UR10, UP0, UR39, UR10, 0x2 ;  /* 0x0000000a270a1291 */ /* 0x000fe2000f80103f */
[----:B------:R-:W-:-:S03]  /*1550*/  IMAD.U32 R4, RZ, RZ, UR8 ;  /* 0x00000008ff047e24 */ /* 0x000fc6000f8e00ff */
[----:B------:R-:W-:Y:S01]  /*1560*/  @UP1 ULEA.HI.X UR11, UR39, UR11, UR42, 0x2, UP0 ;  /* 0x0000000b270b1291 */ /* 0x000fe200080f142a */
[----:B------:R-:W-:Y:S01]  /*1570*/  IMAD.U32 R5, RZ, RZ, UR9 ;  /* 0x00000009ff057e24 */ /* 0x000fe2000f8e00ff */
[----:B------:R-:W-:Y:S01]  /*1580*/  ULDC.64 UR8, c[0x0][0x418] ;  /* 0x0001060000087ab9 */ /* 0x000fe20000000a00 */
[----:B------:R-:W-:-:S03]  /*1590*/  IMAD.U32 R6, RZ, RZ, UR10 ;  /* 0x0000000aff067e24 */ /* 0x000fc6000f8e00ff */
[----:B------:R-:W-:Y:S01]  /*15a0*/  IMAD.U32 R7, RZ, RZ, UR11 ;  /* 0x0000000bff077e24 */ /* 0x000fe2000f8e00ff */
[----:B------:R-:W2:Y:S04]  /*15b0*/  @P0 LDG.E R4, desc[UR40][R4.64] ;  /* 0x0000002804040981 */ /* 0x000ea8000c1e1900 */
[----:B------:R-:W3:Y:S01]  /*15c0*/  @P1 LDG.E R6, desc[UR40][R6.64] ;  /* 0x0000002806061981 */ /* 0x000ee2000c1e1900 */
[----:B------:R-:W-:Y:S02]  /*15d0*/  UISETP.NE.U32.AND UP0, UPT, UR8, URZ, UPT ;  /* 0x0000003f0800728c */ /* 0x000fe4000bf05070 */
[----:B------:R-:W-:Y:S02]  /*15e0*/  ULOP3.LUT UR5, UR6, 0xff000000, URZ, 0xc0, !UPT ;  /* 0xff00000006057892 */ /* 0x000fe4000f8ec03f */
[----:B------:R-:W-:-:S02]  /*15f0*/  UISETP.NE.AND.EX UP0, UPT, UR9, URZ, UPT, UP0 ;  /* 0x0000003f0900728c */ /* 0x000fc4000bf05300 */
[----:B------:R-:W-:Y:S02]  /*1600*/  USHF.R.U32.HI UR5, URZ, 0x8, UR5 ;  /* 0x000000083f057899 */ /* 0x000fe40008011605 */
[----:B------:R-:W-:Y:S02]  /*1610*/  USEL UR7, UR7, 0x1, UP0 ;  /* 0x0000000107077887 */ /* 0x000fe40008000000 */
[----:B------:R-:W-:Y:S01]  /*1620*/  ULEA.HI UR46, UR4, UR5, URZ, 0x10 ;  /* 0x00000005042e7291 */ /* 0x000fe2000f8f803f */
[----:B------:R-:W-:Y:S02]  /*1630*/  UMOV UR53, URZ ;  /* 0x0000003f00357c82 */ /* 0x000fe40008000000 */
[----:B------:R-:W-:Y:S01]  /*1640*/  ULDC UR4, c[0x0][0x2f0] ;  /* 0x0000bc0000047ab9 */ /* 0x000fe20000000800 */
[----:B------:R-:W-:Y:S02]  /*1650*/  ULOP3.LUT UR44, UR6, 0xffff, URZ, 0xc0, !UPT ;  /* 0x0000ffff062c7892 */ /* 0x000fe4000f8ec03f */
[----:B------:R-:W-:Y:S01]  /*1660*/  UIMAD UR7, UR7, UR4, URZ ;  /* 0x00000004070772a4 */ /* 0x000fe2000f8e023f */
[----:B------:R-:W-:Y:S01]  /*1670*/  ULDC UR6, c[0x0][0x9f0] ;  /* 0x00027c0000067ab9 */ /* 0x000fe20000000800 */
[----:B--2---:R-:W-:-:S05]  /*1680*/  @P0 R2UR UR53, R4 ;  /* 0x00000000043502ca */ /* 0x004fca00000e0000 */
[----:B---3--:R-:W-:Y:S01]  /*1690*/  @P1 R2UR UR7, R6 ;  /* 0x00000000060712ca */ /* 0x008fe200000e0000 */
[----:B-----5:R-:W-:-:S14]  /*16a0*/  @P1 BRA `(.L_x_384) ;  /* 0x0000000000341947 */ /* 0x020fdc0003800000 */
[----:B------:R-:W-:Y:S02]  /*16b0*/  ULDC.64 UR4, c[0x0][0xa08] ;  /* 0x0002820000047ab9 */ /* 0x000fe40000000a00 */
[----:B------:R-:W-:-:S04]  /*16c0*/  ISETP.NE.U32.AND P0, PT, RZ, UR4, PT ;  /* 0x00000004ff007c0c */ /* 0x000fc8000bf05070 */
[----:B------:R-:W-:-:S13]  /*16d0*/  ISETP.NE.AND.EX P0, PT, RZ, UR5, PT, P0 ;  /* 0x00000005ff007c0c */ /* 0x000fda000bf05300 */
[----:B------:R-:W-:Y:S05]  /*16e0*/  @!P0 BRA `(.L_x_384) ;  /* 0x0000000000248947 */ /* 0x000fea0003800000 */
[----:B------:R-:W-:Y:S02]  /*16f0*/  ULDC.64 UR4, c[0x0][0xa08] ;  /* 0x0002820000047ab9 */ /* 0x000fe40000000a00 */
[----:B------:R-:W-:-:S06]  /*1700*/  UIMAD.WIDE UR4, UR39, 0x4, UR4 ;  /* 0x00000004270478a5 */ /* 0x000fcc000f8e0204 */
[----:B------:R-:W-:Y:S02]  /*1710*/  IMAD.U32 R4, RZ, RZ, UR4 ;  /* 0x00000004ff047e24 */ /* 0x000fe4000f8e00ff */
[----:B------:R-:W-:-:S05]  /*1720*/  IMAD.U32 R5, RZ, RZ, UR5 ;  /* 0x00000005ff057e24 */ /* 0x000fca000f8e00ff */
[----:B------:R-:W2:Y:S04]  /*1730*/  LDG.E R3, desc[UR40][R4.64] ;  /* 0x0000002804037981 */ /* 0x000ea8000c1e1900 */
[----:B------:R-:W3:Y:S01]  /*1740*/  LDG.E R0, desc[UR40][R4.64+0x4] ;  /* 0x0000042804007981 */ /* 0x000ee2000c1e1900 */
[----:B--2---:R-:W-:Y:S02]  /*1750*/  R2UR UR7, R3 ;  /* 0x00000000030772ca */ /* 0x004fe400000e0000 */
[----:B---3--:R-:W-:-:S13]  /*1760*/  R2UR UR4, R0 ;  /* 0x00000000000472ca */ /* 0x008fda00000e0000 */
[----:B------:R-:W-:-:S12]  /*1770*/  UIADD3 UR7, -UR7, UR4, URZ ;  /* 0x0000000407077290 */ /* 0x000fd8000fffe13f */
.L_x_384:
[----:B------:R-:W-:Y:S02]  /*1780*/  UISETP.NE.AND UP1, UPT, UR50, 0x1, UPT ;  /* 0x000000013200788c */ /* 0x000fe4000bf25270 */
[----:B------:R-:W-:Y:S02]  /*1790*/  UIADD3 UR53, -UR53, UR7, URZ ;  /* 0x0000000735357290 */ /* 0x000fe4000fffe13f */
[----:B------:R-:W-:Y:S02]  /*17a0*/  ULOP3.LUT UR45, UR46, 0xff, URZ, 0xc0, !UPT ;  /* 0x000000ff2e2d7892 */ /* 0x000fe4000f8ec03f */
[----:B------:R-:W-:Y:S01]  /*17b0*/  UIADD3 UR4, UR53, 0x3f, URZ ;  /* 0x0000003f35047890 */ /* 0x000fe2000fffe03f */
[----:B------:R-:W-:Y:S01]  /*17c0*/  PLOP3.LUT P0, PT, PT, PT, UP1, 0x80, 0x0 ;  /* 0x000000000000781c */ /* 0x000fe20003f0f018 */
[----:B------:R-:W-:Y:S02]  /*17d0*/  USHF.R.U32.HI UR46, URZ, 0x10, UR46 ;  /* 0x000000103f2e7899 */ /* 0x000fe4000801162e */
[----:B------:R-:W-:-:S02]  /*17e0*/  USHF.R.S32.HI UR5, URZ, 0x1f, UR4 ;  /* 0x0000001f3f057899 */ /* 0x000fc40008011404 */
[----:B------:R-:W-:Y:S02]  /*17f0*/  UISETP.NE.AND UP0, UPT, UR46, URZ, UPT ;  /* 0x0000003f2e00728c */ /* 0x000fe4000bf05270 */
[----:B------:R-:W-:Y:S02]  /*1800*/  ULEA.HI UR5, UR5, UR4, URZ, 0x6 ;  /* 0x0000000405057291 */ /* 0x000fe4000f8f303f */
[----:B------:R-:W-:Y:S02]  /*1810*/  USEL UR10, UR46, UR6, UP0 ;  /* 0x000000062e0a7287 */ /* 0x000fe40008000000 */
[----:B------:R-:W-:Y:S02]  /*1820*/  USHF.R.S32.HI UR9, URZ, 0x6, UR5 ;  /* 0x000000063f097899 */ /* 0x000fe40008011405 */
[----:B------:R-:W-:Y:S10]  /*1830*/  @!P0 BRA `(.L_x_385) ;  /* 0x00000020000c8947 */ /* 0x000ff40003800000 */
        /* <DEDUP_REMOVED lines=15> */
[----:B------:R-:W0:Y:S08]  /*1930*/  I2F.RP R0, UR11 ;  /* 0x0000000b00007d06 */ /* 0x000e300008209400 */
[----:B0-----:R-:W0:Y:S02]  /*1940*/  MUFU.RCP R0, R0 ;  /* 0x0000000000007308 */ /* 0x001e240000001000 */
        /* <DEDUP_REMOVED lines=20> */
.L_x_386:
[----:B------:R-:W-:Y:S01]  /*1a90*/  UIMAD UR21, UR45, UR4, URZ ;  /* 0x000000042d1572a4 */ /* 0x000fe2000f8e023f */
[----:B------:R-:W-:Y:S01]  /*1aa0*/  IMAD.U32 R0, RZ, RZ, UR9 ;  /* 0x00000009ff007e24 */ /* 0x000fe2000f8e00ff */
[----:B------:R-:W-:Y:S01]  /*1ab0*/  PLOP3.LUT P0, PT, PT, PT, PT, 0x80, 0x0 ;  /* 0x000000000000781c */ /* 0x000fe20003f0f070 */
[----:B------:R-:W-:Y:S01]  /*1ac0*/  IMAD.U32 R3, RZ, RZ, UR4 ;  /* 0x00000004ff037e24 */ /* 0x000fe2000f8e00ff */
[----:B------:R-:W-:Y:S02]  /*1ad0*/  CS2R R12, SRZ ;  /* 0x00000000000c7805 */ /* 0x000fe4000001ff00 */
[----:B------:R-:W-:Y:S02]  /*1ae0*/  CS2R R150, SRZ ;  /* 0x0000000000967805 */ /* 0x000fe4000001ff00 */
[----:B------:R-:W-:Y:S02]  /*1af0*/  CS2R R148, SRZ ;  /* 0x0000000000947805 */ /* 0x000fe4000001ff00 */
[----:B------:R-:W-:-:S02]  /*1b00*/  CS2R R146, SRZ ;  /* 0x0000000000927805 */ /* 0x000fc4000001ff00 */
[----:B------:R-:W-:Y:S02]  /*1b10*/  VIADDMNMX R0, R3, UR21, R0, PT ;  /* 0x0000001503007c46 */ /* 0x000fe4000b800100 */
[----:B------:R-:W-:Y:S02]  /*1b20*/  CS2R R144, SRZ ;  /* 0x0000000000907805 */ /* 0x000fe4000001ff00 */
[----:B------:R-:W-:Y:S02]  /*1b30*/  CS2R R142, SRZ ;  /* 0x00000000008e7805 */ /* 0x000fe4000001ff00 */
[----:B------:R-:W-:Y:S02]  /*1b40*/  CS2R R140, SRZ ;  /* 0x00000000008c7805 */ /* 0x000fe4000001ff00 */
[----:B------:R-:W-:Y:S02]  /*1b50*/  R2UR UR16, R0 ;  /* 0x00000000001072ca */ /* 0x000fe400000e0000 */
        /* <DEDUP_REMOVED lines=11> */
[----:B------:R-:W-:Y:S01]  /*1c10*/  CS2R R116, SRZ ;  /* 0x0000000000747805 */ /* 0x000fe2000001ff00 */
[----:B------:R-:W-:Y:S01]  /*1c20*/  UISETP.GT.AND UP0, UPT, UR16, UR21, UPT ;  /* 0x000000151000728c */ /* 0x000fe2000bf04270 */
[----:B------:R-:W-:-:S02]  /*1c30*/  CS2R R114, SRZ ;  /* 0x0000000000727805 */ /* 0x000fc4000001ff00 */
[----:B------:R-:W-:Y:S02]  /*1c40*/  CS2R R112, SRZ ;  /* 0x0000000000707805 */ /* 0x000fe4000001ff00 */
[----:B------:R-:W-:Y:S02]  /*1c50*/  CS2R R110, SRZ ;  /* 0x00000000006e7805 */ /* 0x000fe4000001ff00 */
[----:B------:R-:W-:Y:S02]  /*1c60*/  CS2R R108, SRZ ;  /* 0x00000000006c7805 */ /* 0x000fe4000001ff00 */
[----:B------:R-:W-:Y:S02]  /*1c70*/  CS2R R106, SRZ ;  /* 0x00000000006a7805 */ /* 0x000fe4000001ff00 */
[----:B------:R-:W-:Y:S02]  /*1c80*/  PLOP3.LUT P1, PT, PT, PT, UP0, 0x80, 0x0 ;  /* 0x000000000000781c */ /* 0x000fe40003f2f008 */
        /* <DEDUP_REMOVED lines=42> */
[----:B------:R-:W0:Y:S01]  /*1f30*/  SHFL.IDX PT, R0, R224, RZ, 0x1f ;  /* 0x00001fffe0007589 */ /* 0x000e2200000e0000 */
[----:B------:R-:W-:-:S06]  /*1f40*/  UISETP.NE.AND UP0, UPT, UR49, 0x3, UPT ;  /* 0x000000033100788c */ /* 0x000fcc000bf05270 */
[----:B------:R-:W-:Y:S02]  /*1f50*/  PLOP3.LUT P0, PT, PT, PT, UP0, 0x80, 0x0 ;  /* 0x000000000000781c */ /* 0x000fe40003f0f008 */
[----:B0-----:R-:W-:-:S13]  /*1f60*/  R2UR UR4, R0 ;  /* 0x00000000000472ca */ /* 0x001fda00000e0000 */
[----:B------:R-:W-:-:S04]  /*1f70*/  ULEA.HI UR5, UR4, UR4, URZ, 0x1 ;  /* 0x0000000404057291 */ /* 0x000fc8000f8f083f */
[----:B------:R-:W-:-:S04]  /*1f80*/  ULOP3.LUT UR5, UR5, 0x1fffe, URZ, 0xc0, !UPT ;  /* 0x0001fffe05057892 */ /* 0x000fc8000f8ec03f */
[----:B------:R-:W-:-:S04]  /*1f90*/  UIADD3 UR5, UR4, -UR5, URZ ;  /* 0x8000000504057290 */ /* 0x000fc8000fffe03f */
[----:B------:R-:W-:-:S04]  /*1fa0*/  ULEA UR5, UR5, UR38, 0xf ;  /* 0x0000002605057291 */ /* 0x000fc8000f8e783f */
[----:B------:R-:W-:-:S04]  /*1fb0*/  UIADD3 UR5, UR5, 0x400, URZ ;  /* 0x0000040005057890 */ /* 0x000fc8000fffe03f */
[----:B------:R-:W-:-:S04]  /*1fc0*/  USHF.R.U32.HI UR5, URZ, 0x4, UR5 ;  /* 0x000000043f057899 */ /* 0x000fc80008011605 */
[----:B------:R-:W-:-:S04]  /*1fd0*/  ULOP3.LUT UR5, UR5, 0x3fff, URZ, 0xc0, !UPT ;  /* 0x00003fff05057892 */ /* 0x000fc8000f8ec03f */
[----:B------:R-:W-:Y:S01]  /*1fe0*/  ULOP3.LUT UR20, UR5, 0x2000000, URZ, 0xfc, !UPT ;  /* 0x0200000005147892 */ /* 0x000fe2000f8efc3f */
[----:B------:R-:W-:Y:S11]  /*1ff0*/  @!P0 BRA `(.L_x_388) ;  /* 0x0000000000048947 */ /* 0x000ff60003800000 */
[----:B------:R-:W-:Y:S01]  /*2000*/  BPT.TRAP 0x1 ;  /* 0x000000040000795c */ /* 0x000fe20000300000 */
.L_x_388:
[----:B------:R-:W-:Y:S01]  /*2010*/  ULEA UR17, UR37, UR38, 0x3 ;  /* 0x0000002625117291 */ /* 0x000fe2000f8e183f */
[----:B------:R-:W-:-:S05]  /*2020*/  IMAD.U32 R0, RZ, RZ, UR47 ;  /* 0x0000002fff007e24 */ /* 0x000fca000f8e00ff */
[----:B------:R-:W-:-:S04]  /*2030*/  SHF.L.U32 R0, R0, 0x1f, RZ ;  /* 0x0000001f00007819 */ /* 0x000fc800000006ff */
[----:B------:R-:W0:Y:S02]  /*2040*/  SYNCS.PHASECHK.TRANS64.TRYWAIT P0, [UR17+0x28c50], R0 ;  /* 0x028c5000ff0075a7 */ /* 0x000e240008000151 */
[----:B0-----:R-:W-:Y:S05]  /*2050*/  @!P0 BRA `(.L_x_389) ;  /* 0x00000114002c8947 */ /* 0x001fea0003800000 */
.L_x_571:
[----:B------:R-:W-:Y:S01]  /*2060*/  BAR.SYNC.DEFER_BLOCKING 0xe, 0x100 ;  /* 0x0384000000007b1d */ /* 0x000fe20000010000 */
[----:B------:R-:W-:Y:S01]  /*2070*/  UIADD3 UR4, UR38, 0x26800, URZ ;  /* 0x0002680026047890 */ /* 0x000fe2000fffe03f */
[----:B0-----:R-:W-:Y:S01]  /*2080*/  IMAD.U32 R0, RZ, RZ, UR17 ;  /* 0x00000011ff007e24 */ /* 0x001fe2000f8e00ff */
[----:B------:R-:W-:Y:S02]  /*2090*/  ULEA UR12, UR37, UR20, 0xc ;  /* 0x00000014250c7291 */ /* 0x000fe4000f8e603f */
[----:B------:R-:W-:Y:S01]  /*20a0*/  USHF.R.U32.HI UR4, URZ, 0x4, UR4 ;  /* 0x000000043f047899 */ /* 0x000fe20008011604 */
[----:B------:R-:W-:Y:S01]  /*20b0*/  UMOV UR7, 0x40000040 ;  /* 0x4000004000077882 */ /* 0x000fe20000000000 */
[----:B------:R-:W-:Y:S02]  /*20c0*/  UMOV UR5, 0x40000040 ;  /* 0x4000004000057882 */ /* 0x000fe40000000000 */
[----:B------:R-:W-:Y:S01]  /*20d0*/  ULOP3.LUT UR4, UR4, 0x3fff, URZ, 0xc0, !UPT ;  /* 0x00003fff04047892 */ /* 0x000fe2000f8ec03f */
[----:B------:R-:W0:Y:S01]  /*20e0*/  S2R R3, SR_TID.X ;  /* 0x0000000000037919 */ /* 0x000e220000002100 */
[----:B------:R-:W-:Y:S01]  /*20f0*/  UMOV UR6, UR12 ;  /* 0x0000000c00067c82 */ /* 0x000fe20008000000 */
[----:B------:R-:W-:-:S02]  /*2100*/  UIADD3 UR10, UR12, 0x100, URZ ;  /* 0x000001000c0a7890 */ /* 0x000fc4000fffe03f */
[----:B------:R-:W-:Y:S01]  /*2110*/  ULOP3.LUT UR13, UR4, 0x10000, URZ, 0xfc, !UPT ;  /* 0x00010000040d7892 */ /* 0x000fe2000f8efc3f */
[----:B------:R-:W-:Y:S01]  /*2120*/  UMOV UR11, 0x40000040 ;  /* 0x40000040000b7882 */ /* 0x000fe20000000000 */
[----:B------:R-:W-:Y:S02]  /*2130*/  UMOV UR9, 0x40000040 ;  /* 0x4000004000097882 */ /* 0x000fe40000000000 */
[----:B------:R-:W-:Y:S02]  /*2140*/  UIADD3 UR8, UR13, 0x4, URZ ;  /* 0x000000040d087890 */ /* 0x000fe4000fffe03f */
[----:B------:R-:W-:Y:S01]  /*2150*/  UIADD3 UR14, UR12, 0x180, URZ ;  /* 0x000001800c0e7890 */ /* 0x000fe2000fffe03f */
[----:B------:R-:W-:Y:S01]  /*2160*/  UMOV UR4, UR13 ;  /* 0x0000000d00047c82 */ /* 0x000fe20008000000 */
[----:B------:R-:W-:Y:S01]  /*2170*/  UMOV UR15, 0x40000040 ;  /* 0x40000040000f7882 */ /* 0x000fe20000000000 */
[----:B------:R-:W-:-:S06]  /*2180*/  WARPGROUP.ARRIVE ;  /* 0x00000000000079c5 */ /* 0x000fcc0000000000 */
[----:B------:R-:W-:Y:S01]  /*2190*/  HGMMA.64x256x16.F32 R24, gdesc[UR4].tnspB, RZ, !UPT, gsb0 ;  /* 0x43e00000041879f0 */ /* 0x000fe2000c0008ff */
[----:B------:R-:W-:Y:S02]  /*21a0*/  UIADD3 UR6, UR12, 0x80, URZ ;  /* 0x000000800c067890 */ /* 0x000fe4000fffe03f */
[----:B------:R-:W-:Y:S01]  /*21b0*/  UIADD3 UR4, UR13, 0x2, URZ ;  /* 0x000000020d047890 */ /* 0x000fe2000fffe03f */
[----:B------:R-:W-:Y:S01]  /*21c0*/  UMOV UR7, 0x40000040 ;  /* 0x4000004000077882 */ /* 0x000fe20000000000 */
[----:B------:R-:W-:Y:S01]  /*21d0*/  UMOV UR5, 0x40000040 ;  /* 0x4000004000057882 */ /* 0x000fe20000000000 */
[----:B------:R-:W-:-:S03]  /*21e0*/  UIADD3 UR12, UR13, 0x6, URZ ;  /* 0x000000060d0c7890 */ /* 0x000fc6000fffe03f */
[----:B------:R-:W-:Y:S01]  /*21f0*/  UMOV UR13, 0x40000040 ;  /* 0x40000040000d7882 */ /* 0x000fe20000000000 */
[----:B0-----:R-:W-:-:S04]  /*2200*/  LOP3.LUT R3, R3, 0x7f, RZ, 0xc0, !PT ;  /* 0x0000007f03037812 */ /* 0x001fc800078ec0ff */
[----:B------:R-:W-:-:S13]  /*2210*/  ISETP.NE.AND P0, PT, R3, RZ, PT ;  /* 0x000000ff0300720c */ /* 0x000fda0003f05270 */
[----:B------:R-:W-:-:S05]  /*2220*/  @!P0 VIADD R0, R0, 0x28c60 ;  /* 0x00028c6000008836 */ /* 0x000fca0000000000 */
[----:B------:R-:W-:Y:S01]  /*2230*/  @!P0 PRMT R0, RZ, 0x654, R0 ;  /* 0x00000654ff008816 */ /* 0x000fe20000000000 */
[----:B------:R-:W-:Y:S02]  /*2240*/  WARPGROUP.DEPBAR.LE gsb0, 0x0 ;  /* 0x00008000000079c5 */ /* 0x000fe40000010000 */
[----:B------:R-:W-:-:S06]  /*2250*/  WARPGROUP.ARRIVE ;  /* 0x00000000000079c5 */ /* 0x000fcc0000000000 */
[----:B------:R-:W-:Y:S01]  /*2260*/  HGMMA.64x256x16.F32 R24, gdesc[UR4].tnspB, R24, gsb0 ;  /* 0x43e00000041879f0 */ /* 0x000fe20008000818 */
[----:B------:R-:W-:-:S04]  /*2270*/  UIADD3 UR6, UR16, -0x2, URZ ;  /* 0xfffffffe10067890 */ /* 0x000fc8000fffe03f */
[----:B------:R-:W-:Y:S01]  /*2280*/  UISETP.GE.AND UP0, UPT, UR6, UR21, UPT ;  /* 0x000000150600728c */ /* 0x000fe2000bf06270 */
[----:B------:R-:W-:Y:S02]  /*2290*/  WARPGROUP.DEPBAR.LE gsb0, 0x0 ;  /* 0x00008000000079c5 */ /* 0x000fe40000010000 */
[----:B------:R-:W-:-:S15]  /*22a0*/  WARPGROUP.ARRIVE ;  /* 0x00000000000079c5 */ /* 0x000fde0000000000 */
[----:B------:R-:W-:-:S05]  /*22b0*/  NOP ;  /* 0x0000000000007918 */ /* 0x000fca0000000000 */
        /* <DEDUP_REMOVED lines=8> */
[----:B------:R-:W-:-:S13]  /*2340*/  PLOP3.LUT P0, PT, PT, PT, UP0, 0x80, 0x0 ;  /* 0x000000000000781c */ /* 0x000fda0003f0f008 */
[----:B0-----:R-:W-:Y:S05]  /*2350*/  @!P0 BRA `(.L_x_390) ;  /* 0x0000000c00088947 */ /* 0x001fea0003800000 */
[----:B------:R-:W-:-:S05]  /*2360*/  UMOV UR22, UR6 ;  /* 0x0000000600167c82 */ /* 0x000fca0008000000 */
.L_x_395:
[----:B------:R-:W-:Y:S01]  /*2370*/  BAR.SYNC.DEFER_BLOCKING 0xe, 0x100 ;  /* 0x0384000000007b1d */ /* 0x000fe20000010000 */
[----:B------:R-:W-:Y:S01]  /*2380*/  IMAD.U32 R3, RZ, RZ, UR37 ;  /* 0x00000025ff037e24 */ /* 0x000fe2000f8e00ff */
[----:B------:R-:W-:Y:S02]  /*2390*/  UISETP.NE.AND UP2, UPT, UR49, 0x3, UPT ;  /* 0x000000033100788c */ /* 0x000fe4000bf45270 */
[----:B------:R-:W-:Y:S01]  /*23a0*/  UIADD3 UR37, UR37, 0x1, URZ ;  /* 0x0000000125257890 */ /* 0x000fe2000fffe03f */
[----:B------:R-:W-:Y:S01]  /*23b0*/  IMAD R0, R3, 0x40, R16 ;  /* 0x0000004003007824 */ /* 0x000fe200078e0210 */
[----:B------:R-:W-:Y:S01]  /*23c0*/  UMOV UR6, UR22 ;  /* 0x0000001600067c82 */ /* 0x000fe20008000000 */
[----:B------:R-:W-:Y:S01]  /*23d0*/  UIADD3 UR22, UR22, -0x1, URZ ;  /* 0xffffffff16167890 */ /* 0x000fe2000fffe03f */
[----:B------:R-:W-:Y:S01]  /*23e0*/  PLOP3.LUT P1, PT, PT, PT, UP2, 0x80, 0x0 ;  /* 0x000000000000781c */ /* 0x000fe20003f2f028 */
[----:B------:R-:W-:Y:S01]  /*23f0*/  UISETP.NE.AND UP0, UPT, UR37, 0x2, UPT ;  /* 0x000000022500788c */ /* 0x000fe2000bf05270 */
[----:B------:R-:W-:Y:S01]  /*2400*/  LEA R0, R0, UR38, 0x2 ;  /* 0x0000002600007c11 */ /* 0x000fe2000f8e10ff */
[----:B------:R-:W-:-:S02]  /*2410*/  UISETP.GT.AND UP1, UPT, UR6, UR21, UPT ;  /* 0x000000150600728c */ /* 0x000fc4000bf24270 */
[----:B------:R-:W-:Y:S02]  /*2420*/  USEL UR6, URZ, 0x1, UP0 ;  /* 0x000000013f067887 */ /* 0x000fe40008000000 */
[----:B------:R-:W-:Y:S02]  /*2430*/  USEL UR37, UR37, URZ, UP0 ;  /* 0x0000003f25257287 */ /* 0x000fe40008000000 */
[----:B------:R-:W-:Y:S01]  /*2440*/  ULOP3.LUT UR47, UR47, UR6, URZ, 0x3c, !UPT ;  /* 0x000000062f2f7292 */ /* 0x000fe2000f8e3c3f */
        /* <DEDUP_REMOVED lines=132> */
.L_x_391:
[----:B------:R-:W-:Y:S01]  /*2c90*/  ULEA UR6, UR37, UR38, 0x3 ;  /* 0x0000002625067291 */ /* 0x000fe2000f8e183f */
[----:B------:R-:W-:-:S05]  /*2ca0*/  IMAD.U32 R0, RZ, RZ, UR47 ;  /* 0x0000002fff007e24 */ /* 0x000fca000f8e00ff */
[----:B------:R-:W-:-:S04]  /*2cb0*/  SHF.L.U32 R0, R0, 0x1f, RZ ;  /* 0x0000001f00007819 */ /* 0x000fc800000006ff */
[----:B------:R0:W1:Y:S01]  /*2cc0*/  SYNCS.PHASECHK.TRANS64.TRYWAIT P0, [UR6+0x28c50], R0 ;  /* 0x028c5000ff0075a7 */ /* 0x0000620008000146 */
[----:B------:R-:W-:Y:S05]  /*2cd0*/  @!P1 BRA `(.L_x_392) ;  /* 0x0000000000049947 */ /* 0x000fea0003800000 */
[----:B------:R-:W-:Y:S01]  /*2ce0*/  BPT.TRAP 0x1 ;  /* 0x000000040000795c */ /* 0x000fe20000300000 */
.L_x_392:
[----:B-1----:R-:W-:Y:S05]  /*2cf0*/  @P0 BRA `(.L_x_393) ;  /* 0x0000000000080947 */ /* 0x002fea0003800000 */
[----:B------:R-:W1:Y:S02]  /*2d00*/  SYNCS.PHASECHK.TRANS64.TRYWAIT P0, [UR6+0x28c50], R0 ;  /* 0x028c5000ff0075a7 */ /* 0x000e640008000146 */
[----:B-1----:R-:W-:Y:S05]  /*2d10*/  @!P0 BRA `(.L_x_394) ;  /* 0x0000010800148947 */ /* 0x002fea0003800000 */
.L_x_393:
[----:B------:R-:W-:Y:S01]  /*2d20*/  UIADD3 UR6, UR38, 0x26800, URZ ;  /* 0x0002680026067890 */ /* 0x000fe2000fffe03f */
[----:B------:R-:W-:Y:S01]  /*2d30*/  WARPGROUP.ARRIVE ;  /* 0x00000000000079c5 */ /* 0x000fe20000000000 */
[----:B------:R-:W-:-:S05]  /*2d40*/  ULEA UR18, UR37, UR20, 0xc ;  /* 0x0000001425127291 */ /* 0x000fca000f8e603f */
[----:B-1----:R-:W1:Y:S01]  /*2d50*/  S2R R3, SR_TID.X ;  /* 0x0000000000037919 */ /* 0x002e620000002100 */
[----:B------:R-:W-:Y:S01]  /*2d60*/  USHF.R.U32.HI UR6, URZ, 0x4, UR6 ;  /* 0x000000043f067899 */ /* 0x000fe20008011606 */
[----:B0-----:R-:W-:Y:S01]  /*2d70*/  IMAD.U32 R0, RZ, RZ, UR37 ;  /* 0x00000025ff007e24 */ /* 0x001fe2000f8e00ff */
[----:B------:R-:W-:Y:S01]  /*2d80*/  UMOV UR19, 0x40000040 ;  /* 0x4000004000137882 */ /* 0x000fe20000000000 */
[----:B------:R-:W-:Y:S01]  /*2d90*/  UMOV UR17, 0x40000040 ;  /* 0x4000004000117882 */ /* 0x000fe20000000000 */
[----:B------:R-:W-:Y:S01]  /*2da0*/  ULOP3.LUT UR6, UR6, 0x3fff, URZ, 0xc0, !UPT ;  /* 0x00003fff06067892 */ /* 0x000fe2000f8ec03f */
[----:B------:R-:W-:Y:S01]  /*2db0*/  UMOV UR7, 0x40000040 ;  /* 0x4000004000077882 */ /* 0x000fe20000000000 */
[----:B------:R-:W-:Y:S02]  /*2dc0*/  UIADD3 UR10, UR18, 0x100, URZ ;  /* 0x00000100120a7890 */ /* 0x000fe4000fffe03f */
[----:B------:R-:W-:Y:S02]  /*2dd0*/  ULOP3.LUT UR16, UR6, 0x10000, URZ, 0xfc, !UPT ;  /* 0x0001000006107892 */ /* 0x000fe4000f8efc3f */
[----:B------:R-:W-:Y:S01]  /*2de0*/  UIADD3 UR6, UR18, 0x80, URZ ;  /* 0x0000008012067890 */ /* 0x000fe2000fffe03f */
[----:B------:R-:W-:Y:S01]  /*2df0*/  UMOV UR11, 0x40000040 ;  /* 0x40000040000b7882 */ /* 0x000fe20000000000 */
[----:B------:R-:W-:Y:S01]  /*2e00*/  UIADD3 UR14, UR18, 0x180, URZ ;  /* 0x00000180120e7890 */ /* 0x000fe2000fffe03f */
[----:B------:R-:W-:-:S04]  /*2e10*/  UMOV UR15, 0x40000040 ;  /* 0x40000040000f7882 */ /* 0x000fc80000000000 */
[----:B------:R-:W-:Y:S01]  /*2e20*/  HGMMA.64x256x16.F32 R24, gdesc[UR16].tnspB, R24, gsb0 ;  /* 0x43e00000101879f0 */ /* 0x000fe20008000818 */
[----:B-1----:R-:W-:-:S04]  /*2e30*/  LOP3.LUT R3, R3, 0x7f, RZ, 0xc0, !PT ;  /* 0x0000007f03037812 */ /* 0x002fc800078ec0ff */
[----:B------:R-:W-:-:S13]  /*2e40*/  ISETP.NE.AND P0, PT, R3, RZ, PT ;  /* 0x000000ff0300720c */ /* 0x000fda0003f05270 */
[----:B------:R-:W-:-:S05]  /*2e50*/  @!P0 LEA R0, R0, UR38, 0x3 ;  /* 0x0000002600008c11 */ /* 0x000fca000f8e18ff */
        /* <DEDUP_REMOVED lines=17> */
[----:B0-----:R-:W-:Y:S05]  /*2f70*/  @P0 BRA `(.L_x_395) ;  /* 0xfffffff000fc0947 */ /* 0x001fea000383ffff */
.L_x_390:
[----:B------:R-:W-:Y:S01]  /*2f80*/  BAR.SYNC.DEFER_BLOCKING 0xe, 0x100 ;  /* 0x0384000000007b1d */ /* 0x000fe20000010000 */
[----:B------:R-:W-:Y:S01]  /*2f90*/  IMAD.U32 R3, RZ, RZ, UR37 ;  /* 0x00000025ff037e24 */ /* 0x000fe2000f8e00ff */
[----:B------:R-:W-:Y:S01]  /*2fa0*/  UIADD3 UR37, UR37, 0x1, URZ ;  /* 0x0000000125257890 */ /* 0x000fe2000fffe03f */
[----:B------:R-:W-:Y:S02]  /*2fb0*/  PLOP3.LUT P0, PT, PT, PT, PT, 0x8, 0x0 ;  /* 0x000000000000781c */ /* 0x000fe40003f0e170 */
[----:B------:R-:W-:Y:S01]  /*2fc0*/  CS2R R12, SRZ ;  /* 0x00000000000c7805 */ /* 0x000fe2000001ff00 */
[----:B------:R-:W-:Y:S01]  /*2fd0*/  IMAD R0, R3, 0x40, R16 ;  /* 0x0000004003007824 */ /* 0x000fe200078e0210 */
[----:B------:R-:W-:-:S04]  /*2fe0*/  UISETP.NE.AND UP0, UPT, UR37, 0x2, UPT ;  /* 0x000000022500788c */ /* 0x000fc8000bf05270 */
[----:B------:R-:W-:Y:S01]  /*2ff0*/  LEA R4, R0, UR38, 0x2 ;  /* 0x0000002600047c11 */ /* 0x000fe2000f8e10ff */
        /* <DEDUP_REMOVED lines=135> */
.L_x_385:
        /* <DEDUP_REMOVED lines=37> */
.L_x_396:
        /* <DEDUP_REMOVED lines=74> */
[----:B------:R-:W0:Y:S02]  /*3f60*/  SHFL.IDX PT, R0, R224, RZ, 0x1f ;  /* 0x00001fffe0007589 */ /* 0x000e2400000e0000 */
[----:B0-----:R-:W-:-:S13]  /*3f70*/  R2UR UR4, R0 ;  /* 0x00000000000472ca */ /* 0x001fda00000e0000 */
        /* <DEDUP_REMOVED lines=27> */
.L_x_397:
[----:B------:R-:W-:Y:S01]  /*4130*/  ULEA.HI UR4, UR48, UR48, URZ, 0x1 ;  /* 0x0000003030047291 */ /* 0x000fe2000f8f083f */
[----:B------:R-:W-:-:S03]  /*4140*/  IMAD.U32 R3, RZ, RZ, UR49 ;  /* 0x00000031ff037e24 */ /* 0x000fc6000f8e00ff */
[----:B------:R-:W-:Y:S02]  /*4150*/  ULOP3.LUT UR4, UR4, 0xfffffffe, URZ, 0xc0, !UPT ;  /* 0xfffffffe04047892 */ /* 0x000fe4000f8ec03f */
[----:B------:R-:W-:Y:S02]  /*4160*/  ISETP.NE.AND P0, PT, R3, 0x3, PT ;  /* 0x000000030300780c */ /* 0x000fe40003f05270 */
[----:B------:R-:W-:-:S06]  /*4170*/  UIADD3 UR4, UR48, -UR4, URZ ;  /* 0x8000000430047290 */ /* 0x000fcc000fffe03f */
[----:B------:R-:W-:-:S05]  /*4180*/  IMAD.U32 R0, RZ, RZ, UR4 ;  /* 0x00000004ff007e24 */ /* 0x000fca000f8e00ff */
[----:B------:R-:W-:-:S04]  /*4190*/  SHF.L.U32 R0, R0, 0x1f, RZ ;  /* 0x0000001f00007819 */ /* 0x000fc800000006ff */
[----:B------:R-:W0:Y:S02]  /*41a0*/  SYNCS.PHASECHK.TRANS64.TRYWAIT P1, [UR38+0x28c00], R0 ;  /* 0x028c0000ff0075a7 */ /* 0x000e240008020166 */
[----:B0-----:R-:W-:Y:S05]  /*41b0*/  @!P1 BRA `(.L_x_398) ;  /* 0x000000f400049947 */ /* 0x001fea0003800000 */
.L_x_572:
[----:B------:R-:W-:Y:S05]  /*41c0*/  @!P0 BRA `(.L_x_399) ;  /* 0x0000000000048947 */ /* 0x000fea0003800000 */
[----:B------:R-:W-:Y:S01]  /*41d0*/  BPT.TRAP 0x1 ;  /* 0x000000040000795c */ /* 0x000fe20000300000 */
.L_x_399:
[----:B------:R-:W-:Y:S02]  /*41e0*/  IMAD.U32 R7, RZ, RZ, UR37 ;  /* 0x00000025ff077e24 */ /* 0x000fe4000f8e00ff */
[----:B------:R-:W-:-:S03]  /*41f0*/  IMAD.U32 R8, RZ, RZ, UR47 ;  /* 0x0000002fff087e24 */ /* 0x000fc6000f8e00ff */
[----:B------:R-:W-:Y:S02]  /*4200*/  LEA R7, R7, UR38, 0x3 ;  /* 0x0000002607077c11 */ /* 0x000fe4000f8e18ff */
[----:B------:R-:W-:-:S04]  /*4210*/  SHF.L.U32 R8, R8, 0x1f, RZ ;  /* 0x0000001f08087819 */ /* 0x000fc800000006ff */
[----:B------:R1:W2:Y:S01]  /*4220*/  SYNCS.PHASECHK.TRANS64.TRYWAIT P1, [R7+URZ+0x28c30], R8 ;  /* 0x028c3008070075a7 */ /* 0x0002a2000802017f */
[----:B------:R-:W-:Y:S05]  /*4230*/  @!P0 BRA `(.L_x_400) ;  /* 0x0000000000048947 */ /* 0x000fea0003800000 */
[----:B------:R-:W-:Y:S01]  /*4240*/  BPT.TRAP 0x1 ;  /* 0x000000040000795c */ /* 0x000fe20000300000 */
.L_x_400:
[----:B--2---:R-:W-:Y:S05]  /*4250*/  @P1 BRA `(.L_x_401) ;  /* 0x0000000000081947 */ /* 0x004fea0003800000 */
[----:B------:R-:W2:Y:S02]  /*4260*/  SYNCS.PHASECHK.TRANS64.TRYWAIT P1, [R7+URZ+0x28c30], R8 ;  /* 0x028c3008070075a7 */ /* 0x000ea4000802017f */
[----:B--2---:R-:W-:Y:S05]  /*4270*/  @!P1 BRA `(.L_x_402) ;  /* 0x000000f000ec9947 */ /* 0x004fea0003800000 */
.L_x_401:
[----:B0-----:R-:W0:Y:S01]  /*4280*/  S2R R0, SR_TID.X ;  /* 0x0000000000007919 */ /* 0x001e220000002100 */
[----:B------:R-:W-:-:S04]  /*4290*/  UIADD3 UR4, UR38, 0x22400, URZ ;  /* 0x0002240026047890 */ /* 0x000fc8000fffe03f */
[----:B------:R-:W-:-:S04]  /*42a0*/  USHF.R.U32.HI UR4, URZ, 0x4, UR4 ;  /* 0x000000043f047899 */ /* 0x000fc80008011604 */
[----:B------:R-:W-:-:S06]  /*42b0*/  ULOP3.LUT UR4, UR4, 0x3fff, URZ, 0xc0, !UPT ;  /* 0x00003fff04047892 */ /* 0x000fcc000f8ec03f */
[----:B------:R-:W-:Y:S01]  /*42c0*/  IMAD.U32 R3, RZ, RZ, UR4 ;  /* 0x00000004ff037e24 */ /* 0x000fe2000f8e00ff */
[----:B------:R-:W-:Y:S05]  /*42d0*/  WARPSYNC.ALL ;  /* 0x0000000000007948 */ /* 0x000fea0003800000 */
[----:B------:R-:W-:Y:S02]  /*42e0*/  LOP3.LUT R3, R3, 0x10000, RZ, 0xfc, !PT ;  /* 0x0001000003037812 */ /* 0x000fe400078efcff */
[----:B0-----:R-:W-:-:S04]  /*42f0*/  LOP3.LUT R0, R0, 0x7f, RZ, 0xc0, !PT ;  /* 0x0000007f00007812 */ /* 0x001fc800078ec0ff */
[----:B------:R-:W-:Y:S02]  /*4300*/  ISETP.NE.AND P1, PT, R0, RZ, PT ;  /* 0x000000ff0000720c */ /* 0x000fe40003f25270 */
[----:B------:R-:W-:Y:S01]  /*4310*/  R2UR UR12, R3 ;  /* 0x00000000030c72ca */ /* 0x000fe200000e0000 */
[----:B------:R-:W-:Y:S01]  /*4320*/  UIADD3 UR4, UR38, 0x20400, URZ ;  /* 0x0002040026047890 */ /* 0x000fe2000fffe03f */
[----:B------:R-:W-:Y:S01]  /*4330*/  WARPGROUP.ARRIVE ;  /* 0x00000000000079c5 */ /* 0x000fe20000000000 */
[----:B------:R-:W-:Y:S01]  /*4340*/  UMOV UR7, 0x40000040 ;  /* 0x4000004000077882 */ /* 0x000fe20000000000 */
[----:B------:R-:W-:Y:S01]  /*4350*/  UMOV UR5, 0x40000040 ;  /* 0x4000004000057882 */ /* 0x000fe20000000000 */
[----:B------:R-:W-:Y:S01]  /*4360*/  USHF.R.U32.HI UR4, URZ, 0x4, UR4 ;  /* 0x000000043f047899 */ /* 0x000fe20008011604 */
[----:B------:R-:W-:Y:S01]  /*4370*/  UMOV UR11, 0x40000040 ;  /* 0x40000040000b7882 */ /* 0x000fe20000000000 */
[----:B------:R-:W-:Y:S02]  /*4380*/  UMOV UR9, 0x40000040 ;  /* 0x4000004000097882 */ /* 0x000fe40000000000 */
[----:B------:R-:W-:Y:S01]  /*4390*/  ULOP3.LUT UR4, UR4, 0x3fff, URZ, 0xc0, !UPT ;  /* 0x00003fff04047892 */ /* 0x000fe2000f8ec03f */
[----:B------:R-:W-:Y:S01]  /*43a0*/  UMOV UR15, 0x40000040 ;  /* 0x40000040000f7882 */ /* 0x000fe20000000000 */
[----:B------:R-:W-:-:S02]  /*43b0*/  UIMAD UR53, UR52, -0x40, UR53 ;  /* 0xffffffc0343578a4 */ /* 0x000fc4000f8e0235 */
[----:B------:R-:W-:Y:S02]  /*43c0*/  ULEA UR12, UR37, UR12, 0x9 ;  /* 0x0000000c250c7291 */ /* 0x000fe4000f8e483f */
[----:B------:R-:W-:Y:S02]  /*43d0*/  ULOP3.LUT UR13, UR4, 0x10000, URZ, 0xfc, !UPT ;  /* 0x00010000040d7892 */ /* 0x000fe4000f8efc3f */
[----:B------:R-:W-:Y:S01]  /*43e0*/  UIADD3 UR10, UR12, 0x4, URZ ;  /* 0x000000040c0a7890 */ /* 0x000fe2000fffe03f */
[----:B------:R-:W-:Y:S01]  /*43f0*/  IMAD.U32 R0, RZ, RZ, UR53 ;  /* 0x00000035ff007e24 */ /* 0x000fe2000f8e00ff */
[----:B------:R-:W-:Y:S01]  /*4400*/  UIADD3 UR8, UR13, 0x4, URZ ;  /* 0x000000040d087890 */ /* 0x000fe2000fffe03f */
[----:B------:R-:W-:Y:S02]  /*4410*/  UMOV UR6, UR12 ;  /* 0x0000000c00067c82 */ /* 0x000fe40008000000 */
[----:B------:R-:W-:Y:S01]  /*4420*/  UMOV UR4, UR13 ;  /* 0x0000000d00047c82 */ /* 0x000fe20008000000 */
[----:B------:R-:W-:Y:S01]  /*4430*/  UIADD3 UR14, UR12, 0x6, URZ ;  /* 0x000000060c0e7890 */ /* 0x000fe2000fffe03f */
[----:B------:R-:W-:Y:S01]  /*4440*/  HGMMA.64x64x16.F32 R24, gdesc[UR4], RZ, !UPT, gsb0 ;  /* 0x00e00000041879f0 */ /* 0x000fe2000c0008ff */
[----:B------:R-:W-:Y:S01]  /*4450*/  UIADD3 UR6, UR12, 0x2, URZ ;  /* 0x000000020c067890 */ /* 0x000fe2000fffe03f */
[----:B------:R-:W-:Y:S01]  /*4460*/  IADD3 R0, -R227, 0x40, R0 ;  /* 0x00000040e3007810 */ /* 0x000fe20007ffe100 */
[----:B------:R-:W-:Y:S01]  /*4470*/  UIADD3 UR4, UR13, 0x2, URZ ;  /* 0x000000020d047890 */ /* 0x000fe2000fffe03f */
[----:B------:R-:W-:Y:S01]  /*4480*/  UMOV UR7, 0x40000040 ;  /* 0x4000004000077882 */ /* 0x000fe20000000000 */
[----:B------:R-:W-:Y:S01]  /*4490*/  UMOV UR5, 0x40000040 ;  /* 0x4000004000057882 */ /* 0x000fe20000000000 */
[----:B------:R-:W-:Y:S01]  /*44a0*/  UIADD3 UR12, UR13, 0x6, URZ ;  /* 0x000000060d0c7890 */ /* 0x000fe2000fffe03f */
[C---:B------:R-:W-:Y:S01]  /*44b0*/  ISETP.GT.AND P6, PT, R0.reuse, RZ, PT ;  /* 0x000000ff0000720c */ /* 0x040fe20003fc4270 */
[----:B------:R-:W-:Y:S01]  /*44c0*/  ULDC UR21, c[0x0][0x988] ;  /* 0x0002620000157ab9 */ /* 0x000fe20000000800 */
[----:B------:R-:W-:Y:S01]  /*44d0*/  UMOV UR13, 0x40000040 ;  /* 0x40000040000d7882 */ /* 0x000fe20000000000 */
[----:B------:R-:W-:-:S02]  /*44e0*/  ISETP.GT.AND P2, PT, R0, 0x1, PT ;  /* 0x000000010000780c */ /* 0x000fc40003f44270 */
[C---:B------:R-:W-:Y:S02]  /*44f0*/  ISETP.GT.AND P3, PT, R0.reuse, 0x8, PT ;  /* 0x000000080000780c */ /* 0x040fe40003f64270 */
[C---:B------:R-:W-:Y:S02]  /*4500*/  ISETP.GT.AND P4, PT, R0.reuse, 0x9, PT ;  /* 0x000000090000780c */ /* 0x040fe40003f84270 */
[----:B------:R-:W-:Y:S01]  /*4510*/  ISETP.GT.AND P5, PT, R0, 0x10, PT ;  /* 0x000000100000780c */ /* 0x000fe20003fa4270 */
        /* <DEDUP_REMOVED lines=64> */
[----:B------:R-:W-:Y:S02]  /*4920*/  FSEL R50, R50, -INF , P3 ;  /* 0xff80000032327808 */ /* 0x000fe40001800000 */
[----:B------:R-:W-:Y:S01]  /*4930*/  FSEL R51, R51, -INF , P4 ;  /* 0xff80000033337808 */ /* 0x000fe20002000000 */
[----:B------:R-:W0:Y:S01]  /*4940*/  SHFL.BFLY PT, R5, R6, 0x2, 0x1f ;  /* 0x0c401f0006057f89 */ /* 0x000e2200000e0000 */
[----:B------:R-:W-:Y:S02]  /*4950*/  FSEL R54, R54, -INF , P5 ;  /* 0xff80000036367808 */ /* 0x000fe40002800000 */
[----:B------:R-:W-:-:S02]  /*4960*/  FSEL R55, R55, -INF , P6 ;  /* 0xff80000037377808 */ /* 0x000fc40003000000 */
[----:B0-----:R-:W-:Y:S02]  /*4970*/  FMNMX.FTZ R9, R6, R5, !PT ;  /* 0x0000000506097209 */ /* 0x001fe40007810000 */
        /* <DEDUP_REMOVED lines=22> */
[----:B------:R-:W-:Y:S01]  /*4ae0*/  MUFU.EX2 R24, R24 ;  /* 0x0000001800187308 */ /* 0x000fe20000000800 */
[--C-:B------:R-:W-:Y:S01]  /*4af0*/  FFMA.FTZ R32, R32, UR21, -R6.reuse ;  /* 0x0000001520207c23 */ /* 0x100fe20008010806 */
[--C-:B------:R-:W-:Y:S01]  /*4b00*/  FFMA.FTZ R33, R33, UR21, -R6.reuse ;  /* 0x0000001521217c23 */ /* 0x100fe20008010806 */
[----:B------:R-:W-:Y:S01]  /*4b10*/  FMNMX.FTZ R0, R54, R5, !PT ;  /* 0x0000000536007209 */ /* 0x000fe20007810000 */
[--C-:B------:R-:W-:Y:S01]  /*4b20*/  FFMA.FTZ R36, R36, UR21, -R6.reuse ;  /* 0x0000001524247c23 */ /* 0x100fe20008010806 */
[--C-:B------:R-:W-:Y:S01]  /*4b30*/  FFMA.FTZ R37, R37, UR21, -R6.reuse ;  /* 0x0000001525257c23 */ /* 0x100fe20008010806 */
[--C-:B------:R-:W-:Y:S01]  /*4b40*/  FFMA.FTZ R40, R40, UR21, -R6.reuse ;  /* 0x0000001528287c23 */ /* 0x100fe20008010806 */
[----:B------:R-:W-:Y:S01]  /*4b50*/  FMNMX.FTZ R0, R55, R0, !PT ;  /* 0x0000000037007209 */ /* 0x000fe20007810000 */
[----:B------:R-:W0:Y:S01]  /*4b60*/  MUFU.EX2 R25, R25 ;  /* 0x0000001900197308 */ /* 0x000e220000000800 */
[--C-:B------:R-:W-:Y:S01]  /*4b70*/  FFMA.FTZ R41, R41, UR21, -R6.reuse ;  /* 0x0000001529297c23 */ /* 0x100fe20008010806 */
[--C-:B------:R-:W-:Y:S01]  /*4b80*/  FFMA.FTZ R44, R44, UR21, -R6.reuse ;  /* 0x000000152c2c7c23 */ /* 0x100fe20008010806 */
[--C-:B------:R-:W-:Y:S01]  /*4b90*/  FFMA.FTZ R45, R45, UR21, -R6.reuse ;  /* 0x000000152d2d7c23 */ /* 0x100fe20008010806 */
[----:B------:R-:W3:Y:S01]  /*4ba0*/  SHFL.BFLY PT, R5, R0, 0x2, 0x1f ;  /* 0x0c401f0000057f89 */ /* 0x000ee200000e0000 */
[--C-:B------:R-:W-:Y:S01]  /*4bb0*/  FFMA.FTZ R48, R48, UR21, -R6.reuse ;  /* 0x0000001530307c23 */ /* 0x100fe20008010806 */
[--C-:B------:R-:W-:Y:S01]  /*4bc0*/  FFMA.FTZ R49, R49, UR21, -R6.reuse ;  /* 0x0000001531317c23 */ /* 0x100fe20008010806 */
[--C-:B------:R-:W-:Y:S01]  /*4bd0*/  FFMA.FTZ R52, R52, UR21, -R6.reuse ;  /* 0x0000001534347c23 */ /* 0x100fe20008010806 */
[----:B------:R-:W-:Y:S01]  /*4be0*/  MUFU.EX2 R28, R28 ;  /* 0x0000001c001c7308 */ /* 0x000fe20000000800 */
[----:B------:R-:W-:-:S07]  /*4bf0*/  FFMA.FTZ R6, R53, UR21, -R6 ;  /* 0x0000001535067c23 */ /* 0x000fce0008010806 */
[----:B------:R-:W4:Y:S01]  /*4c00*/  MUFU.EX2 R29, R29 ;  /* 0x0000001d001d7308 */ /* 0x000f220000000800 */
[----:B0-----:R-:W-:-:S07]  /*4c10*/  F2FP.F16.F32.PACK_AB R152, R25, R24 ;  /* 0x000000181998723e */ /* 0x001fce00000000ff */
[----:B------:R-:W-:Y:S01]  /*4c20*/  MUFU.EX2 R32, R32 ;  /* 0x0000002000207308 */ /* 0x000fe20000000800 */
[----:B---3--:R-:W-:-:S07]  /*4c30*/  FMNMX.FTZ R5, R0, R5, !PT ;  /* 0x0000000500057209 */ /* 0x008fce0007810000 */
[----:B------:R-:W-:Y:S01]  /*4c40*/  MUFU.EX2 R9, R6 ;  /* 0x0000000600097308 */ /* 0x000fe20000000800 */
[----:B------:R-:W0:Y:S01]  /*4c50*/  SHFL.BFLY PT, R0, R5, 0x1, 0x1f ;  /* 0x0c201f0005007f89 */ /* 0x000e2200000e0000 */
[----:B----4-:R-:W-:-:S06]  /*4c60*/  F2FP.F16.F32.PACK_AB R154, R29, R28 ;  /* 0x0000001c1d9a723e */ /* 0x010fcc00000000ff */
[----:B------:R-:W3:Y:S08]  /*4c70*/  MUFU.EX2 R33, R33 ;  /* 0x0000002100217308 */ /* 0x000ef00000000800 */
[----:B------:R-:W-:Y:S08]  /*4c80*/  MUFU.EX2 R36, R36 ;  /* 0x0000002400247308 */ /* 0x000ff00000000800 */
[----:B------:R-:W4:Y:S01]  /*4c90*/  MUFU.EX2 R37, R37 ;  /* 0x0000002500257308 */ /* 0x000f220000000800 */
[----:B0-----:R-:W-:-:S02]  /*4ca0*/  FMNMX.FTZ R0, R5, R0, !PT ;  /* 0x0000000005007209 */ /* 0x001fc40007810000 */
[----:B---3--:R-:W-:Y:S02]  /*4cb0*/  F2FP.F16.F32.PACK_AB R156, R33, R32 ;  /* 0x00000020219c723e */ /* 0x008fe400000000ff */
[C---:B------:R-:W-:Y:S01]  /*4cc0*/  FSETP.NEU.FTZ.AND P2, PT, R0.reuse, -INF , PT ;  /* 0xff8000000000780b */ /* 0x040fe20003f5d000 */
[----:B------:R-:W-:Y:S02]  /*4cd0*/  FMUL.FTZ R5, R0, UR21 ;  /* 0x0000001500057c20 */ /* 0x000fe40008410000 */
[----:B------:R-:W-:Y:S03]  /*4ce0*/  MUFU.EX2 R40, R40 ;  /* 0x0000002800287308 */ /* 0x000fe60000000800 */
[----:B------:R-:W-:Y:S01]  /*4cf0*/  FSEL R10, R5, RZ, P2 ;  /* 0x000000ff050a7208 */ /* 0x000fe20001000000 */
[----:B------:R-:W-:-:S04]  /*4d00*/  FADD.FTZ R5, R24, R25 ;  /* 0x0000001918057221 */ /* 0x000fc80000010000 */
[--C-:B------:R-:W-:Y:S01]  /*4d10*/  FFMA.FTZ R26, R26, UR21, -R10.reuse ;  /* 0x000000151a1a7c23 */ /* 0x100fe2000801080a */
[--C-:B------:R-:W-:Y:S01]  /*4d20*/  FFMA.FTZ R27, R27, UR21, -R10.reuse ;  /* 0x000000151b1b7c23 */ /* 0x100fe2000801080a */
[--C-:B------:R-:W-:Y:S01]  /*4d30*/  FFMA.FTZ R30, R30, UR21, -R10.reuse ;  /* 0x000000151e1e7c23 */ /* 0x100fe2000801080a */
[--C-:B------:R-:W-:Y:S01]  /*4d40*/  FFMA.FTZ R31, R31, UR21, -R10.reuse ;  /* 0x000000151f1f7c23 */ /* 0x100fe2000801080a */
[--C-:B------:R-:W-:Y:S01]  /*4d50*/  FFMA.FTZ R34, R34, UR21, -R10.reuse ;  /* 0x0000001522227c23 */ /* 0x100fe2000801080a */
[--C-:B------:R-:W-:Y:S01]  /*4d60*/  FFMA.FTZ R35, R35, UR21, -R10.reuse ;  /* 0x0000001523237c23 */ /* 0x100fe2000801080a */
[----:B------:R-:W-:Y:S01]  /*4d70*/  MUFU.EX2 R26, R26 ;  /* 0x0000001a001a7308 */ /* 0x000fe20000000800 */
[--C-:B------:R-:W-:Y:S01]  /*4d80*/  FFMA.FTZ R38, R38, UR21, -R10.reuse ;  /* 0x0000001526267c23 */ /* 0x100fe2000801080a */
[----:B------:R-:W-:Y:S01]  /*4d90*/  FADD.FTZ R6, R28, R5 ;  /* 0x000000051c067221 */ /* 0x000fe20000010000 */
[----:B------:R-:W-:Y:S02]  /*4da0*/  @!P1 VIADD R5, R7, 0x28c40 ;  /* 0x00028c4007059836 */ /* 0x000fe40000000000 */
[--C-:B------:R-:W-:Y:S01]  /*4db0*/  FFMA.FTZ R39, R39, UR21, -R10.reuse ;  /* 0x0000001527277c23 */ /* 0x100fe2000801080a */
[----:B------:R-:W-:Y:S01]  /*4dc0*/  FFMA.FTZ R42, R42, UR21, -R10 ;  /* 0x000000152a2a7c23 */ /* 0x000fe2000801080a */
[----:B------:R-:W-:Y:S01]  /*4dd0*/  FADD.FTZ R13, R29, R6 ;  /* 0x000000061d0d7221 */ /* 0x000fe20000010000 */
[--C-:B------:R-:W-:Y:S01]  /*4de0*/  FFMA.FTZ R43, R43, UR21, -R10.reuse ;  /* 0x000000152b2b7c23 */ /* 0x100fe2000801080a */
[----:B------:R-:W0:Y:S01]  /*4df0*/  MUFU.EX2 R27, R27 ;  /* 0x0000001b001b7308 */ /* 0x000e220000000800 */
[----:B------:R-:W-:Y:S01]  /*4e00*/  @!P1 PRMT R5, RZ, 0x654, R5 ;  /* 0x00000654ff059816 */ /* 0x000fe20000000005 */
[----:B------:R-:W-:Y:S01]  /*4e10*/  FADD.FTZ R12, R32, R13 ;  /* 0x0000000d200c7221 */ /* 0x000fe20000010000 */
[--C-:B------:R-:W-:Y:S01]  /*4e20*/  FFMA.FTZ R46, R46, UR21, -R10.reuse ;  /* 0x000000152e2e7c23 */ /* 0x100fe2000801080a */
[--C-:B------:R-:W-:Y:S01]  /*4e30*/  FFMA.FTZ R47, R47, UR21, -R10.reuse ;  /* 0x000000152f2f7c23 */ /* 0x100fe2000801080a */
[----:B------:R3:W-:Y:S01]  /*4e40*/  @!P1 SYNCS.ARRIVE.TRANS64.RED.A1T0 RZ, [R5+URZ], RZ ;  /* 0x000000ff05ff99a7 */ /* 0x0007e2000810043f */
[--C-:B------:R-:W-:Y:S01]  /*4e50*/  FFMA.FTZ R50, R50, UR21, -R10.reuse ;  /* 0x0000001532327c23 */ /* 0x100fe2000801080a */
[--C-:B------:R-:W-:Y:S01]  /*4e60*/  FFMA.FTZ R51, R51, UR21, -R10.reuse ;  /* 0x0000001533337c23 */ /* 0x100fe2000801080a */
[----:B------:R-:W5:Y:S01]  /*4e70*/  MUFU.EX2 R30, R30 ;  /* 0x0000001e001e7308 */ /* 0x000f620000000800 */
[--C-:B------:R-:W-:Y:S01]  /*4e80*/  FFMA.FTZ R54, R54, UR21, -R10.reuse ;  /* 0x0000001536367c23 */ /* 0x100fe2000801080a */
[----:B------:R-:W-:Y:S01]  /*4e90*/  FFMA.FTZ R10, R55, UR21, -R10 ;  /* 0x00000015370a7c23 */ /* 0x000fe2000801080a */
[----:B----4-:R-:W-:-:S05]  /*4ea0*/  F2FP.F16.F32.PACK_AB R158, R37, R36 ;  /* 0x00000024259e723e */ /* 0x010fca00000000ff */
[----:B------:R-:W3:Y:S01]  /*4eb0*/  MUFU.EX2 R31, R31 ;  /* 0x0000001f001f7308 */ /* 0x000ee20000000800 */
[----:B0-----:R-:W-:Y:S01]  /*4ec0*/  FADD.FTZ R11, R26, R27 ;  /* 0x0000001b1a0b7221 */ /* 0x001fe20000010000 */
[----:B------:R-:W-:-:S06]  /*4ed0*/  F2FP.F16.F32.PACK_AB R153, R27, R26 ;  /* 0x0000001a1b99723e */ /* 0x000fcc00000000ff */
[----:B------:R-:W0:Y:S01]  /*4ee0*/  MUFU.EX2 R34, R34 ;  /* 0x0000002200227308 */ /* 0x000e220000000800 */
[----:B-----5:R-:W-:Y:S01]  /*4ef0*/  FADD.FTZ R6, R30, R11 ;  /* 0x0000000b1e067221 */ /* 0x020fe20000010000 */
[----:B------:R-:W-:-:S04]  /*4f00*/  FADD.FTZ R11, R33, R12 ;  /* 0x0000000c210b7221 */ /* 0x000fc80000010000 */
[----:B------:R-:W-:Y:S02]  /*4f10*/  FADD.FTZ R12, R36, R11 ;  /* 0x0000000b240c7221 */ /* 0x000fe40000010000 */
[----:B------:R-:W4:Y:S01]  /*4f20*/  MUFU.EX2 R35, R35 ;  /* 0x0000002300237308 */ /* 0x000f220000000800 */
[----:B---3--:R-:W-:Y:S01]  /*4f30*/  FADD.FTZ R5, R31, R6 ;  /* 0x000000061f057221 */ /* 0x008fe20000010000 */
[----:B------:R-:W-:Y:S01]  /*4f40*/  FADD.FTZ R11, R37, R12 ;  /* 0x0000000c250b7221 */ /* 0x000fe20000010000 */
[----:B------:R-:W-:Y:S01]  /*4f50*/  F2FP.F16.F32.PACK_AB R155, R31, R30 ;  /* 0x0000001e1f9b723e */ /* 0x000fe200000000ff */
[----:B------:R-:W-:Y:S02]  /*4f60*/  BAR.SYNC.DEFER_BLOCKING 0xf, 0x100 ;  /* 0x03c4000000007b1d */ /* 0x000fe40000010000 */
[----:B------:R-:W-:Y:S01]  /*4f70*/  FADD.FTZ R12, R40, R11 ;  /* 0x0000000b280c7221 */ /* 0x000fe20000010000 */
[----:B0-----:R-:W-:-:S03]  /*4f80*/  FADD.FTZ R6, R34, R5 ;  /* 0x0000000522067221 */ /* 0x001fc60000010000 */
[----:B------:R-:W0:Y:S01]  /*4f90*/  MUFU.EX2 R38, R38 ;  /* 0x0000002600267308 */ /* 0x000e220000000800 */
[----:B----4-:R-:W-:-:S07]  /*4fa0*/  FADD.FTZ R5, R35, R6 ;  /* 0x0000000623057221 */ /* 0x010fce0000010000 */
[----:B------:R-:W3:Y:S01]  /*4fb0*/  MUFU.EX2 R39, R39 ;  /* 0x0000002700277308 */ /* 0x000ee20000000800 */
[----:B------:R-:W-:-:S07]  /*4fc0*/  F2FP.F16.F32.PACK_AB R157, R35, R34 ;  /* 0x00000022239d723e */ /* 0x000fce00000000ff */
[----:B------:R-:W4:Y:S01]  /*4fd0*/  MUFU.EX2 R42, R42 ;  /* 0x0000002a002a7308 */ /* 0x000f220000000800 */
[----:B0-----:R-:W-:Y:S01]  /*4fe0*/  FADD.FTZ R6, R38, R5 ;  /* 0x0000000526067221 */ /* 0x001fe20000010000 */
[----:B------:R0:W-:Y:S06]  /*4ff0*/  STSM.16.M88.4 [R18+0x26800], R152 ;  /* 0x0268009812007844 */ /* 0x0001ec0000000200 */
[----:B------:R-:W5:Y:S01]  /*5000*/  MUFU.EX2 R41, R41 ;  /* 0x0000002900297308 */ /* 0x000f620000000800 */
[C---:B---3--:R-:W-:Y:S01]  /*5010*/  FADD.FTZ R5, R39.reuse, R6 ;  /* 0x0000000627057221 */ /* 0x048fe20000010000 */
[----:B------:R-:W-:-:S05]  /*5020*/  F2FP.F16.F32.PACK_AB R159, R39, R38 ;  /* 0x00000026279f723e */ /* 0x000fca00000000ff */
[----:B------:R0:W-:Y:S01]  /*5030*/  STSM.16.M88.4 [R19], R156 ;  /* 0x0000009c13007844 */ /* 0x0001e20000000200 */
[----:B------:R-:W3:Y:S01]  /*5040*/  MUFU.EX2 R43, R43 ;  /* 0x0000002b002b7308 */ /* 0x000ee20000000800 */
[----:B----4-:R-:W-:-:S07]  /*5050*/  FADD.FTZ R6, R42, R5 ;  /* 0x000000052a067221 */ /* 0x010fce0000010000 */
[----:B------:R-:W4:Y:S01]  /*5060*/  MUFU.EX2 R44, R44 ;  /* 0x0000002c002c7308 */ /* 0x000f220000000800 */
[C---:B-----5:R-:W-:Y:S01]  /*5070*/  FADD.FTZ R13, R41.reuse, R12 ;  /* 0x0000000c290d7221 */ /* 0x060fe20000010000 */
[----:B------:R-:W-:-:S06]  /*5080*/  F2FP.F16.F32.PACK_AB R160, R41, R40 ;  /* 0x0000002829a0723e */ /* 0x000fcc00000000ff */
[----:B------:R-:W-:Y:S01]  /*5090*/  MUFU.EX2 R46, R46 ;  /* 0x0000002e002e7308 */ /* 0x000fe20000000800 */
[C---:B---3--:R-:W-:Y:S01]  /*50a0*/  FADD.FTZ R5, R43.reuse, R6 ;  /* 0x000000062b057221 */ /* 0x048fe20000010000 */
[----:B------:R-:W-:-:S06]  /*50b0*/  F2FP.F16.F32.PACK_AB R161, R43, R42 ;  /* 0x0000002a2ba1723e */ /* 0x000fcc00000000ff */
[----:B------:R-:W3:Y:S01]  /*50c0*/  MUFU.EX2 R45, R45 ;  /* 0x0000002d002d7308 */ /* 0x000ee20000000800 */
[----:B----4-:R-:W-:-:S07]  /*50d0*/  FADD.FTZ R6, R44, R13 ;  /* 0x0000000d2c067221 */ /* 0x010fce0000010000 */
[----:B------:R-:W4:Y:S08]  /*50e0*/  MUFU.EX2 R47, R47 ;  /* 0x0000002f002f7308 */ /* 0x000f300000000800 */
[----:B------:R-:W-:Y:S01]  /*50f0*/  MUFU.EX2 R48, R48 ;  /* 0x0000003000307308 */ /* 0x000fe20000000800 */
[C---:B---3--:R-:W-:Y:S01]  /*5100*/  F2FP.F16.F32.PACK_AB R162, R45.reuse, R44 ;  /* 0x0000002c2da2723e */ /* 0x048fe200000000ff */
[----:B------:R-:W-:-:S06]  /*5110*/  FADD.FTZ R45, R45, R6 ;  /* 0x000000062d2d7221 */ /* 0x000fcc0000010000 */
[----:B------:R-:W3:Y:S01]  /*5120*/  MUFU.EX2 R49, R49 ;  /* 0x0000003100317308 */ /* 0x000ee20000000800 */
[----:B----4-:R-:W-:-:S05]  /*5130*/  F2FP.F16.F32.PACK_AB R163, R47, R46 ;  /* 0x0000002e2fa3723e */ /* 0x010fca00000000ff */
[----:B------:R0:W-:Y:S02]  /*5140*/  STSM.16.M88.4 [R23], R160 ;  /* 0x000000a017007844 */ /* 0x0001e40000000200 */
[----:B------:R-:W-:Y:S08]  /*5150*/  MUFU.EX2 R50, R50 ;  /* 0x0000003200327308 */ /* 0x000ff00000000800 */
[----:B------:R-:W4:Y:S01]  /*5160*/  MUFU.EX2 R51, R51 ;  /* 0x0000003300337308 */ /* 0x000f220000000800 */
[----:B---3--:R-:W-:Y:S01]  /*5170*/  F2FP.F16.F32.PACK_AB R164, R49, R48 ;  /* 0x0000003031a4723e */ /* 0x008fe200000000ff */
[----:B------:R-:W-:-:S04]  /*5180*/  FADD.FTZ R48, R48, R45 ;  /* 0x0000002d30307221 */ /* 0x000fc80000010000 */
[----:B------:R-:W-:Y:S02]  /*5190*/  FADD.FTZ R49, R49, R48 ;  /* 0x0000003031317221 */ /* 0x000fe40000010000 */
[----:B------:R-:W3:Y:S08]  /*51a0*/  MUFU.EX2 R52, R52 ;  /* 0x0000003400347308 */ /* 0x000ef00000000800 */
[----:B------:R-:W-:Y:S01]  /*51b0*/  MUFU.EX2 R54, R54 ;  /* 0x0000003600367308 */ /* 0x000fe20000000800 */
[----:B----4-:R-:W-:-:S07]  /*51c0*/  F2FP.F16.F32.PACK_AB R165, R51, R50 ;  /* 0x0000003233a5723e */ /* 0x010fce00000000ff */
[----:B------:R4:W5:Y:S01]  /*51d0*/  MUFU.EX2 R11, R10 ;  /* 0x0000000a000b7308 */ /* 0x0009620000000800 */
[----:B---3--:R-:W-:Y:S01]  /*51e0*/  F2FP.F16.F32.PACK_AB R166, R9, R52 ;  /* 0x0000003409a6723e */ /* 0x008fe200000000ff */
[----:B------:R-:W-:Y:S01]  /*51f0*/  FADD.FTZ R52, R52, R49 ;  /* 0x0000003134347221 */ /* 0x000fe20000010000 */
[----:B----4-:R-:W-:-:S03]  /*5200*/  FADD.FTZ R10, R46, R5 ;  /* 0x000000052e0a7221 */ /* 0x010fc60000010000 */
[----:B------:R-:W-:Y:S01]  /*5210*/  FADD.FTZ R5, R9, R52 ;  /* 0x0000003409057221 */ /* 0x000fe20000010000 */
[----:B------:R-:W-:-:S04]  /*5220*/  FADD.FTZ R47, R47, R10 ;  /* 0x0000000a2f2f7221 */ /* 0x000fc80000010000 */
[----:B------:R-:W-:Y:S01]  /*5230*/  FADD.FTZ R50, R50, R47 ;  /* 0x0000002f32327221 */ /* 0x000fe20000010000 */
[----:B-----5:R-:W-:-:S03]  /*5240*/  F2FP.F16.F32.PACK_AB R167, R11, R54 ;  /* 0x000000360ba7723e */ /* 0x020fc600000000ff */
[----:B------:R-:W-:Y:S02]  /*5250*/  FADD.FTZ R51, R51, R50 ;  /* 0x0000003233337221 */ /* 0x000fe40000010000 */
[----:B------:R0:W-:Y:S02]  /*5260*/  STSM.16.M88.4 [R22], R164 ;  /* 0x000000a416007844 */ /* 0x0001e40000000200 */
[----:B------:R-:W-:-:S04]  /*5270*/  FADD.FTZ R6, R54, R51 ;  /* 0x0000003336067221 */ /* 0x000fc80000010000 */
[----:B------:R-:W-:Y:S01]  /*5280*/  FADD.FTZ R6, R11, R6 ;  /* 0x000000060b067221 */ /* 0x000fe20000010000 */
[----:B------:R-:W-:Y:S06]  /*5290*/  @!P0 BRA `(.L_x_403) ;  /* 0x0000000000048947 */ /* 0x000fec0003800000 */
[----:B------:R-:W-:Y:S01]  /*52a0*/  BPT.TRAP 0x1 ;  /* 0x000000040000795c */ /* 0x000fe20000300000 */
.L_x_403:
[----:B------:R3:W4:Y:S01]  /*52b0*/  SYNCS.PHASECHK.TRANS64.TRYWAIT P2, [R7+URZ+0x28c50], R8 ;  /* 0x028c5008070075a7 */ /* 0x000722000804017f */
[----:B------:R-:W-:Y:S05]  /*52c0*/  @!P0 BRA `(.L_x_404) ;  /* 0x0000000000048947 */ /* 0x000fea0003800000 */
[----:B------:R-:W-:Y:S01]  /*52d0*/  BPT.TRAP 0x1 ;  /* 0x000000040000795c */ /* 0x000fe20000300000 */
.L_x_404:
[----:B------:R-:W-:Y:S01]  /*52e0*/  ULOP3.LUT UR54, UR54, 0x2000000, URZ, 0xfc, !UPT ;  /* 0x0200000036367892 */ /* 0x000fe2000f8efc3f */
[----:B----4-:R-:W-:Y:S11]  /*52f0*/  @P2 BRA `(.L_x_405) ;  /* 0x0000000000082947 */ /* 0x010ff60003800000 */
[----:B------:R-:W4:Y:S02]  /*5300*/  SYNCS.PHASECHK.TRANS64.TRYWAIT P2, [R7+URZ+0x28c50], R8 ;  /* 0x028c5008070075a7 */ /* 0x000f24000804017f */
[----:B----4-:R-:W-:Y:S05]  /*5310*/  @!P2 BRA `(.L_x_406) ;  /* 0x000000e000d8a947 */ /* 0x010fea0003800000 */
.L_x_405:
[----:B------:R-:W-:Y:S01]  /*5320*/  ULEA UR10, UR37, UR54, 0xc ;  /* 0x00000036250a7291 */ /* 0x000fe2000f8e603f */
[----:B------:R-:W-:Y:S01]  /*5330*/  WARPGROUP.ARRIVE ;  /* 0x00000000000079c5 */ /* 0x000fe20000000000 */
[----:B------:R-:W-:Y:S01]  /*5340*/  UMOV UR7, 0x40000040 ;  /* 0x4000004000077882 */ /* 0x000fe20000000000 */
[----:B------:R-:W-:Y:S01]  /*5350*/  UIADD3 UR20, UR52, -0x2, URZ ;  /* 0xfffffffe34147890 */ /* 0x000fe2000fffe03f */
[----:B-1234-:R-:W-:-:S03]  /*5360*/  @!P1 VIADD R7, R7, 0x28c60 ;  /* 0x00028c6007079836 */ /* 0x01efc60000000000 */
[----:B------:R-:W-:Y:S01]  /*5370*/  UMOV UR6, UR10 ;  /* 0x0000000a00067c82 */ /* 0x000fe20008000000 */
[----:B------:R-:W-:Y:S01]  /*5380*/  UISETP.GE.AND UP0, UPT, UR20, UR51, UPT ;  /* 0x000000331400728c */ /* 0x000fe2000bf06270 */
[----:B------:R-:W-:Y:S01]  /*5390*/  HGMMA.64x256x16.F32 R24, R152, gdesc[UR4].tnspB, RZ, !UPT, gsb0 ;  /* 0x43e0000498187df0 */ /* 0x000fe2000c0008ff */
[----:B------:R-:W-:Y:S01]  /*53a0*/  UIADD3 UR6, UR10, 0x80, URZ ;  /* 0x000000800a067890 */ /* 0x000fe2000fffe03f */
[----:B------:R-:W-:Y:S01]  /*53b0*/  @!P1 PRMT R7, RZ, 0x654, R7 ;  /* 0x00000654ff079816 */ /* 0x000fe20000000007 */
[----:B------:R-:W-:Y:S02]  /*53c0*/  UMOV UR7, 0x40000040 ;  /* 0x4000004000077882 */ /* 0x000fe40000000000 */
[----:B------:R-:W-:Y:S01]  /*53d0*/  PLOP3.LUT P2, PT, PT, PT, UP0, 0x80, 0x0 ;  /* 0x000000000000781c */ /* 0x000fe20003f4f008 */
[----:B------:R-:W-:Y:S02]  /*53e0*/  WARPGROUP.DEPBAR.LE gsb0, 0x0 ;  /* 0x00008000000079c5 */ /* 0x000fe40000010000 */
[----:B------:R-:W-:-:S15]  /*53f0*/  WARPGROUP.ARRIVE ;  /* 0x00000000000079c5 */ /* 0x000fde0000000000 */
[----:B------:R-:W-:-:S05]  /*5400*/  NOP ;  /* 0x0000000000007918 */ /* 0x000fca0000000000 */
[----:B------:R-:W-:Y:S01]  /*5410*/  HGMMA.64x256x16.F32 R24, R156, gdesc[UR4].tnspB, R24, gsb0 ;  /* 0x43e000049c187df0 */ /* 0x000fe20008000818 */
[----:B------:R-:W-:Y:S01]  /*5420*/  UIADD3 UR6, UR10, 0x100, URZ ;  /* 0x000001000a067890 */ /* 0x000fe2000fffe03f */
[----:B------:R-:W-:Y:S01]  /*5430*/  UMOV UR7, 0x40000040 ;  /* 0x4000004000077882 */ /* 0x000fe20000000000 */
[----:B------:R-:W-:Y:S02]  /*5440*/  WARPGROUP.DEPBAR.LE gsb0, 0x0 ;  /* 0x00008000000079c5 */ /* 0x000fe40000010000 */
[----:B------:R-:W-:-:S15]  /*5450*/  WARPGROUP.ARRIVE ;  /* 0x00000000000079c5 */ /* 0x000fde0000000000 */
[----:B------:R-:W-:-:S08]  /*5460*/  NOP ;  /* 0x0000000000007918 */ /* 0x000fd00000000000 */
[----:B------:R-:W-:Y:S01]  /*5470*/  HGMMA.64x256x16.F32 R24, R160, gdesc[UR4].tnspB, R24, gsb0 ;  /* 0x43e00004a0187df0 */ /* 0x000fe20008000818 */
[----:B------:R-:W-:Y:S01]  /*5480*/  UIADD3 UR6, UR10, 0x180, URZ ;  /* 0x000001800a067890 */ /* 0x000fe2000fffe03f */
        /* <DEDUP_REMOVED lines=15> */
[----:B------:R-:W-:Y:S05]  /*5580*/  @!P2 BRA `(.L_x_407) ;  /* 0x000000180040a947 */ /* 0x000fea0003800000 */
[----:B------:R-:W-:Y:S01]  /*5590*/  IMAD.MOV.U32 R8, RZ, RZ, R0 ;  /* 0x000000ffff087224 */ /* 0x000fe200078e0000 */
[----:B------:R-:W-:Y:S01]  /*55a0*/  UMOV UR22, UR37 ;  /* 0x0000002500167c82 */ /* 0x000fe20008000000 */
[----:B------:R-:W-:Y:S01]  /*55b0*/  IMAD.MOV.U32 R9, RZ, RZ, R4 ;  /* 0x000000ffff097224 */ /* 0x000fe200078e0004 */
[----:B------:R-:W-:-:S06]  /*55c0*/  ULDC UR21, c[0x0][0x988] ;  /* 0x0002620000157ab9 */ /* 0x000fcc0000000800 */
.L_x_416:
[----:B------:R-:W-:Y:S01]  /*55d0*/  UIADD3 UR37, UR22, 0x1, URZ ;  /* 0x0000000116257890 */ /* 0x000fe2000fffe03f */
[----:B------:R-:W-:Y:S01]  /*55e0*/  UMOV UR6, UR20 ;  /* 0x0000001400067c82 */ /* 0x000fe20008000000 */
[----:B------:R-:W-:Y:S02]  /*55f0*/  UIADD3 UR20, UR20, -0x1, URZ ;  /* 0xffffffff14147890 */ /* 0x000fe4000fffe03f */
[----:B------:R-:W-:-:S04]  /*5600*/  UISETP.NE.AND UP0, UPT, UR37, 0x2, UPT ;  /* 0x000000022500788c */ /* 0x000fc8000bf05270 */
[----:B------:R-:W-:Y:S02]  /*5610*/  USEL UR7, URZ, 0x1, UP0 ;  /* 0x000000013f077887 */ /* 0x000fe40008000000 */
[----:B------:R-:W-:Y:S02]  /*5620*/  USEL UR37, UR37, URZ, UP0 ;  /* 0x0000003f25257287 */ /* 0x000fe40008000000 */
[----:B------:R-:W-:Y:S02]  /*5630*/  ULOP3.LUT UR47, UR47, UR7, URZ, 0x3c, !UPT ;  /* 0x000000072f2f7292 */ /* 0x000fe4000f8e3c3f */
[----:B------:R-:W-:Y:S01]  /*5640*/  UISETP.GT.AND UP0, UPT, UR6, UR51, UPT ;  /* 0x000000330600728c */ /* 0x000fe2000bf04270 */
[----:B0-2---:R-:W-:Y:S10]  /*5650*/  @!P0 BRA `(.L_x_408) ;  /* 0x0000000000048947 */ /* 0x005ff40003800000 */
[----:B------:R-:W-:Y:S01]  /*5660*/  BPT.TRAP 0x1 ;  /* 0x000000040000795c */ /* 0x000fe20000300000 */
.L_x_408:
[----:B------:R-:W-:Y:S01]  /*5670*/  ULEA UR23, UR37, UR38, 0x3 ;  /* 0x0000002625177291 */ /* 0x000fe2000f8e183f */
[----:B-1----:R-:W-:-:S05]  /*5680*/  IMAD.U32 R7, RZ, RZ, UR47 ;  /* 0x0000002fff077e24 */ /* 0x002fca000f8e00ff */
[----:B------:R-:W-:-:S04]  /*5690*/  SHF.L.U32 R7, R7, 0x1f, RZ ;  /* 0x0000001f07077819 */ /* 0x000fc800000006ff */
[----:B------:R1:W2:Y:S01]  /*56a0*/  SYNCS.PHASECHK.TRANS64.TRYWAIT P2, [UR23+0x28c30], R7 ;  /* 0x028c3007ff0075a7 */ /* 0x0002a20008040157 */
[----:B------:R-:W-:Y:S05]  /*56b0*/  @!P0 BRA `(.L_x_409) ;  /* 0x0000000000048947 */ /* 0x000fea0003800000 */
[----:B------:R-:W-:Y:S01]  /*56c0*/  BPT.TRAP 0x1 ;  /* 0x000000040000795c */ /* 0x000fe20000300000 */
.L_x_409:
[----:B--2---:R-:W-:Y:S05]  /*56d0*/  @P2 BRA `(.L_x_410) ;  /* 0x0000000000082947 */ /* 0x004fea0003800000 */
[----:B------:R-:W2:Y:S02]  /*56e0*/  SYNCS.PHASECHK.TRANS64.TRYWAIT P2, [UR23+0x28c30], R7 ;  /* 0x028c3007ff0075a7 */ /* 0x000ea40008040157 */
[----:B--2---:R-:W-:Y:S05]  /*56f0*/  @!P2 BRA `(.L_x_411) ;  /* 0x000000dc00f4a947 */ /* 0x004fea0003800000 */
.L_x_410:
[----:B------:R-:W-:Y:S01]  /*5700*/  R2UR UR18, R3 ;  /* 0x00000000031272ca */ /* 0x000fe200000e0000 */
[----:B------:R-:W-:Y:S01]  /*5710*/  UIADD3 UR6, UR38, 0x20400, URZ ;  /* 0x0002040026067890 */ /* 0x000fe2000fffe03f */
[----:B0-----:R-:W-:Y:S01]  /*5720*/  WARPGROUP.ARRIVE ;  /* 0x00000000000079c5 */ /* 0x001fe20000000000 */
[----:B------:R-:W-:Y:S01]  /*5730*/  UMOV UR19, 0x40000040 ;  /* 0x4000004000137882 */ /* 0x000fe20000000000 */
[----:B------:R-:W-:Y:S01]  /*5740*/  UMOV UR17, 0x40000040 ;  /* 0x4000004000117882 */ /* 0x000fe20000000000 */
[----:B------:R-:W-:Y:S01]  /*5750*/  USHF.R.U32.HI UR6, URZ, 0x4, UR6 ;  /* 0x000000043f067899 */ /* 0x000fe20008011606 */
[----:B------:R-:W-:Y:S01]  /*5760*/  ISETP.NE.AND P2, PT, R17, RZ, PT ;  /* 0x000000ff1100720c */ /* 0x000fe20003f45270 */
[----:B------:R-:W-:Y:S01]  /*5770*/  UMOV UR7, 0x40000040 ;  /* 0x4000004000077882 */ /* 0x000fe20000000000 */
[----:B------:R-:W-:Y:S01]  /*5780*/  UMOV UR11, 0x40000040 ;  /* 0x40000040000b7882 */ /* 0x000fe20000000000 */
[----:B------:R-:W-:Y:S01]  /*5790*/  ULOP3.LUT UR6, UR6, 0x3fff, URZ, 0xc0, !UPT ;  /* 0x00003fff06067892 */ /* 0x000fe2000f8ec03f */
[----:B------:R-:W-:-:S03]  /*57a0*/  UMOV UR15, 0x40000040 ;  /* 0x40000040000f7882 */ /* 0x000fc60000000000 */
[----:B------:R-:W-:Y:S02]  /*57b0*/  ULEA UR18, UR37, UR18, 0x9 ;  /* 0x0000001225127291 */ /* 0x000fe4000f8e483f */
[----:B------:R-:W-:Y:S02]  /*57c0*/  ULOP3.LUT UR16, UR6, 0x10000, URZ, 0xfc, !UPT ;  /* 0x0001000006107892 */ /* 0x000fe4000f8efc3f */
[----:B------:R-:W-:Y:S02]  /*57d0*/  UIADD3 UR6, UR18, 0x2, URZ ;  /* 0x0000000212067890 */ /* 0x000fe4000fffe03f */
[----:B------:R-:W-:Y:S02]  /*57e0*/  UIADD3 UR10, UR18, 0x4, URZ ;  /* 0x00000004120a7890 */ /* 0x000fe4000fffe03f */
[----:B------:R-:W-:-:S03]  /*57f0*/  UIADD3 UR14, UR18, 0x6, URZ ;  /* 0x00000006120e7890 */ /* 0x000fc6000fffe03f */
[----:B------:R-:W-:Y:S03]  /*5800*/  HGMMA.64x64x16.F32 R152, gdesc[UR16], RZ, !UPT, gsb0 ;  /* 0x00e00000109879f0 */ /* 0x000fe6000c0008ff */
        /* <DEDUP_REMOVED lines=25> */
[----:B------:R-:W-:-:S05]  /*59a0*/  FMNMX.FTZ R0, R181, R0, !PT ;  /* 0x00000000b5007209 */ /* 0x000fca0007810000 */
[----:B------:R-:W0:Y:S02]  /*59b0*/  SHFL.BFLY PT, R4, R0, 0x2, 0x1f ;  /* 0x0c401f0000047f89 */ /* 0x000e2400000e0000 */
[----:B0-----:R-:W-:-:S05]  /*59c0*/  FMNMX.FTZ R4, R0, R4, !PT ;  /* 0x0000000400047209 */ /* 0x001fca0007810000 */
[----:B------:R-:W0:Y:S02]  /*59d0*/  SHFL.BFLY PT, R0, R4, 0x1, 0x1f ;  /* 0x0c201f0004007f89 */ /* 0x000e2400000e0000 */
[----:B0-----:R-:W-:-:S05]  /*59e0*/  FMNMX.FTZ R4, R4, R0, !PT ;  /* 0x0000000004047209 */ /* 0x001fca0007810000 */
[C---:B------:R-:W-:Y:S01]  /*59f0*/  FMUL.FTZ R0, R4.reuse, UR21 ;  /* 0x0000001504007c20 */ /* 0x040fe20008410000 */
[----:B------:R-:W-:-:S03]  /*5a00*/  FADD.FTZ R9, -R4, R9 ;  /* 0x0000000904097221 */ /* 0x000fc60000010100 */
[--C-:B------:R-:W-:Y:S01]  /*5a10*/  FFMA.FTZ R152, R152, UR21, -R0.reuse ;  /* 0x0000001598987c23 */ /* 0x100fe20008010800 */
[--C-:B------:R-:W-:Y:S01]  /*5a20*/  FFMA.FTZ R153, R153, UR21, -R0.reuse ;  /* 0x0000001599997c23 */ /* 0x100fe20008010800 */
[----:B------:R-:W-:Y:S01]  /*5a30*/  FMUL.FTZ R9, R9, UR21 ;  /* 0x0000001509097c20 */ /* 0x000fe20008410000 */
[--C-:B------:R-:W-:Y:S01]  /*5a40*/  FFMA.FTZ R156, R156, UR21, -R0.reuse ;  /* 0x000000159c9c7c23 */ /* 0x100fe20008010800 */
[--C-:B------:R-:W-:Y:S01]  /*5a50*/  FFMA.FTZ R157, R157, UR21, -R0.reuse ;  /* 0x000000159d9d7c23 */ /* 0x100fe20008010800 */
[--C-:B------:R-:W-:Y:S01]  /*5a60*/  FFMA.FTZ R160, R160, UR21, -R0.reuse ;  /* 0x00000015a0a07c23 */ /* 0x100fe20008010800 */
[----:B------:R-:W-:Y:S01]  /*5a70*/  MUFU.EX2 R152, R152 ;  /* 0x0000009800987308 */ /* 0x000fe20000000800 */
[--C-:B------:R-:W-:Y:S01]  /*5a80*/  FFMA.FTZ R161, R161, UR21, -R0.reuse ;  /* 0x00000015a1a17c23 */ /* 0x100fe20008010800 */
[--C-:B------:R-:W-:Y:S01]  /*5a90*/  FFMA.FTZ R164, R164, UR21, -R0.reuse ;  /* 0x00000015a4a47c23 */ /* 0x100fe20008010800 */
[--C-:B------:R-:W-:Y:S01]  /*5aa0*/  FFMA.FTZ R165, R165, UR21, -R0.reuse ;  /* 0x00000015a5a57c23 */ /* 0x100fe20008010800 */
[--C-:B------:R-:W-:Y:S01]  /*5ab0*/  FFMA.FTZ R168, R168, UR21, -R0.reuse ;  /* 0x00000015a8a87c23 */ /* 0x100fe20008010800 */
[--C-:B------:R-:W-:Y:S01]  /*5ac0*/  FFMA.FTZ R169, R169, UR21, -R0.reuse ;  /* 0x00000015a9a97c23 */ /* 0x100fe20008010800 */
[--C-:B------:R-:W-:Y:S01]  /*5ad0*/  FFMA.FTZ R172, R172, UR21, -R0.reuse ;  /* 0x00000015acac7c23 */ /* 0x100fe20008010800 */
[--C-:B------:R-:W-:Y:S01]  /*5ae0*/  FFMA.FTZ R173, R173, UR21, -R0.reuse ;  /* 0x00000015adad7c23 */ /* 0x100fe20008010800 */
[----:B------:R-:W0:Y:S01]  /*5af0*/  MUFU.EX2 R9, R9 ;  /* 0x0000000900097308 */ /* 0x000e220000000800 */
[--C-:B------:R-:W-:Y:S01]  /*5b00*/  FFMA.FTZ R176, R176, UR21, -R0.reuse ;  /* 0x00000015b0b07c23 */ /* 0x100fe20008010800 */
[--C-:B------:R-:W-:Y:S01]  /*5b10*/  FFMA.FTZ R177, R177, UR21, -R0.reuse ;  /* 0x00000015b1b17c23 */ /* 0x100fe20008010800 */
[--C-:B------:R-:W-:Y:S01]  /*5b20*/  FFMA.FTZ R180, R180, UR21, -R0.reuse ;  /* 0x00000015b4b47c23 */ /* 0x100fe20008010800 */
[----:B------:R-:W-:-:S04]  /*5b30*/  FFMA.FTZ R181, R181, UR21, -R0 ;  /* 0x00000015b5b57c23 */ /* 0x000fc80008010800 */
[----:B------:R-:W2:Y:S08]  /*5b40*/  MUFU.EX2 R153, R153 ;  /* 0x0000009900997308 */ /* 0x000eb00000000800 */
[----:B------:R-:W3:Y:S01]  /*5b50*/  MUFU.EX2 R156, R156 ;  /* 0x0000009c009c7308 */ /* 0x000ee20000000800 */
[----:B0-----:R-:W-:Y:S01]  /*5b60*/  FFMA.FTZ R0, R9, R5, R152 ;  /* 0x0000000509007223 */ /* 0x001fe20000010098 */
[-C--:B------:R-:W-:Y:S01]  /*5b70*/  FMUL.FTZ R24, R24, R9.reuse ;  /* 0x0000000918187220 */ /* 0x080fe20000410000 */
[-C--:B------:R-:W-:Y:S01]  /*5b80*/  FMUL.FTZ R25, R25, R9.reuse ;  /* 0x0000000919197220 */ /* 0x080fe20000410000 */
[-C--:B------:R-:W-:Y:S01]  /*5b90*/  FMUL.FTZ R28, R28, R9.reuse ;  /* 0x000000091c1c7220 */ /* 0x080fe20000410000 */
[-C--:B------:R-:W-:Y:S01]  /*5ba0*/  FMUL.FTZ R29, R29, R9.reuse ;  /* 0x000000091d1d7220 */ /* 0x080fe20000410000 */
[-C--:B------:R-:W-:Y:S01]  /*5bb0*/  FMUL.FTZ R32, R32, R9.reuse ;  /* 0x0000000920207220 */ /* 0x080fe20000410000 */
[-C--:B------:R-:W-:Y:S01]  /*5bc0*/  FMUL.FTZ R33, R33, R9.reuse ;  /* 0x0000000921217220 */ /* 0x080fe20000410000 */
[----:B------:R-:W0:Y:S01]  /*5bd0*/  MUFU.EX2 R157, R157 ;  /* 0x0000009d009d7308 */ /* 0x000e220000000800 */
[C---:B--2---:R-:W-:Y:S01]  /*5be0*/  F2FP.F16.F32.PACK_AB R188, R153.reuse, R152 ;  /* 0x0000009899bc723e */ /* 0x044fe200000000ff */
[----:B------:R-:W-:Y:S01]  /*5bf0*/  FADD.FTZ R0, R153, R0 ;  /* 0x0000000099007221 */ /* 0x000fe20000010000 */
[-C--:B------:R-:W-:Y:S01]  /*5c00*/  FMUL.FTZ R36, R36, R9.reuse ;  /* 0x0000000924247220 */ /* 0x080fe20000410000 */
[-C--:B------:R-:W-:Y:S01]  /*5c10*/  FMUL.FTZ R37, R37, R9.reuse ;  /* 0x0000000925257220 */ /* 0x080fe20000410000 */
[-C--:B------:R-:W-:Y:S01]  /*5c20*/  FMUL.FTZ R40, R40, R9.reuse ;  /* 0x0000000928287220 */ /* 0x080fe20000410000 */
[-C--:B------:R-:W-:Y:S01]  /*5c30*/  FMUL.FTZ R41, R41, R9.reuse ;  /* 0x0000000929297220 */ /* 0x080fe20000410000 */
[-C--:B------:R-:W-:Y:S01]  /*5c40*/  FMUL.FTZ R44, R44, R9.reuse ;  /* 0x000000092c2c7220 */ /* 0x080fe20000410000 */
[----:B------:R-:W2:Y:S01]  /*5c50*/  MUFU.EX2 R152, R160 ;  /* 0x000000a000987308 */ /* 0x000ea20000000800 */
[----:B---3--:R-:W-:Y:S01]  /*5c60*/  FADD.FTZ R0, R156, R0 ;  /* 0x000000009c007221 */ /* 0x008fe20000010000 */
[-C--:B------:R-:W-:Y:S01]  /*5c70*/  FMUL.FTZ R45, R45, R9.reuse ;  /* 0x000000092d2d7220 */ /* 0x080fe20000410000 */
[-C--:B------:R-:W-:Y:S01]  /*5c80*/  FMUL.FTZ R48, R48, R9.reuse ;  /* 0x0000000930307220 */ /* 0x080fe20000410000 */
[-C--:B------:R-:W-:Y:S01]  /*5c90*/  FMUL.FTZ R49, R49, R9.reuse ;  /* 0x0000000931317220 */ /* 0x080fe20000410000 */
[-C--:B------:R-:W-:Y:S01]  /*5ca0*/  FMUL.FTZ R52, R52, R9.reuse ;  /* 0x0000000934347220 */ /* 0x080fe20000410000 */
[-C--:B------:R-:W-:Y:S01]  /*5cb0*/  FMUL.FTZ R53, R53, R9.reuse ;  /* 0x0000000935357220 */ /* 0x080fe20000410000 */
[-C--:B------:R-:W-:Y:S01]  /*5cc0*/  FMUL.FTZ R56, R56, R9.reuse ;  /* 0x0000000938387220 */ /* 0x080fe20000410000 */
[----:B------:R-:W3:Y:S01]  /*5cd0*/  MUFU.EX2 R161, R161 ;  /* 0x000000a100a17308 */ /* 0x000ee20000000800 */
[C---:B0-----:R-:W-:Y:S01]  /*5ce0*/  FADD.FTZ R0, R157.reuse, R0 ;  /* 0x000000009d007221 */ /* 0x041fe20000010000 */
[----:B------:R-:W-:Y:S01]  /*5cf0*/  F2FP.F16.F32.PACK_AB R190, R157, R156 ;  /* 0x0000009c9dbe723e */ /* 0x000fe200000000ff */
[-C--:B------:R-:W-:Y:S01]  /*5d00*/  FMUL.FTZ R57, R57, R9.reuse ;  /* 0x0000000939397220 */ /* 0x080fe20000410000 */
[-C--:B------:R-:W-:Y:S01]  /*5d10*/  FMUL.FTZ R60, R60, R9.reuse ;  /* 0x000000093c3c7220 */ /* 0x080fe20000410000 */
[-C--:B------:R-:W-:Y:S01]  /*5d20*/  FMUL.FTZ R61, R61, R9.reuse ;  /* 0x000000093d3d7220 */ /* 0x080fe20000410000 */
[-C--:B------:R-:W-:Y:S01]  /*5d30*/  FMUL.FTZ R64, R64, R9.reuse ;  /* 0x0000000940407220 */ /* 0x080fe20000410000 */
[-C--:B------:R-:W-:Y:S01]  /*5d40*/  FMUL.FTZ R65, R65, R9.reuse ;  /* 0x0000000941417220 */ /* 0x080fe20000410000 */
[----:B------:R-:W0:Y:S01]  /*5d50*/  MUFU.EX2 R164, R164 ;  /* 0x000000a400a47308 */ /* 0x000e220000000800 */
[----:B--2---:R-:W-:Y:S01]  /*5d60*/  FADD.FTZ R0, R152, R0 ;  /* 0x0000000098007221 */ /* 0x004fe20000010000 */
[-C--:B------:R-:W-:Y:S01]  /*5d70*/  FMUL.FTZ R68, R68, R9.reuse ;  /* 0x0000000944447220 */ /* 0x080fe20000410000 */
[-C--:B------:R-:W-:Y:S01]  /*5d80*/  FMUL.FTZ R69, R69, R9.reuse ;  /* 0x0000000945457220 */ /* 0x080fe20000410000 */
[-C--:B------:R-:W-:Y:S01]  /*5d90*/  FMUL.FTZ R72, R72, R9.reuse ;  /* 0x0000000948487220 */ /* 0x080fe20000410000 */
[-C--:B------:R-:W-:Y:S01]  /*5da0*/  FMUL.FTZ R73, R73, R9.reuse ;  /* 0x0000000949497220 */ /* 0x080fe20000410000 */
[-C--:B------:R-:W-:Y:S01]  /*5db0*/  FMUL.FTZ R76, R76, R9.reuse ;  /* 0x000000094c4c7220 */ /* 0x080fe20000410000 */
[-C--:B------:R-:W-:Y:S01]  /*5dc0*/  FMUL.FTZ R77, R77, R9.reuse ;  /* 0x000000094d4d7220 */ /* 0x080fe20000410000 */
[----:B------:R-:W2:Y:S01]  /*5dd0*/  MUFU.EX2 R165, R165 ;  /* 0x000000a500a57308 */ /* 0x000ea20000000800 */
[C---:B---3--:R-:W-:Y:S01]  /*5de0*/  FADD.FTZ R5, R161.reuse, R0 ;  /* 0x00000000a1057221 */ /* 0x048fe20000010000 */
[----:B------:R-:W-:Y:S01]  /*5df0*/  FMNMX.FTZ R0, R154, R8, !PT ;  /* 0x000000089a007209 */ /* 0x000fe20007810000 */
[-C--:B------:R-:W-:Y:S01]  /*5e00*/  FMUL.FTZ R80, R80, R9.reuse ;  /* 0x0000000950507220 */ /* 0x080fe20000410000 */
[----:B------:R-:W-:Y:S01]  /*5e10*/  F2FP.F16.F32.PACK_AB R152, R161, R152 ;  /* 0x00000098a198723e */ /* 0x000fe200000000ff */
[-C--:B------:R-:W-:Y:S01]  /*5e20*/  FMUL.FTZ R81, R81, R9.reuse ;  /* 0x0000000951517220 */ /* 0x080fe20000410000 */
[----:B------:R-:W-:Y:S01]  /*5e30*/  FMNMX.FTZ R0, R155, R0, !PT ;  /* 0x000000009b007209 */ /* 0x000fe20007810000 */
[-C--:B------:R-:W-:Y:S01]  /*5e40*/  FMUL.FTZ R84, R84, R9.reuse ;  /* 0x0000000954547220 */ /* 0x080fe20000410000 */
[----:B------:R-:W3:Y:S01]  /*5e50*/  MUFU.EX2 R156, R168 ;  /* 0x000000a8009c7308 */ /* 0x000ee20000000800 */
[----:B0-----:R-:W-:Y:S01]  /*5e60*/  FADD.FTZ R5, R164, R5 ;  /* 0x00000005a4057221 */ /* 0x001fe20000010000 */
[----:B------:R-:W-:Y:S01]  /*5e70*/  FMNMX.FTZ R0, R158, R0, !PT ;  /* 0x000000009e007209 */ /* 0x000fe20007810000 */
[-C--:B------:R-:W-:Y:S01]  /*5e80*/  FMUL.FTZ R85, R85, R9.reuse ;  /* 0x0000000955557220 */ /* 0x080fe20000410000 */
[-C--:B------:R-:W-:Y:S01]  /*5e90*/  FMUL.FTZ R88, R88, R9.reuse ;  /* 0x0000000958587220 */ /* 0x080fe20000410000 */
[-C--:B------:R-:W-:Y:S01]  /*5ea0*/  FMUL.FTZ R89, R89, R9.reuse ;  /* 0x0000000959597220 */ /* 0x080fe20000410000 */
[----:B------:R-:W-:Y:S01]  /*5eb0*/  FMNMX.FTZ R0, R159, R0, !PT ;  /* 0x000000009f007209 */ /* 0x000fe20007810000 */
[-C--:B------:R-:W-:Y:S01]  /*5ec0*/  FMUL.FTZ R92, R92, R9.reuse ;  /* 0x000000095c5c7220 */ /* 0x080fe20000410000 */
[----:B------:R-:W0:Y:S01]  /*5ed0*/  MUFU.EX2 R169, R169 ;  /* 0x000000a900a97308 */ /* 0x000e220000000800 */
[----:B--2---:R-:W-:Y:S01]  /*5ee0*/  FADD.FTZ R5, R165, R5 ;  /* 0x00000005a5057221 */ /* 0x004fe20000010000 */
[----:B------:R-:W-:Y:S01]  /*5ef0*/  FMNMX.FTZ R0, R162, R0, !PT ;  /* 0x00000000a2007209 */ /* 0x000fe20007810000 */
[-C--:B------:R-:W-:Y:S01]  /*5f00*/  FMUL.FTZ R93, R93, R9.reuse ;  /* 0x000000095d5d7220 */ /* 0x080fe20000410000 */
[-C--:B------:R-:W-:Y:S01]  /*5f10*/  FMUL.FTZ R96, R96, R9.reuse ;  /* 0x0000000960607220 */ /* 0x080fe20000410000 */
[-C--:B------:R-:W-:Y:S01]  /*5f20*/  FMUL.FTZ R97, R97, R9.reuse ;  /* 0x0000000961617220 */ /* 0x080fe20000410000 */
[----:B------:R-:W-:Y:S01]  /*5f30*/  FMNMX.FTZ R0, R163, R0, !PT ;  /* 0x00000000a3007209 */ /* 0x000fe20007810000 */
[-C--:B------:R-:W-:Y:S01]  /*5f40*/  FMUL.FTZ R100, R100, R9.reuse ;  /* 0x0000000964647220 */ /* 0x080fe20000410000 */
[----:B------:R-:W2:Y:S01]  /*5f50*/  MUFU.EX2 R172, R172 ;  /* 0x000000ac00ac7308 */ /* 0x000ea20000000800 */
[----:B---3--:R-:W-:Y:S01]  /*5f60*/  FADD.FTZ R5, R156, R5 ;  /* 0x000000059c057221 */ /* 0x008fe20000010000 */
[----:B------:R-:W-:Y:S01]  /*5f70*/  FMNMX.FTZ R0, R166, R0, !PT ;  /* 0x00000000a6007209 */ /* 0x000fe20007810000 */
[-C--:B------:R-:W-:Y:S01]  /*5f80*/  FMUL.FTZ R101, R101, R9.reuse ;  /* 0x0000000965657220 */ /* 0x080fe20000410000 */
[-C--:B------:R-:W-:Y:S01]  /*5f90*/  FMUL.FTZ R104, R104, R9.reuse ;  /* 0x0000000968687220 */ /* 0x080fe20000410000 */
[-C--:B------:R-:W-:Y:S01]  /*5fa0*/  FMUL.FTZ R105, R105, R9.reuse ;  /* 0x0000000969697220 */ /* 0x080fe20000410000 */
[----:B------:R-:W-:Y:S01]  /*5fb0*/  FMNMX.FTZ R0, R167, R0, !PT ;  /* 0x00000000a7007209 */ /* 0x000fe20007810000 */
[-C--:B------:R-:W-:Y:S01]  /*5fc0*/  FMUL.FTZ R108, R108, R9.reuse ;  /* 0x000000096c6c7220 */ /* 0x080fe20000410000 */
[----:B------:R-:W3:Y:S01]  /*5fd0*/  MUFU.EX2 R173, R173 ;  /* 0x000000ad00ad7308 */ /* 0x000ee20000000800 */
[----:B0-----:R-:W-:Y:S01]  /*5fe0*/  FADD.FTZ R5, R169, R5 ;  /* 0x00000005a9057221 */ /* 0x001fe20000010000 */
[----:B------:R-:W-:Y:S01]  /*5ff0*/  FMNMX.FTZ R0, R170, R0, !PT ;  /* 0x00000000aa007209 */ /* 0x000fe20007810000 */
[-C--:B------:R-:W-:Y:S01]  /*6000*/  FMUL.FTZ R109, R109, R9.reuse ;  /* 0x000000096d6d7220 */ /* 0x080fe20000410000 */
[----:B------:R-:W-:Y:S01]  /*6010*/  F2FP.F16.F32.PACK_AB R156, R169, R156 ;  /* 0x0000009ca99c723e */ /* 0x000fe200000000ff */
        /* <DEDUP_REMOVED lines=28> */
[C---:B--2---:R-:W-:Y:S01]  /*61e0*/  FADD.FTZ R5, R177.reuse, R5 ;  /* 0x00000005b1057221 */ /* 0x044fe20000010000 */
[----:B------:R-:W-:Y:S01]  /*61f0*/  F2FP.F16.F32.PACK_AB R160, R177, R160 ;  /* 0x000000a0b1a0723e */ /* 0x000fe200000000ff */
[----:B------:R-:W2:Y:S01]  /*6200*/  SHFL.BFLY PT, R10, R0, 0x2, 0x1f ;  /* 0x0c401f00000a7f89 */ /* 0x000ea200000e0000 */
[-C--:B------:R-:W-:Y:S01]  /*6210*/  FMUL.FTZ R140, R140, R9.reuse ;  /* 0x000000098c8c7220 */ /* 0x080fe20000410000 */
[-C--:B------:R-:W-:Y:S01]  /*6220*/  FMUL.FTZ R141, R141, R9.reuse ;  /* 0x000000098d8d7220 */ /* 0x080fe20000410000 */
[-C--:B------:R-:W-:Y:S01]  /*6230*/  FMUL.FTZ R144, R144, R9.reuse ;  /* 0x0000000990907220 */ /* 0x080fe20000410000 */
[-C--:B------:R-:W-:Y:S01]  /*6240*/  FMUL.FTZ R145, R145, R9.reuse ;  /* 0x0000000991917220 */ /* 0x080fe20000410000 */
[-C--:B------:R-:W-:Y:S01]  /*6250*/  FMUL.FTZ R148, R148, R9.reuse ;  /* 0x0000000994947220 */ /* 0x080fe20000410000 */
[----:B---3--:R-:W-:Y:S01]  /*6260*/  FADD.FTZ R5, R180, R5 ;  /* 0x00000005b4057221 */ /* 0x008fe20000010000 */
[----:B------:R-:W-:-:S03]  /*6270*/  FMUL.FTZ R149, R149, R9 ;  /* 0x0000000995957220 */ /* 0x000fc60000410000 */
[----:B0-----:R-:W-:Y:S01]  /*6280*/  FADD.FTZ R5, R181, R5 ;  /* 0x00000005b5057221 */ /* 0x001fe20000010000 */
[----:B--2---:R-:W-:-:S05]  /*6290*/  FMNMX.FTZ R0, R0, R10, !PT ;  /* 0x0000000a00007209 */ /* 0x004fca0007810000 */
[----:B------:R-:W0:Y:S02]  /*62a0*/  SHFL.BFLY PT, R10, R0, 0x1, 0x1f ;  /* 0x0c201f00000a7f89 */ /* 0x000e2400000e0000 */
[----:B0-----:R-:W-:-:S05]  /*62b0*/  FMNMX.FTZ R0, R0, R10, !PT ;  /* 0x0000000a00007209 */ /* 0x001fca0007810000 */
[C---:B------:R-:W-:Y:S01]  /*62c0*/  FADD.FTZ R8, -R0.reuse, R8 ;  /* 0x0000000800087221 */ /* 0x040fe20000010100 */
[----:B------:R-:W-:-:S03]  /*62d0*/  FMUL.FTZ R10, R0, UR21 ;  /* 0x00000015000a7c20 */ /* 0x000fc60008410000 */
[----:B------:R-:W-:Y:S01]  /*62e0*/  FMUL.FTZ R8, R8, UR21 ;  /* 0x0000001508087c20 */ /* 0x000fe20008410000 */
[--C-:B------:R-:W-:Y:S01]  /*62f0*/  FFMA.FTZ R154, R154, UR21, -R10.reuse ;  /* 0x000000159a9a7c23 */ /* 0x100fe2000801080a */
[--C-:B------:R-:W-:Y:S01]  /*6300*/  FFMA.FTZ R155, R155, UR21, -R10.reuse ;  /* 0x000000159b9b7c23 */ /* 0x100fe2000801080a */
[--C-:B------:R-:W-:Y:S01]  /*6310*/  FFMA.FTZ R158, R158, UR21, -R10.reuse ;  /* 0x000000159e9e7c23 */ /* 0x100fe2000801080a */
[--C-:B------:R-:W-:Y:S01]  /*6320*/  FFMA.FTZ R159, R159, UR21, -R10.reuse ;  /* 0x000000159f9f7c23 */ /* 0x100fe2000801080a */
[----:B------:R0:W-:Y:S01]  /*6330*/  MUFU.EX2 R189, R154 ;  /* 0x0000009a00bd7308 */ /* 0x0001e20000000800 */
[--C-:B------:R-:W-:Y:S01]  /*6340*/  FFMA.FTZ R162, R162, UR21, -R10.reuse ;  /* 0x00000015a2a27c23 */ /* 0x100fe2000801080a */
[--C-:B------:R-:W-:Y:S01]  /*6350*/  FFMA.FTZ R163, R163, UR21, -R10.reuse ;  /* 0x00000015a3a37c23 */ /* 0x100fe2000801080a */
[--C-:B------:R-:W-:Y:S01]  /*6360*/  FFMA.FTZ R166, R166, UR21, -R10.reuse ;  /* 0x00000015a6a67c23 */ /* 0x100fe2000801080a */
[--C-:B------:R-:W-:Y:S01]  /*6370*/  FFMA.FTZ R167, R167, UR21, -R10.reuse ;  /* 0x00000015a7a77c23 */ /* 0x100fe2000801080a */
[--C-:B------:R-:W-:Y:S01]  /*6380*/  FFMA.FTZ R170, R170, UR21, -R10.reuse ;  /* 0x00000015aaaa7c23 */ /* 0x100fe2000801080a */
[--C-:B------:R-:W-:Y:S01]  /*6390*/  FFMA.FTZ R171, R171, UR21, -R10.reuse ;  /* 0x00000015abab7c23 */ /* 0x100fe2000801080a */
[--C-:B------:R-:W-:Y:S01]  /*63a0*/  FFMA.FTZ R174, R174, UR21, -R10.reuse ;  /* 0x00000015aeae7c23 */ /* 0x100fe2000801080a */
[----:B------:R-:W2:Y:S01]  /*63b0*/  MUFU.EX2 R8, R8 ;  /* 0x0000000800087308 */ /* 0x000ea20000000800 */
[--C-:B------:R-:W-:Y:S01]  /*63c0*/  FFMA.FTZ R175, R175, UR21, -R10.reuse ;  /* 0x00000015afaf7c23 */ /* 0x100fe2000801080a */
[--C-:B------:R-:W-:Y:S01]  /*63d0*/  FFMA.FTZ R178, R178, UR21, -R10.reuse ;  /* 0x00000015b2b27c23 */ /* 0x100fe2000801080a */
[--C-:B------:R-:W-:Y:S01]  /*63e0*/  FFMA.FTZ R179, R179, UR21, -R10.reuse ;  /* 0x00000015b3b37c23 */ /* 0x100fe2000801080a */
[--C-:B------:R-:W-:Y:S01]  /*63f0*/  FFMA.FTZ R182, R182, UR21, -R10.reuse ;  /* 0x00000015b6b67c23 */ /* 0x100fe2000801080a */
[----:B------:R-:W-:Y:S01]  /*6400*/  FFMA.FTZ R183, R183, UR21, -R10 ;  /* 0x00000015b7b77c23 */ /* 0x000fe2000801080a */
[----:B------:R-:W-:Y:S01]  /*6410*/  IMAD.U32 R10, RZ, RZ, UR23 ;  /* 0x00000017ff0a7e24 */ /* 0x000fe2000f8e00ff */
[----:B0-----:R-:W-:Y:S01]  /*6420*/  F2FP.F16.F32.PACK_AB R154, R165, R164 ;  /* 0x000000a4a59a723e */ /* 0x001fe200000000ff */
[----:B------:R-:W0:Y:S02]  /*6430*/  MUFU.EX2 R155, R155 ;  /* 0x0000009b009b7308 */ /* 0x000e240000000800 */
[----:B------:R-:W-:-:S05]  /*6440*/  @!P1 VIADD R11, R10, 0x28c40 ;  /* 0x00028c400a0b9836 */ /* 0x000fca0000000000 */
[----:B------:R-:W-:Y:S01]  /*6450*/  @!P1 PRMT R11, RZ, 0x654, R11 ;  /* 0x00000654ff0b9816 */ /* 0x000fe2000000000b */
[----:B------:R3:W4:Y:S01]  /*6460*/  MUFU.EX2 R191, R158 ;  /* 0x0000009e00bf7308 */ /* 0x0007220000000800 */
[----:B--2---:R-:W-:Y:S01]  /*6470*/  FFMA.FTZ R6, R8, R6, R189 ;  /* 0x0000000608067223 */ /* 0x004fe200000100bd */
[-C--:B------:R-:W-:Y:S01]  /*6480*/  FMUL.FTZ R26, R26, R8.reuse ;  /* 0x000000081a1a7220 */ /* 0x080fe20000410000 */
[----:B------:R2:W-:Y:S01]  /*6490*/  @!P1 SYNCS.ARRIVE.TRANS64.RED.A1T0 RZ, [R11+URZ], RZ ;  /* 0x000000ff0bff99a7 */ /* 0x0005e2000810043f */
[-C--:B------:R-:W-:Y:S01]  /*64a0*/  FMUL.FTZ R27, R27, R8.reuse ;  /* 0x000000081b1b7220 */ /* 0x080fe20000410000 */
[-C--:B------:R-:W-:Y:S01]  /*64b0*/  FMUL.FTZ R30, R30, R8.reuse ;  /* 0x000000081e1e7220 */ /* 0x080fe20000410000 */
[-C--:B------:R-:W-:Y:S01]  /*64c0*/  FMUL.FTZ R31, R31, R8.reuse ;  /* 0x000000081f1f7220 */ /* 0x080fe20000410000 */
[----:B------:R-:W-:Y:S01]  /*64d0*/  FMUL.FTZ R34, R34, R8 ;  /* 0x0000000822227220 */ /* 0x000fe20000410000 */
[----:B------:R-:W5:Y:S01]  /*64e0*/  MUFU.EX2 R159, R159 ;  /* 0x0000009f009f7308 */ /* 0x000f620000000800 */
[C---:B0-----:R-:W-:Y:S01]  /*64f0*/  FADD.FTZ R6, R155.reuse, R6 ;  /* 0x000000069b067221 */ /* 0x041fe20000010000 */
[----:B------:R-:W-:Y:S01]  /*6500*/  F2FP.F16.F32.PACK_AB R189, R155, R189 ;  /* 0x000000bd9bbd723e */ /* 0x000fe200000000ff */
[----:B--2---:R-:W-:Y:S01]  /*6510*/  IMAD.U32 R11, RZ, RZ, UR22 ;  /* 0x00000016ff0b7e24 */ /* 0x004fe2000f8e00ff */
[----:B---3--:R-:W-:Y:S01]  /*6520*/  F2FP.F16.F32.PACK_AB R158, R173, R172 ;  /* 0x000000acad9e723e */ /* 0x008fe200000000ff */
[-C--:B------:R-:W-:Y:S01]  /*6530*/  FMUL.FTZ R35, R35, R8.reuse ;  /* 0x0000000823237220 */ /* 0x080fe20000410000 */
[-C--:B------:R-:W-:Y:S01]  /*6540*/  FMUL.FTZ R38, R38, R8.reuse ;  /* 0x0000000826267220 */ /* 0x080fe20000410000 */
[----:B------:R-:W-:Y:S01]  /*6550*/  @!P2 IMAD R11, R11, 0x40, R16 ;  /* 0x000000400b0ba824 */ /* 0x000fe200078e0210 */
[----:B------:R0:W2:Y:S01]  /*6560*/  MUFU.EX2 R153, R162 ;  /* 0x000000a200997308 */ /* 0x0000a20000000800 */
[----:B----4-:R-:W-:Y:S01]  /*6570*/  FADD.FTZ R6, R191, R6 ;  /* 0x00000006bf067221 */ /* 0x010fe20000010000 */
[-C--:B------:R-:W-:Y:S01]  /*6580*/  FMUL.FTZ R39, R39, R8.reuse ;  /* 0x0000000827277220 */ /* 0x080fe20000410000 */
[-C--:B------:R-:W-:Y:S01]  /*6590*/  FMUL.FTZ R42, R42, R8.reuse ;  /* 0x000000082a2a7220 */ /* 0x080fe20000410000 */
[----:B------:R-:W-:Y:S01]  /*65a0*/  @!P2 LEA R11, R11, UR38, 0x2 ;  /* 0x000000260b0bac11 */ /* 0x000fe2000f8e10ff */
[-C--:B------:R-:W-:Y:S01]  /*65b0*/  FMUL.FTZ R43, R43, R8.reuse ;  /* 0x000000082b2b7220 */ /* 0x080fe20000410000 */
[-C--:B------:R-:W-:Y:S01]  /*65c0*/  FMUL.FTZ R46, R46, R8.reuse ;  /* 0x000000082e2e7220 */ /* 0x080fe20000410000 */
[-C--:B------:R-:W-:Y:S01]  /*65d0*/  FMUL.FTZ R47, R47, R8.reuse ;  /* 0x000000082f2f7220 */ /* 0x080fe20000410000 */
[----:B------:R-:W3:Y:S01]  /*65e0*/  MUFU.EX2 R163, R163 ;  /* 0x000000a300a37308 */ /* 0x000ee20000000800 */
[C---:B-----5:R-:W-:Y:S01]  /*65f0*/  FADD.FTZ R6, R159.reuse, R6 ;  /* 0x000000069f067221 */ /* 0x060fe20000010000 */
[----:B------:R4:W-:Y:S01]  /*6600*/  @!P2 STS [R11+0x28800], R9 ;  /* 0x028800090b00a388 */ /* 0x0009e20000000800 */
[----:B------:R-:W-:Y:S01]  /*6610*/  F2FP.F16.F32.PACK_AB R191, R159, R191 ;  /* 0x000000bf9fbf723e */ /* 0x000fe200000000ff */
[----:B------:R-:W-:Y:S01]  /*6620*/  FMUL.FTZ R50, R50, R8 ;  /* 0x0000000832327220 */ /* 0x000fe20000410000 */
[----:B0-----:R-:W-:Y:S01]  /*6630*/  F2FP.F16.F32.PACK_AB R162, R181, R180 ;  /* 0x000000b4b5a2723e */ /* 0x001fe200000000ff */
[----:B------:R4:W-:Y:S01]  /*6640*/  @!P2 STS [R11+0x28820], R8 ;  /* 0x028820080b00a388 */ /* 0x0009e20000000800 */
[-C--:B------:R-:W-:Y:S01]  /*6650*/  FMUL.FTZ R51, R51, R8.reuse ;  /* 0x0000000833337220 */ /* 0x080fe20000410000 */
[----:B------:R-:W0:Y:S01]  /*6660*/  MUFU.EX2 R166, R166 ;  /* 0x000000a600a67308 */ /* 0x000e220000000800 */
[----:B--2---:R-:W-:Y:S01]  /*6670*/  FADD.FTZ R6, R153, R6 ;  /* 0x0000000699067221 */ /* 0x004fe20000010000 */
[----:B------:R-:W-:Y:S01]  /*6680*/  BAR.SYNC.DEFER_BLOCKING 0xf, 0x100 ;  /* 0x03c4000000007b1d */ /* 0x000fe20000010000 */
[-C--:B------:R-:W-:Y:S01]  /*6690*/  FMUL.FTZ R54, R54, R8.reuse ;  /* 0x0000000836367220 */ /* 0x080fe20000410000 */
[-C--:B------:R-:W-:Y:S01]  /*66a0*/  FMUL.FTZ R55, R55, R8.reuse ;  /* 0x0000000837377220 */ /* 0x080fe20000410000 */
[-C--:B------:R-:W-:Y:S01]  /*66b0*/  FMUL.FTZ R58, R58, R8.reuse ;  /* 0x000000083a3a7220 */ /* 0x080fe20000410000 */
[-C--:B------:R-:W-:Y:S01]  /*66c0*/  FMUL.FTZ R59, R59, R8.reuse ;  /* 0x000000083b3b7220 */ /* 0x080fe20000410000 */
[-C--:B------:R-:W-:Y:S01]  /*66d0*/  FMUL.FTZ R62, R62, R8.reuse ;  /* 0x000000083e3e7220 */ /* 0x080fe20000410000 */
[----:B------:R-:W2:Y:S01]  /*66e0*/  MUFU.EX2 R167, R167 ;  /* 0x000000a700a77308 */ /* 0x000ea20000000800 */
[C---:B---3--:R-:W-:Y:S01]  /*66f0*/  FADD.FTZ R6, R163.reuse, R6 ;  /* 0x00000006a3067221 */ /* 0x048fe20000010000 */
[----:B------:R-:W-:Y:S01]  /*6700*/  F2FP.F16.F32.PACK_AB R153, R163, R153 ;  /* 0x00000099a399723e */ /* 0x000fe200000000ff */
[-C--:B------:R-:W-:Y:S01]  /*6710*/  FMUL.FTZ R63, R63, R8.reuse ;  /* 0x000000083f3f7220 */ /* 0x080fe20000410000 */
[-C--:B------:R-:W-:Y:S01]  /*6720*/  FMUL.FTZ R66, R66, R8.reuse ;  /* 0x0000000842427220 */ /* 0x080fe20000410000 */
[-C--:B------:R-:W-:Y:S01]  /*6730*/  FMUL.FTZ R67, R67, R8.reuse ;  /* 0x0000000843437220 */ /* 0x080fe20000410000 */
[-C--:B------:R-:W-:Y:S01]  /*6740*/  FMUL.FTZ R70, R70, R8.reuse ;  /* 0x0000000846467220 */ /* 0x080fe20000410000 */
[-C--:B------:R-:W-:Y:S01]  /*6750*/  FMUL.FTZ R71, R71, R8.reuse ;  /* 0x0000000847477220 */ /* 0x080fe20000410000 */
[----:B------:R-:W3:Y:S01]  /*6760*/  MUFU.EX2 R157, R170 ;  /* 0x000000aa009d7308 */ /* 0x000ee20000000800 */
[----:B0-----:R-:W-:Y:S01]  /*6770*/  FADD.FTZ R6, R166, R6 ;  /* 0x00000006a6067221 */ /* 0x001fe20000010000 */
[-C--:B------:R-:W-:Y:S01]  /*6780*/  FMUL.FTZ R74, R74, R8.reuse ;  /* 0x000000084a4a7220 */ /* 0x080fe20000410000 */
[-C--:B------:R-:W-:Y:S01]  /*6790*/  FMUL.FTZ R75, R75, R8.reuse ;  /* 0x000000084b4b7220 */ /* 0x080fe20000410000 */
[-C--:B------:R-:W-:Y:S01]  /*67a0*/  FMUL.FTZ R78, R78, R8.reuse ;  /* 0x000000084e4e7220 */ /* 0x080fe20000410000 */
[-C--:B------:R-:W-:Y:S01]  /*67b0*/  FMUL.FTZ R79, R79, R8.reuse ;  /* 0x000000084f4f7220 */ /* 0x080fe20000410000 */
[-C--:B------:R-:W-:Y:S01]  /*67c0*/  FMUL.FTZ R82, R82, R8.reuse ;  /* 0x0000000852527220 */ /* 0x080fe20000410000 */
[----:B------:R-:W-:Y:S01]  /*67d0*/  FMUL.FTZ R83, R83, R8 ;  /* 0x0000000853537220 */ /* 0x000fe20000410000 */
[----:B------:R-:W0:Y:S01]  /*67e0*/  MUFU.EX2 R171, R171 ;  /* 0x000000ab00ab7308 */ /* 0x000e220000000800 */
[C---:B--2---:R-:W-:Y:S01]  /*67f0*/  FADD.FTZ R6, R167.reuse, R6 ;  /* 0x00000006a7067221 */ /* 0x044fe20000010000 */
[----:B------:R-:W-:Y:S01]  /*6800*/  F2FP.F16.F32.PACK_AB R155, R167, R166 ;  /* 0x000000a6a79b723e */ /* 0x000fe200000000ff */
[----:B------:R4:W-:Y:S01]  /*6810*/  STSM.16.M88.4 [R18+0x26800], R188 ;  /* 0x026800bc12007844 */ /* 0x0009e20000000200 */
[-C--:B------:R-:W-:Y:S01]  /*6820*/  FMUL.FTZ R86, R86, R8.reuse ;  /* 0x0000000856567220 */ /* 0x080fe20000410000 */
[-C--:B------:R-:W-:Y:S01]  /*6830*/  FMUL.FTZ R87, R87, R8.reuse ;  /* 0x0000000857577220 */ /* 0x080fe20000410000 */
[-C--:B------:R-:W-:Y:S01]  /*6840*/  FMUL.FTZ R90, R90, R8.reuse ;  /* 0x000000085a5a7220 */ /* 0x080fe20000410000 */
[----:B------:R4:W-:Y:S01]  /*6850*/  STSM.16.M88.4 [R19], R152 ;  /* 0x0000009813007844 */ /* 0x0009e20000000200 */
        /* <DEDUP_REMOVED lines=23> */
[----:B------:R-:W-:Y:S01]  /*69d0*/  FMUL.FTZ R123, R123, R8 ;  /* 0x000000087b7b7220 */ /* 0x000fe20000410000 */
[----:B------:R-:W2:Y:S01]  /*69e0*/  MUFU.EX2 R179, R179 ;  /* 0x000000b300b37308 */ /* 0x000ea20000000800 */
[C---:B---3--:R-:W-:Y:S01]  /*69f0*/  FADD.FTZ R6, R175.reuse, R6 ;  /* 0x00000006af067221 */ /* 0x048fe20000010000 */
[----:B------:R-:W-:Y:S01]  /*6a00*/  F2FP.F16.F32.PACK_AB R159, R175, R174 ;  /* 0x000000aeaf9f723e */ /* 0x000fe200000000ff */
[-C--:B------:R-:W-:Y:S01]  /*6a10*/  FMUL.FTZ R126, R126, R8.reuse ;  /* 0x000000087e7e7220 */ /* 0x080fe20000410000 */
[-C--:B------:R-:W-:Y:S01]  /*6a20*/  FMUL.FTZ R127, R127, R8.reuse ;  /* 0x000000087f7f7220 */ /* 0x080fe20000410000 */
[-C--:B------:R-:W-:Y:S01]  /*6a30*/  FMUL.FTZ R130, R130, R8.reuse ;  /* 0x0000000882827220 */ /* 0x080fe20000410000 */
[-C--:B------:R-:W-:Y:S01]  /*6a40*/  FMUL.FTZ R131, R131, R8.reuse ;  /* 0x0000000883837220 */ /* 0x080fe20000410000 */
[----:B------:R4:W-:Y:S01]  /*6a50*/  STSM.16.M88.4 [R23], R156 ;  /* 0x0000009c17007844 */ /* 0x0009e20000000200 */
[----:B------:R-:W3:Y:S01]  /*6a60*/  MUFU.EX2 R182, R182 ;  /* 0x000000b600b67308 */ /* 0x000ee20000000800 */
[----:B0-----:R-:W-:Y:S01]  /*6a70*/  FADD.FTZ R6, R161, R6 ;  /* 0x00000006a1067221 */ /* 0x001fe20000010000 */
[-C--:B------:R-:W-:Y:S01]  /*6a80*/  FMUL.FTZ R134, R134, R8.reuse ;  /* 0x0000000886867220 */ /* 0x080fe20000410000 */
[-C--:B------:R-:W-:Y:S01]  /*6a90*/  FMUL.FTZ R135, R135, R8.reuse ;  /* 0x0000000887877220 */ /* 0x080fe20000410000 */
[-C--:B------:R-:W-:Y:S01]  /*6aa0*/  FMUL.FTZ R138, R138, R8.reuse ;  /* 0x000000088a8a7220 */ /* 0x080fe20000410000 */
[-C--:B------:R-:W-:Y:S01]  /*6ab0*/  FMUL.FTZ R139, R139, R8.reuse ;  /* 0x000000088b8b7220 */ /* 0x080fe20000410000 */
[-C--:B------:R-:W-:Y:S01]  /*6ac0*/  FMUL.FTZ R142, R142, R8.reuse ;  /* 0x000000088e8e7220 */ /* 0x080fe20000410000 */
[-C--:B------:R-:W-:Y:S01]  /*6ad0*/  FMUL.FTZ R143, R143, R8.reuse ;  /* 0x000000088f8f7220 */ /* 0x080fe20000410000 */
[----:B------:R-:W0:Y:S01]  /*6ae0*/  MUFU.EX2 R163, R183 ;  /* 0x000000b700a37308 */ /* 0x000e220000000800 */
[C---:B--2---:R-:W-:Y:S01]  /*6af0*/  FADD.FTZ R6, R179.reuse, R6 ;  /* 0x00000006b3067221 */ /* 0x044fe20000010000 */
[----:B------:R-:W-:Y:S01]  /*6b00*/  F2FP.F16.F32.PACK_AB R161, R179, R161 ;  /* 0x000000a1b3a1723e */ /* 0x000fe200000000ff */
[-C--:B------:R-:W-:Y:S01]  /*6b10*/  FMUL.FTZ R146, R146, R8.reuse ;  /* 0x0000000892927220 */ /* 0x080fe20000410000 */
[-C--:B------:R-:W-:Y:S01]  /*6b20*/  FMUL.FTZ R147, R147, R8.reuse ;  /* 0x0000000893937220 */ /* 0x080fe20000410000 */
[-C--:B------:R-:W-:Y:S01]  /*6b30*/  FMUL.FTZ R150, R150, R8.reuse ;  /* 0x0000000896967220 */ /* 0x080fe20000410000 */
[----:B------:R-:W-:Y:S01]  /*6b40*/  FMUL.FTZ R151, R151, R8 ;  /* 0x0000000897977220 */ /* 0x000fe20000410000 */
[----:B---3--:R-:W-:-:S04]  /*6b50*/  FADD.FTZ R6, R182, R6 ;  /* 0x00000006b6067221 */ /* 0x008fc80000010000 */
[C---:B0-----:R-:W-:Y:S01]  /*6b60*/  FADD.FTZ R6, R163.reuse, R6 ;  /* 0x00000006a3067221 */ /* 0x041fe20000010000 */
[----:B------:R-:W-:-:S05]  /*6b70*/  F2FP.F16.F32.PACK_AB R163, R163, R182 ;  /* 0x000000b6a3a3723e */ /* 0x000fca00000000ff */
[----:B------:R4:W-:Y:S01]  /*6b80*/  STSM.16.M88.4 [R22], R160 ;  /* 0x000000a016007844 */ /* 0x0009e20000000200 */
[----:B------:R-:W-:Y:S05]  /*6b90*/  @!P0 BRA `(.L_x_412) ;  /* 0x0000000000048947 */ /* 0x000fea0003800000 */
[----:B------:R-:W-:Y:S01]  /*6ba0*/  BPT.TRAP 0x1 ;  /* 0x000000040000795c */ /* 0x000fe20000300000 */
.L_x_412:
[----:B------:R0:W2:Y:S01]  /*6bb0*/  SYNCS.PHASECHK.TRANS64.TRYWAIT P2, [UR23+0x28c50], R7 ;  /* 0x028c5007ff0075a7 */ /* 0x0000a20008040157 */
[----:B------:R-:W-:Y:S05]  /*6bc0*/  @!P0 BRA `(.L_x_413) ;  /* 0x0000000000048947 */ /* 0x000fea0003800000 */
[----:B------:R-:W-:Y:S01]  /*6bd0*/  BPT.TRAP 0x1 ;  /* 0x000000040000795c */ /* 0x000fe20000300000 */
.L_x_413:
[----:B--2---:R-:W-:Y:S05]  /*6be0*/  @P2 BRA `(.L_x_414) ;  /* 0x0000000000082947 */ /* 0x004fea0003800000 */
[----:B------:R-:W2:Y:S02]  /*6bf0*/  SYNCS.PHASECHK.TRANS64.TRYWAIT P2, [UR23+0x28c50], R7 ;  /* 0x028c5007ff0075a7 */ /* 0x000ea40008040157 */
[----:B--2---:R-:W-:Y:S05]  /*6c00*/  @!P2 BRA `(.L_x_415) ;  /* 0x000000c800c8a947 */ /* 0x004fea0003800000 */
.L_x_414:
[----:B------:R-:W-:Y:S01]  /*6c10*/  ULEA UR10, UR37, UR54, 0xc ;  /* 0x00000036250a7291 */ /* 0x000fe2000f8e603f */
[----:B------:R-:W-:Y:S01]  /*6c20*/  WARPGROUP.ARRIVE ;  /* 0x00000000000079c5 */ /* 0x000fe20000000000 */
[----:B------:R-:W-:Y:S01]  /*6c30*/  UMOV UR7, 0x40000040 ;  /* 0x4000004000077882 */ /* 0x000fe20000000000 */
[----:B------:R-:W-:Y:S01]  /*6c40*/  PLOP3.LUT P2, PT, PT, PT, UP0, 0x80, 0x0 ;  /* 0x000000000000781c */ /* 0x000fe20003f4f008 */
[----:B--2---:R-:W-:Y:S01]  /*6c50*/  @!P1 VIADD R10, R10, 0x28c60 ;  /* 0x00028c600a0a9836 */ /* 0x004fe20000000000 */
[----:B------:R-:W-:Y:S01]  /*6c60*/  UMOV UR22, UR37 ;  /* 0x0000002500167c82 */ /* 0x000fe20008000000 */
[----:B----4-:R-:W-:Y:S01]  /*6c70*/  IMAD.MOV.U32 R8, RZ, RZ, R0 ;  /* 0x000000ffff087224 */ /* 0x010fe200078e0000 */
[----:B------:R-:W-:Y:S01]  /*6c80*/  UMOV UR6, UR10 ;  /* 0x0000000a00067c82 */ /* 0x000fe20008000000 */
[----:B------:R-:W-:Y:S01]  /*6c90*/  IMAD.MOV.U32 R9, RZ, RZ, R4 ;  /* 0x000000ffff097224 */ /* 0x000fe200078e0004 */
[----:B------:R-:W-:Y:S01]  /*6ca0*/  HGMMA.64x256x16.F32 R24, R188, gdesc[UR4].tnspB, R24, gsb0 ;  /* 0x43e00004bc187df0 */ /* 0x000fe20008000818 */
[----:B------:R-:W-:Y:S01]  /*6cb0*/  UIADD3 UR6, UR10, 0x80, URZ ;  /* 0x000000800a067890 */ /* 0x000fe2000fffe03f */
[----:B------:R-:W-:Y:S01]  /*6cc0*/  @!P1 PRMT R10, RZ, 0x654, R10 ;  /* 0x00000654ff0a9816 */ /* 0x000fe2000000000a */
[----:B------:R-:W-:Y:S01]  /*6cd0*/  UMOV UR7, 0x40000040 ;  /* 0x4000004000077882 */ /* 0x000fe20000000000 */
[----:B------:R-:W-:-:S02]  /*6ce0*/  WARPGROUP.DEPBAR.LE gsb0, 0x0 ;  /* 0x00008000000079c5 */ /* 0x000fc40000010000 */
[----:B------:R-:W-:-:S15]  /*6cf0*/  WARPGROUP.ARRIVE ;  /* 0x00000000000079c5 */ /* 0x000fde0000000000 */
[----:B------:R-:W-:-:S07]  /*6d00*/  NOP ;  /* 0x0000000000007918 */ /* 0x000fce0000000000 */
        /* <DEDUP_REMOVED lines=19> */
[----:B--2---:R-:W2:Y:S02]  /*6e40*/  FENCE.VIEW.ASYNC.S ;  /* 0x00000000000073c6 */ /* 0x004ea40000000000 */
[----:B--2---:R-:W-:Y:S01]  /*6e50*/  NOP ;  /* 0x0000000000007918 */ /* 0x004fe20000000000 */
[----:B------:R-:W-:Y:S06]  /*6e60*/  BAR.ARV 0xe, 0x100 ;  /* 0x0384000000007b1d */ /* 0x000fec0000002000 */
[----:B------:R2:W-:Y:S01]  /*6e70*/  @!P1 SYNCS.ARRIVE.TRANS64.RED.A1T0 RZ, [R10+URZ], RZ ;  /* 0x000000ff0aff99a7 */ /* 0x0005e2000810043f */
[----:B------:R-:W-:Y:S05]  /*6e80*/  @P2 BRA `(.L_x_416) ;  /* 0xffffffe400d02947 */ /* 0x000fea000383ffff */
.L_x_407:
[----:B------:R-:W3:Y:S01]  /*6e90*/  SHFL.BFLY PT, R8, R5, 0x2, 0x1f ;  /* 0x0c401f0005087f89 */ /* 0x000ee200000e0000 */
[----:B------:R-:W-:Y:S08]  /*6ea0*/  BAR.ARV 0x8, 0x100 ;  /* 0x0204000000007b1d */ /* 0x000ff00000002000 */
[----:B------:R-:W-:Y:S01]  /*6eb0*/  BAR.SYNC.DEFER_BLOCKING 0xf, 0x100 ;  /* 0x03c4000000007b1d */ /* 0x000fe20000010000 */
[----:B------:R-:W-:Y:S01]  /*6ec0*/  ISETP.NE.AND P2, PT, R17, RZ, PT ;  /* 0x000000ff1100720c */ /* 0x000fe20003f45270 */
[----:B------:R-:W-:Y:S01]  /*6ed0*/  IMAD.MOV.U32 R13, RZ, RZ, -0x800000 ;  /* 0xff800000ff0d7424 */ /* 0x000fe200078e00ff */
[----:B------:R-:W-:Y:S01]  /*6ee0*/  UIADD3 UR48, UR48, 0x1, URZ ;  /* 0x0000000130307890 */ /* 0x000fe2000fffe03f */
[----:B------:R-:W-:-:S02]  /*6ef0*/  IMAD.MOV.U32 R12, RZ, RZ, -0x800000 ;  /* 0xff800000ff0c7424 */ /* 0x000fc400078e00ff */
[----:B01----:R-:W0:Y:S01]  /*6f00*/  SHFL.BFLY PT, R7, R6, 0x2, 0x1f ;  /* 0x0c401f0006077f89 */ /* 0x003e2200000e0000 */
[----:B---3--:R-:W-:Y:S01]  /*6f10*/  FADD.FTZ R8, R8, R5 ;  /* 0x0000000508087221 */ /* 0x008fe20000010000 */
[----:B------:R-:W-:-:S04]  /*6f20*/  IMAD.MOV.U32 R5, RZ, RZ, RZ ;  /* 0x000000ffff057224 */ /* 0x000fc800078e00ff */
[----:B------:R-:W1:Y:S01]  /*6f30*/  SHFL.BFLY PT, R3, R8, 0x1, 0x1f ;  /* 0x0c201f0008037f89 */ /* 0x000e6200000e0000 */
[----:B0-----:R-:W-:Y:S01]  /*6f40*/  FADD.FTZ R7, R7, R6 ;  /* 0x0000000607077221 */ /* 0x001fe20000010000 */
[----:B------:R-:W-:-:S04]  /*6f50*/  IMAD.U32 R6, RZ, RZ, UR21 ;  /* 0x00000015ff067e24 */ /* 0x000fc8000f8e00ff */
[----:B--2---:R-:W0:Y:S01]  /*6f60*/  SHFL.BFLY PT, R10, R7, 0x1, 0x1f ;  /* 0x0c201f00070a7f89 */ /* 0x004e2200000e0000 */
[----:B-1----:R-:W-:-:S05]  /*6f70*/  FADD.FTZ R9, R8, R3 ;  /* 0x0000000308097221 */ /* 0x002fca0000010000 */
[----:B------:R-:W-:-:S13]  /*6f80*/  FSETP.NE.FTZ.AND P0, PT, R9, RZ, PT ;  /* 0x000000ff0900720b */ /* 0x000fda0003f15000 */
[----:B------:R-:W1:Y:S01]  /*6f90*/  @P0 MUFU.LG2 R3, R9 ;  /* 0x0000000900030308 */ /* 0x000e620000000c00 */
[----:B0-----:R-:W-:Y:S01]  /*6fa0*/  FADD.FTZ R10, R7, R10 ;  /* 0x0000000a070a7221 */ /* 0x001fe20000010000 */
[----:B------:R-:W-:-:S04]  /*6fb0*/  @P0 FMUL.FTZ R7, R6, 0.69314718246459960938 ;  /* 0x3f31721806070820 */ /* 0x000fc80000410000 */
[----:B------:R-:W-:Y:S02]  /*6fc0*/  FSETP.NE.FTZ.AND P1, PT, R10, RZ, PT ;  /* 0x000000ff0a00720b */ /* 0x000fe40003f35000 */
[----:B------:R-:W0:Y:S01]  /*6fd0*/  @P0 MUFU.RCP R5, R9 ;  /* 0x0000000900050308 */ /* 0x000e220000001000 */
[----:B-1----:R-:W-:Y:S01]  /*6fe0*/  @P0 FMUL.FTZ R6, R3, 0.69314718246459960938 ;  /* 0x3f31721803060820 */ /* 0x002fe20000410000 */
[----:B------:R-:W-:-:S03]  /*6ff0*/  IMAD.MOV.U32 R3, RZ, RZ, RZ ;  /* 0x000000ffff037224 */ /* 0x000fc600078e00ff */
[----:B------:R-:W-:Y:S01]  /*7000*/  @P0 FFMA.FTZ R13, R7, R4, R6 ;  /* 0x00000004070d0223 */ /* 0x000fe20000010006 */
[----:B------:R-:W-:-:S05]  /*7010*/  IMAD.U32 R7, RZ, RZ, UR37 ;  /* 0x00000025ff077e24 */ /* 0x000fca000f8e00ff */
[----:B------:R-:W-:Y:S01]  /*7020*/  @P1 MUFU.LG2 R6, R10 ;  /* 0x0000000a00061308 */ /* 0x000fe20000000c00 */
[----:B------:R-:W-:Y:S01]  /*7030*/  UIADD3 UR37, UR37, 0x1, URZ ;  /* 0x0000000125257890 */ /* 0x000fe2000fffe03f */
[-C--:B0-----:R-:W-:Y:S01]  /*7040*/  FMUL.FTZ R24, R24, R5.reuse ;  /* 0x0000000518187220 */ /* 0x081fe20000410000 */
[----:B------:R-:W-:Y:S02]  /*7050*/  @!P2 IMAD R4, R7, 0x40, R16 ;  /* 0x000000400704a824 */ /* 0x000fe400078e0210 */
[-C--:B------:R-:W-:Y:S01]  /*7060*/  FMUL.FTZ R25, R25, R5.reuse ;  /* 0x0000000519197220 */ /* 0x080fe20000410000 */
[----:B------:R-:W-:Y:S01]  /*7070*/  UISETP.NE.AND UP0, UPT, UR37, 0x2, UPT ;  /* 0x000000022500788c */ /* 0x000fe2000bf05270 */
[-C--:B------:R-:W-:Y:S01]  /*7080*/  FMUL.FTZ R28, R28, R5.reuse ;  /* 0x000000051c1c7220 */ /* 0x080fe20000410000 */
[-C--:B------:R-:W-:Y:S01]  /*7090*/  FMUL.FTZ R29, R29, R5.reuse ;  /* 0x000000051d1d7220 */ /* 0x080fe20000410000 */
[----:B------:R-:W0:Y:S01]  /*70a0*/  @P1 MUFU.RCP R3, R10 ;  /* 0x0000000a00031308 */ /* 0x000e220000001000 */
[----:B------:R-:W-:Y:S01]  /*70b0*/  @!P2 LEA R4, R4, UR38, 0x2 ;  /* 0x000000260404ac11 */ /* 0x000fe2000f8e10ff */
[-C--:B------:R-:W-:Y:S01]  /*70c0*/  FMUL.FTZ R32, R32, R5.reuse ;  /* 0x0000000520207220 */ /* 0x080fe20000410000 */
[-C--:B------:R-:W-:Y:S01]  /*70d0*/  FMUL.FTZ R33, R33, R5.reuse ;  /* 0x0000000521217220 */ /* 0x080fe20000410000 */
[-C--:B------:R-:W-:Y:S01]  /*70e0*/  FMUL.FTZ R36, R36, R5.reuse ;  /* 0x0000000524247220 */ /* 0x080fe20000410000 */
[-C--:B------:R-:W-:Y:S01]  /*70f0*/  FMUL.FTZ R37, R37, R5.reuse ;  /* 0x0000000525257220 */ /* 0x080fe20000410000 */
[----:B------:R-:W-:Y:S01]  /*7100*/  @!P2 STS [R4+0x28800], R5 ;  /* 0x028800050400a388 */ /* 0x000fe20000000800 */
        /* <DEDUP_REMOVED lines=20> */
[----:B0-----:R-:W-:-:S02]  /*7250*/  IMAD.U32 R4, RZ, RZ, UR21 ;  /* 0x00000015ff047e24 */ /* 0x001fc4000f8e00ff */
        /* <DEDUP_REMOVED lines=38> */
[----:B------:R-:W-:Y:S01]  /*74c0*/  @P1 FMUL.FTZ R5, R6, 0.69314718246459960938 ;  /* 0x3f31721806051820 */ /* 0x000fe20000410000 */
[----:B------:R-:W-:Y:S01]  /*74d0*/  USEL UR4, URZ, 0x1, UP0 ;  /* 0x000000013f047887 */ /* 0x000fe20008000000 */
        /* <DEDUP_REMOVED lines=66> */
[----:B------:R-:W-:-:S02]  /*7900*/  USEL UR37, UR37, URZ, UP0 ;  /* 0x0000003f25257287 */ /* 0x000fc40008000000 */
[----:B------:R-:W-:Y:S01]  /*7910*/  ULOP3.LUT UR47, UR47, UR4, URZ, 0x3c, !UPT ;  /* 0x000000042f2f7292 */ /* 0x000fe2000f8e3c3f */
[----:B------:R-:W-:Y:S11]  /*7920*/  BAR.ARV 0xe, 0x100 ;  /* 0x0384000000007b1d */ /* 0x000ff60000002000 */
.L_x_387:
[----:B------:R-:W0:Y:S08]  /*7930*/  S2UR UR4, SR_CgaCtaId ;  /* 0x00000000000479c3 */ /* 0x000e300000008800 */
[----:B------:R-:W-:Y:S06]  /*7940*/  BAR.SYNC.DEFER_BLOCKING 0x5, 0x180 ;  /* 0x0146000000007b1d */ /* 0x000fec0000010000 */
[----:B------:R-:W-:Y:S01]  /*7950*/  UMOV UR38, 0x400 ;  /* 0x0000040000267882 */ /* 0x000fe20000000000 */
[----:B------:R-:W-:Y:S01]  /*7960*/  BSSY B0, `(.L_x_417) ;  /* 0x000049c000007945 */ /* 0x000fe20003800000 */
[----:B0-----:R-:W-:-:S09]  /*7970*/  ULEA UR38, UR4, UR38, 0x18 ;  /* 0x0000002604267291 */ /* 0x001fd2000f8ec03f */
[----:B------:R-:W0:Y:S02]  /*7980*/  LDS.128 R4, [UR38+0x28cd0] ;  /* 0x028cd026ff047984 */ /* 0x000e240008000c00 */
[----:B0-----:R-:W-:Y:S02]  /*7990*/  R2UR UR5, R5 ;  /* 0x00000000050572ca */ /* 0x001fe400000e0000 */
[----:B------:R-:W-:Y:S02]  /*79a0*/  R2UR UR6, R6 ;  /* 0x00000000060672ca */ /* 0x000fe400000e0000 */
[----:B------:R-:W-:Y:S01]  /*79b0*/  R2UR UR7, R7 ;  /* 0x00000000070772ca */ /* 0x000fe200000e0000 */
[----:B------:R-:W-:Y:S06]  /*79c0*/  BAR.ARV 0x4, 0x180 ;  /* 0x0106000000007b1d */ /* 0x000fec0000002000 */
[----:B------:R-:W-:Y:S08]  /*79d0*/  @P0 BRA `(.L_x_418) ;  /* 0x0000003800540947 */ /* 0x000ff00003800000 */
[----:B------:R-:W2:Y:S01]  /*79e0*/  LDL R0, [R1+0x60] ;  /* 0x0000600001007983 */ /* 0x000ea20000100800 */
[----:B------:R-:W0:Y:S01]  /*79f0*/  S2UR UR4, SR_SWINHI ;  /* 0x00000000000479c3 */ /* 0x000e220000002f00 */
[----:B------:R-:W-:Y:S01]  /*7a00*/  F2FP.F16.F32.PACK_AB R6, R29, R28 ;  /* 0x0000001c1d06723e */ /* 0x000fe200000000ff */
[----:B------:R-:W-:Y:S01]  /*7a10*/  USHF.L.U64.HI UR12, UR39, 0x2, UR42 ;  /* 0x00000002270c7899 */ /* 0x000fe2000801022a */
[----:B------:R-:W-:Y:S01]  /*7a20*/  F2FP.F16.F32.PACK_AB R7, R31, R30 ;  /* 0x0000001e1f07723e */ /* 0x000fe200000000ff */
[----:B------:R-:W-:Y:S01]  /*7a30*/  ULDC.64 UR10, c[0x0][0xc00] ;  /* 0x00030000000a7ab9 */ /* 0x000fe20000000a00 */
[----:B------:R-:W-:Y:S02]  /*7a40*/  F2FP.F16.F32.PACK_AB R9, R35, R34 ;  /* 0x000000222309723e */ /* 0x000fe400000000ff */
[----:B------:R-:W-:Y:S02]  /*7a50*/  F2FP.F16.F32.PACK_AB R10, R37, R36 ;  /* 0x00000024250a723e */ /* 0x000fe400000000ff */
[----:B------:R-:W-:Y:S01]  /*7a60*/  F2FP.F16.F32.PACK_AB R11, R39, R38 ;  /* 0x00000026270b723e */ /* 0x000fe200000000ff */
[----:B------:R-:W-:Y:S01]  /*7a70*/  UMOV UR8, UR38 ;  /* 0x0000002600087c82 */ /* 0x000fe20008000000 */
[----:B0-----:R-:W-:Y:S01]  /*7a80*/  UMOV UR9, UR4 ;  /* 0x0000000400097c82 */ /* 0x001fe20008000000 */
[----:B------:R-:W-:Y:S01]  /*7a90*/  USHF.L.U32 UR4, UR39, 0x2, URZ ;  /* 0x0000000227047899 */ /* 0x000fe2000800063f */
[----:B------:R-:W-:-:S02]  /*7aa0*/  IMAD.U32 R14, RZ, RZ, UR8 ;  /* 0x00000008ff0e7e24 */ /* 0x000fc4000f8e00ff */
[----:B------:R-:W-:Y:S01]  /*7ab0*/  IMAD.U32 R15, RZ, RZ, UR9 ;  /* 0x00000009ff0f7e24 */ /* 0x000fe2000f8e00ff */
[----:B------:R-:W-:Y:S02]  /*7ac0*/  ULDC.64 UR8, c[0x0][0xc08] ;  /* 0x0003020000087ab9 */ /* 0x000fe40000000a00 */
[----:B------:R-:W-:-:S04]  /*7ad0*/  UISETP.NE.U32.AND UP0, UPT, UR8, URZ, UPT ;  /* 0x0000003f0800728c */ /* 0x000fc8000bf05070 */
[----:B------:R-:W-:Y:S01]  /*7ae0*/  UISETP.NE.AND.EX UP0, UPT, UR9, URZ, UPT, UP0 ;  /* 0x0000003f0900728c */ /* 0x000fe2000bf05300 */
[----:B------:R-:W-:Y:S05]  /*7af0*/  BAR.SYNC.DEFER_BLOCKING 0x1, 0x100 ;  /* 0x0044000000007b1d */ /* 0x000fea0000010000 */
[----:B------:R-:W-:-:S05]  /*7b00*/  PLOP3.LUT P1, PT, PT, PT, UP0, 0x80, 0x0 ;  /* 0x000000000000781c */ /* 0x000fca0003f2f008 */
[----:B------:R-:W-:-:S04]  /*7b10*/  @UP0 UIADD3 UR8, UP1, UR4, UR8, URZ ;  /* 0x0000000804080290 */ /* 0x000fc8000ff3e03f */
[----:B------:R-:W-:Y:S02]  /*7b20*/  @UP0 UIADD3.X UR9, UR12, UR9, URZ, UP1, !UPT ;  /* 0x000000090c090290 */ /* 0x000fe40008ffe43f */
[----:B------:R-:W-:Y:S01]  /*7b30*/  UIADD3 UR4, UP0, UR4, UR10, URZ ;  /* 0x0000000a04047290 */ /* 0x000fe2000ff1e03f */
[----:B--2---:R-:W-:-:S03]  /*7b40*/  IMAD.WIDE R20, R0, 0x2, R14 ;  /* 0x0000000200147825 */ /* 0x004fc600078e020e */
[C---:B------:R-:W-:Y:S02]  /*7b50*/  LOP3.LUT R5, R20.reuse, 0x380, RZ, 0xc0, !PT ;  /* 0x0000038014057812 */ /* 0x040fe400078ec0ff */
[----:B------:R-:W-:Y:S02]  /*7b60*/  IADD3 R8, P0, R20, 0x20, RZ ;  /* 0x0000002014087810 */ /* 0x000fe40007f1e0ff */
[----:B------:R-:W-:Y:S02]  /*7b70*/  SHF.R.U64 R5, R5, 0x3, RZ ;  /* 0x0000000305057819 */ /* 0x000fe400000012ff */
[----:B------:R-:W-:Y:S02]  /*7b80*/  LOP3.LUT R3, R8, 0x380, RZ, 0xc0, !PT ;  /* 0x0000038008037812 */ /* 0x000fe400078ec0ff */
[----:B------:R-:W-:Y:S01]  /*7b90*/  LOP3.LUT R4, R5, R20, RZ, 0x3c, !PT ;  /* 0x0000001405047212 */ /* 0x000fe200078e3cff */
[----:B------:R-:W-:Y:S01]  /*7ba0*/  IMAD.MOV.U32 R5, RZ, RZ, R21 ;  /* 0x000000ffff057224 */ /* 0x000fe200078e0015 */
[----:B------:R-:W-:-:S04]  /*7bb0*/  SHF.R.U64 R3, R3, 0x3, RZ ;  /* 0x0000000303037819 */ /* 0x000fc800000012ff */
[----:B------:R-:W-:Y:S02]  /*7bc0*/  MOV R0, R4 ;  /* 0x0000000400007202 */ /* 0x000fe40000000f00 */
[----:B------:R-:W-:Y:S02]  /*7bd0*/  F2FP.F16.F32.PACK_AB R4, R25, R24 ;  /* 0x000000181904723e */ /* 0x000fe400000000ff */
[----:B------:R-:W-:-:S05]  /*7be0*/  F2FP.F16.F32.PACK_AB R5, R27, R26 ;  /* 0x0000001a1b05723e */ /* 0x000fca00000000ff */
[----:B------:R0:W-:Y:S02]  /*7bf0*/  STSM.16.M88.4 [R0], R4 ;  /* 0x0000000400007844 */ /* 0x0001e40000000200 */
[----:B0-----:R-:W-:Y:S01]  /*7c00*/  IMAD.X R5, RZ, RZ, R21, P0 ;  /* 0x000000ffff057224 */ /* 0x001fe200000e0615 */
[----:B------:R-:W-:Y:S02]  /*7c10*/  LOP3.LUT R4, R3, R8, RZ, 0x3c, !PT ;  /* 0x0000000803047212 */ /* 0x000fe400078e3cff */
[----:B------:R-:W-:Y:S02]  /*7c20*/  F2FP.F16.F32.PACK_AB R8, R33, R32 ;  /* 0x000000202108723e */ /* 0x000fe400000000ff */
[----:B------:R-:W-:Y:S02]  /*7c30*/  MOV R3, R4 ;  /* 0x0000000400037202 */ /* 0x000fe40000000f00 */
[----:B------:R-:W-:Y:S02]  /*7c40*/  IADD3 R5, P0, R20, 0x40, RZ ;  /* 0x0000004014057810 */ /* 0x000fe40007f1e0ff */
[----:B------:R-:W-:Y:S01]  /*7c50*/  F2FP.F16.F32.PACK_AB R6, R45, R44 ;  /* 0x0000002c2d06723e */ /* 0x000fe200000000ff */
[----:B------:R0:W-:Y:S01]  /*7c60*/  STSM.16.M88.4 [R3], R8 ;  /* 0x0000000803007844 */ /* 0x0001e20000000200 */
[----:B------:R-:W-:-:S02]  /*7c70*/  LOP3.LUT R4, R5, 0x380, RZ, 0xc0, !PT ;  /* 0x0000038005047812 */ /* 0x000fc400078ec0ff */
[----:B------:R-:W-:Y:S02]  /*7c80*/  F2FP.F16.F32.PACK_AB R7, R47, R46 ;  /* 0x0000002e2f07723e */ /* 0x000fe400000000ff */
[----:B------:R-:W-:-:S04]  /*7c90*/  SHF.R.U64 R4, R4, 0x3, RZ ;  /* 0x0000000304047819 */ /* 0x000fc800000012ff */
[----:B------:R-:W-:Y:S01]  /*7ca0*/  LOP3.LUT R4, R4, R5, RZ, 0x3c, !PT ;  /* 0x0000000504047212 */ /* 0x000fe200078e3cff */
[----:B------:R-:W-:-:S05]  /*7cb0*/  IMAD.X R5, RZ, RZ, R21, P0 ;  /* 0x000000ffff057224 */ /* 0x000fca00000e0615 */
[----:B------:R-:W-:Y:S02]  /*7cc0*/  MOV R0, R4 ;  /* 0x0000000400007202 */ /* 0x000fe40000000f00 */
[----:B0-----:R-:W-:Y:S02]  /*7cd0*/  IADD3 R8, P0, R20, 0x60, RZ ;  /* 0x0000006014087810 */ /* 0x001fe40007f1e0ff */
[----:B------:R-:W-:Y:S02]  /*7ce0*/  F2FP.F16.F32.PACK_AB R4, R41, R40 ;  /* 0x000000282904723e */ /* 0x000fe400000000ff */
[----:B------:R-:W-:Y:S02]  /*7cf0*/  LOP3.LUT R3, R8, 0x380, RZ, 0xc0, !PT ;  /* 0x0000038008037812 */ /* 0x000fe400078ec0ff */
[----:B------:R-:W-:Y:S02]  /*7d00*/  F2FP.F16.F32.PACK_AB R5, R43, R42 ;  /* 0x0000002a2b05723e */ /* 0x000fe400000000ff */
[----:B------:R-:W-:-:S02]  /*7d10*/  SHF.R.U64 R3, R3, 0x3, RZ ;  /* 0x0000000303037819 */ /* 0x000fc400000012ff */
[----:B------:R-:W-:Y:S01]  /*7d20*/  F2FP.F16.F32.PACK_AB R9, R51, R50 ;  /* 0x000000323309723e */ /* 0x000fe200000000ff */
[----:B------:R0:W-:Y:S01]  /*7d30*/  STSM.16.M88.4 [R0], R4 ;  /* 0x0000000400007844 */ /* 0x0001e20000000200 */
[----:B------:R-:W-:Y:S02]  /*7d40*/  F2FP.F16.F32.PACK_AB R10, R53, R52 ;  /* 0x00000034350a723e */ /* 0x000fe400000000ff */
[----:B------:R-:W-:Y:S01]  /*7d50*/  F2FP.F16.F32.PACK_AB R11, R55, R54 ;  /* 0x00000036370b723e */ /* 0x000fe200000000ff */
[----:B0-----:R-:W-:Y:S01]  /*7d60*/  IMAD.X R5, RZ, RZ, R21, P0 ;  /* 0x000000ffff057224 */ /* 0x001fe200000e0615 */
[----:B------:R-:W-:Y:S02]  /*7d70*/  LOP3.LUT R4, R3, R8, RZ, 0x3c, !PT ;  /* 0x0000000803047212 */ /* 0x000fe400078e3cff */
[----:B------:R-:W-:Y:S02]  /*7d80*/  F2FP.F16.F32.PACK_AB R8, R49, R48 ;  /* 0x000000303108723e */ /* 0x000fe400000000ff */
[----:B------:R-:W-:-:S02]  /*7d90*/  MOV R3, R4 ;  /* 0x0000000400037202 */ /* 0x000fc40000000f00 */
[----:B------:R-:W-:Y:S02]  /*7da0*/  IADD3 R5, P0, R20, 0x2000, RZ ;  /* 0x0000200014057810 */ /* 0x000fe40007f1e0ff */
[----:B------:R-:W-:Y:S01]  /*7db0*/  F2FP.F16.F32.PACK_AB R6, R61, R60 ;  /* 0x0000003c3d06723e */ /* 0x000fe200000000ff */
[----:B------:R0:W-:Y:S01]  /*7dc0*/  STSM.16.M88.4 [R3], R8 ;  /* 0x0000000803007844 */ /* 0x0001e20000000200 */
[----:B------:R-:W-:Y:S02]  /*7dd0*/  LOP3.LUT R4, R5, 0x380, RZ, 0xc0, !PT ;  /* 0x0000038005047812 */ /* 0x000fe400078ec0ff */
        /* <DEDUP_REMOVED lines=117> */
[----:B------:R-:W-:Y:S01]  /*8530*/  LOP3.LUT R3, R8, 0x380, RZ, 0xc0, !PT ;  /* 0x0000038008037812 */ /* 0x000fe200078ec0ff */
[----:B------:R-:W-:Y:S01]  /*8540*/  IMAD.X R21, RZ, RZ, R21, P0 ;  /* 0x000000ffff157224 */ /* 0x000fe200000e0615 */
[----:B------:R-:W-:Y:S02]  /*8550*/  F2FP.F16.F32.PACK_AB R5, R139, R138 ;  /* 0x0000008a8b05723e */ /* 0x000fe400000000ff */
[----:B------:R-:W-:-:S02]  /*8560*/  SHF.R.U64 R3, R3, 0x3, RZ ;  /* 0x0000000303037819 */ /* 0x000fc400000012ff */
[----:B------:R-:W-:Y:S01]  /*8570*/  ISETP.NE.U32.AND P0, PT, RZ, UR10, PT ;  /* 0x0000000aff007c0c */ /* 0x000fe2000bf05070 */
[----:B------:R0:W-:Y:S01]  /*8580*/  STSM.16.M88.4 [R0], R4 ;  /* 0x0000000400007844 */ /* 0x0001e20000000200 */
[----:B------:R-:W-:Y:S02]  /*8590*/  LOP3.LUT R20, R3, R8, RZ, 0x3c, !PT ;  /* 0x0000000803147212 */ /* 0x000fe400078e3cff */
[----:B------:R-:W-:Y:S02]  /*85a0*/  ISETP.NE.AND.EX P0, PT, RZ, UR11, PT, P0 ;  /* 0x0000000bff007c0c */ /* 0x000fe4000bf05300 */
[----:B------:R-:W-:Y:S02]  /*85b0*/  MOV R20, R20 ;  /* 0x0000001400147202 */ /* 0x000fe40000000f00 */
[----:B0-----:R-:W-:Y:S02]  /*85c0*/  F2FP.F16.F32.PACK_AB R4, R145, R144 ;  /* 0x000000909104723e */ /* 0x001fe400000000ff */
[----:B------:R-:W-:-:S02]  /*85d0*/  F2FP.F16.F32.PACK_AB R5, R147, R146 ;  /* 0x000000929305723e */ /* 0x000fc400000000ff */
[----:B------:R-:W-:Y:S02]  /*85e0*/  F2FP.F16.F32.PACK_AB R6, R149, R148 ;  /* 0x000000949506723e */ /* 0x000fe400000000ff */
[----:B------:R-:W-:-:S05]  /*85f0*/  F2FP.F16.F32.PACK_AB R7, R151, R150 ;  /* 0x000000969707723e */ /* 0x000fca00000000ff */
[----:B------:R0:W-:Y:S02]  /*8600*/  STSM.16.M88.4 [R20], R4 ;  /* 0x0000000414007844 */ /* 0x0001e40000000200 */
[----:B0-----:R-:W-:Y:S01]  /*8610*/  IMAD.U32 R4, RZ, RZ, UR8 ;  /* 0x00000008ff047e24 */ /* 0x001fe2000f8e00ff */
[----:B------:R-:W-:Y:S01]  /*8620*/  UIADD3.X UR8, UR12, UR11, URZ, UP0, !UPT ;  /* 0x0000000b0c087290 */ /* 0x000fe200087fe43f */
[----:B------:R-:W-:Y:S01]  /*8630*/  IMAD.U32 R5, RZ, RZ, UR9 ;  /* 0x00000009ff057e24 */ /* 0x000fe2000f8e00ff */
[----:B------:R-:W-:Y:S06]  /*8640*/  BAR.SYNC.DEFER_BLOCKING 0x1, 0x100 ;  /* 0x0044000000007b1d */ /* 0x000fec0000010000 */
[----:B------:R0:W2:Y:S02]  /*8650*/  @P1 LDG.E R3, desc[UR40][R4.64] ;  /* 0x0000002804031981 */ /* 0x0000a4000c1e1900 */
[----:B0-----:R-:W-:Y:S01]  /*8660*/  IMAD.U32 R4, RZ, RZ, UR4 ;  /* 0x00000004ff047e24 */ /* 0x001fe2000f8e00ff */
[----:B------:R-:W-:Y:S01]  /*8670*/  UISETP.NE.AND UP0, UPT, UR46, URZ, UPT ;  /* 0x0000003f2e00728c */ /* 0x000fe2000bf05270 */
[----:B------:R-:W-:Y:S01]  /*8680*/  IMAD.U32 R5, RZ, RZ, UR8 ;  /* 0x00000008ff057e24 */ /* 0x000fe2000f8e00ff */
[----:B------:R-:W-:-:S04]  /*8690*/  ULDC UR4, c[0x0][0xad4] ;  /* 0x0002b50000047ab9 */ /* 0x000fc80000000800 */
[----:B------:R0:W5:Y:S01]  /*86a0*/  @P0 LDG.E R0, desc[UR40][R4.64] ;  /* 0x0000002804000981 */ /* 0x000162000c1e1900 */
[----:B------:R-:W-:Y:S01]  /*86b0*/  ULDC UR8, c[0x0][0xa88] ;  /* 0x0002a20000087ab9 */ /* 0x000fe20000000800 */
[----:B------:R-:W-:Y:S01]  /*86c0*/  USEL UR46, UR46, UR4, UP0 ;  /* 0x000000042e2e7287 */ /* 0x000fe20008000000 */
[----:B--2---:R-:W-:Y:S01]  /*86d0*/  @P1 R2UR UR8, R3 ;  /* 0x00000000030812ca */ /* 0x004fe200000e0000 */
[----:B0-----:R-:W-:-:S14]  /*86e0*/  @P1 BRA `(.L_x_419) ;  /* 0x0000000000181947 */ /* 0x001fdc0003800000 */
[----:B------:R-:W-:Y:S05]  /*86f0*/  @!P0 BRA `(.L_x_419) ;  /* 0x0000000000148947 */ /* 0x000fea0003800000 */
[----:B------:R-:W2:Y:S04]  /*8700*/  LDG.E R6, desc[UR40][R4.64] ;  /* 0x0000002804067981 */ /* 0x000ea8000c1e1900 */
[----:B------:R-:W3:Y:S01]  /*8710*/  LDG.E R3, desc[UR40][R4.64+0x4] ;  /* 0x0000042804037981 */ /* 0x000ee2000c1e1900 */
[----:B--2---:R-:W-:Y:S02]  /*8720*/  R2UR UR4, R6 ;  /* 0x00000000060472ca */ /* 0x004fe400000e0000 */
[----:B---3--:R-:W-:-:S13]  /*8730*/  R2UR UR8, R3 ;  /* 0x00000000030872ca */ /* 0x008fda00000e0000 */
[----:B------:R-:W-:-:S12]  /*8740*/  UIADD3 UR8, -UR4, UR8, URZ ;  /* 0x0000000804087290 */ /* 0x000fd8000fffe13f */
.L_x_419:
[----:B------:R-:W0:Y:S01]  /*8750*/  SHFL.IDX PT, R3, R224, RZ, 0x1f ;  /* 0x00001fffe0037589 */ /* 0x000e2200000e0000 */
[----:B------:R-:W-:Y:S01]  /*8760*/  UMOV UR4, URZ ;  /* 0x0000003f00047c82 */ /* 0x000fe20008000000 */
[----:B-----5:R-:W-:Y:S01]  /*8770*/  @P0 R2UR UR4, R0 ;  /* 0x00000000000402ca */ /* 0x020fe200000e0000 */
[----:B------:R-:W-:Y:S02]  /*8780*/  UISETP.NE.U32.AND UP0, UPT, UR10, URZ, UPT ;  /* 0x0000003f0a00728c */ /* 0x000fe4000bf05070 */
[----:B------:R-:W-:Y:S02]  /*8790*/  UISETP.GT.AND UP1, UPT, UR46, 0x1, UPT ;  /* 0x000000012e00788c */ /* 0x000fe4000bf24270 */
[----:B------:R-:W-:-:S04]  /*87a0*/  UISETP.NE.AND.EX UP0, UPT, UR11, URZ, UPT, UP0 ;  /* 0x0000003f0b00728c */ /* 0x000fc8000bf05300 */
[----:B------:R-:W-:Y:S01]  /*87b0*/  PLOP3.LUT P1, PT, PT, PT, UP1, 0x80, 0x0 ;  /* 0x000000000000781c */ /* 0x000fe20003f2f018 */
[----:B------:R-:W-:-:S03]  /*87c0*/  USEL UR9, UR39, URZ, !UP0 ;  /* 0x0000003f27097287 */ /* 0x000fc6000c000000 */
[----:B------:R-:W-:Y:S01]  /*87d0*/  USHF.R.S32.HI UR18, URZ, 0x1f, UR4 ;  /* 0x0000001f3f127899 */ /* 0x000fe20008011404 */
[----:B0-----:R-:W-:-:S13]  /*87e0*/  ISETP.NE.AND P0, PT, R3, RZ, PT ;  /* 0x000000ff0300720c */ /* 0x001fda0003f05270 */
[----:B------:R-:W-:Y:S05]  /*87f0*/  @P0 BRA `(.L_x_420) ;  /* 0x0000000400080947 */ /* 0x000fea0003800000 */
[----:B------:R-:W2:Y:S01]  /*8800*/  LDL R6, [R1+0x58] ;  /* 0x0000580001067983 */ /* 0x000ea20000100800 */
[----:B------:R-:W0:Y:S01]  /*8810*/  LDC R0, c[0x0][0xbe8] ;  /* 0x0002fa00ff007b82 */ /* 0x000e220000000800 */
[----:B------:R-:W-:Y:S01]  /*8820*/  UISETP.GT.AND UP1, UPT, UR46, 0x1, UPT ;  /* 0x000000012e00788c */ /* 0x000fe2000bf24270 */
[----:B------:R-:W-:Y:S01]  /*8830*/  IMAD.U32 R9, RZ, RZ, UR43 ;  /* 0x0000002bff097e24 */ /* 0x000fe2000f8e00ff */
[----:B------:R-:W3:Y:S01]  /*8840*/  LDL R10, [R1+0x5c] ;  /* 0x00005c00010a7983 */ /* 0x000ee20000100800 */
[----:B------:R-:W-:Y:S01]  /*8850*/  UMOV UR19, 0x9b8 ;  /* 0x000009b800137882 */ /* 0x000fe20000000000 */
[----:B0-----:R-:W-:Y:S01]  /*8860*/  ISETP.NE.AND P0, PT, R0, 0x1, PT ;  /* 0x000000010000780c */ /* 0x001fe20003f05270 */
[----:B------:R-:W-:Y:S02]  /*8870*/  USEL UR19, UR19, 0x978, UP1 ;  /* 0x0000097813137887 */ /* 0x000fe40008800000 */
[----:B------:R-:W-:-:S10]  /*8880*/  UISETP.NE.U32.AND UP0, UPT, UR10, URZ, UPT ;  /* 0x0000003f0a00728c */ /* 0x000fd4000bf05070 */
[----:B------:R-:W0:Y:S08]  /*8890*/  @P0 LDC R4, c[0x0][0xbec] ;  /* 0x0002fb00ff040b82 */ /* 0x000e300000000800 */
[----:B------:R-:W1:Y:S01]  /*88a0*/  @P0 LDC R5, c[0x0][0xbf0] ;  /* 0x0002fc00ff050b82 */ /* 0x000e620000000800 */
[----:B------:R-:W-:Y:S02]  /*88b0*/  UISETP.NE.AND.EX UP0, UPT, UR11, URZ, UPT, UP0 ;  /* 0x0000003f0b00728c */ /* 0x000fe4000bf05300 */
[----:B------:R-:W-:-:S02]  /*88c0*/  USEL UR16, UR45, URZ, UP1 ;  /* 0x0000003f2d107287 */ /* 0x000fc40008800000 */
[----:B------:R-:W-:Y:S01]  /*88d0*/  USEL UR39, UR39, URZ, !UP0 ;  /* 0x0000003f27277287 */ /* 0x000fe2000c000000 */
[----:B------:R-:W-:Y:S01]  /*88e0*/  ULDC.64 UR14, c[0x0][UR19+0x228] ;  /* 0x00008a00130e7abb */ /* 0x000fe20008000a00 */
[----:B------:R-:W-:Y:S01]  /*88f0*/  ULDC.64 UR12, c[0x0][UR19+0x220] ;  /* 0x00008800130c7abb */ /* 0x000fe20008000a00 */
[----:B------:R-:W-:Y:S02]  /*8900*/  UIMAD.WIDE.U32 UR20, UR14, UR16, URZ ;  /* 0x000000100e1472a5 */ /* 0x000fe4000f8e003f */
[----:B------:R-:W-:Y:S02]  /*8910*/  UIMAD UR22, UR15, UR16, URZ ;  /* 0x000000100f1672a4 */ /* 0x000fe4000f8e023f */
[----:B------:R-:W-:Y:S01]  /*8920*/  UIMAD.WIDE.U32 UR14, UR12, UR39, URZ ;  /* 0x000000270c0e72a5 */ /* 0x000fe2000f8e003f */
[----:B------:R-:W-:Y:S01]  /*8930*/  ULDC.64 UR10, c[0x0][UR19+0x218] ;  /* 0x00008600130a7abb */ /* 0x000fe20008000a00 */
[----:B------:R-:W-:Y:S02]  /*8940*/  USEL UR42, UR42, URZ, !UP0 ;  /* 0x0000003f2a2a7287 */ /* 0x000fe4000c000000 */
[----:B------:R-:W-:-:S02]  /*8950*/  UIMAD UR39, UR13, UR39, URZ ;  /* 0x000000270d2772a4 */ /* 0x000fc4000f8e023f */
[----:B------:R-:W-:Y:S02]  /*8960*/  UIMAD.WIDE.U32 UR16, UR10, UR44, URZ ;  /* 0x0000002c0a1072a5 */ /* 0x000fe4000f8e003f */
[----:B------:R-:W-:Y:S02]  /*8970*/  UIMAD UR10, UR11, UR44, URZ ;  /* 0x0000002c0b0a72a4 */ /* 0x000fe4000f8e023f */
[----:B------:R-:W-:Y:S02]  /*8980*/  UIMAD UR39, UR12, UR42, UR39 ;  /* 0x0000002a0c2772a4 */ /* 0x000fe4000f8e0227 */
[----:B------:R-:W-:Y:S02]  /*8990*/  UIADD3 UR22, UR21, UR22, URZ ;  /* 0x0000001615167290 */ /* 0x000fe4000fffe03f */
[----:B------:R-:W-:Y:S02]  /*89a0*/  UIADD3 UR11, UR17, UR10, URZ ;  /* 0x0000000a110b7290 */ /* 0x000fe4000fffe03f */
[----:B------:R-:W-:-:S02]  /*89b0*/  UIADD3 UR16, UP0, UP2, UR14, UR16, UR4 ;  /* 0x000000100e107290 */ /* 0x000fc4000fa1e004 */
[----:B------:R-:W-:-:S04]  /*89c0*/  UIADD3 UR10, UR15, UR39, URZ ;  /* 0x000000270f0a7290 */ /* 0x000fc8000fffe03f */
[----:B------:R-:W-:Y:S01]  /*89d0*/  UIADD3.X UR10, UR10, UR11, UR18, UP0, UP2 ;  /* 0x0000000b0a0a7290 */ /* 0x000fe200087e4412 */
[----:B------:R-:W-:Y:S02]  /*89e0*/  IMAD.U32 R11, RZ, RZ, UR43 ;  /* 0x0000002bff0b7e24 */ /* 0x000fe4000f8e00ff */
[----:B--2---:R-:W-:-:S04]  /*89f0*/  IMAD R9, R9, 0x40, R6 ;  /* 0x0000004009097824 */ /* 0x004fc800078e0206 */
[----:B0-----:R-:W-:-:S04]  /*8a00*/  @P0 IMAD.HI.U32 R4, R9, R4, RZ ;  /* 0x0000000409040227 */ /* 0x001fc800078e00ff */
[----:B------:R-:W-:Y:S01]  /*8a10*/  IMAD.MOV.U32 R3, RZ, RZ, R9 ;  /* 0x000000ffff037224 */ /* 0x000fe200078e0009 */
[----:B-1----:R-:W-:Y:S01]  /*8a20*/  @P0 SHF.R.U32.HI R3, RZ, R5, R4 ;  /* 0x00000005ff030219 */ /* 0x002fe20000011604 */
[----:B------:R-:W-:Y:S02]  /*8a30*/  IMAD.U32 R4, RZ, RZ, UR20 ;  /* 0x00000014ff047e24 */ /* 0x000fe4000f8e00ff */
[----:B------:R-:W-:Y:S02]  /*8a40*/  IMAD.U32 R6, RZ, RZ, UR22 ;  /* 0x00000016ff067e24 */ /* 0x000fe4000f8e00ff */
[--C-:B------:R-:W-:Y:S01]  /*8a50*/  IMAD.MOV R7, RZ, RZ, -R3.reuse ;  /* 0x000000ffff077224 */ /* 0x100fe200078e0a03 */
[----:B------:R-:W-:Y:S02]  /*8a60*/  IADD3 R4, P0, P2, R3, UR16, R4 ;  /* 0x0000001003047c10 */ /* 0x000fe4000fa1e004 */
[----:B------:R-:W-:Y:S01]  /*8a70*/  SHF.R.S32.HI R3, RZ, 0x1f, R3 ;  /* 0x0000001fff037819 */ /* 0x000fe20000011403 */
[----:B------:R-:W-:-:S03]  /*8a80*/  IMAD R7, R0, R7, R9 ;  /* 0x0000000700077224 */ /* 0x000fc600078e0209 */
[----:B------:R-:W-:Y:S01]  /*8a90*/  IADD3.X R5, R3, UR10, R6, P0, P2 ;  /* 0x0000000a03057c10 */ /* 0x000fe200087e4406 */
[----:B------:R-:W-:Y:S01]  /*8aa0*/  ULDC.64 UR10, c[0x0][UR19+0x210] ;  /* 0x00008400130a7abb */ /* 0x000fe20008000a00 */
[----:B------:R-:W-:Y:S01]  /*8ab0*/  SHF.R.S32.HI R3, RZ, 0x1f, R7 ;  /* 0x0000001fff037819 */ /* 0x000fe20000011407 */
[C---:B------:R-:W-:Y:S02]  /*8ac0*/  IMAD R6, R7.reuse, UR11, RZ ;  /* 0x0000000b07067c24 */ /* 0x040fe4000f8e02ff */
[----:B------:R-:W-:-:S04]  /*8ad0*/  IMAD.WIDE.U32 R4, R7, UR10, R4 ;  /* 0x0000000a07047c25 */ /* 0x000fc8000f8e0004 */
[----:B------:R-:W-:Y:S01]  /*8ae0*/  IMAD R3, R3, UR10, R6 ;  /* 0x0000000a03037c24 */ /* 0x000fe2000f8e0206 */
[----:B------:R-:W-:Y:S01]  /*8af0*/  ULDC.64 UR10, c[0x0][0xba8] ;  /* 0x0002ea00000a7ab9 */ /* 0x000fe20000000a00 */
[----:B------:R-:W-:Y:S01]  /*8b00*/  @!UP1 ULDC UR10, c[0x0][0xb50] ;  /* 0x0002d400000a9ab9 */ /* 0x000fe20000000800 */
[----:B------:R-:W-:Y:S01]  /*8b10*/  @!UP1 ULDC UR11, c[0x0][0xb54] ;  /* 0x0002d500000b9ab9 */ /* 0x000fe20000000800 */
[----:B------:R-:W-:Y:S01]  /*8b20*/  IMAD.IADD R3, R5, 0x1, R3 ;  /* 0x0000000105037824 */ /* 0x000fe200078e0203 */
[----:B------:R-:W-:-:S04]  /*8b30*/  LEA R8, P0, R4, UR10, 0x2 ;  /* 0x0000000a04087c11 */ /* 0x000fc8000f8010ff */
[----:B------:R-:W-:Y:S01]  /*8b40*/  LEA.HI.X R3, R4, UR11, R3, 0x2, P0 ;  /* 0x0000000b04037c11 */ /* 0x000fe200080f1403 */
[----:B---3--:R-:W-:Y:S01]  /*8b50*/  IMAD.MOV R4, RZ, RZ, -R10 ;  /* 0x000000ffff047224 */ /* 0x008fe200078e0a0a */
[----:B------:R-:W-:Y:S01]  /*8b60*/  SHFL.IDX PT, R6, R8, 0x1, 0x1c1f ;  /* 0x003c1f0008067f89 */ /* 0x000fe200000e0000 */
[----:B------:R-:W-:-:S03]  /*8b70*/  IMAD R9, R0, UR8, RZ ;  /* 0x0000000800097c24 */ /* 0x000fc6000f8e02ff */
[----:B------:R-:W-:Y:S01]  /*8b80*/  ISETP.NE.AND P0, PT, R227, R4, PT ;  /* 0x00000004e300720c */ /* 0x000fe20003f05270 */
[----:B------:R-:W-:Y:S01]  /*8b90*/  SHFL.IDX PT, R5, R3, RZ, 0x1c1f ;  /* 0x001c1fff03057589 */ /* 0x000fe200000e0000 */
[----:B------:R-:W-:-:S03]  /*8ba0*/  IMAD R0, R11, 0x40, R16 ;  /* 0x000000400b007824 */ /* 0x000fc600078e0210 */
[----:B------:R-:W0:Y:S04]  /*8bb0*/  SHFL.IDX PT, R4, R8, RZ, 0x1c1f ;  /* 0x001c1fff08047589 */ /* 0x000e2800000e0000 */
[----:B------:R-:W1:Y:S01]  /*8bc0*/  SHFL.IDX PT, R7, R3, 0x1, 0x1c1f ;  /* 0x003c1f0003077f89 */ /* 0x000e6200000e0000 */
[C---:B------:R-:W-:Y:S01]  /*8bd0*/  ISETP.GE.OR P2, PT, R0.reuse, R9, P0 ;  /* 0x000000090000720c */ /* 0x040fe20000746670 */
[----:B------:R-:W-:-:S05]  /*8be0*/  VIADD R0, R0, 0x8 ;  /* 0x0000000800007836 */ /* 0x000fca0000000000 */
[----:B------:R-:W-:-:S07]  /*8bf0*/  ISETP.GE.OR P0, PT, R0, R9, P0 ;  /* 0x000000090000720c */ /* 0x000fce0000706670 */
[----:B0-----:R0:W-:Y:S06]  /*8c00*/  @!P2 ST.E desc[UR40][R4.64], R13 ;  /* 0x0000000d0400a985 */ /* 0x0011ec000c101928 */
[----:B-1----:R0:W-:Y:S02]  /*8c10*/  @!P0 ST.E desc[UR40][R6.64], R12 ;  /* 0x0000000c06008985 */ /* 0x0021e4000c101928 */
.L_x_420:
[----:B------:R-:W-:Y:S05]  /*8c20*/  @P1 BRA `(.L_x_421) ;  /* 0x0000001000541947 */ /* 0x000fea0003800000 */
[----:B------:R-:W1:Y:S01]  /*8c30*/  S2R R0, SR_TID.X ;  /* 0x0000000000007919 */ /* 0x000e620000002100 */
[----:B------:R-:W2:Y:S01]  /*8c40*/  LDC R80, c[0x0][0xbe8] ;  /* 0x0002fa00ff507b82 */ /* 0x000ea20000000800 */
[----:B------:R-:W-:Y:S01]  /*8c50*/  ULDC UR14, c[0x0][0xac8] ;  /* 0x0002b200000e7ab9 */ /* 0x000fe20000000800 */
[----:B------:R-:W-:Y:S01]  /*8c60*/  ULDC.64 UR12, c[0x0][0xaa0] ;  /* 0x0002a800000c7ab9 */ /* 0x000fe20000000a00 */
[----:B-1----:R-:W-:-:S05]  /*8c70*/  VIADD R0, R0, 0xffffff80 ;  /* 0xffffff8000007836 */ /* 0x002fca0000000000 */
[----:B------:R-:W-:-:S04]  /*8c80*/  SHF.R.S32.HI R3, RZ, 0x1f, R0 ;  /* 0x0000001fff037819 */ /* 0x000fc80000011400 */
[----:B------:R-:W-:-:S04]  /*8c90*/  LEA.HI R20, R3, R0, RZ, 0x3 ;  /* 0x0000000003147211 */ /* 0x000fc800078f18ff */
[----:B------:R-:W-:-:S05]  /*8ca0*/  SHF.R.S32.HI R3, RZ, 0x3, R20 ;  /* 0x00000003ff037819 */ /* 0x000fca0000011414 */
[----:B0-----:R-:W-:-:S04]  /*8cb0*/  IMAD R5, R3, 0x40, R2 ;  /* 0x0000004003057824 */ /* 0x001fc800078e0202 */
[----:B------:R-:W-:-:S03]  /*8cc0*/  IMAD.WIDE R14, R5, 0x2, R14 ;  /* 0x00000002050e7825 */ /* 0x000fc600078e020e */
[C---:B------:R-:W-:Y:S02]  /*8cd0*/  IADD3 R33, P0, R14.reuse, 0x5000, RZ ;  /* 0x000050000e217810 */ /* 0x040fe40007f1e0ff */
[C---:B------:R-:W-:Y:S02]  /*8ce0*/  IADD3 R41, P2, R14.reuse, 0x7000, RZ ;  /* 0x000070000e297810 */ /* 0x040fe40007f5e0ff */
[----:B------:R-:W-:Y:S02]  /*8cf0*/  LOP3.LUT R32, R33, 0x380, RZ, 0xc0, !PT ;  /* 0x0000038021207812 */ /* 0x000fe400078ec0ff */
[----:B------:R-:W-:Y:S02]  /*8d00*/  IADD3 R37, P1, R14, 0x6000, RZ ;  /* 0x000060000e257810 */ /* 0x000fe40007f3e0ff */
[----:B------:R-:W-:Y:S02]  /*8d10*/  LOP3.LUT R40, R41, 0x380, RZ, 0xc0, !PT ;  /* 0x0000038029287812 */ /* 0x000fe400078ec0ff */
[----:B------:R-:W-:-:S02]  /*8d20*/  SHF.R.U64 R32, R32, 0x3, RZ ;  /* 0x0000000320207819 */ /* 0x000fc400000012ff */
[----:B------:R-:W-:Y:S02]  /*8d30*/  LOP3.LUT R36, R37, 0x380, RZ, 0xc0, !PT ;  /* 0x0000038025247812 */ /* 0x000fe400078ec0ff */
[----:B------:R-:W-:Y:S02]  /*8d40*/  SHF.R.U64 R40, R40, 0x3, RZ ;  /* 0x0000000328287819 */ /* 0x000fe400000012ff */
[----:B------:R-:W-:Y:S01]  /*8d50*/  LOP3.LUT R32, R32, R33, RZ, 0x3c, !PT ;  /* 0x0000002120207212 */ /* 0x000fe200078e3cff */
[--C-:B------:R-:W-:Y:S01]  /*8d60*/  IMAD.X R33, RZ, RZ, R15.reuse, P0 ;  /* 0x000000ffff217224 */ /* 0x100fe200000e060f */
[----:B------:R-:W-:Y:S02]  /*8d70*/  SHF.R.U64 R36, R36, 0x3, RZ ;  /* 0x0000000324247819 */ /* 0x000fe400000012ff */
[----:B------:R-:W-:Y:S02]  /*8d80*/  IADD3 R61, P0, R14, 0xc000, RZ ;  /* 0x0000c0000e3d7810 */ /* 0x000fe40007f1e0ff */
[----:B------:R-:W-:Y:S01]  /*8d90*/  LOP3.LUT R40, R40, R41, RZ, 0x3c, !PT ;  /* 0x0000002928287212 */ /* 0x000fe200078e3cff */
[--C-:B------:R-:W-:Y:S01]  /*8da0*/  IMAD.X R41, RZ, RZ, R15.reuse, P2 ;  /* 0x000000ffff297224 */ /* 0x100fe200010e060f */
[----:B------:R-:W-:Y:S01]  /*8db0*/  IADD3 R69, P2, R14, 0xe000, RZ ;  /* 0x0000e0000e457810 */ /* 0x000fe20007f5e0ff */
[----:B------:R-:W-:Y:S01]  /*8dc0*/  UIMAD UR18, UR18, UR12, URZ ;  /* 0x0000000c121272a4 */ /* 0x000fe2000f8e023f */
[----:B------:R-:W-:Y:S01]  /*8dd0*/  LOP3.LUT R36, R36, R37, RZ, 0x3c, !PT ;  /* 0x0000002524247212 */ /* 0x000fe200078e3cff */
[----:B------:R-:W-:Y:S01]  /*8de0*/  IMAD.X R37, RZ, RZ, R15, P1 ;  /* 0x000000ffff257224 */ /* 0x000fe200008e060f */
[----:B------:R-:W-:Y:S01]  /*8df0*/  LOP3.LUT R60, R61, 0x380, RZ, 0xc0, !PT ;  /* 0x000003803d3c7812 */ /* 0x000fe200078ec0ff */
[----:B------:R-:W-:Y:S01]  /*8e00*/  UIMAD.WIDE.U32 UR10, UR4, UR12, URZ ;  /* 0x0000000c040a72a5 */ /* 0x000fe2000f8e003f */
[----:B------:R-:W-:Y:S01]  /*8e10*/  IADD3 R65, P1, R14, 0xd000, RZ ;  /* 0x0000d0000e417810 */ /* 0x000fe20007f3e0ff */
[----:B------:R-:W-:Y:S01]  /*8e20*/  IMAD.U32 R81, RZ, RZ, UR43 ;  /* 0x0000002bff517e24 */ /* 0x000fe2000f8e00ff */
[----:B------:R-:W-:-:S02]  /*8e30*/  LOP3.LUT R68, R69, 0x380, RZ, 0xc0, !PT ;  /* 0x0000038045447812 */ /* 0x000fc400078ec0ff */
[----:B------:R-:W-:Y:S02]  /*8e40*/  LOP3.LUT R77, R20, 0xfffffff8, RZ, 0xc0, !PT ;  /* 0xfffffff8144d7812 */ /* 0x000fe400078ec0ff */
[C---:B------:R-:W-:Y:S02]  /*8e50*/  IADD3 R9, P3, R14.reuse, 0x1000, RZ ;  /* 0x000010000e097810 */ /* 0x040fe40007f7e0ff */
[C---:B------:R-:W-:Y:S02]  /*8e60*/  IADD3 R13, P4, R14.reuse, 0x2000, RZ ;  /* 0x000020000e0d7810 */ /* 0x040fe40007f9e0ff */
[C---:B------:R-:W-:Y:S02]  /*8e70*/  IADD3 R25, P5, R14.reuse, 0x3000, RZ ;  /* 0x000030000e197810 */ /* 0x040fe40007fbe0ff */
[----:B------:R-:W-:Y:S01]  /*8e80*/  IADD3 R29, P6, R14, 0x4000, RZ ;  /* 0x000040000e1d7810 */ /* 0x000fe20007fde0ff */
[----:B------:R-:W-:Y:S01]  /*8e90*/  UIMAD UR18, UR4, UR13, UR18 ;  /* 0x0000000d041272a4 */ /* 0x000fe2000f8e0212 */
[----:B------:R-:W-:Y:S01]  /*8ea0*/  SHF.R.U64 R60, R60, 0x3, RZ ;  /* 0x000000033c3c7819 */ /* 0x000fe200000012ff */
[----:B------:R-:W5:Y:S01]  /*8eb0*/  LD.E.128 R32, desc[UR40][R32.64] ;  /* 0x0000002820207980 */ /* 0x000f62000c101d00 */
[----:B------:R-:W-:Y:S01]  /*8ec0*/  LOP3.LUT R64, R65, 0x380, RZ, 0xc0, !PT ;  /* 0x0000038041407812 */ /* 0x000fe200078ec0ff */
[----:B------:R-:W-:Y:S01]  /*8ed0*/  ULDC.64 UR12, c[0x0][0xae8] ;  /* 0x0002ba00000c7ab9 */ /* 0x000fe20000000a00 */
[----:B------:R-:W-:Y:S01]  /*8ee0*/  SHF.R.U64 R68, R68, 0x3, RZ ;  /* 0x0000000344447819 */ /* 0x000fe200000012ff */
[----:B------:R-:W5:Y:S01]  /*8ef0*/  LD.E.128 R36, desc[UR40][R36.64] ;  /* 0x0000002824247980 */ /* 0x000f62000c101d00 */
[----:B------:R-:W-:Y:S01]  /*8f00*/  LOP3.LUT R60, R60, R61, RZ, 0x3c, !PT ;  /* 0x0000003d3c3c7212 */ /* 0x000fe200078e3cff */
[----:B------:R-:W-:Y:S01]  /*8f10*/  IMAD.X R61, RZ, RZ, R15, P0 ;  /* 0x000000ffff3d7224 */ /* 0x000fe200000e060f */
[----:B------:R-:W-:Y:S01]  /*8f20*/  SHF.R.U64 R64, R64, 0x3, RZ ;  /* 0x0000000340407819 */ /* 0x000fe200000012ff */
[----:B------:R-:W5:Y:S01]  /*8f30*/  LD.E.128 R40, desc[UR40][R40.64] ;  /* 0x0000002828287980 */ /* 0x000f62000c101d00 */
[----:B------:R-:W-:-:S02]  /*8f40*/  ISETP.GE.AND P0, PT, R192, UR14, PT ;  /* 0x0000000ec0007c0c */ /* 0x000fc4000bf06270 */
[----:B------:R-:W-:Y:S01]  /*8f50*/  LOP3.LUT R68, R68, R69, RZ, 0x3c, !PT ;  /* 0x0000004544447212 */ /* 0x000fe200078e3cff */
[--C-:B------:R-:W-:Y:S01]  /*8f60*/  IMAD.X R69, RZ, RZ, R15.reuse, P2 ;  /* 0x000000ffff457224 */ /* 0x100fe200010e060f */
[----:B--2---:R-:W-:Y:S02]  /*8f70*/  ISETP.NE.AND P2, PT, R80, 0x1, PT ;  /* 0x000000015000780c */ /* 0x004fe40003f45270 */
[----:B------:R-:W-:Y:S02]  /*8f80*/  LOP3.LUT R8, R9, 0x380, RZ, 0xc0, !PT ;  /* 0x0000038009087812 */ /* 0x000fe400078ec0ff */
[----:B------:R-:W-:Y:S02]  /*8f90*/  LOP3.LUT R12, R13, 0x380, RZ, 0xc0, !PT ;  /* 0x000003800d0c7812 */ /* 0x000fe400078ec0ff */
[----:B------:R-:W-:Y:S02]  /*8fa0*/  LOP3.LUT R24, R25, 0x380, RZ, 0xc0, !PT ;  /* 0x0000038019187812 */ /* 0x000fe400078ec0ff */
[----:B------:R-:W-:Y:S01]  /*8fb0*/  LOP3.LUT R28, R29, 0x380, RZ, 0xc0, !PT ;  /* 0x000003801d1c7812 */ /* 0x000fe200078ec0ff */
[----:B------:R-:W-:Y:S01]  /*8fc0*/  UIADD3 UR11, UR11, UR18, URZ ;  /* 0x000000120b0b7290 */ /* 0x000fe2000fffe03f */
[----:B------:R-:W-:Y:S01]  /*8fd0*/  LOP3.LUT R64, R64, R65, RZ, 0x3c, !PT ;  /* 0x0000004140407212 */ /* 0x000fe200078e3cff */
[----:B------:R-:W-:Y:S01]  /*8fe0*/  IMAD.X R65, RZ, RZ, R15, P1 ;  /* 0x000000ffff417224 */ /* 0x000fe200008e060f */
[----:B------:R-:W-:Y:S01]  /*8ff0*/  SEL R76, RZ, 0xffffffff, P0 ;  /* 0xffffffffff4c7807 */ /* 0x000fe20000000000 */
[----:B------:R-:W0:Y:S01]  /*9000*/  @P2 LDC R79, c[0x0][0xbf0] ;  /* 0x0002fc00ff4f2b82 */ /* 0x000e220000000800 */
[----:B------:R-:W-:Y:S01]  /*9010*/  ISETP.GE.AND P1, PT, R2, UR14, PT ;  /* 0x0000000e02007c0c */ /* 0x000fe2000bf26270 */
[----:B------:R-:W-:Y:S01]  /*9020*/  USHF.R.S32.HI UR4, URZ, 0x1f, UR9 ;  /* 0x0000001f3f047899 */ /* 0x000fe20008011409 */
[----:B------:R-:W-:Y:S01]  /*9030*/  SHF.R.U64 R8, R8, 0x3, RZ ;  /* 0x0000000308087819 */ /* 0x000fe200000012ff */
[----:B------:R-:W-:Y:S01]  /*9040*/  IMAD.SHL.U32 R76, R76, 0x2, RZ ;  /* 0x000000024c4c7824 */ /* 0x000fe200078e00ff */
[----:B------:R-:W-:Y:S01]  /*9050*/  SEL R21, RZ, 0x1, P1 ;  /* 0x00000001ff157807 */ /* 0x000fe20000800000 */
[----:B------:R-:W5:Y:S01]  /*9060*/  LD.E.128 R60, desc[UR40][R60.64] ;  /* 0x000000283c3c7980 */ /* 0x000f62000c101d00 */
[----:B------:R-:W-:-:S02]  /*9070*/  ISETP.GE.AND P0, PT, R187, UR14, PT ;  /* 0x0000000ebb007c0c */ /* 0x000fc4000bf06270 */
[----:B------:R-:W-:Y:S01]  /*9080*/  LOP3.LUT R21, R76, 0x2, R21, 0xe2, !PT ;  /* 0x000000024c157812 */ /* 0x000fe200078ee215 */
[----:B------:R-:W-:Y:S01]  /*9090*/  IMAD.IADD R76, R0, 0x1, -R77 ;  /* 0x00000001004c7824 */ /* 0x000fe200078e0a4d */
[----:B------:R-:W-:Y:S01]  /*90a0*/  LOP3.LUT R8, R8, R9, RZ, 0x3c, !PT ;  /* 0x0000000908087212 */ /* 0x000fe200078e3cff */
[----:B------:R-:W1:Y:S01]  /*90b0*/  @P2 LDC R77, c[0x0][0xbec] ;  /* 0x0002fb00ff4d2b82 */ /* 0x000e620000000800 */
[----:B------:R-:W-:Y:S01]  /*90c0*/  SEL R20, RZ, 0xffffffff, P0 ;  /* 0xffffffffff147807 */ /* 0x000fe20000000000 */
[----:B------:R-:W-:Y:S01]  /*90d0*/  IMAD.X R9, RZ, RZ, R15, P3 ;  /* 0x000000ffff097224 */ /* 0x000fe200018e060f */
[----:B------:R-:W-:Y:S01]  /*90e0*/  ISETP.GE.AND P0, PT, R186, UR14, PT ;  /* 0x0000000eba007c0c */ /* 0x000fe2000bf06270 */
[----:B------:R-:W5:Y:S01]  /*90f0*/  LD.E.128 R68, desc[UR40][R68.64] ;  /* 0x0000002844447980 */ /* 0x000f62000c101d00 */
[----:B------:R-:W-:Y:S01]  /*9100*/  IADD3 R45, P3, R14, 0x8000, RZ ;  /* 0x000080000e2d7810 */ /* 0x000fe20007f7e0ff */
[----:B------:R-:W-:Y:S01]  /*9110*/  IMAD.SHL.U32 R20, R20, 0x4, RZ ;  /* 0x0000000414147824 */ /* 0x000fe200078e00ff */
[----:B------:R-:W-:-:S02]  /*9120*/  SEL R0, RZ, 0xffffffff, P0 ;  /* 0xffffffffff007807 */ /* 0x000fc40000000000 */
[----:B------:R-:W-:Y:S02]  /*9130*/  SHF.R.U64 R12, R12, 0x3, RZ ;  /* 0x000000030c0c7819 */ /* 0x000fe400000012ff */
[----:B------:R-:W-:Y:S02]  /*9140*/  SHF.R.U64 R24, R24, 0x3, RZ ;  /* 0x0000000318187819 */ /* 0x000fe400000012ff */
[----:B------:R-:W-:Y:S01]  /*9150*/  SHF.R.U64 R28, R28, 0x3, RZ ;  /* 0x000000031c1c7819 */ /* 0x000fe200000012ff */
[----:B------:R-:W-:Y:S01]  /*9160*/  UIMAD.WIDE.U32 UR10, UR44, UR12, UR10 ;  /* 0x0000000c2c0a72a5 */ /* 0x000fe2000f8e000a */
[----:B------:R-:W-:Y:S01]  /*9170*/  LOP3.LUT R44, R45, 0x380, RZ, 0xc0, !PT ;  /* 0x000003802d2c7812 */ /* 0x000fe200078ec0ff */
[----:B------:R-:W5:Y:S01]  /*9180*/  LD.E.128 R8, desc[UR40][R8.64] ;  /* 0x0000002808087980 */ /* 0x000f62000c101d00 */
[----:B------:R-:W-:Y:S01]  /*9190*/  LOP3.LUT R21, R20, 0x4, R21, 0xe2, !PT ;  /* 0x0000000414157812 */ /* 0x000fe200078ee215 */
[----:B------:R-:W-:Y:S01]  /*91a0*/  IMAD.SHL.U32 R20, R0, 0x8, RZ ;  /* 0x0000000800147824 */ /* 0x000fe200078e00ff */
[----:B------:R-:W-:Y:S01]  /*91b0*/  SHF.R.U64 R44, R44, 0x3, RZ ;  /* 0x000000032c2c7819 */ /* 0x000fe200000012ff */
[----:B------:R-:W-:Y:S01]  /*91c0*/  IMAD R0, R76, 0x20, R3 ;  /* 0x000000204c007824 */ /* 0x000fe200078e0203 */
[----:B------:R-:W-:Y:S01]  /*91d0*/  ISETP.GE.AND P0, PT, R185, UR14, PT ;  /* 0x0000000eb9007c0c */ /* 0x000fe2000bf06270 */
[----:B------:R-:W5:Y:S01]  /*91e0*/  LD.E.128 R64, desc[UR40][R64.64] ;  /* 0x0000002840407980 */ /* 0x000f62000c101d00 */
[----:B------:R-:W-:Y:S01]  /*91f0*/  LOP3.LUT R12, R12, R13, RZ, 0x3c, !PT ;  /* 0x0000000d0c0c7212 */ /* 0x000fe200078e3cff */
[----:B------:R-:W-:Y:S01]  /*9200*/  IMAD R78, R81, 0x40, R0 ;  /* 0x00000040514e7824 */ /* 0x000fe200078e0200 */
[----:B------:R-:W-:Y:S01]  /*9210*/  LOP3.LUT R24, R24, R25, RZ, 0x3c, !PT ;  /* 0x0000001918187212 */ /* 0x000fe200078e3cff */
[--C-:B------:R-:W-:Y:S01]  /*9220*/  IMAD.X R13, RZ, RZ, R15.reuse, P4 ;  /* 0x000000ffff0d7224 */ /* 0x100fe200020e060f */
[----:B------:R-:W-:Y:S01]  /*9230*/  LOP3.LUT R28, R28, R29, RZ, 0x3c, !PT ;  /* 0x0000001d1c1c7212 */ /* 0x000fe200078e3cff */
[--C-:B------:R-:W-:Y:S01]  /*9240*/  IMAD.X R25, RZ, RZ, R15.reuse, P5 ;  /* 0x000000ffff197224 */ /* 0x100fe200028e060f */
[----:B------:R-:W-:Y:S01]  /*9250*/  LOP3.LUT R44, R44, R45, RZ, 0x3c, !PT ;  /* 0x0000002d2c2c7212 */ /* 0x000fe200078e3cff */
[----:B------:R-:W-:Y:S01]  /*9260*/  IMAD.X R29, RZ, RZ, R15, P6 ;  /* 0x000000ffff1d7224 */ /* 0x000fe200030e060f */
[----:B------:R-:W-:Y:S01]  /*9270*/  LOP3.LUT R21, R20, 0x8, R21, 0xe2, !PT ;  /* 0x0000000814157812 */ /* 0x000fe200078ee215 */
[----:B------:R-:W-:Y:S01]  /*9280*/  IMAD.X R45, RZ, RZ, R15, P3 ;  /* 0x000000ffff2d7224 */ /* 0x000fe200018e060f */
[C---:B------:R-:W-:Y:S01]  /*9290*/  IADD3 R49, P4, R14.reuse, 0x9000, RZ ;  /* 0x000090000e317810 */ /* 0x040fe20007f9e0ff */
[----:B------:R-:W-:Y:S01]  /*92a0*/  UIMAD UR11, UR44, UR13, UR11 ;  /* 0x0000000d2c0b72a4 */ /* 0x000fe2000f8e020b */
[----:B------:R-:W-:Y:S01]  /*92b0*/  IADD3 R53, P5, R14, 0xa000, RZ ;  /* 0x0000a0000e357810 */ /* 0x000fe20007fbe0ff */
[----:B-1----:R-:W-:Y:S01]  /*92c0*/  @P2 IMAD.HI.U32 R0, R78, R77, RZ ;  /* 0x0000004d4e002227 */ /* 0x002fe200078e00ff */
[C---:B------:R-:W-:Y:S01]  /*92d0*/  IADD3 R57, P6, R14.reuse, 0xb000, RZ ;  /* 0x0000b0000e397810 */ /* 0x040fe20007fde0ff */
[----:B------:R-:W-:Y:S01]  /*92e0*/  ULDC.64 UR12, c[0x0][0xaf0] ;  /* 0x0002bc00000c7ab9 */ /* 0x000fe20000000a00 */
[----:B------:R-:W-:Y:S01]  /*92f0*/  SEL R20, RZ, 0xffffffff, P0 ;  /* 0xffffffffff147807 */ /* 0x000fe20000000000 */
[----:B------:R-:W5:Y:S01]  /*9300*/  LD.E.128 R24, desc[UR40][R24.64] ;  /* 0x0000002818187980 */ /* 0x000f62000c101d00 */
[----:B------:R-:W-:Y:S01]  /*9310*/  IADD3 R7, P3, R14, 0xf000, RZ ;  /* 0x0000f0000e077810 */ /* 0x000fe20007f7e0ff */
[----:B------:R-:W-:Y:S01]  /*9320*/  UIMAD UR4, UR4, UR12, URZ ;  /* 0x0000000c040472a4 */ /* 0x000fe2000f8e023f */
[----:B------:R-:W-:Y:S01]  /*9330*/  ISETP.GE.AND P0, PT, R184, UR14, PT ;  /* 0x0000000eb8007c0c */ /* 0x000fe2000bf06270 */
[----:B------:R-:W-:Y:S01]  /*9340*/  IMAD.SHL.U32 R76, R20, 0x10, RZ ;  /* 0x00000010144c7824 */ /* 0x000fe200078e00ff */
[----:B------:R-:W-:Y:S01]  /*9350*/  LOP3.LUT R48, R49, 0x380, RZ, 0xc0, !PT ;  /* 0x0000038031307812 */ /* 0x000fe200078ec0ff */
[----:B------:R-:W5:Y:S01]  /*9360*/  LD.E.128 R28, desc[UR40][R28.64] ;  /* 0x000000281c1c7980 */ /* 0x000f62000c101d00 */
[----:B------:R-:W-:-:S02]  /*9370*/  LOP3.LUT R52, R53, 0x380, RZ, 0xc0, !PT ;  /* 0x0000038035347812 */ /* 0x000fc400078ec0ff */
[----:B------:R-:W-:Y:S02]  /*9380*/  LOP3.LUT R56, R57, 0x380, RZ, 0xc0, !PT ;  /* 0x0000038039387812 */ /* 0x000fe400078ec0ff */
[----:B------:R-:W-:Y:S01]  /*9390*/  LOP3.LUT R5, R14, 0x380, RZ, 0xc0, !PT ;  /* 0x000003800e057812 */ /* 0x000fe200078ec0ff */
[----:B------:R-:W-:Y:S01]  /*93a0*/  IMAD.MOV.U32 R77, RZ, RZ, R78 ;  /* 0x000000ffff4d7224 */ /* 0x000fe200078e004e */
[----:B------:R-:W-:Y:S01]  /*93b0*/  LOP3.LUT R6, R7, 0x380, RZ, 0xc0, !PT ;  /* 0x0000038007067812 */ /* 0x000fe200078ec0ff */
[----:B------:R-:W-:Y:S01]  /*93c0*/  UIMAD.WIDE.U32 UR10, UR9, UR12, UR10 ;  /* 0x0000000c090a72a5 */ /* 0x000fe2000f8e000a */
[----:B------:R-:W-:Y:S01]  /*93d0*/  SEL R20, RZ, 0xffffffff, P0 ;  /* 0xffffffffff147807 */ /* 0x000fe20000000000 */
[----:B------:R-:W-:Y:S01]  /*93e0*/  UIMAD UR4, UR9, UR13, UR4 ;  /* 0x0000000d090472a4 */ /* 0x000fe2000f8e0204 */
[----:B0-----:R-:W-:Y:S01]  /*93f0*/  @P2 SHF.R.U32.HI R77, RZ, R79, R0 ;  /* 0x0000004fff4d2219 */ /* 0x001fe20000011600 */
[----:B------:R-:W-:Y:S01]  /*9400*/  IMAD.X R73, RZ, RZ, R15, P3 ;  /* 0x000000ffff497224 */ /* 0x000fe200018e060f */
[----:B------:R-:W-:Y:S01]  /*9410*/  SHF.R.U64 R48, R48, 0x3, RZ ;  /* 0x0000000330307819 */ /* 0x000fe200000012ff */
[----:B------:R-:W5:Y:S01]  /*9420*/  LD.E.128 R44, desc[UR40][R44.64] ;  /* 0x000000282c2c7980 */ /* 0x000f62000c101d00 */
[----:B------:R-:W-:-:S02]  /*9430*/  SHF.R.U64 R52, R52, 0x3, RZ ;  /* 0x0000000334347819 */ /* 0x000fc400000012ff */
[----:B------:R-:W-:Y:S02]  /*9440*/  SHF.R.U64 R56, R56, 0x3, RZ ;  /* 0x0000000338387819 */ /* 0x000fe400000012ff */
[----:B------:R-:W-:Y:S02]  /*9450*/  SHF.R.U64 R5, R5, 0x3, RZ ;  /* 0x0000000305057819 */ /* 0x000fe400000012ff */
[----:B------:R-:W-:Y:S02]  /*9460*/  SHF.R.U64 R6, R6, 0x3, RZ ;  /* 0x0000000306067819 */ /* 0x000fe400000012ff */
[----:B------:R-:W-:Y:S01]  /*9470*/  LOP3.LUT R0, R76, 0x10, R21, 0xe2, !PT ;  /* 0x000000104c007812 */ /* 0x000fe200078ee215 */
[----:B------:R-:W-:Y:S01]  /*9480*/  UIADD3 UR4, UR11, UR4, URZ ;  /* 0x000000040b047290 */ /* 0x000fe2000fffe03f */
[--C-:B------:R-:W-:Y:S01]  /*9490*/  SHF.R.S32.HI R76, RZ, 0x1f, R77.reuse ;  /* 0x0000001fff4c7819 */ /* 0x100fe2000001144d */
[----:B------:R-:W-:Y:S01]  /*94a0*/  IMAD.SHL.U32 R81, R20, 0x20, RZ ;  /* 0x0000002014517824 */ /* 0x000fe200078e00ff */
[----:B------:R-:W-:Y:S01]  /*94b0*/  LOP3.LUT R48, R48, R49, RZ, 0x3c, !PT ;  /* 0x0000003130307212 */ /* 0x000fe200078e3cff */
[----:B------:R-:W-:Y:S01]  /*94c0*/  IMAD.MOV R79, RZ, RZ, -R77 ;  /* 0x000000ffff4f7224 */ /* 0x000fe200078e0a4d */
[----:B------:R-:W-:Y:S01]  /*94d0*/  LOP3.LUT R52, R52, R53, RZ, 0x3c, !PT ;  /* 0x0000003534347212 */ /* 0x000fe200078e3cff */
[--C-:B------:R-:W-:Y:S01]  /*94e0*/  IMAD.X R49, RZ, RZ, R15.reuse, P4 ;  /* 0x000000ffff317224 */ /* 0x100fe200020e060f */
[----:B------:R-:W-:Y:S01]  /*94f0*/  LOP3.LUT R56, R56, R57, RZ, 0x3c, !PT ;  /* 0x0000003938387212 */ /* 0x000fe200078e3cff */
[--C-:B------:R-:W-:Y:S01]  /*9500*/  IMAD.X R53, RZ, RZ, R15.reuse, P5 ;  /* 0x000000ffff357224 */ /* 0x100fe200028e060f */
[----:B------:R-:W-:Y:S01]  /*9510*/  LOP3.LUT R4, R5, R14, RZ, 0x3c, !PT ;  /* 0x0000000e05047212 */ /* 0x000fe200078e3cff */
[--C-:B------:R-:W-:Y:S01]  /*9520*/  IMAD.X R57, RZ, RZ, R15.reuse, P6 ;  /* 0x000000ffff397224 */ /* 0x100fe200030e060f */
[----:B------:R-:W-:Y:S01]  /*9530*/  LOP3.LUT R72, R6, R7, RZ, 0x3c, !PT ;  /* 0x0000000706487212 */ /* 0x000fe200078e3cff */
[----:B------:R-:W-:Y:S01]  /*9540*/  IMAD.MOV.U32 R5, RZ, RZ, R15 ;  /* 0x000000ffff057224 */ /* 0x000fe200078e000f */
[----:B------:R-:W5:Y:S01]  /*9550*/  LD.E.128 R48, desc[UR40][R48.64] ;  /* 0x0000002830307980 */ /* 0x000f62000c101d00 */
[----:B------:R-:W-:-:S02]  /*9560*/  IMAD.U32 R20, RZ, RZ, UR10 ;  /* 0x0000000aff147e24 */ /* 0x000fc4000f8e00ff */
[----:B------:R-:W-:Y:S01]  /*9570*/  IMAD.U32 R21, RZ, RZ, UR11 ;  /* 0x0000000bff157e24 */ /* 0x000fe2000f8e00ff */
[----:B------:R-:W-:Y:S01]  /*9580*/  ULDC.64 UR10, c[0x0][0xae0] ;  /* 0x0002b800000a7ab9 */ /* 0x000fe20000000a00 */
[----:B------:R-:W-:Y:S01]  /*9590*/  IMAD R79, R80, R79, R78 ;  /* 0x0000004f504f7224 */ /* 0x000fe200078e024e */
[----:B------:R-:W5:Y:S01]  /*95a0*/  LD.E.128 R4, desc[UR40][R4.64] ;  /* 0x0000002804047980 */ /* 0x000f62000c101d00 */
[----:B------:R-:W-:Y:S01]  /*95b0*/  IMAD R76, R76, UR10, RZ ;  /* 0x0000000a4c4c7c24 */ /* 0x000fe2000f8e02ff */
[----:B------:R-:W-:Y:S01]  /*95c0*/  LOP3.LUT R0, R81, 0x20, R0, 0xe2, !PT ;  /* 0x0000002051007812 */ /* 0x000fe200078ee200 */
[----:B------:R-:W-:Y:S01]  /*95d0*/  IMAD.U32 R21, RZ, RZ, UR4 ;  /* 0x00000004ff157e24 */ /* 0x000fe2000f8e00ff */
[----:B------:R-:W5:Y:S01]  /*95e0*/  LD.E.128 R12, desc[UR40][R12.64] ;  /* 0x000000280c0c7980 */ /* 0x000f62000c101d00 */
[----:B------:R-:W-:Y:S01]  /*95f0*/  IMAD R81, R77, UR11, R76 ;  /* 0x0000000b4d517c24 */ /* 0x000fe2000f8e024c */
[----:B------:R-:W-:Y:S02]  /*9600*/  ISETP.GE.AND P0, PT, R226, UR14, PT ;  /* 0x0000000ee2007c0c */ /* 0x000fe4000bf06270 */
[----:B------:R-:W5:Y:S01]  /*9610*/  LD.E.128 R52, desc[UR40][R52.64] ;  /* 0x0000002834347980 */ /* 0x000f62000c101d00 */
[----:B------:R-:W-:-:S03]  /*9620*/  SHF.R.S32.HI R76, RZ, 0x1f, R79 ;  /* 0x0000001fff4c7819 */ /* 0x000fc6000001144f */
[----:B------:R-:W5:Y:S01]  /*9630*/  LD.E.128 R56, desc[UR40][R56.64] ;  /* 0x0000002838387980 */ /* 0x000f62000c101d00 */
[----:B------:R-:W-:Y:S01]  /*9640*/  IMAD.WIDE.U32 R20, R77, UR10, R20 ;  /* 0x0000000a4d147c25 */ /* 0x000fe2000f8e0014 */
[----:B------:R-:W-:Y:S02]  /*9650*/  ULDC.64 UR10, c[0x0][0xad8] ;  /* 0x0002b600000a7ab9 */ /* 0x000fe40000000a00 */
[----:B------:R-:W5:Y:S01]  /*9660*/  LD.E.128 R72, desc[UR40][R72.64] ;  /* 0x0000002848487980 */ /* 0x000f62000c101d00 */
[----:B------:R-:W-:Y:S01]  /*9670*/  IMAD.U32 R88, RZ, RZ, UR43 ;  /* 0x0000002bff587e24 */ /* 0x000fe2000f8e00ff */
[----:B------:R-:W-:Y:S01]  /*9680*/  @!PT LDS RZ, [RZ] ;  /* 0x00000000fffff984 */ /* 0x000fe20000000800 */
[----:B------:R-:W-:Y:S01]  /*9690*/  @!PT LDS RZ, [RZ] ;  /* 0x00000000fffff984 */ /* 0x000fe20000000800 */
[----:B------:R-:W-:Y:S01]  /*96a0*/  @!PT LDS RZ, [RZ] ;  /* 0x00000000fffff984 */ /* 0x000fe20000000800 */
[----:B------:R-:W-:Y:S01]  /*96b0*/  @!PT LDS RZ, [RZ] ;  /* 0x00000000fffff984 */ /* 0x000fe20000000800 */
[----:B------:R0:W-:Y:S06]  /*96c0*/  MEMBAR.ALL.CTA ;  /* 0x0000000000007992 */ /* 0x0001ec0000008000 */
[----:B0-----:R-:W0:Y:S01]  /*96d0*/  FENCE.VIEW.ASYNC.S ;  /* 0x00000000000073c6 */ /* 0x001e220000000000 */
[----:B------:R-:W-:Y:S01]  /*96e0*/  SEL R77, RZ, 0x40, P0 ;  /* 0x00000040ff4d7807 */ /* 0x000fe20000000000 */
[----:B------:R-:W-:Y:S01]  /*96f0*/  IMAD.IADD R21, R21, 0x1, R81 ;  /* 0x0000000115157824 */ /* 0x000fe200078e0251 */
[----:B------:R-:W-:Y:S01]  /*9700*/  ISETP.GE.AND P0, PT, R225, UR14, PT ;  /* 0x0000000ee1007c0c */ /* 0x000fe2000bf06270 */
[----:B------:R-:W-:-:S02]  /*9710*/  IMAD R76, R76, UR10, RZ ;  /* 0x0000000a4c4c7c24 */ /* 0x000fc4000f8e02ff */
[----:B------:R-:W-:Y:S02]  /*9720*/  IMAD R88, R88, 0x40, R3 ;  /* 0x0000004058587824 */ /* 0x000fe400078e0203 */
[----:B------:R-:W-:Y:S01]  /*9730*/  IMAD R89, R80, UR8, RZ ;  /* 0x0000000850597c24 */ /* 0x000fe2000f8e02ff */
[----:B------:R-:W-:Y:S01]  /*9740*/  LOP3.LUT R0, R0, R77, RZ, 0xfc, !PT ;  /* 0x0000004d00007212 */ /* 0x000fe200078efcff */
[C---:B------:R-:W-:Y:S01]  /*9750*/  IMAD R77, R79.reuse, UR11, R76 ;  /* 0x0000000b4f4d7c24 */ /* 0x040fe2000f8e024c */
[----:B------:R-:W-:Y:S01]  /*9760*/  UIADD3 UR4, UR38, 0x28c20, URZ ;  /* 0x00028c2026047890 */ /* 0x000fe2000fffe03f */
[----:B------:R-:W-:Y:S01]  /*9770*/  IMAD.WIDE.U32 R20, R79, UR10, R20 ;  /* 0x0000000a4f147c25 */ /* 0x000fe2000f8e0014 */
[----:B------:R-:W-:Y:S01]  /*9780*/  SEL R3, RZ, 0x80, P0 ;  /* 0x00000080ff037807 */ /* 0x000fe20000000000 */
[----:B------:R-:W-:Y:S01]  /*9790*/  ULDC.64 UR10, c[0x0][0xa80] ;  /* 0x0002a000000a7ab9 */ /* 0x000fe20000000a00 */
[----:B------:R-:W-:Y:S01]  /*97a0*/  ISETP.GE.AND P0, PT, R88, R89, PT ;  /* 0x000000595800720c */ /* 0x000fe20003f06270 */
[----:B------:R-:W-:Y:S01]  /*97b0*/  IMAD.IADD R21, R21, 0x1, R77 ;  /* 0x0000000115157824 */ /* 0x000fe200078e024d */
[----:B------:R-:W-:Y:S01]  /*97c0*/  UPRMT UR4, URZ, 0x654, UR4 ;  /* 0x000006543f047896 */ /* 0x000fe20008000004 */
[----:B------:R-:W-:-:S04]  /*97d0*/  LEA R86, P1, R20, UR10, 0x1 ;  /* 0x0000000a14567c11 */ /* 0x000fc8000f8208ff */
[----:B------:R-:W-:Y:S01]  /*97e0*/  LEA.HI.X R87, R20, UR11, R21, 0x1, P1 ;  /* 0x0000000b14577c11 */ /* 0x000fe200088f0c15 */
[----:B------:R-:W-:Y:S01]  /*97f0*/  BSSY B1, `(.L_x_422) ;  /* 0x000002c000017945 */ /* 0x000fe20003800000 */
[----:B0-----:R0:W1:Y:S02]  /*9800*/  SHFL.IDX PT, R20, R86, RZ, 0x181f ;  /* 0x00181fff56147589 */ /* 0x00106400000e0000 */
[----:B------:R-:W-:Y:S02]  /*9810*/  SYNCS.ARRIVE.TRANS64.RED.A1T0 RZ, [UR4], RZ ;  /* 0x000000ffffff79a7 */ /* 0x000fe40008100404 */
[----:B------:R0:W2:Y:S01]  /*9820*/  SHFL.IDX PT, R21, R87, RZ, 0x181f ;  /* 0x00181fff57157589 */ /* 0x0000a200000e0000 */
[----:B------:R-:W-:Y:S02]  /*9830*/  LOP3.LUT R3, R0, R3, RZ, 0xfc, !PT ;  /* 0x0000000300037212 */ /* 0x000fe400078efcff */
[----:B------:R-:W-:Y:S01]  /*9840*/  SHF.R.S32.HI R152, RZ, 0x1f, R192 ;  /* 0x0000001fff987819 */ /* 0x000fe200000114c0 */
[----:B------:R-:W-:Y:S06]  /*9850*/  @P0 BRA `(.L_x_423) ;  /* 0x0000000000940947 */ /* 0x000fec0003800000 */
[----:B------:R-:W-:Y:S02]  /*9860*/  ISETP.GE.AND P1, PT, R192, UR14, PT ;  /* 0x0000000ec0007c0c */ /* 0x000fe4000bf26270 */
[----:B------:R-:W-:Y:S02]  /*9870*/  ISETP.GE.AND P0, PT, R2, UR14, PT ;  /* 0x0000000e02007c0c */ /* 0x000fe4000bf06270 */
[----:B------:R-:W-:Y:S02]  /*9880*/  ISETP.GE.AND P4, PT, R187, UR14, PT ;  /* 0x0000000ebb007c0c */ /* 0x000fe4000bf86270 */
[----:B------:R-:W-:Y:S02]  /*9890*/  ISETP.GE.AND P3, PT, R186, UR14, PT ;  /* 0x0000000eba007c0c */ /* 0x000fe4000bf66270 */
[----:B------:R-:W-:Y:S02]  /*98a0*/  SHF.R.S32.HI R80, RZ, 0x1f, R187 ;  /* 0x0000001fff507819 */ /* 0x000fe400000114bb */
[----:B------:R-:W-:-:S02]  /*98b0*/  SHF.R.S32.HI R81, RZ, 0x1f, R186 ;  /* 0x0000001fff517819 */ /* 0x000fc400000114ba */
[----:B------:R-:W-:Y:S02]  /*98c0*/  SHF.R.S32.HI R90, RZ, 0x1f, R185 ;  /* 0x0000001fff5a7819 */ /* 0x000fe400000114b9 */
[-C--:B-1----:R-:W-:Y:S01]  /*98d0*/  @!P1 LEA R76, P2, R192, R20.reuse, 0x1 ;  /* 0x00000014c04c9211 */ /* 0x082fe200078408ff */
[----:B--2---:R-:W-:Y:S02]  /*98e0*/  @!P0 IMAD.WIDE R78, R2, 0x2, R20 ;  /* 0x00000002024e8825 */ /* 0x004fe400078e0214 */
[----:B------:R-:W-:Y:S02]  /*98f0*/  @!P4 LEA R84, P5, R187, R20, 0x1 ;  /* 0x00000014bb54c211 */ /* 0x000fe400078a08ff */
[----:B------:R-:W-:Y:S01]  /*9900*/  @!P1 LEA.HI.X R77, R192, R21, R152, 0x1, P2 ;  /* 0x00000015c04d9211 */ /* 0x000fe200010f0c98 */
[----:B-----5:R1:W-:Y:S01]  /*9910*/  @!P0 ST.E.128 desc[UR40][R78.64], R4 ;  /* 0x000000044e008985 */ /* 0x0203e2000c101d28 */
[----:B------:R-:W-:Y:S02]  /*9920*/  ISETP.GE.AND P2, PT, R185, UR14, PT ;  /* 0x0000000eb9007c0c */ /* 0x000fe4000bf46270 */
[----:B------:R-:W-:Y:S01]  /*9930*/  LOP3.LUT P0, RZ, R0, 0x40, RZ, 0xc0, !PT ;  /* 0x0000004000ff7812 */ /* 0x000fe2000780c0ff */
[----:B------:R2:W-:Y:S01]  /*9940*/  @!P1 ST.E.128 desc[UR40][R76.64], R12 ;  /* 0x0000000c4c009985 */ /* 0x0005e2000c101d28 */
[----:B------:R-:W-:-:S02]  /*9950*/  ISETP.GE.AND P1, PT, R184, UR14, PT ;  /* 0x0000000eb8007c0c */ /* 0x000fc4000bf26270 */
[CC--:B------:R-:W-:Y:S02]  /*9960*/  @!P3 LEA R82, P6, R186.reuse, R20.reuse, 0x1 ;  /* 0x00000014ba52b211 */ /* 0x0c0fe400078c08ff */
[-C--:B------:R-:W-:Y:S02]  /*9970*/  @!P4 LEA.HI.X R85, R187, R21.reuse, R80, 0x1, P5 ;  /* 0x00000015bb55c211 */ /* 0x080fe400028f0c50 */
[-C--:B------:R-:W-:Y:S02]  /*9980*/  @!P3 LEA.HI.X R83, R186, R21.reuse, R81, 0x1, P6 ;  /* 0x00000015ba53b211 */ /* 0x080fe400030f0c51 */
[----:B------:R-:W-:Y:S01]  /*9990*/  LOP3.LUT P6, RZ, R3, 0x80, RZ, 0xc0, !PT ;  /* 0x0000008003ff7812 */ /* 0x000fe200078cc0ff */
[----:B------:R3:W-:Y:S01]  /*99a0*/  @!P4 ST.E.128 desc[UR40][R84.64], R28 ;  /* 0x0000001c5400c985 */ /* 0x0007e2000c101d28 */
[C---:B------:R-:W-:Y:S02]  /*99b0*/  @!P2 LEA R80, P5, R185.reuse, R20, 0x1 ;  /* 0x00000014b950a211 */ /* 0x040fe400078a08ff */
[----:B-1----:R-:W-:Y:S01]  /*99c0*/  SHF.R.S32.HI R5, RZ, 0x1f, R184 ;  /* 0x0000001fff057819 */ /* 0x002fe200000114b8 */
[----:B------:R3:W-:Y:S01]  /*99d0*/  @!P3 ST.E.128 desc[UR40][R82.64], R36 ;  /* 0x000000245200b985 */ /* 0x0007e2000c101d28 */
[----:B------:R-:W-:-:S02]  /*99e0*/  @!P2 LEA.HI.X R81, R185, R21, R90, 0x1, P5 ;  /* 0x00000015b951a211 */ /* 0x000fc400028f0c5a */
[CC--:B------:R-:W-:Y:S02]  /*99f0*/  @!P1 LEA R6, P5, R184.reuse, R20.reuse, 0x1 ;  /* 0x00000014b8069211 */ /* 0x0c0fe400078a08ff */
[----:B--2---:R-:W-:Y:S01]  /*9a00*/  SHF.R.S32.HI R15, RZ, 0x1f, R226 ;  /* 0x0000001fff0f7819 */ /* 0x004fe200000114e2 */
[----:B------:R3:W-:Y:S01]  /*9a10*/  @!P2 ST.E.128 desc[UR40][R80.64], R44 ;  /* 0x0000002c5000a985 */ /* 0x0007e2000c101d28 */
[-C--:B------:R-:W-:Y:S02]  /*9a20*/  @!P1 LEA.HI.X R7, R184, R21.reuse, R5, 0x1, P5 ;  /* 0x00000015b8079211 */ /* 0x080fe400028f0c05 */
[C---:B------:R-:W-:Y:S02]  /*9a30*/  @P0 LEA R4, P5, R226.reuse, R20, 0x1 ;  /* 0x00000014e2040211 */ /* 0x040fe400078a08ff */
[----:B------:R-:W-:Y:S01]  /*9a40*/  SHF.R.S32.HI R13, RZ, 0x1f, R225 ;  /* 0x0000001fff0d7819 */ /* 0x000fe200000114e1 */
[----:B------:R3:W-:Y:S01]  /*9a50*/  @!P1 ST.E.128 desc[UR40][R6.64], R52 ;  /* 0x0000003406009985 */ /* 0x0007e2000c101d28 */
[----:B------:R-:W-:-:S02]  /*9a60*/  @P0 LEA.HI.X R5, R226, R21, R15, 0x1, P5 ;  /* 0x00000015e2050211 */ /* 0x000fc400028f0c0f */
[----:B------:R-:W-:-:S03]  /*9a70*/  @P6 LEA R12, P5, R225, R20, 0x1 ;  /* 0x00000014e10c6211 */ /* 0x000fc600078a08ff */
[----:B------:R3:W-:Y:S01]  /*9a80*/  @P0 ST.E.128 desc[UR40][R4.64], R60 ;  /* 0x0000003c04000985 */ /* 0x0007e2000c101d28 */
[----:B------:R-:W-:-:S05]  /*9a90*/  @P6 LEA.HI.X R13, R225, R21, R13, 0x1, P5 ;  /* 0x00000015e10d6211 */ /* 0x000fca00028f0c0d */
[----:B------:R3:W-:Y:S04]  /*9aa0*/  @P6 ST.E.128 desc[UR40][R12.64], R68 ;  /* 0x000000440c006985 */ /* 0x0007e8000c101d28 */
.L_x_423:
[----:B------:R-:W-:Y:S05]  /*9ab0*/  BSYNC B1 ;  /* 0x0000000000017941 */ /* 0x000fea0003800000 */
.L_x_422:
[----:B---3-5:R-:W-:Y:S01]  /*9ac0*/  VIADD R6, R88, 0x20 ;  /* 0x0000002058067836 */ /* 0x028fe20000000000 */
[----:B------:R3:W4:Y:S04]  /*9ad0*/  SHFL.IDX PT, R5, R87, 0x1, 0x181f ;  /* 0x00381f0057057f89 */ /* 0x00072800000e0000 */
[----:B------:R-:W-:Y:S01]  /*9ae0*/  ISETP.GE.AND P0, PT, R6, R89, PT ;  /* 0x000000590600720c */ /* 0x000fe20003f06270 */
[----:B------:R3:W0:-:S12]  /*9af0*/  SHFL.IDX PT, R4, R86, 0x1, 0x181f ;  /* 0x00381f0056047f89 */ /* 0x00061800000e0000 */
[----:B---3--:R-:W-:Y:S05]  /*9b00*/  @P0 BRA `(.L_x_424) ;  /* 0x0000002800040947 */ /* 0x008fea0003800000 */
[----:B------:R-:W-:Y:S02]  /*9b10*/  ISETP.GE.AND P0, PT, R192, UR14, PT ;  /* 0x0000000ec0007c0c */ /* 0x000fe4000bf06270 */
[----:B------:R-:W-:Y:S02]  /*9b20*/  ISETP.GE.AND P5, PT, R2, UR14, PT ;  /* 0x0000000e02007c0c */ /* 0x000fe4000bfa6270 */
[----:B------:R-:W-:Y:S02]  /*9b30*/  ISETP.GE.AND P2, PT, R187, UR14, PT ;  /* 0x0000000ebb007c0c */ /* 0x000fe4000bf46270 */
[----:B------:R-:W-:Y:S02]  /*9b40*/  ISETP.GE.AND P1, PT, R186, UR14, PT ;  /* 0x0000000eba007c0c */ /* 0x000fe4000bf26270 */
[----:B------:R-:W-:Y:S02]  /*9b50*/  ISETP.GE.AND P3, PT, R185, UR14, PT ;  /* 0x0000000eb9007c0c */ /* 0x000fe4000bf66270 */
[----:B------:R-:W-:-:S02]  /*9b60*/  SHF.R.S32.HI R15, RZ, 0x1f, R187 ;  /* 0x0000001fff0f7819 */ /* 0x000fc400000114bb */
[----:B--2---:R-:W-:Y:S02]  /*9b70*/  SHF.R.S32.HI R21, RZ, 0x1f, R186 ;  /* 0x0000001fff157819 */ /* 0x004fe400000114ba */
[----:B0-----:R-:W-:Y:S01]  /*9b80*/  @!P0 LEA R12, P4, R192, R4, 0x1 ;  /* 0x00000004c00c8211 */ /* 0x001fe200078808ff */
[----:B----4-:R-:W-:Y:S01]  /*9b90*/  @!P5 IMAD.WIDE R6, R2, 0x2, R4 ;  /* 0x000000020206d825 */ /* 0x010fe200078e0204 */
[----:B------:R-:W-:Y:S02]  /*9ba0*/  SHF.R.S32.HI R31, RZ, 0x1f, R184 ;  /* 0x0000001fff1f7819 */ /* 0x000fe400000114b8 */
[----:B------:R-:W-:Y:S02]  /*9bb0*/  @!P0 LEA.HI.X R13, R192, R5, R152, 0x1, P4 ;  /* 0x00000005c00d8211 */ /* 0x000fe400020f0c98 */
[----:B------:R-:W-:Y:S01]  /*9bc0*/  ISETP.GE.AND P4, PT, R184, UR14, PT ;  /* 0x0000000eb8007c0c */ /* 0x000fe2000bf86270 */
[----:B------:R0:W-:Y:S01]  /*9bd0*/  @!P5 ST.E.128 desc[UR40][R6.64], R8 ;  /* 0x000000080600d985 */ /* 0x0001e2000c101d28 */
[----:B------:R-:W-:-:S02]  /*9be0*/  LOP3.LUT P5, RZ, R0, 0x40, RZ, 0xc0, !PT ;  /* 0x0000004000ff7812 */ /* 0x000fc400078ac0ff */
[CC--:B------:R-:W-:Y:S01]  /*9bf0*/  @!P2 LEA R14, P6, R187.reuse, R4.reuse, 0x1 ;  /* 0x00000004bb0ea211 */ /* 0x0c0fe200078c08ff */
[----:B------:R3:W-:Y:S01]  /*9c00*/  @!P0 ST.E.128 desc[UR40][R12.64], R24 ;  /* 0x000000180c008985 */ /* 0x0007e2000c101d28 */
[----:B------:R-:W-:Y:S02]  /*9c10*/  SHF.R.S32.HI R0, RZ, 0x1f, R185 ;  /* 0x0000001fff007819 */ /* 0x000fe400000114b9 */
[----:B------:R-:W-:Y:S02]  /*9c20*/  @!P2 LEA.HI.X R15, R187, R5, R15, 0x1, P6 ;  /* 0x00000005bb0fa211 */ /* 0x000fe400030f0c0f */
[-C--:B-1----:R-:W-:Y:S02]  /*9c30*/  @!P1 LEA R20, P6, R186, R4.reuse, 0x1 ;  /* 0x00000004ba149211 */ /* 0x082fe400078c08ff */
[----:B------:R-:W-:Y:S01]  /*9c40*/  SHF.R.S32.HI R37, RZ, 0x1f, R226 ;  /* 0x0000001fff257819 */ /* 0x000fe200000114e2 */
[----:B------:R3:W-:Y:S01]  /*9c50*/  @!P2 ST.E.128 desc[UR40][R14.64], R32 ;  /* 0x000000200e00a985 */ /* 0x0007e2000c101d28 */
[----:B------:R-:W-:-:S02]  /*9c60*/  @!P3 LEA R28, P2, R185, R4, 0x1 ;  /* 0x00000004b91cb211 */ /* 0x000fc400078408ff */
[-C--:B------:R-:W-:Y:S02]  /*9c70*/  @!P4 LEA R30, P0, R184, R4.reuse, 0x1 ;  /* 0x00000004b81ec211 */ /* 0x080fe400078008ff */
[-C--:B------:R-:W-:Y:S02]  /*9c80*/  @!P1 LEA.HI.X R21, R186, R5.reuse, R21, 0x1, P6 ;  /* 0x00000005ba159211 */ /* 0x080fe400030f0c15 */
[----:B0-----:R-:W-:Y:S02]  /*9c90*/  @P5 LEA R6, P6, R226, R4, 0x1 ;  /* 0x00000004e2065211 */ /* 0x001fe400078c08ff */
[-C--:B------:R-:W-:Y:S01]  /*9ca0*/  @!P3 LEA.HI.X R29, R185, R5.reuse, R0, 0x1, P2 ;  /* 0x00000005b91db211 */ /* 0x080fe200010f0c00 */
[----:B------:R3:W-:Y:S01]  /*9cb0*/  @!P1 ST.E.128 desc[UR40][R20.64], R40 ;  /* 0x0000002814009985 */ /* 0x0007e2000c101d28 */
[-C--:B------:R-:W-:Y:S02]  /*9cc0*/  @!P4 LEA.HI.X R31, R184, R5.reuse, R31, 0x1, P0 ;  /* 0x00000005b81fc211 */ /* 0x080fe400000f0c1f */
[----:B------:R-:W-:Y:S01]  /*9cd0*/  @P5 LEA.HI.X R7, R226, R5, R37, 0x1, P6 ;  /* 0x00000005e2075211 */ /* 0x000fe200030f0c25 */
[----:B------:R3:W-:Y:S01]  /*9ce0*/  @!P3 ST.E.128 desc[UR40][R28.64], R48 ;  /* 0x000000301c00b985 */ /* 0x0007e2000c101d28 */
[----:B------:R-:W-:-:S03]  /*9cf0*/  LOP3.LUT P0, RZ, R3, 0x80, RZ, 0xc0, !PT ;  /* 0x0000008003ff7812 */ /* 0x000fc6000780c0ff */
[----:B------:R3:W-:Y:S04]  /*9d00*/  @!P4 ST.E.128 desc[UR40][R30.64], R56 ;  /* 0x000000381e00c985 */ /* 0x0007e8000c101d28 */
[----:B------:R3:W-:Y:S06]  /*9d10*/  @P5 ST.E.128 desc[UR40][R6.64], R64 ;  /* 0x0000004006005985 */ /* 0x0007ec000c101d28 */
[----:B------:R-:W-:Y:S05]  /*9d20*/  @!P0 BRA `(.L_x_424) ;  /* 0x00000024007c8947 */ /* 0x000fea0003800000 */
[----:B------:R-:W-:Y:S02]  /*9d30*/  LEA R4, P0, R225, R4, 0x1 ;  /* 0x00000004e1047211 */ /* 0x000fe400078008ff */
[----:B------:R-:W-:-:S04]  /*9d40*/  SHF.R.S32.HI R0, RZ, 0x1f, R225 ;  /* 0x0000001fff007819 */ /* 0x000fc800000114e1 */
[----:B------:R-:W-:-:S05]  /*9d50*/  LEA.HI.X R5, R225, R5, R0, 0x1, P0 ;  /* 0x00000005e1057211 */ /* 0x000fca00000f0c00 */
[----:B------:R0:W-:Y:S01]  /*9d60*/  ST.E.128 desc[UR40][R4.64], R72 ;  /* 0x0000004804007985 */ /* 0x0001e2000c101d28 */
[----:B------:R-:W-:Y:S05]  /*9d70*/  BRA `(.L_x_424) ;  /* 0x0000002400687947 */ /* 0x000fea0003800000 */
.L_x_421:
[----:B------:R-:W2:Y:S01]  /*9d80*/  LDL R0, [R1+0x58] ;  /* 0x0000580001007983 */ /* 0x000ea20000100800 */
[----:B------:R-:W-:Y:S01]  /*9d90*/  ULDC.64 UR12, c[0x0][0xb08] ;  /* 0x0002c200000c7ab9 */ /* 0x000fe20000000a00 */
[----:B------:R-:W-:Y:S01]  /*9da0*/  ULDC UR14, c[0x0][0xbe8] ;  /* 0x0002fa00000e7ab9 */ /* 0x000fe20000000800 */
[----:B------:R-:W-:Y:S01]  /*9db0*/  UIMAD UR18, UR18, UR12, URZ ;  /* 0x0000000c121272a4 */ /* 0x000fe2000f8e023f */
[----:B0-----:R-:W-:Y:S01]  /*9dc0*/  IMAD.U32 R6, RZ, RZ, UR43 ;  /* 0x0000002bff067e24 */ /* 0x001fe2000f8e00ff */
[----:B------:R-:W-:Y:S01]  /*9dd0*/  UIMAD.WIDE.U32 UR10, UR4, UR12, URZ ;  /* 0x0000000c040a72a5 */ /* 0x000fe2000f8e003f */
[----:B------:R-:W-:Y:S01]  /*9de0*/  BSSY B1, `(.L_x_425) ;  /* 0x00000cc000017945 */ /* 0x000fe20003800000 */
[----:B------:R-:W-:Y:S01]  /*9df0*/  UIMAD UR18, UR4, UR13, UR18 ;  /* 0x0000000d041272a4 */ /* 0x000fe2000f8e0212 */
[----:B------:R-:W-:Y:S01]  /*9e00*/  SHF.R.S32.HI R21, RZ, 0x1f, R203 ;  /* 0x0000001fff157819 */ /* 0x000fe200000114cb */
[----:B------:R-:W-:Y:S01]  /*9e10*/  UISETP.NE.AND UP0, UPT, UR14, 0x1, UPT ;  /* 0x000000010e00788c */ /* 0x000fe2000bf05270 */
[----:B------:R-:W-:Y:S01]  /*9e20*/  SHF.R.S32.HI R152, RZ, 0x1f, R204 ;  /* 0x0000001fff987819 */ /* 0x000fe200000114cc */
[----:B------:R-:W-:Y:S01]  /*9e30*/  UIADD3 UR11, UR11, UR18, URZ ;  /* 0x000000120b0b7290 */ /* 0x000fe2000fffe03f */
[----:B------:R-:W-:Y:S01]  /*9e40*/  SHF.R.S32.HI R153, RZ, 0x1f, R205 ;  /* 0x0000001fff997819 */ /* 0x000fe200000114cd */
[----:B------:R-:W-:Y:S01]  /*9e50*/  ULDC.64 UR12, c[0x0][0xb38] ;  /* 0x0002ce00000c7ab9 */ /* 0x000fe20000000a00 */
[----:B------:R-:W-:Y:S01]  /*9e60*/  USHF.R.S32.HI UR4, URZ, 0x1f, UR9 ;  /* 0x0000001f3f047899 */ /* 0x000fe20008011409 */
[----:B------:R-:W-:Y:S01]  /*9e70*/  PLOP3.LUT P0, PT, PT, PT, UP0, 0x80, 0x0 ;  /* 0x000000000000781c */ /* 0x000fe20003f0f008 */
[----:B------:R-:W-:Y:S01]  /*9e80*/  UIMAD.WIDE.U32 UR10, UR44, UR12, UR10 ;  /* 0x0000000c2c0a72a5 */ /* 0x000fe2000f8e000a */
[----:B------:R-:W-:Y:S01]  /*9e90*/  SHF.R.S32.HI R154, RZ, 0x1f, R206 ;  /* 0x0000001fff9a7819 */ /* 0x000fe200000114ce */
[----:B------:R-:W-:Y:S01]  /*9ea0*/  UIMAD UR8, UR8, UR14, URZ ;  /* 0x0000000e080872a4 */ /* 0x000fe2000f8e023f */
[----:B------:R-:W-:Y:S01]  /*9eb0*/  SHF.R.S32.HI R155, RZ, 0x1f, R207 ;  /* 0x0000001fff9b7819 */ /* 0x000fe200000114cf */
[----:B------:R-:W-:Y:S01]  /*9ec0*/  UIMAD UR11, UR44, UR13, UR11 ;  /* 0x0000000d2c0b72a4 */ /* 0x000fe2000f8e020b */
[----:B------:R-:W-:-:S02]  /*9ed0*/  SHF.R.S32.HI R156, RZ, 0x1f, R208 ;  /* 0x0000001fff9c7819 */ /* 0x000fc400000114d0 */
[----:B------:R-:W-:Y:S01]  /*9ee0*/  ULDC.64 UR12, c[0x0][0xb40] ;  /* 0x0002d000000c7ab9 */ /* 0x000fe20000000a00 */
[----:B------:R-:W-:Y:S01]  /*9ef0*/  SHF.R.S32.HI R157, RZ, 0x1f, R209 ;  /* 0x0000001fff9d7819 */ /* 0x000fe200000114d1 */
[----:B------:R-:W-:Y:S01]  /*9f00*/  UIMAD UR4, UR4, UR12, URZ ;  /* 0x0000000c040472a4 */ /* 0x000fe2000f8e023f */
[----:B------:R-:W-:Y:S01]  /*9f10*/  SHF.R.S32.HI R158, RZ, 0x1f, R210 ;  /* 0x0000001fff9e7819 */ /* 0x000fe200000114d2 */
[----:B------:R-:W-:Y:S01]  /*9f20*/  UIMAD.WIDE.U32 UR10, UR9, UR12, UR10 ;  /* 0x0000000c090a72a5 */ /* 0x000fe2000f8e000a */
[----:B------:R-:W-:Y:S01]  /*9f30*/  SHF.R.S32.HI R159, RZ, 0x1f, R211 ;  /* 0x0000001fff9f7819 */ /* 0x000fe200000114d3 */
[----:B------:R-:W-:Y:S01]  /*9f40*/  UIMAD UR4, UR9, UR13, UR4 ;  /* 0x0000000d090472a4 */ /* 0x000fe2000f8e0204 */
[----:B------:R-:W-:Y:S02]  /*9f50*/  SHF.R.S32.HI R160, RZ, 0x1f, R212 ;  /* 0x0000001fffa07819 */ /* 0x000fe400000114d4 */
[----:B------:R-:W-:Y:S01]  /*9f60*/  @UP0 ULDC UR9, c[0x0][0xbec] ;  /* 0x0002fb0000090ab9 */ /* 0x000fe20000000800 */
[----:B------:R-:W-:Y:S01]  /*9f70*/  UIADD3 UR11, UR11, UR4, URZ ;  /* 0x000000040b0b7290 */ /* 0x000fe2000fffe03f */
[----:B------:R-:W-:Y:S01]  /*9f80*/  SHF.R.S32.HI R161, RZ, 0x1f, R213 ;  /* 0x0000001fffa17819 */ /* 0x000fe200000114d5 */
[----:B------:R-:W-:Y:S01]  /*9f90*/  ULDC.64 UR12, c[0x0][0xb48] ;  /* 0x0002d200000c7ab9 */ /* 0x000fe20000000a00 */
[----:B------:R-:W-:Y:S01]  /*9fa0*/  @UP0 ULDC UR4, c[0x0][0xbf0] ;  /* 0x0002fc0000040ab9 */ /* 0x000fe20000000800 */
[----:B------:R-:W-:Y:S01]  /*9fb0*/  UIMAD.WIDE.U32 UR10, UR45, UR12, UR10 ;  /* 0x0000000c2d0a72a5 */ /* 0x000fe2000f8e000a */
[----:B------:R-:W-:-:S02]  /*9fc0*/  SHF.R.S32.HI R162, RZ, 0x1f, R214 ;  /* 0x0000001fffa27819 */ /* 0x000fc400000114d6 */
[----:B------:R-:W-:Y:S01]  /*9fd0*/  SHF.R.S32.HI R163, RZ, 0x1f, R215 ;  /* 0x0000001fffa37819 */ /* 0x000fe200000114d7 */
[----:B------:R-:W-:Y:S01]  /*9fe0*/  UIMAD UR45, UR45, UR13, UR11 ;  /* 0x0000000d2d2d72a4 */ /* 0x000fe2000f8e020b */
[----:B------:R-:W-:Y:S01]  /*9ff0*/  SHF.R.S32.HI R164, RZ, 0x1f, R216 ;  /* 0x0000001fffa47819 */ /* 0x000fe200000114d8 */
[----:B------:R-:W-:Y:S01]  /*a000*/  IMAD.U32 R5, RZ, RZ, UR11 ;  /* 0x0000000bff057e24 */ /* 0x000fe2000f8e00ff */
[----:B------:R-:W-:Y:S01]  /*a010*/  ULDC.64 UR12, c[0x0][0xb30] ;  /* 0x0002cc00000c7ab9 */ /* 0x000fe20000000a00 */
[----:B------:R-:W-:Y:S01]  /*a020*/  IMAD.U32 R4, RZ, RZ, UR10 ;  /* 0x0000000aff047e24 */ /* 0x000fe2000f8e00ff */
[----:B------:R-:W-:Y:S01]  /*a030*/  ULDC.64 UR10, c[0x0][0xb28] ;  /* 0x0002ca00000a7ab9 */ /* 0x000fe20000000a00 */
[----:B------:R-:W-:Y:S01]  /*a040*/  IMAD.U32 R5, RZ, RZ, UR45 ;  /* 0x0000002dff057e24 */ /* 0x000fe2000f8e00ff */
[----:B------:R-:W-:Y:S02]  /*a050*/  SHF.R.S32.HI R165, RZ, 0x1f, R217 ;  /* 0x0000001fffa57819 */ /* 0x000fe400000114d9 */
[----:B------:R-:W-:-:S02]  /*a060*/  SHF.R.S32.HI R166, RZ, 0x1f, R218 ;  /* 0x0000001fffa67819 */ /* 0x000fc400000114da */
[----:B------:R-:W-:Y:S02]  /*a070*/  SHF.R.S32.HI R167, RZ, 0x1f, R219 ;  /* 0x0000001fffa77819 */ /* 0x000fe400000114db */
[----:B------:R-:W-:Y:S02]  /*a080*/  SHF.R.S32.HI R168, RZ, 0x1f, R220 ;  /* 0x0000001fffa87819 */ /* 0x000fe400000114dc */
[----:B------:R-:W-:Y:S02]  /*a090*/  SHF.R.S32.HI R13, RZ, 0x1f, R221 ;  /* 0x0000001fff0d7819 */ /* 0x000fe400000114dd */
[----:B------:R-:W-:Y:S02]  /*a0a0*/  SHF.R.S32.HI R169, RZ, 0x1f, R222 ;  /* 0x0000001fffa97819 */ /* 0x000fe400000114de */
[----:B------:R-:W-:Y:S02]  /*a0b0*/  SHF.R.S32.HI R170, RZ, 0x1f, R223 ;  /* 0x0000001fffaa7819 */ /* 0x000fe400000114df */
[----:B------:R-:W-:Y:S01]  /*a0c0*/  SHF.R.S32.HI R171, RZ, 0x1f, R17 ;  /* 0x0000001fffab7819 */ /* 0x000fe20000011411 */
[----:B--2---:R-:W-:-:S04]  /*a0d0*/  IMAD R6, R6, 0x40, R0 ;  /* 0x0000004006067824 */ /* 0x004fc800078e0200 */
[----:B------:R-:W-:-:S04]  /*a0e0*/  @P0 IMAD.HI.U32 R0, R6, UR9, RZ ;  /* 0x0000000906000c27 */ /* 0x000fc8000f8e00ff */
[----:B------:R-:W-:Y:S01]  /*a0f0*/  IMAD.MOV.U32 R3, RZ, RZ, R6 ;  /* 0x000000ffff037224 */ /* 0x000fe200078e0006 */
[----:B------:R-:W-:Y:S01]  /*a100*/  @P0 SHF.R.U32.HI R3, RZ, UR4, R0 ;  /* 0x00000004ff030c19 */ /* 0x000fe20008011600 */
[----:B------:R-:W-:-:S03]  /*a110*/  UIADD3 UR4, UR38, 0x28c20, URZ ;  /* 0x00028c2026047890 */ /* 0x000fc6000fffe03f */
[--C-:B------:R-:W-:Y:S01]  /*a120*/  SHF.R.S32.HI R0, RZ, 0x1f, R3.reuse ;  /* 0x0000001fff007819 */ /* 0x100fe20000011403 */
[----:B------:R-:W-:Y:S01]  /*a130*/  IMAD.MOV R7, RZ, RZ, -R3 ;  /* 0x000000ffff077224 */ /* 0x000fe200078e0a03 */
[----:B------:R-:W-:Y:S01]  /*a140*/  UPRMT UR4, URZ, 0x654, UR4 ;  /* 0x000006543f047896 */ /* 0x000fe20008000004 */
[----:B------:R-:W-:-:S04]  /*a150*/  IMAD.WIDE.U32 R4, R3, UR12, R4 ;  /* 0x0000000c03047c25 */ /* 0x000fc8000f8e0004 */
[----:B------:R-:W-:Y:S02]  /*a160*/  IMAD R0, R0, UR12, RZ ;  /* 0x0000000c00007c24 */ /* 0x000fe4000f8e02ff */
[----:B------:R-:W-:Y:S02]  /*a170*/  IMAD R7, R7, UR14, R6 ;  /* 0x0000000e07077c24 */ /* 0x000fe4000f8e0206 */
[----:B------:R-:W-:Y:S01]  /*a180*/  IMAD R9, R3, UR13, R0 ;  /* 0x0000000d03097c24 */ /* 0x000fe2000f8e0200 */
[----:B------:R-:W-:Y:S02]  /*a190*/  SYNCS.ARRIVE.TRANS64.RED.A1T0 RZ, [UR4], RZ ;  /* 0x000000ffffff79a7 */ /* 0x000fe40008100404 */
[----:B------:R-:W-:Y:S01]  /*a1a0*/  SHF.R.S32.HI R0, RZ, 0x1f, R7 ;  /* 0x0000001fff007819 */ /* 0x000fe20000011407 */
[----:B------:R-:W-:Y:S02]  /*a1b0*/  IMAD.IADD R5, R5, 0x1, R9 ;  /* 0x0000000105057824 */ /* 0x000fe400078e0209 */
[----:B------:R-:W-:-:S02]  /*a1c0*/  IMAD.U32 R9, RZ, RZ, UR43 ;  /* 0x0000002bff097e24 */ /* 0x000fc4000f8e00ff */
[----:B------:R-:W-:Y:S02]  /*a1d0*/  IMAD R0, R0, UR10, RZ ;  /* 0x0000000a00007c24 */ /* 0x000fe4000f8e02ff */
[----:B------:R-:W-:-:S04]  /*a1e0*/  IMAD.WIDE.U32 R4, R7, UR10, R4 ;  /* 0x0000000a07047c25 */ /* 0x000fc8000f8e0004 */
[----:B------:R-:W-:Y:S01]  /*a1f0*/  IMAD R3, R7, UR11, R0 ;  /* 0x0000000b07037c24 */ /* 0x000fe2000f8e0200 */
[----:B------:R-:W-:Y:S01]  /*a200*/  ULDC.64 UR10, c[0x0][0xb00] ;  /* 0x0002c000000a7ab9 */ /* 0x000fe20000000a00 */
[----:B------:R-:W-:Y:S02]  /*a210*/  IMAD R0, R9, 0x40, R16 ;  /* 0x0000004009007824 */ /* 0x000fe400078e0210 */
[----:B------:R-:W-:Y:S01]  /*a220*/  IMAD.IADD R5, R5, 0x1, R3 ;  /* 0x0000000105057824 */ /* 0x000fe200078e0203 */
[----:B------:R-:W-:Y:S02]  /*a230*/  LEA R3, P1, R4, UR10, 0x2 ;  /* 0x0000000a04037c11 */ /* 0x000fe4000f8210ff */
[----:B------:R-:W-:Y:S02]  /*a240*/  ISETP.GE.AND P0, PT, R0, UR8, PT ;  /* 0x0000000800007c0c */ /* 0x000fe4000bf06270 */
[----:B------:R-:W-:Y:S01]  /*a250*/  LEA.HI.X R10, R4, UR11, R5, 0x2, P1 ;  /* 0x0000000b040a7c11 */ /* 0x000fe200088f1405 */
[----:B------:R0:W1:Y:S04]  /*a260*/  SHFL.IDX PT, R11, R3, RZ, 0x1c1f ;  /* 0x001c1fff030b7589 */ /* 0x00006800000e0000 */
[----:B------:R0:W2:Y:S06]  /*a270*/  SHFL.IDX PT, R12, R10, RZ, 0x1c1f ;  /* 0x001c1fff0a0c7589 */ /* 0x0000ac00000e0000 */
[----:B------:R-:W-:Y:S05]  /*a280*/  @P0 BRA `(.L_x_426) ;  /* 0x0000000800040947 */ /* 0x000fea0003800000 */
[----:B------:R-:W-:Y:S02]  /*a290*/  ULDC UR4, c[0x0][0xac8] ;  /* 0x0002b20000047ab9 */ /* 0x000fe40000000800 */
[----:B------:R-:W-:Y:S02]  /*a2a0*/  ISETP.GE.AND P3, PT, R17, UR4, PT ;  /* 0x0000000411007c0c */ /* 0x000fe4000bf66270 */
[----:B------:R-:W-:Y:S02]  /*a2b0*/  ISETP.GE.AND P4, PT, R223, UR4, PT ;  /* 0x00000004df007c0c */ /* 0x000fe4000bf86270 */
[----:B------:R-:W-:Y:S02]  /*a2c0*/  ISETP.GE.AND P2, PT, R222, UR4, PT ;  /* 0x00000004de007c0c */ /* 0x000fe4000bf46270 */
[----:B------:R-:W-:-:S07]  /*a2d0*/  ISETP.GE.AND P1, PT, R221, UR4, PT ;  /* 0x00000004dd007c0c */ /* 0x000fce000bf26270 */
[-C--:B-1----:R-:W-:Y:S02]  /*a2e0*/  @!P3 LEA R4, P0, R17, R11.reuse, 0x2 ;  /* 0x0000000b1104b211 */ /* 0x082fe400078010ff */
[----:B------:R-:W-:Y:S02]  /*a2f0*/  @!P4 LEA R6, P5, R223, R11, 0x2 ;  /* 0x0000000bdf06c211 */ /* 0x000fe400078a10ff */
[-C--:B--2---:R-:W-:Y:S02]  /*a300*/  @!P3 LEA.HI.X R5, R17, R12.reuse, R171, 0x2, P0 ;  /* 0x0000000c1105b211 */ /* 0x084fe400000f14ab */
[----:B------:R-:W-:Y:S02]  /*a310*/  ISETP.GE.AND P0, PT, R220, UR4, PT ;  /* 0x00000004dc007c0c */ /* 0x000fe4000bf06270 */
[----:B------:R-:W-:Y:S01]  /*a320*/  @!P4 LEA.HI.X R7, R223, R12, R170, 0x2, P5 ;  /* 0x0000000cdf07c211 */ /* 0x000fe200028f14aa */
[----:B------:R1:W-:Y:S01]  /*a330*/  @!P3 ST.E.64 desc[UR40][R4.64], R24 ;  /* 0x000000180400b985 */ /* 0x0003e2000c101b28 */
[----:B------:R-:W-:-:S03]  /*a340*/  ISETP.GE.AND P3, PT, R219, UR4, PT ;  /* 0x00000004db007c0c */ /* 0x000fc6000bf66270 */
[----:B------:R2:W-:Y:S01]  /*a350*/  @!P4 ST.E.64 desc[UR40][R6.64], R28 ;  /* 0x0000001c0600c985 */ /* 0x0005e2000c101b28 */
[----:B------:R-:W-:Y:S02]  /*a360*/  ISETP.GE.AND P4, PT, R218, UR4, PT ;  /* 0x00000004da007c0c */ /* 0x000fe4000bf86270 */
[CC--:B-1----:R-:W-:Y:S02]  /*a370*/  @!P2 LEA R4, P6, R222.reuse, R11.reuse, 0x2 ;  /* 0x0000000bde04a211 */ /* 0x0c2fe400078c10ff */
[CC--:B--2---:R-:W-:Y:S02]  /*a380*/  @!P1 LEA R6, P5, R221.reuse, R11.reuse, 0x2 ;  /* 0x0000000bdd069211 */ /* 0x0c4fe400078a10ff */
[-C--:B------:R-:W-:Y:S02]  /*a390*/  @!P2 LEA.HI.X R5, R222, R12.reuse, R169, 0x2, P6 ;  /* 0x0000000cde05a211 */ /* 0x080fe400030f14a9 */
[----:B------:R-:W-:Y:S02]  /*a3a0*/  @!P0 LEA R8, P6, R220, R11, 0x2 ;  /* 0x0000000bdc088211 */ /* 0x000fe400078c10ff */
[----:B------:R-:W-:Y:S01]  /*a3b0*/  @!P1 LEA.HI.X R7, R221, R12, R13, 0x2, P5 ;  /* 0x0000000cdd079211 */ /* 0x000fe200028f140d */
[----:B------:R1:W-:Y:S01]  /*a3c0*/  @!P2 ST.E.64 desc[UR40][R4.64], R32 ;  /* 0x000000200400a985 */ /* 0x0003e2000c101b28 */
[----:B------:R-:W-:-:S02]  /*a3d0*/  ISETP.GE.AND P5, PT, R217, UR4, PT ;  /* 0x00000004d9007c0c */ /* 0x000fc4000bfa6270 */
[----:B------:R-:W-:Y:S01]  /*a3e0*/  @!P0 LEA.HI.X R9, R220, R12, R168, 0x2, P6 ;  /* 0x0000000cdc098211 */ /* 0x000fe200030f14a8 */
[----:B------:R2:W-:Y:S04]  /*a3f0*/  @!P1 ST.E.64 desc[UR40][R6.64], R36 ;  /* 0x0000002406009985 */ /* 0x0005e8000c101b28 */
[----:B------:R3:W-:Y:S01]  /*a400*/  @!P0 ST.E.64 desc[UR40][R8.64], R40 ;  /* 0x0000002808008985 */ /* 0x0007e2000c101b28 */
[----:B------:R-:W-:Y:S02]  /*a410*/  ISETP.GE.AND P0, PT, R216, UR4, PT ;  /* 0x00000004d8007c0c */ /* 0x000fe4000bf06270 */
[-C--:B-1----:R-:W-:Y:S02]  /*a420*/  @!P3 LEA R4, P1, R219, R11.reuse, 0x2 ;  /* 0x0000000bdb04b211 */ /* 0x082fe400078210ff */
[----:B--2---:R-:W-:-:S02]  /*a430*/  @!P4 LEA R6, P2, R218, R11, 0x2 ;  /* 0x0000000bda06c211 */ /* 0x004fc400078410ff */
[-C--:B------:R-:W-:Y:S02]  /*a440*/  @!P3 LEA.HI.X R5, R219, R12.reuse, R167, 0x2, P1 ;  /* 0x0000000cdb05b211 */ /* 0x080fe400008f14a7 */
[----:B------:R-:W-:Y:S02]  /*a450*/  ISETP.GE.AND P1, PT, R215, UR4, PT ;  /* 0x00000004d7007c0c */ /* 0x000fe4000bf26270 */
[----:B------:R-:W-:Y:S01]  /*a460*/  @!P4 LEA.HI.X R7, R218, R12, R166, 0x2, P2 ;  /* 0x0000000cda07c211 */ /* 0x000fe200010f14a6 */
[----:B------:R1:W-:Y:S01]  /*a470*/  @!P3 ST.E.64 desc[UR40][R4.64], R44 ;  /* 0x0000002c0400b985 */ /* 0x0003e2000c101b28 */
[----:B------:R-:W-:Y:S02]  /*a480*/  ISETP.GE.AND P2, PT, R214, UR4, PT ;  /* 0x00000004d6007c0c */ /* 0x000fe4000bf46270 */
[----:B---3--:R-:W-:Y:S01]  /*a490*/  @!P5 LEA R8, P6, R217, R11, 0x2 ;  /* 0x0000000bd908d211 */ /* 0x008fe200078c10ff */
[----:B------:R2:W-:Y:S01]  /*a4a0*/  @!P4 ST.E.64 desc[UR40][R6.64], R48 ;  /* 0x000000300600c985 */ /* 0x0005e2000c101b28 */
[----:B------:R-:W-:-:S02]  /*a4b0*/  ISETP.GE.AND P3, PT, R213, UR4, PT ;  /* 0x00000004d5007c0c */ /* 0x000fc4000bf66270 */
[----:B------:R-:W-:Y:S02]  /*a4c0*/  @!P5 LEA.HI.X R9, R217, R12, R165, 0x2, P6 ;  /* 0x0000000cd909d211 */ /* 0x000fe400030f14a5 */
[----:B------:R-:W-:-:S03]  /*a4d0*/  ISETP.GE.AND P4, PT, R212, UR4, PT ;  /* 0x00000004d4007c0c */ /* 0x000fc6000bf86270 */
[----:B------:R3:W-:Y:S01]  /*a4e0*/  @!P5 ST.E.64 desc[UR40][R8.64], R52 ;  /* 0x000000340800d985 */ /* 0x0007e2000c101b28 */
[CC--:B-1----:R-:W-:Y:S02]  /*a4f0*/  @!P0 LEA R4, P6, R216.reuse, R11.reuse, 0x2 ;  /* 0x0000000bd8048211 */ /* 0x0c2fe400078c10ff */
[CC--:B--2---:R-:W-:Y:S02]  /*a500*/  @!P1 LEA R6, P5, R215.reuse, R11.reuse, 0x2 ;  /* 0x0000000bd7069211 */ /* 0x0c4fe400078a10ff */
[-C--:B------:R-:W-:Y:S02]  /*a510*/  @!P0 LEA.HI.X R5, R216, R12.reuse, R164, 0x2, P6 ;  /* 0x0000000cd8058211 */ /* 0x080fe400030f14a4 */
[----:B------:R-:W-:Y:S02]  /*a520*/  @!P1 LEA.HI.X R7, R215, R12, R163, 0x2, P5 ;  /* 0x0000000cd7079211 */ /* 0x000fe400028f14a3 */
[----:B------:R-:W-:Y:S01]  /*a530*/  ISETP.GE.AND P5, PT, R211, UR4, PT ;  /* 0x00000004d3007c0c */ /* 0x000fe2000bfa6270 */
[----:B------:R1:W-:Y:S01]  /*a540*/  @!P0 ST.E.64 desc[UR40][R4.64], R56 ;  /* 0x0000003804008985 */ /* 0x0003e2000c101b28 */
[----:B---3--:R-:W-:-:S02]  /*a550*/  @!P2 LEA R8, P6, R214, R11, 0x2 ;  /* 0x0000000bd608a211 */ /* 0x008fc400078c10ff */
[----:B------:R-:W-:Y:S01]  /*a560*/  ISETP.GE.AND P0, PT, R210, UR4, PT ;  /* 0x00000004d2007c0c */ /* 0x000fe2000bf06270 */
[----:B------:R2:W-:Y:S01]  /*a570*/  @!P1 ST.E.64 desc[UR40][R6.64], R60 ;  /* 0x0000003c06009985 */ /* 0x0005e2000c101b28 */
        /* <DEDUP_REMOVED lines=9> */
[----:B---3--:R-:W-:-:S03]  /*a610*/  @!P5 LEA R8, P6, R211, R11, 0x2 ;  /* 0x0000000bd308d211 */ /* 0x008fc600078c10ff */
[----:B------:R2:W-:Y:S01]  /*a620*/  @!P4 ST.E.64 desc[UR40][R6.64], R72 ;  /* 0x000000480600c985 */ /* 0x0005e2000c101b28 */
[----:B------:R-:W-:-:S05]  /*a630*/  @!P5 LEA.HI.X R9, R211, R12, R159, 0x2, P6 ;  /* 0x0000000cd309d211 */ /* 0x000fca00030f149f */
[----:B------:R3:W-:Y:S01]  /*a640*/  @!P5 ST.E.64 desc[UR40][R8.64], R76 ;  /* 0x0000004c0800d985 */ /* 0x0007e2000c101b28 */
[----:B------:R-:W-:Y:S02]  /*a650*/  ISETP.GE.AND P5, PT, R207, UR4, PT ;  /* 0x00000004cf007c0c */ /* 0x000fe4000bfa6270 */
[----:B-1----:R-:W-:-:S04]  /*a660*/  @!P0 LEA R4, P4, R210, R11, 0x2 ;  /* 0x0000000bd2048211 */ /* 0x002fc800078810ff */
[-C--:B------:R-:W-:Y:S02]  /*a670*/  @!P0 LEA.HI.X R5, R210, R12.reuse, R158, 0x2, P4 ;  /* 0x0000000cd2058211 */ /* 0x080fe400020f149e */
[----:B------:R-:W-:Y:S02]  /*a680*/  ISETP.GE.AND P4, PT, R206, UR4, PT ;  /* 0x00000004ce007c0c */ /* 0x000fe4000bf86270 */
[CC--:B--2---:R-:W-:Y:S01]  /*a690*/  @!P1 LEA R6, P3, R209.reuse, R11.reuse, 0x2 ;  /* 0x0000000bd1069211 */ /* 0x0c4fe200078610ff */
[----:B------:R1:W-:Y:S01]  /*a6a0*/  @!P0 ST.E.64 desc[UR40][R4.64], R80 ;  /* 0x0000005004008985 */ /* 0x0003e2000c101b28 */
[----:B---3--:R-:W-:Y:S02]  /*a6b0*/  @!P2 LEA R8, P6, R208, R11, 0x2 ;  /* 0x0000000bd008a211 */ /* 0x008fe400078c10ff */
[----:B------:R-:W-:Y:S02]  /*a6c0*/  @!P1 LEA.HI.X R7, R209, R12, R157, 0x2, P3 ;  /* 0x0000000cd1079211 */ /* 0x000fe400018f149d */
[----:B------:R-:W-:-:S02]  /*a6d0*/  ISETP.GE.AND P3, PT, R205, UR4, PT ;  /* 0x00000004cd007c0c */ /* 0x000fc4000bf66270 */
[----:B------:R-:W-:Y:S01]  /*a6e0*/  @!P2 LEA.HI.X R9, R208, R12, R156, 0x2, P6 ;  /* 0x0000000cd009a211 */ /* 0x000fe200030f149c */
[----:B------:R2:W-:Y:S01]  /*a6f0*/  @!P1 ST.E.64 desc[UR40][R6.64], R84 ;  /* 0x0000005406009985 */ /* 0x0005e2000c101b28 */
[----:B------:R-:W-:-:S03]  /*a700*/  ISETP.GE.AND P1, PT, R203, UR4, PT ;  /* 0x00000004cb007c0c */ /* 0x000fc6000bf26270 */
[----:B------:R3:W-:Y:S01]  /*a710*/  @!P2 ST.E.64 desc[UR40][R8.64], R88 ;  /* 0x000000580800a985 */ /* 0x0007e2000c101b28 */
[----:B------:R-:W-:Y:S02]  /*a720*/  ISETP.GE.AND P2, PT, R204, UR4, PT ;  /* 0x00000004cc007c0c */ /* 0x000fe4000bf46270 */
[----:B-1----:R-:W-:-:S04]  /*a730*/  @!P5 LEA R4, P6, R207, R11, 0x2 ;  /* 0x0000000bcf04d211 */ /* 0x002fc800078c10ff */
[----:B------:R-:W-:Y:S02]  /*a740*/  @!P5 LEA.HI.X R5, R207, R12, R155, 0x2, P6 ;  /* 0x0000000ccf05d211 */ /* 0x000fe400030f149b */
[----:B--2---:R-:W-:-:S03]  /*a750*/  @!P4 LEA R6, P0, R206, R11, 0x2 ;  /* 0x0000000bce06c211 */ /* 0x004fc600078010ff */
[----:B------:R1:W-:Y:S01]  /*a760*/  @!P5 ST.E.64 desc[UR40][R4.64], R92 ;  /* 0x0000005c0400d985 */ /* 0x0003e2000c101b28 */
[----:B------:R-:W-:Y:S02]  /*a770*/  ISETP.GE.AND P5, PT, R201, UR4, PT ;  /* 0x00000004c9007c0c */ /* 0x000fe4000bfa6270 */
[-C--:B------:R-:W-:Y:S02]  /*a780*/  @!P4 LEA.HI.X R7, R206, R12.reuse, R154, 0x2, P0 ;  /* 0x0000000cce07c211 */ /* 0x080fe400000f149a */
[----:B------:R-:W-:Y:S02]  /*a790*/  ISETP.GE.AND P0, PT, R202, UR4, PT ;  /* 0x00000004ca007c0c */ /* 0x000fe4000bf06270 */
[C---:B---3--:R-:W-:Y:S01]  /*a7a0*/  @!P3 LEA R8, P6, R205.reuse, R11, 0x2 ;  /* 0x0000000bcd08b211 */ /* 0x048fe200078c10ff */
[----:B------:R2:W-:Y:S01]  /*a7b0*/  @!P4 ST.E.64 desc[UR40][R6.64], R96 ;  /* 0x000000600600c985 */ /* 0x0005e2000c101b28 */
[----:B------:R-:W-:Y:S02]  /*a7c0*/  ISETP.GE.AND P4, PT, R200, UR4, PT ;  /* 0x00000004c8007c0c */ /* 0x000fe4000bf86270 */
[----:B------:R-:W-:-:S02]  /*a7d0*/  @!P3 LEA.HI.X R9, R205, R12, R153, 0x2, P6 ;  /* 0x0000000ccd09b211 */ /* 0x000fc400030f1499 */
[----:B-1----:R-:W-:-:S03]  /*a7e0*/  @!P2 LEA R4, P6, R204, R11, 0x2 ;  /* 0x0000000bcc04a211 */ /* 0x002fc600078c10ff */
[----:B------:R1:W-:Y:S01]  /*a7f0*/  @!P3 ST.E.64 desc[UR40][R8.64], R100 ;  /* 0x000000640800b985 */ /* 0x0003e2000c101b28 */
[----:B------:R-:W-:Y:S02]  /*a800*/  @!P2 LEA.HI.X R5, R204, R12, R152, 0x2, P6 ;  /* 0x0000000ccc05a211 */ /* 0x000fe400030f1498 */
[----:B--2---:R-:W-:-:S03]  /*a810*/  @!P1 LEA R6, P3, R203, R11, 0x2 ;  /* 0x0000000bcb069211 */ /* 0x004fc600078610ff */
[----:B------:R2:W-:Y:S01]  /*a820*/  @!P2 ST.E.64 desc[UR40][R4.64], R104 ;  /* 0x000000680400a985 */ /* 0x0005e2000c101b28 */
[-C--:B------:R-:W-:Y:S02]  /*a830*/  @!P1 LEA.HI.X R7, R203, R12.reuse, R21, 0x2, P3 ;  /* 0x0000000ccb079211 */ /* 0x080fe400018f1415 */
[----:B------:R-:W-:Y:S02]  /*a840*/  ISETP.GE.AND P3, PT, R199, UR4, PT ;  /* 0x00000004c7007c0c */ /* 0x000fe4000bf66270 */
[CC--:B-1----:R-:W-:Y:S01]  /*a850*/  @!P0 LEA R8, P6, R202.reuse, R11.reuse, 0x2 ;  /* 0x0000000bca088211 */ /* 0x0c2fe200078c10ff */
[----:B------:R1:W-:Y:S03]  /*a860*/  @!P1 ST.E.64 desc[UR40][R6.64], R108 ;  /* 0x0000006c06009985 */ /* 0x0003e6000c101b28 */
[----:B------:R-:W-:Y:S02]  /*a870*/  @!P0 LEA.HI.X R9, R202, R12, R237, 0x2, P6 ;  /* 0x0000000cca098211 */ /* 0x000fe400030f14ed */
[----:B--2---:R-:W-:-:S03]  /*a880*/  @!P5 LEA R4, P1, R201, R11, 0x2 ;  /* 0x0000000bc904d211 */ /* 0x004fc600078210ff */
[----:B------:R2:W-:Y:S01]  /*a890*/  @!P0 ST.E.64 desc[UR40][R8.64], R112 ;  /* 0x0000007008008985 */ /* 0x0005e2000c101b28 */
[----:B------:R-:W-:Y:S02]  /*a8a0*/  ISETP.GE.AND P0, PT, R198, UR4, PT ;  /* 0x00000004c6007c0c */ /* 0x000fe4000bf06270 */
[-C--:B------:R-:W-:Y:S02]  /*a8b0*/  @!P5 LEA.HI.X R5, R201, R12.reuse, R236, 0x2, P1 ;  /* 0x0000000cc905d211 */ /* 0x080fe400008f14ec */
[----:B------:R-:W-:Y:S02]  /*a8c0*/  ISETP.GE.AND P1, PT, R197, UR4, PT ;  /* 0x00000004c5007c0c */ /* 0x000fe4000bf26270 */
[C---:B-1----:R-:W-:Y:S01]  /*a8d0*/  @!P4 LEA R6, P2, R200.reuse, R11, 0x2 ;  /* 0x0000000bc806c211 */ /* 0x042fe200078410ff */
[----:B------:R1:W-:Y:S03]  /*a8e0*/  @!P5 ST.E.64 desc[UR40][R4.64], R116 ;  /* 0x000000740400d985 */ /* 0x0003e6000c101b28 */
[----:B------:R-:W-:-:S02]  /*a8f0*/  @!P4 LEA.HI.X R7, R200, R12, R235, 0x2, P2 ;  /* 0x0000000cc807c211 */ /* 0x000fc400010f14eb */
[----:B------:R-:W-:Y:S02]  /*a900*/  ISETP.GE.AND P2, PT, R194, UR4, PT ;  /* 0x00000004c2007c0c */ /* 0x000fe4000bf46270 */
[CC--:B--2---:R-:W-:Y:S01]  /*a910*/  @!P3 LEA R8, P6, R199.reuse, R11.reuse, 0x2 ;  /* 0x0000000bc708b211 */ /* 0x0c4fe200078c10ff */
[----:B------:R2:W-:Y:S01]  /*a920*/  @!P4 ST.E.64 desc[UR40][R6.64], R120 ;  /* 0x000000780600c985 */ /* 0x0005e2000c101b28 */
[----:B------:R-:W-:Y:S02]  /*a930*/  ISETP.GE.AND P4, PT, R196, UR4, PT ;  /* 0x00000004c4007c0c */ /* 0x000fe4000bf86270 */
[----:B------:R-:W-:Y:S02]  /*a940*/  @!P3 LEA.HI.X R9, R199, R12, R234, 0x2, P6 ;  /* 0x0000000cc709b211 */ /* 0x000fe400030f14ea */
[----:B-1----:R-:W-:-:S03]  /*a950*/  @!P0 LEA R4, P5, R198, R11, 0x2 ;  /* 0x0000000bc6048211 */ /* 0x002fc600078a10ff */
[----:B------:R1:W-:Y:S01]  /*a960*/  @!P3 ST.E.64 desc[UR40][R8.64], R124 ;  /* 0x0000007c0800b985 */ /* 0x0003e2000c101b28 */
[----:B------:R-:W-:Y:S02]  /*a970*/  ISETP.GE.AND P3, PT, R195, UR4, PT ;  /* 0x00000004c3007c0c */ /* 0x000fe4000bf66270 */
[-C--:B------:R-:W-:Y:S02]  /*a980*/  @!P0 LEA.HI.X R5, R198, R12.reuse, R233, 0x2, P5 ;  /* 0x0000000cc6058211 */ /* 0x080fe400028f14e9 */
[----:B------:R-:W-:Y:S02]  /*a990*/  ISETP.GE.AND P5, PT, R193, UR4, PT ;  /* 0x00000004c1007c0c */ /* 0x000fe4000bfa6270 */
[C---:B--2---:R-:W-:Y:S01]  /*a9a0*/  @!P1 LEA R6, P6, R197.reuse, R11, 0x2 ;  /* 0x0000000bc5069211 */ /* 0x044fe200078c10ff */
[----:B------:R2:W-:Y:S03]  /*a9b0*/  @!P0 ST.E.64 desc[UR40][R4.64], R128 ;  /* 0x0000008004008985 */ /* 0x0005e6000c101b28 */
[----:B------:R-:W-:-:S03]  /*a9c0*/  @!P1 LEA.HI.X R7, R197, R12, R232, 0x2, P6 ;  /* 0x0000000cc5079211 */ /* 0x000fc600030f14e8 */
[CC--:B-1----:R-:W-:Y:S02]  /*a9d0*/  @!P3 LEA R8, P6, R195.reuse, R11.reuse, 0x2 ;  /* 0x0000000bc308b211 */ /* 0x0c2fe400078c10ff */
[----:B------:R1:W-:Y:S02]  /*a9e0*/  @!P1 ST.E.64 desc[UR40][R6.64], R132 ;  /* 0x0000008406009985 */ /* 0x0003e4000c101b28 */
[----:B------:R-:W-:Y:S02]  /*a9f0*/  @!P3 LEA.HI.X R9, R195, R12, R230, 0x2, P6 ;  /* 0x0000000cc309b211 */ /* 0x000fe400030f14e6 */
[----:B--2---:R-:W-:-:S04]  /*aa00*/  @!P4 LEA R4, P0, R196, R11, 0x2 ;  /* 0x0000000bc404c211 */ /* 0x004fc800078010ff */
[-C--:B------:R-:W-:Y:S02]  /*aa10*/  @!P4 LEA.HI.X R5, R196, R12.reuse, R231, 0x2, P0 ;  /* 0x0000000cc405c211 */ /* 0x080fe400000f14e7 */
[CC--:B------:R-:W-:Y:S02]  /*aa20*/  @!P5 LEA R14, P0, R193.reuse, R11.reuse, 0x2 ;  /* 0x0000000bc10ed211 */ /* 0x0c0fe400078010ff */
[C---:B-1----:R-:W-:Y:S01]  /*aa30*/  @!P2 LEA R6, P1, R194.reuse, R11, 0x2 ;  /* 0x0000000bc206a211 */ /* 0x042fe200078210ff */
[----:B------:R3:W-:Y:S01]  /*aa40*/  @!P4 ST.E.64 desc[UR40][R4.64], R136 ;  /* 0x000000880400c985 */ /* 0x0007e2000c101b28 */
[-C--:B------:R-:W-:Y:S02]  /*aa50*/  @!P5 LEA.HI.X R15, R193, R12.reuse, R228, 0x2, P0 ;  /* 0x0000000cc10fd211 */ /* 0x080fe400000f14e4 */
[----:B------:R-:W-:Y:S01]  /*aa60*/  @!P2 LEA.HI.X R7, R194, R12, R229, 0x2, P1 ;  /* 0x0000000cc207a211 */ /* 0x000fe200008f14e5 */
[----:B------:R3:W-:Y:S04]  /*aa70*/  @!P3 ST.E.64 desc[UR40][R8.64], R140 ;  /* 0x0000008c0800b985 */ /* 0x0007e8000c101b28 */
[----:B------:R3:W-:Y:S04]  /*aa80*/  @!P2 ST.E.64 desc[UR40][R6.64], R144 ;  /* 0x000000900600a985 */ /* 0x0007e8000c101b28 */
[----:B------:R3:W-:Y:S02]  /*aa90*/  @!P5 ST.E.64 desc[UR40][R14.64], R148 ;  /* 0x000000940e00d985 */ /* 0x0007e4000c101b28 */
.L_x_426:
[----:B------:R-:W-:Y:S05]  /*aaa0*/  BSYNC B1 ;  /* 0x0000000000017941 */ /* 0x000fea0003800000 */
.L_x_425:
[----:B------:R-:W-:Y:S01]  /*aab0*/  VIADD R0, R0, 0x8 ;  /* 0x0000000800007836 */ /* 0x000fe20000000000 */
[----:B------:R4:W0:Y:S04]  /*aac0*/  SHFL.IDX PT, R20, R10, 0x1, 0x1c1f ;  /* 0x003c1f000a147f89 */ /* 0x00082800000e0000 */
[----:B------:R-:W-:Y:S01]  /*aad0*/  ISETP.GE.AND P0, PT, R0, UR8, PT ;  /* 0x0000000800007c0c */ /* 0x000fe2000bf06270 */
[----:B------:R4:W0:-:S12]  /*aae0*/  SHFL.IDX PT, R24, R3, 0x1, 0x1c1f ;  /* 0x003c1f0003187f89 */ /* 0x00081800000e0000 */
[----:B----4-:R-:W-:Y:S05]  /*aaf0*/  @P0 BRA `(.L_x_424) ;  /* 0x0000001800080947 */ /* 0x010fea0003800000 */
[----:B------:R-:W-:Y:S02]  /*ab00*/  ULDC UR4, c[0x0][0xac8] ;  /* 0x0002b20000047ab9 */ /* 0x000fe40000000800 */
[----:B------:R-:W-:Y:S02]  /*ab10*/  ISETP.GE.AND P4, PT, R17, UR4, PT ;  /* 0x0000000411007c0c */ /* 0x000fe4000bf86270 */
[----:B------:R-:W-:Y:S02]  /*ab20*/  ISETP.GE.AND P2, PT, R223, UR4, PT ;  /* 0x00000004df007c0c */ /* 0x000fe4000bf46270 */
[----:B------:R-:W-:Y:S02]  /*ab30*/  ISETP.GE.AND P1, PT, R222, UR4, PT ;  /* 0x00000004de007c0c */ /* 0x000fe4000bf26270 */
[----:B------:R-:W-:-:S07]  /*ab40*/  ISETP.GE.AND P0, PT, R221, UR4, PT ;  /* 0x00000004dd007c0c */ /* 0x000fce000bf06270 */
[-C--:B0-----:R-:W-:Y:S02]  /*ab50*/  @!P4 LEA R10, P3, R17, R24.reuse, 0x2 ;  /* 0x00000018110ac211 */ /* 0x081fe400078610ff */
[----:B---3--:R-:W-:Y:S02]  /*ab60*/  @!P2 LEA R4, P6, R223, R24, 0x2 ;  /* 0x00000018df04a211 */ /* 0x008fe400078c10ff */
[----:B-1----:R-:W-:Y:S02]  /*ab70*/  @!P4 LEA.HI.X R11, R17, R20, R171, 0x2, P3 ;  /* 0x00000014110bc211 */ /* 0x002fe400018f14ab */
[----:B------:R-:W-:Y:S02]  /*ab80*/  ISETP.GE.AND P3, PT, R220, UR4, PT ;  /* 0x00000004dc007c0c */ /* 0x000fe4000bf66270 */
[----:B------:R-:W-:Y:S01]  /*ab90*/  @!P1 LEA R6, P5, R222, R24, 0x2 ;  /* 0x00000018de069211 */ /* 0x000fe200078a10ff */
[----:B------:R0:W-:Y:S01]  /*aba0*/  @!P4 ST.E.64 desc[UR40][R10.64], R26 ;  /* 0x0000001a0a00c985 */ /* 0x0001e2000c101b28 */
[----:B------:R-:W-:-:S02]  /*abb0*/  ISETP.GE.AND P4, PT, R219, UR4, PT ;  /* 0x00000004db007c0c */ /* 0x000fc4000bf86270 */
[----:B------:R-:W-:Y:S02]  /*abc0*/  @!P2 LEA.HI.X R5, R223, R20, R170, 0x2, P6 ;  /* 0x00000014df05a211 */ /* 0x000fe400030f14aa */
[C---:B------:R-:W-:Y:S02]  /*abd0*/  @!P0 LEA R8, P6, R221.reuse, R24, 0x2 ;  /* 0x00000018dd088211 */ /* 0x040fe400078c10ff */
[-C--:B------:R-:W-:Y:S01]  /*abe0*/  @!P1 LEA.HI.X R7, R222, R20.reuse, R169, 0x2, P5 ;  /* 0x00000014de079211 */ /* 0x080fe200028f14a9 */
[----:B------:R1:W-:Y:S01]  /*abf0*/  @!P2 ST.E.64 desc[UR40][R4.64], R30 ;  /* 0x0000001e0400a985 */ /* 0x0003e2000c101b28 */
[----:B------:R-:W-:Y:S02]  /*ac00*/  ISETP.GE.AND P5, PT, R218, UR4, PT ;  /* 0x00000004da007c0c */ /* 0x000fe4000bfa6270 */
[----:B------:R-:W-:Y:S01]  /*ac10*/  @!P0 LEA.HI.X R9, R221, R20, R13, 0x2, P6 ;  /* 0x00000014dd098211 */ /* 0x000fe200030f140d */
[----:B------:R3:W-:Y:S01]  /*ac20*/  @!P1 ST.E.64 desc[UR40][R6.64], R34 ;  /* 0x0000002206009985 */ /* 0x0007e2000c101b28 */
[----:B0-----:R-:W-:-:S03]  /*ac30*/  @!P3 LEA R10, P1, R220, R24, 0x2 ;  /* 0x00000018dc0ab211 */ /* 0x001fc600078210ff */
[----:B------:R0:W-:Y:S01]  /*ac40*/  @!P0 ST.E.64 desc[UR40][R8.64], R38 ;  /* 0x0000002608008985 */ /* 0x0001e2000c101b28 */
[----:B------:R-:W-:Y:S02]  /*ac50*/  ISETP.GE.AND P0, PT, R217, UR4, PT ;  /* 0x00000004d9007c0c */ /* 0x000fe4000bf06270 */
[C---:B--2---:R-:W-:Y:S02]  /*ac60*/  @!P4 LEA R12, P2, R219.reuse, R24, 0x2 ;  /* 0x00000018db0cc211 */ /* 0x044fe400078410ff */
[-C--:B------:R-:W-:Y:S02]  /*ac70*/  @!P3 LEA.HI.X R11, R220, R20.reuse, R168, 0x2, P1 ;  /* 0x00000014dc0bb211 */ /* 0x080fe400008f14a8 */
[----:B------:R-:W-:Y:S02]  /*ac80*/  ISETP.GE.AND P1, PT, R216, UR4, PT ;  /* 0x00000004d8007c0c */ /* 0x000fe4000bf26270 */
[----:B------:R-:W-:Y:S01]  /*ac90*/  @!P4 LEA.HI.X R13, R219, R20, R167, 0x2, P2 ;  /* 0x00000014db0dc211 */ /* 0x000fe200010f14a7 */
[----:B------:R2:W-:Y:S01]  /*aca0*/  @!P3 ST.E.64 desc[UR40][R10.64], R42 ;  /* 0x0000002a0a00b985 */ /* 0x0005e2000c101b28 */
[----:B------:R-:W-:-:S02]  /*acb0*/  ISETP.GE.AND P2, PT, R215, UR4, PT ;  /* 0x00000004d7007c0c */ /* 0x000fc4000bf46270 */
[----:B------:R-:W-:Y:S01]  /*acc0*/  @!P5 LEA R14, P6, R218, R24, 0x2 ;  /* 0x00000018da0ed211 */ /* 0x000fe200078c10ff */
[----:B------:R4:W-:Y:S01]  /*acd0*/  @!P4 ST.E.64 desc[UR40][R12.64], R46 ;  /* 0x0000002e0c00c985 */ /* 0x0009e2000c101b28 */
[----:B------:R-:W-:Y:S02]  /*ace0*/  ISETP.GE.AND P3, PT, R214, UR4, PT ;  /* 0x00000004d6007c0c */ /* 0x000fe4000bf66270 */
[----:B------:R-:W-:Y:S02]  /*acf0*/  @!P5 LEA.HI.X R15, R218, R20, R166, 0x2, P6 ;  /* 0x00000014da0fd211 */ /* 0x000fe400030f14a6 */
[-C--:B-1----:R-:W-:Y:S02]  /*ad00*/  @!P0 LEA R4, P6, R217, R24.reuse, 0x2 ;  /* 0x00000018d9048211 */ /* 0x082fe400078c10ff */
[----:B------:R-:W-:Y:S01]  /*ad10*/  ISETP.GE.AND P4, PT, R213, UR4, PT ;  /* 0x00000004d5007c0c */ /* 0x000fe2000bf86270 */
[----:B------:R1:W-:Y:S01]  /*ad20*/  @!P5 ST.E.64 desc[UR40][R14.64], R50 ;  /* 0x000000320e00d985 */ /* 0x0003e2000c101b28 */
[----:B---3--:R-:W-:-:S02]  /*ad30*/  @!P1 LEA R6, P5, R216, R24, 0x2 ;  /* 0x00000018d8069211 */ /* 0x008fc400078a10ff */
[----:B------:R-:W-:Y:S02]  /*ad40*/  @!P0 LEA.HI.X R5, R217, R20, R165, 0x2, P6 ;  /* 0x00000014d9058211 */ /* 0x000fe400030f14a5 */
[C---:B0-----:R-:W-:Y:S02]  /*ad50*/  @!P2 LEA R8, P6, R215.reuse, R24, 0x2 ;  /* 0x00000018d708a211 */ /* 0x041fe400078c10ff */
[-C--:B------:R-:W-:Y:S01]  /*ad60*/  @!P1 LEA.HI.X R7, R216, R20.reuse, R164, 0x2, P5 ;  /* 0x00000014d8079211 */ /* 0x080fe200028f14a4 */
[----:B------:R0:W-:Y:S01]  /*ad70*/  @!P0 ST.E.64 desc[UR40][R4.64], R54 ;  /* 0x0000003604008985 */ /* 0x0001e2000c101b28 */
[----:B------:R-:W-:Y:S02]  /*ad80*/  ISETP.GE.AND P5, PT, R212, UR4, PT ;  /* 0x00000004d4007c0c */ /* 0x000fe4000bfa6270 */
[----:B------:R-:W-:Y:S01]  /*ad90*/  @!P2 LEA.HI.X R9, R215, R20, R163, 0x2, P6 ;  /* 0x00000014d709a211 */ /* 0x000fe200030f14a3 */
[----:B------:R3:W-:Y:S01]  /*ada0*/  @!P1 ST.E.64 desc[UR40][R6.64], R58 ;  /* 0x0000003a06009985 */ /* 0x0007e2000c101b28 */
[----:B------:R-:W-:-:S02]  /*adb0*/  ISETP.GE.AND P0, PT, R211, UR4, PT ;  /* 0x00000004d3007c0c */ /* 0x000fc4000bf06270 */
[-C--:B--2---:R-:W-:Y:S01]  /*adc0*/  @!P3 LEA R10, P6, R214, R24.reuse, 0x2 ;  /* 0x00000018d60ab211 */ /* 0x084fe200078c10ff */
[----:B------:R2:W-:Y:S01]  /*add0*/  @!P2 ST.E.64 desc[UR40][R8.64], R62 ;  /* 0x0000003e0800a985 */ /* 0x0005e2000c101b28 */
[C---:B----4-:R-:W-:Y:S02]  /*ade0*/  @!P4 LEA R12, P2, R213.reuse, R24, 0x2 ;  /* 0x00000018d50cc211 */ /* 0x050fe400078410ff */
[----:B------:R-:W-:Y:S02]  /*adf0*/  ISETP.GE.AND P1, PT, R210, UR4, PT ;  /* 0x00000004d2007c0c */ /* 0x000fe4000bf26270 */
[-C--:B------:R-:W-:Y:S02]  /*ae00*/  @!P3 LEA.HI.X R11, R214, R20.reuse, R162, 0x2, P6 ;  /* 0x00000014d60bb211 */ /* 0x080fe400030f14a2 */
[----:B------:R-:W-:Y:S02]  /*ae10*/  @!P4 LEA.HI.X R13, R213, R20, R161, 0x2, P2 ;  /* 0x00000014d50dc211 */ /* 0x000fe400010f14a1 */
[----:B------:R-:W-:Y:S01]  /*ae20*/  ISETP.GE.AND P2, PT, R209, UR4, PT ;  /* 0x00000004d1007c0c */ /* 0x000fe2000bf46270 */
[----:B------:R-:W-:Y:S01]  /*ae30*/  @!P3 ST.E.64 desc[UR40][R10.64], R66 ;  /* 0x000000420a00b985 */ /* 0x000fe2000c101b28 */
[----:B-1----:R-:W-:-:S03]  /*ae40*/  @!P5 LEA R14, P6, R212, R24, 0x2 ;  /* 0x00000018d40ed211 */ /* 0x002fc600078c10ff */
[----:B------:R1:W-:Y:S01]  /*ae50*/  @!P4 ST.E.64 desc[UR40][R12.64], R70 ;  /* 0x000000460c00c985 */ /* 0x0003e2000c101b28 */
[----:B------:R-:W-:Y:S02]  /*ae60*/  @!P5 LEA.HI.X R15, R212, R20, R160, 0x2, P6 ;  /* 0x00000014d40fd211 */ /* 0x000fe400030f14a0 */
[CC--:B0-----:R-:W-:Y:S02]  /*ae70*/  @!P0 LEA R4, P4, R211.reuse, R24.reuse, 0x2 ;  /* 0x00000018d3048211 */ /* 0x0c1fe400078810ff */
[----:B---3--:R-:W-:Y:S01]  /*ae80*/  @!P1 LEA R6, P3, R210, R24, 0x2 ;  /* 0x00000018d2069211 */ /* 0x008fe200078610ff */
[----:B------:R0:W-:Y:S01]  /*ae90*/  @!P5 ST.E.64 desc[UR40][R14.64], R74 ;  /* 0x0000004a0e00d985 */ /* 0x0001e2000c101b28 */
[----:B------:R-:W-:Y:S02]  /*aea0*/  @!P0 LEA.HI.X R5, R211, R20, R159, 0x2, P4 ;  /* 0x00000014d3058211 */ /* 0x000fe400020f149f */
[----:B------:R-:W-:Y:S02]  /*aeb0*/  ISETP.GE.AND P4, PT, R207, UR4, PT ;  /* 0x00000004cf007c0c */ /* 0x000fe4000bf86270 */
[----:B------:R-:W-:Y:S01]  /*aec0*/  ISETP.GE.AND P5, PT, R208, UR4, PT ;  /* 0x00000004d0007c0c */ /* 0x000fe2000bfa6270 */
[----:B------:R3:W-:Y:S01]  /*aed0*/  @!P0 ST.E.64 desc[UR40][R4.64], R78 ;  /* 0x0000004e04008985 */ /* 0x0007e2000c101b28 */
[----:B--2---:R-:W-:-:S02]  /*aee0*/  @!P2 LEA R8, P6, R209, R24, 0x2 ;  /* 0x00000018d108a211 */ /* 0x004fc400078c10ff */
[-C--:B------:R-:W-:Y:S02]  /*aef0*/  @!P1 LEA.HI.X R7, R210, R20.reuse, R158, 0x2, P3 ;  /* 0x00000014d2079211 */ /* 0x080fe400018f149e */
[----:B------:R-:W-:Y:S02]  /*af00*/  ISETP.GE.AND P3, PT, R206, UR4, PT ;  /* 0x00000004ce007c0c */ /* 0x000fe4000bf66270 */
[----:B------:R-:W-:Y:S01]  /*af10*/  @!P2 LEA.HI.X R9, R209, R20, R157, 0x2, P6 ;  /* 0x00000014d109a211 */ /* 0x000fe200030f149d */
[----:B------:R2:W-:Y:S01]  /*af20*/  @!P1 ST.E.64 desc[UR40][R6.64], R82 ;  /* 0x0000005206009985 */ /* 0x0005e2000c101b28 */
[----:B------:R-:W-:Y:S02]  /*af30*/  ISETP.GE.AND P1, PT, R204, UR4, PT ;  /* 0x00000004cc007c0c */ /* 0x000fe4000bf26270 */
[----:B-1----:R-:W-:Y:S01]  /*af40*/  @!P4 LEA R12, P0, R207, R24, 0x2 ;  /* 0x00000018cf0cc211 */ /* 0x002fe200078010ff */
[----:B------:R1:W-:Y:S01]  /*af50*/  @!P2 ST.E.64 desc[UR40][R8.64], R86 ;  /* 0x000000560800a985 */ /* 0x0003e2000c101b28 */
[----:B------:R-:W-:-:S02]  /*af60*/  ISETP.GE.AND P2, PT, R205, UR4, PT ;  /* 0x00000004cd007c0c */ /* 0x000fc4000bf46270 */
[C---:B------:R-:W-:Y:S02]  /*af70*/  @!P5 LEA R10, P6, R208.reuse, R24, 0x2 ;  /* 0x00000018d00ad211 */ /* 0x040fe400078c10ff */
[-C--:B------:R-:W-:Y:S02]  /*af80*/  @!P4 LEA.HI.X R13, R207, R20.reuse, R155, 0x2, P0 ;  /* 0x00000014cf0dc211 */ /* 0x080fe400000f149b */
[----:B------:R-:W-:Y:S02]  /*af90*/  @!P5 LEA.HI.X R11, R208, R20, R156, 0x2, P6 ;  /* 0x00000014d00bd211 */ /* 0x000fe400030f149c */
[----:B------:R-:W-:Y:S02]  /*afa0*/  ISETP.GE.AND P0, PT, R203, UR4, PT ;  /* 0x00000004cb007c0c */ /* 0x000fe4000bf06270 */
[----:B0-----:R-:W-:Y:S01]  /*afb0*/  @!P3 LEA R14, P6, R206, R24, 0x2 ;  /* 0x00000018ce0eb211 */ /* 0x001fe200078c10ff */
[----:B------:R0:W-:Y:S01]  /*afc0*/  @!P5 ST.E.64 desc[UR40][R10.64], R90 ;  /* 0x0000005a0a00d985 */ /* 0x0001e2000c101b28 */
[----:B------:R-:W-:-:S02]  /*afd0*/  ISETP.GE.AND P5, PT, R202, UR4, PT ;  /* 0x00000004ca007c0c */ /* 0x000fc4000bfa6270 */
[----:B------:R-:W-:Y:S01]  /*afe0*/  @!P3 LEA.HI.X R15, R206, R20, R154, 0x2, P6 ;  /* 0x00000014ce0fb211 */ /* 0x000fe200030f149a */
[----:B------:R4:W-:Y:S01]  /*aff0*/  @!P4 ST.E.64 desc[UR40][R12.64], R94 ;  /* 0x0000005e0c00c985 */ /* 0x0009e2000c101b28 */
[-C--:B---3--:R-:W-:Y:S02]  /*b000*/  @!P2 LEA R4, P6, R205, R24.reuse, 0x2 ;  /* 0x00000018cd04a211 */ /* 0x088fe400078c10ff */
[----:B------:R-:W-:Y:S01]  /*b010*/  ISETP.GE.AND P4, PT, R201, UR4, PT ;  /* 0x00000004c9007c0c */ /* 0x000fe2000bf86270 */
[----:B------:R3:W-:Y:S01]  /*b020*/  @!P3 ST.E.64 desc[UR40][R14.64], R98 ;  /* 0x000000620e00b985 */ /* 0x0007e2000c101b28 */
[----:B--2---:R-:W-:Y:S02]  /*b030*/  @!P1 LEA R6, P3, R204, R24, 0x2 ;  /* 0x00000018cc069211 */ /* 0x004fe400078610ff */
[----:B------:R-:W-:Y:S02]  /*b040*/  @!P2 LEA.HI.X R5, R205, R20, R153, 0x2, P6 ;  /* 0x00000014cd05a211 */ /* 0x000fe400030f1499 */
[----:B-1----:R-:W-:-:S02]  /*b050*/  @!P0 LEA R8, P6, R203, R24, 0x2 ;  /* 0x00000018cb088211 */ /* 0x002fc400078c10ff */
[-C--:B------:R-:W-:Y:S01]  /*b060*/  @!P1 LEA.HI.X R7, R204, R20.reuse, R152, 0x2, P3 ;  /* 0x00000014cc079211 */ /* 0x080fe200018f1498 */
[----:B------:R1:W-:Y:S01]  /*b070*/  @!P2 ST.E.64 desc[UR40][R4.64], R102 ;  /* 0x000000660400a985 */ /* 0x0003e2000c101b28 */
[----:B------:R-:W-:Y:S02]  /*b080*/  ISETP.GE.AND P3, PT, R200, UR4, PT ;  /* 0x00000004c8007c0c */ /* 0x000fe4000bf66270 */
[----:B------:R-:W-:Y:S01]  /*b090*/  @!P0 LEA.HI.X R9, R203, R20, R21, 0x2, P6 ;  /* 0x00000014cb098211 */ /* 0x000fe200030f1415 */
[----:B------:R2:W-:Y:S01]  /*b0a0*/  @!P1 ST.E.64 desc[UR40][R6.64], R106 ;  /* 0x0000006a06009985 */ /* 0x0005e2000c101b28 */
[-C--:B0-----:R-:W-:Y:S02]  /*b0b0*/  @!P5 LEA R10, P1, R202, R24.reuse, 0x2 ;  /* 0x00000018ca0ad211 */ /* 0x081fe400078210ff */
[----:B----4-:R-:W-:Y:S01]  /*b0c0*/  @!P4 LEA R12, P2, R201, R24, 0x2 ;  /* 0x00000018c90cc211 */ /* 0x010fe200078410ff */
[----:B------:R0:W-:Y:S01]  /*b0d0*/  @!P0 ST.E.64 desc[UR40][R8.64], R110 ;  /* 0x0000006e08008985 */ /* 0x0001e2000c101b28 */
[----:B------:R-:W-:-:S02]  /*b0e0*/  ISETP.GE.AND P0, PT, R199, UR4, PT ;  /* 0x00000004c7007c0c */ /* 0x000fc4000bf06270 */
[----:B------:R-:W-:Y:S02]  /*b0f0*/  @!P5 LEA.HI.X R11, R202, R20, R237, 0x2, P1 ;  /* 0x00000014ca0bd211 */ /* 0x000fe400008f14ed */
[----:B------:R-:W-:Y:S02]  /*b100*/  ISETP.GE.AND P1, PT, R198, UR4, PT ;  /* 0x00000004c6007c0c */ /* 0x000fe4000bf26270 */
[C---:B---3--:R-:W-:Y:S01]  /*b110*/  @!P3 LEA R14, P6, R200.reuse, R24, 0x2 ;  /* 0x00000018c80eb211 */ /* 0x048fe200078c10ff */
[----:B------:R3:W-:Y:S01]  /*b120*/  @!P5 ST.E.64 desc[UR40][R10.64], R114 ;  /* 0x000000720a00d985 */ /* 0x0007e2000c101b28 */
[-C--:B------:R-:W-:Y:S02]  /*b130*/  @!P4 LEA.HI.X R13, R201, R20.reuse, R236, 0x2, P2 ;  /* 0x00000014c90dc211 */ /* 0x080fe400010f14ec */
[----:B------:R-:W-:Y:S02]  /*b140*/  @!P3 LEA.HI.X R15, R200, R20, R235, 0x2, P6 ;  /* 0x00000014c80fb211 */ /* 0x000fe400030f14eb */
[----:B------:R-:W-:Y:S01]  /*b150*/  ISETP.GE.AND P2, PT, R195, UR4, PT ;  /* 0x00000004c3007c0c */ /* 0x000fe2000bf46270 */
[----:B------:R4:W-:Y:S01]  /*b160*/  @!P4 ST.E.64 desc[UR40][R12.64], R118 ;  /* 0x000000760c00c985 */ /* 0x0009e2000c101b28 */
[----:B------:R-:W-:-:S02]  /*b170*/  ISETP.GE.AND P4, PT, R197, UR4, PT ;  /* 0x00000004c5007c0c */ /* 0x000fc4000bf86270 */
[C---:B-1----:R-:W-:Y:S01]  /*b180*/  @!P0 LEA R4, P5, R199.reuse, R24, 0x2 ;  /* 0x00000018c7048211 */ /* 0x042fe200078a10ff */
[----:B------:R1:W-:Y:S01]  /*b190*/  @!P3 ST.E.64 desc[UR40][R14.64], R122 ;  /* 0x0000007a0e00b985 */ /* 0x0003e2000c101b28 */
[----:B------:R-:W-:Y:S02]  /*b1a0*/  ISETP.GE.AND P3, PT, R196, UR4, PT ;  /* 0x00000004c4007c0c */ /* 0x000fe4000bf66270 */
[----:B------:R-:W-:Y:S02]  /*b1b0*/  @!P0 LEA.HI.X R5, R199, R20, R234, 0x2, P5 ;  /* 0x00000014c7058211 */ /* 0x000fe400028f14ea */
[----:B------:R-:W-:Y:S02]  /*b1c0*/  ISETP.GE.AND P5, PT, R194, UR4, PT ;  /* 0x00000004c2007c0c */ /* 0x000fe4000bfa6270 */
[-C--:B--2---:R-:W-:Y:S01]  /*b1d0*/  @!P1 LEA R6, P6, R198, R24.reuse, 0x2 ;  /* 0x00000018c6069211 */ /* 0x084fe200078c10ff */
[----:B------:R2:W-:Y:S02]  /*b1e0*/  @!P0 ST.E.64 desc[UR40][R4.64], R126 ;  /* 0x0000007e04008985 */ /* 0x0005e4000c101b28 */
[----:B0-----:R-:W-:-:S02]  /*b1f0*/  @!P4 LEA R8, P0, R197, R24, 0x2 ;  /* 0x00000018c508c211 */ /* 0x001fc400078010ff */
[----:B------:R-:W-:Y:S02]  /*b200*/  @!P1 LEA.HI.X R7, R198, R20, R233, 0x2, P6 ;  /* 0x00000014c6079211 */ /* 0x000fe400030f14e9 */
[----:B---3--:R-:W-:Y:S02]  /*b210*/  @!P3 LEA R10, P6, R196, R24, 0x2 ;  /* 0x00000018c40ab211 */ /* 0x008fe400078c10ff */
[----:B------:R-:W-:Y:S01]  /*b220*/  @!P4 LEA.HI.X R9, R197, R20, R232, 0x2, P0 ;  /* 0x00000014c509c211 */ /* 0x000fe200000f14e8 */
[----:B------:R2:W-:Y:S01]  /*b230*/  @!P1 ST.E.64 desc[UR40][R6.64], R130 ;  /* 0x0000008206009985 */ /* 0x0005e2000c101b28 */
[-C--:B----4-:R-:W-:Y:S02]  /*b240*/  @!P2 LEA R12, P1, R195, R24.reuse, 0x2 ;  /* 0x00000018c30ca211 */ /* 0x090fe400078210ff */
[----:B-1----:R-:W-:Y:S01]  /*b250*/  @!P5 LEA R14, P0, R194, R24, 0x2 ;  /* 0x00000018c20ed211 */ /* 0x002fe200078010ff */
[----:B------:R2:W-:Y:S01]  /*b260*/  @!P4 ST.E.64 desc[UR40][R8.64], R134 ;  /* 0x000000860800c985 */ /* 0x0005e2000c101b28 */
[----:B------:R-:W-:-:S02]  /*b270*/  @!P3 LEA.HI.X R11, R196, R20, R231, 0x2, P6 ;  /* 0x00000014c40bb211 */ /* 0x000fc400030f14e7 */
[-C--:B------:R-:W-:Y:S02]  /*b280*/  @!P2 LEA.HI.X R13, R195, R20.reuse, R230, 0x2, P1 ;  /* 0x00000014c30da211 */ /* 0x080fe400008f14e6 */
[----:B------:R-:W-:Y:S01]  /*b290*/  @!P5 LEA.HI.X R15, R194, R20, R229, 0x2, P0 ;  /* 0x00000014c20fd211 */ /* 0x000fe200000f14e5 */
[----:B------:R2:W-:Y:S01]  /*b2a0*/  @!P3 ST.E.64 desc[UR40][R10.64], R138 ;  /* 0x0000008a0a00b985 */ /* 0x0005e2000c101b28 */
[----:B------:R-:W-:-:S03]  /*b2b0*/  ISETP.GE.AND P0, PT, R193, UR4, PT ;  /* 0x00000004c1007c0c */ /* 0x000fc6000bf06270 */
[----:B------:R2:W-:Y:S04]  /*b2c0*/  @!P2 ST.E.64 desc[UR40][R12.64], R142 ;  /* 0x0000008e0c00a985 */ /* 0x0005e8000c101b28 */
[----:B------:R2:W-:Y:S06]  /*b2d0*/  @!P5 ST.E.64 desc[UR40][R14.64], R146 ;  /* 0x000000920e00d985 */ /* 0x0005ec000c101b28 */
[----:B------:R-:W-:Y:S05]  /*b2e0*/  @P0 BRA `(.L_x_424) ;  /* 0x00000010000c0947 */ /* 0x000fea0003800000 */
[----:B--2---:R-:W-:-:S04]  /*b2f0*/  LEA R4, P0, R193, R24, 0x2 ;  /* 0x00000018c1047211 */ /* 0x004fc800078010ff */
[----:B------:R-:W-:-:S05]  /*b300*/  LEA.HI.X R5, R193, R20, R228, 0x2, P0 ;  /* 0x00000014c1057211 */ /* 0x000fca00000f14e4 */
[----:B------:R0:W-:Y:S01]  /*b310*/  ST.E.64 desc[UR40][R4.64], R150 ;  /* 0x0000009604007985 */ /* 0x0001e2000c101b28 */
[----:B------:R-:W-:Y:S05]  /*b320*/  BRA `(.L_x_424) ;  /* 0x0000000c00fc7947 */ /* 0x000fea0003800000 */
.L_x_418:
[----:B------:R-:W-:Y:S02]  /*b330*/  ULDC.64 UR8, c[0x0][0xc00] ;  /* 0x0003000000087ab9 */ /* 0x000fe40000000a00 */
[----:B------:R-:W-:-:S04]  /*b340*/  UISETP.NE.U32.AND UP0, UPT, UR8, URZ, UPT ;  /* 0x0000003f0800728c */ /* 0x000fc8000bf05070 */
[----:B------:R-:W-:-:S03]  /*b350*/  UISETP.NE.AND.EX UP0, UPT, UR9, URZ, UPT, UP0 ;  /* 0x0000003f0900728c */ /* 0x000fc6000bf05300 */
[----:B------:R-:W-:Y:S02]  /*b360*/  ULDC.64 UR8, c[0x0][0xc00] ;  /* 0x0003000000087ab9 */ /* 0x000fe40000000a00 */
[----:B------:R-:W-:Y:S01]  /*b370*/  UIMAD.WIDE UR8, UR39, 0x4, UR8 ;  /* 0x00000004270878a5 */ /* 0x000fe2000f8e0208 */
[----:B------:R-:W-:-:S05]  /*b380*/  PLOP3.LUT P1, PT, PT, PT, UP0, 0x80, 0x0 ;  /* 0x000000000000781c */ /* 0x000fca0003f2f008 */
[----:B------:R-:W-:Y:S02]  /*b390*/  IMAD.U32 R4, RZ, RZ, UR8 ;  /* 0x00000008ff047e24 */ /* 0x000fe4000f8e00ff */
[----:B------:R-:W-:Y:S01]  /*b3a0*/  IMAD.U32 R5, RZ, RZ, UR9 ;  /* 0x00000009ff057e24 */ /* 0x000fe2000f8e00ff */
[----:B------:R-:W-:Y:S02]  /*b3b0*/  ULDC.64 UR8, c[0x0][0xc08] ;  /* 0x0003020000087ab9 */ /* 0x000fe40000000a00 */
[----:B------:R-:W-:-:S03]  /*b3c0*/  UISETP.NE.U32.AND UP1, UPT, UR8, URZ, UPT ;  /* 0x0000003f0800728c */ /* 0x000fc6000bf25070 */
[----:B------:R-:W2:Y:S01]  /*b3d0*/  @P1 LDG.E R8, desc[UR40][R4.64] ;  /* 0x0000002804081981 */ /* 0x000ea2000c1e1900 */
[----:B------:R-:W-:Y:S01]  /*b3e0*/  UISETP.NE.AND.EX UP1, UPT, UR9, URZ, UPT, UP1 ;  /* 0x0000003f0900728c */ /* 0x000fe2000bf25310 */
[----:B------:R-:W-:Y:S02]  /*b3f0*/  ULDC UR4, c[0x0][0xa88] ;  /* 0x0002a20000047ab9 */ /* 0x000fe40000000800 */
[----:B------:R-:W-:-:S03]  /*b400*/  IMAD.U32 R0, RZ, RZ, UR4 ;  /* 0x00000004ff007e24 */ /* 0x000fc6000f8e00ff */
[----:B------:R-:W-:-:S05]  /*b410*/  PLOP3.LUT P2, PT, PT, PT, UP1, 0x80, 0x0 ;  /* 0x000000000000781c */ /* 0x000fca0003f4f018 */
[----:B------:R-:W-:Y:S02]  /*b420*/  @UP1 ULDC.64 UR8, c[0x0][0xc08] ;  /* 0x0003020000081ab9 */ /* 0x000fe40000000a00 */
[----:B------:R-:W-:-:S06]  /*b430*/  @UP1 UIMAD.WIDE UR8, UR39, 0x4, UR8 ;  /* 0x00000004270818a5 */ /* 0x000fcc000f8e0208 */
[----:B------:R-:W-:Y:S02]  /*b440*/  IMAD.U32 R6, RZ, RZ, UR8 ;  /* 0x00000008ff067e24 */ /* 0x000fe4000f8e00ff */
[----:B------:R-:W-:-:S05]  /*b450*/  IMAD.U32 R7, RZ, RZ, UR9 ;  /* 0x00000009ff077e24 */ /* 0x000fca000f8e00ff */
[----:B------:R0:W5:Y:S01]  /*b460*/  @P2 LDG.E R0, desc[UR40][R6.64] ;  /* 0x0000002806002981 */ /* 0x000162000c1e1900 */
[----:B------:R-:W-:Y:S01]  /*b470*/  UMOV UR4, URZ ;  /* 0x0000003f00047c82 */ /* 0x000fe20008000000 */
[----:B------:R-:W-:Y:S01]  /*b480*/  UISETP.NE.AND UP1, UPT, UR46, URZ, UPT ;  /* 0x0000003f2e00728c */ /* 0x000fe2000bf25270 */
[----:B------:R-:W1:Y:S10]  /*b490*/  S2R R3, SR_TID.X ;  /* 0x0000000000037919 */ /* 0x000e740000002100 */
[----:B------:R-:W-:Y:S01]  /*b4a0*/  @!UP1 ULDC UR46, c[0x0][0xad4] ;  /* 0x0002b500002e9ab9 */ /* 0x000fe20000000800 */
[----:B--2---:R-:W-:Y:S01]  /*b4b0*/  @P1 R2UR UR4, R8 ;  /* 0x00000000080412ca */ /* 0x004fe200000e0000 */
[----:B-1----:R-:W-:-:S05]  /*b4c0*/  VIADD R8, R3, 0xffffff80 ;  /* 0xffffff8003087836 */ /* 0x002fca0000000000 */
[----:B------:R-:W-:-:S07]  /*b4d0*/  ISETP.GT.AND P0, PT, R8, 0x3f, PT ;  /* 0x0000003f0800780c */ /* 0x000fce0003f04270 */
[----:B------:R-:W-:Y:S01]  /*b4e0*/  USHF.R.S32.HI UR19, URZ, 0x1f, UR4 ;  /* 0x0000001f3f137899 */ /* 0x000fe20008011404 */
[----:B0-----:R-:W-:Y:S11]  /*b4f0*/  @P2 BRA `(.L_x_427) ;  /* 0x0000000000102947 */ /* 0x001ff60003800000 */
[----:B------:R-:W-:Y:S05]  /*b500*/  @!P1 BRA `(.L_x_427) ;  /* 0x00000000000c9947 */ /* 0x000fea0003800000 */
[----:B------:R-:W2:Y:S04]  /*b510*/  LDG.E R3, desc[UR40][R4.64] ;  /* 0x0000002804037981 */ /* 0x000ea8000c1e1900 */
[----:B-----5:R-:W2:Y:S02]  /*b520*/  LDG.E R0, desc[UR40][R4.64+0x4] ;  /* 0x0000042804007981 */ /* 0x020ea4000c1e1900 */
[----:B--2---:R-:W-:-:S07]  /*b530*/  IMAD.IADD R0, R0, 0x1, -R3 ;  /* 0x0000000100007824 */ /* 0x004fce00078e0a03 */
.L_x_427:
[----:B------:R-:W-:Y:S01]  /*b540*/  USEL UR39, UR39, URZ, !UP0 ;  /* 0x0000003f27277287 */ /* 0x000fe2000c000000 */
[----:B------:R-:W-:Y:S01]  /*b550*/  BSSY B1, `(.L_x_428) ;  /* 0x0000039000017945 */ /* 0x000fe20003800000 */
[----:B------:R-:W-:-:S03]  /*b560*/  USEL UR42, UR42, URZ, !UP0 ;  /* 0x0000003f2a2a7287 */ /* 0x000fc6000c000000 */
[----:B------:R-:W-:Y:S09]  /*b570*/  @P0 BRA `(.L_x_429) ;  /* 0x0000000000d80947 */ /* 0x000ff20003800000 */
[----:B------:R-:W0:Y:S01]  /*b580*/  S2R R3, SR_TID.X ;  /* 0x0000000000037919 */ /* 0x000e220000002100 */
[----:B------:R-:W1:Y:S01]  /*b590*/  LDC R9, c[0x0][0xbe8] ;  /* 0x0002fa00ff097b82 */ /* 0x000e620000000800 */
[----:B------:R-:W-:-:S04]  /*b5a0*/  IMAD.U32 R4, RZ, RZ, UR43 ;  /* 0x0000002bff047e24 */ /* 0x000fc8000f8e00ff */
[----:B0-----:R-:W-:Y:S02]  /*b5b0*/  IMAD R3, R4, 0x40, R3 ;  /* 0x0000004004037824 */ /* 0x001fe400078e0203 */
[----:B-1---5:R-:W-:Y:S02]  /*b5c0*/  IMAD R4, R0, R9, RZ ;  /* 0x0000000900047224 */ /* 0x022fe400078e02ff */
[----:B------:R-:W-:-:S05]  /*b5d0*/  VIADD R6, R3, 0xffffff80 ;  /* 0xffffff8003067836 */ /* 0x000fca0000000000 */
[----:B------:R-:W-:-:S13]  /*b5e0*/  ISETP.GE.AND P0, PT, R6, R4, PT ;  /* 0x000000040600720c */ /* 0x000fda0003f06270 */
[----:B------:R-:W-:Y:S05]  /*b5f0*/  @P0 BRA `(.L_x_429) ;  /* 0x0000000000b80947 */ /* 0x000fea0003800000 */
[----:B------:R-:W-:Y:S01]  /*b600*/  ISETP.NE.AND P0, PT, R9, 0x1, PT ;  /* 0x000000010900780c */ /* 0x000fe20003f05270 */
[----:B------:R-:W-:Y:S01]  /*b610*/  UISETP.GT.AND UP0, UPT, UR46, 0x1, UPT ;  /* 0x000000012e00788c */ /* 0x000fe2000bf04270 */
[----:B------:R-:W-:-:S03]  /*b620*/  UMOV UR17, 0x9b8 ;  /* 0x000009b800117882 */ /* 0x000fc60000000000 */
[----:B------:R-:W-:Y:S02]  /*b630*/  USEL UR17, UR17, 0x978, UP0 ;  /* 0x0000097811117887 */ /* 0x000fe40008000000 */
[----:B------:R-:W-:-:S06]  /*b640*/  USEL UR16, UR45, URZ, UP0 ;  /* 0x0000003f2d107287 */ /* 0x000fcc0008000000 */
[----:B------:R-:W0:Y:S04]  /*b650*/  @P0 LDC R3, c[0x0][0xbec] ;  /* 0x0002fb00ff030b82 */ /* 0x000e280000000800 */
[----:B------:R-:W-:Y:S01]  /*b660*/  ULDC.64 UR8, c[0x0][UR17+0x218] ;  /* 0x0000860011087abb */ /* 0x000fe20008000a00 */
[----:B------:R-:W-:Y:S01]  /*b670*/  ULDC.64 UR12, c[0x0][UR17+0x220] ;  /* 0x00008800110c7abb */ /* 0x000fe20008000a00 */
[----:B------:R-:W-:Y:S01]  /*b680*/  ULDC.64 UR14, c[0x0][UR17+0x228] ;  /* 0x00008a00110e7abb */ /* 0x000fe20008000a00 */
[----:B------:R-:W-:Y:S01]  /*b690*/  UIMAD.WIDE.U32 UR10, UR8, UR44, URZ ;  /* 0x0000002c080a72a5 */ /* 0x000fe2000f8e003f */
[----:B------:R-:W1:Y:S01]  /*b6a0*/  @P0 LDC R5, c[0x0][0xbf0] ;  /* 0x0002fc00ff050b82 */ /* 0x000e620000000800 */
[----:B------:R-:W-:Y:S02]  /*b6b0*/  UIMAD UR18, UR9, UR44, URZ ;  /* 0x0000002c091272a4 */ /* 0x000fe4000f8e023f */
[----:B------:R-:W-:-:S02]  /*b6c0*/  UIMAD UR13, UR13, UR39, URZ ;  /* 0x000000270d0d72a4 */ /* 0x000fc4000f8e023f */
[----:B------:R-:W-:Y:S02]  /*b6d0*/  UIMAD.WIDE.U32 UR20, UR14, UR16, URZ ;  /* 0x000000100e1472a5 */ /* 0x000fe4000f8e003f */
[----:B------:R-:W-:Y:S02]  /*b6e0*/  UIMAD.WIDE.U32 UR8, UR12, UR39, URZ ;  /* 0x000000270c0872a5 */ /* 0x000fe4000f8e003f */
[----:B------:R-:W-:Y:S02]  /*b6f0*/  UIMAD UR14, UR15, UR16, URZ ;  /* 0x000000100f0e72a4 */ /* 0x000fe4000f8e023f */
[----:B------:R-:W-:Y:S02]  /*b700*/  UIMAD UR13, UR12, UR42, UR13 ;  /* 0x0000002a0c0d72a4 */ /* 0x000fe4000f8e020d */
[----:B------:R-:W-:Y:S02]  /*b710*/  UIADD3 UR10, UP1, UP2, UR8, UR10, UR4 ;  /* 0x0000000a080a7290 */ /* 0x000fe4000fa3e004 */
[----:B------:R-:W-:Y:S01]  /*b720*/  UIADD3 UR14, UR21, UR14, URZ ;  /* 0x0000000e150e7290 */ /* 0x000fe2000fffe03f */
[----:B0-----:R-:W-:Y:S01]  /*b730*/  @P0 IMAD.HI.U32 R4, R6, R3, RZ ;  /* 0x0000000306040227 */ /* 0x001fe200078e00ff */
[----:B------:R-:W-:-:S02]  /*b740*/  UIADD3 UR18, UR11, UR18, URZ ;  /* 0x000000120b127290 */ /* 0x000fc4000fffe03f */
[----:B------:R-:W-:Y:S01]  /*b750*/  UIADD3 UR13, UR9, UR13, URZ ;  /* 0x0000000d090d7290 */ /* 0x000fe2000fffe03f */
[----:B------:R-:W-:Y:S02]  /*b760*/  IMAD.MOV.U32 R3, RZ, RZ, R6 ;  /* 0x000000ffff037224 */ /* 0x000fe400078e0006 */
[----:B------:R-:W-:Y:S01]  /*b770*/  IMAD.U32 R10, RZ, RZ, UR14 ;  /* 0x0000000eff0a7e24 */ /* 0x000fe2000f8e00ff */
[----:B------:R-:W-:Y:S01]  /*b780*/  ULDC.64 UR8, c[0x0][UR17+0x210] ;  /* 0x0000840011087abb */ /* 0x000fe20008000a00 */
[----:B-1----:R-:W-:Y:S01]  /*b790*/  @P0 SHF.R.U32.HI R3, RZ, R5, R4 ;  /* 0x00000005ff030219 */ /* 0x002fe20000011604 */
[----:B------:R-:W-:Y:S02]  /*b7a0*/  IMAD.U32 R4, RZ, RZ, UR20 ;  /* 0x00000014ff047e24 */ /* 0x000fe4000f8e00ff */
[----:B------:R-:W-:Y:S01]  /*b7b0*/  IMAD.U32 R5, RZ, RZ, UR21 ;  /* 0x00000015ff057e24 */ /* 0x000fe2000f8e00ff */
[--C-:B------:R-:W-:Y:S01]  /*b7c0*/  SHF.R.S32.HI R5, RZ, 0x1f, R3.reuse ;  /* 0x0000001fff057819 */ /* 0x100fe20000011403 */
[----:B------:R-:W-:Y:S01]  /*b7d0*/  IMAD.MOV R7, RZ, RZ, -R3 ;  /* 0x000000ffff077224 */ /* 0x000fe200078e0a03 */
[----:B------:R-:W-:Y:S01]  /*b7e0*/  IADD3 R4, P0, P1, R3, UR10, R4 ;  /* 0x0000000a03047c10 */ /* 0x000fe2000f91e004 */
[----:B------:R-:W-:-:S02]  /*b7f0*/  UIADD3.X UR10, UR13, UR18, UR19, UP1, UP2 ;  /* 0x000000120d0a7290 */ /* 0x000fc40008fe4413 */
[----:B------:R-:W-:-:S04]  /*b800*/  IMAD R7, R9, R7, R6 ;  /* 0x0000000709077224 */ /* 0x000fc800078e0206 */
[----:B------:R-:W-:Y:S01]  /*b810*/  IADD3.X R5, R5, UR10, R10, P0, P1 ;  /* 0x0000000a05057c10 */ /* 0x000fe200087e240a */
[C---:B------:R-:W-:Y:S01]  /*b820*/  IMAD R6, R7.reuse, UR9, RZ ;  /* 0x0000000907067c24 */ /* 0x040fe2000f8e02ff */
[----:B------:R-:W-:Y:S01]  /*b830*/  SHF.R.S32.HI R3, RZ, 0x1f, R7 ;  /* 0x0000001fff037819 */ /* 0x000fe20000011407 */
[----:B------:R-:W-:Y:S01]  /*b840*/  ULDC.64 UR10, c[0x0][0xba8] ;  /* 0x0002ea00000a7ab9 */ /* 0x000fe20000000a00 */
[----:B------:R-:W-:Y:S01]  /*b850*/  @!UP0 ULDC UR10, c[0x0][0xb50] ;  /* 0x0002d400000a8ab9 */ /* 0x000fe20000000800 */
[----:B------:R-:W-:Y:S01]  /*b860*/  IMAD.WIDE.U32 R4, R7, UR8, R4 ;  /* 0x0000000807047c25 */ /* 0x000fe2000f8e0004 */
[----:B------:R-:W-:-:S03]  /*b870*/  @!UP0 ULDC UR11, c[0x0][0xb54] ;  /* 0x0002d500000b8ab9 */ /* 0x000fc60000000800 */
[----:B------:R-:W-:Y:S01]  /*b880*/  IMAD R3, R3, UR8, R6 ;  /* 0x0000000803037c24 */ /* 0x000fe2000f8e0206 */
[----:B------:R-:W-:-:S03]  /*b890*/  LEA R6, P0, R4, UR10, 0x2 ;  /* 0x0000000a04067c11 */ /* 0x000fc6000f8010ff */
[----:B------:R-:W-:-:S05]  /*b8a0*/  IMAD.IADD R3, R5, 0x1, R3 ;  /* 0x0000000105037824 */ /* 0x000fca00078e0203 */
[----:B------:R-:W-:Y:S01]  /*b8b0*/  LEA.HI.X R7, R4, UR11, R3, 0x2, P0 ;  /* 0x0000000b04077c11 */ /* 0x000fe200080f1403 */
[----:B------:R-:W-:-:S05]  /*b8c0*/  IMAD.MOV.U32 R3, RZ, RZ, -0x800000 ;  /* 0xff800000ff037424 */ /* 0x000fca00078e00ff */
[----:B------:R0:W-:Y:S02]  /*b8d0*/  STG.E desc[UR40][R6.64], R3 ;  /* 0x0000000306007986 */ /* 0x0001e4000c101928 */
.L_x_429:
[----:B------:R-:W-:Y:S05]  /*b8e0*/  BSYNC B1 ;  /* 0x0000000000017941 */ /* 0x000fea0003800000 */
.L_x_428:
[----:B------:R-:W-:-:S06]  /*b8f0*/  UISETP.GT.AND UP0, UPT, UR46, 0x1, UPT ;  /* 0x000000012e00788c */ /* 0x000fcc000bf04270 */
[----:B------:R-:W-:-:S13]  /*b900*/  PLOP3.LUT P0, PT, PT, PT, UP0, 0x80, 0x0 ;  /* 0x000000000000781c */ /* 0x000fda0003f0f008 */
[----:B------:R-:W-:Y:S05]  /*b910*/  @P0 BRA `(.L_x_424) ;  /* 0x0000000800800947 */ /* 0x000fea0003800000 */
[----:B------:R-:W1:Y:S01]  /*b920*/  LDC R11, c[0x0][0xbe8] ;  /* 0x0002fa00ff0b7b82 */ /* 0x000e620000000800 */
[----:B0-----:R-:W-:Y:S01]  /*b930*/  SHF.R.S32.HI R3, RZ, 0x1f, R8 ;  /* 0x0000001fff037819 */ /* 0x001fe20000011408 */
[----:B------:R-:W-:Y:S01]  /*b940*/  ULDC.64 UR12, c[0x0][0xaa0] ;  /* 0x0002a800000c7ab9 */ /* 0x000fe20000000a00 */
[----:B------:R-:W-:Y:S01]  /*b950*/  BSSY B1, `(.L_x_430) ;  /* 0x0000078000017945 */ /* 0x000fe20003800000 */
[----:B------:R-:W-:Y:S01]  /*b960*/  UIMAD UR10, UR19, UR12, URZ ;  /* 0x0000000c130a72a4 */ /* 0x000fe2000f8e023f */
[----:B------:R-:W-:Y:S01]  /*b970*/  LEA.HI R3, R3, R8, RZ, 0x3 ;  /* 0x0000000803037211 */ /* 0x000fe200078f18ff */
[----:B------:R-:W-:Y:S01]  /*b980*/  UIMAD.WIDE.U32 UR8, UR4, UR12, URZ ;  /* 0x0000000c040872a5 */ /* 0x000fe2000f8e003f */
[----:B------:R-:W-:Y:S01]  /*b990*/  SHF.R.S32.HI R27, RZ, 0x1f, R187 ;  /* 0x0000001fff1b7819 */ /* 0x000fe200000114bb */
[----:B------:R-:W-:Y:S01]  /*b9a0*/  UIMAD UR10, UR4, UR13, UR10 ;  /* 0x0000000d040a72a4 */ /* 0x000fe2000f8e020a */
[----:B------:R-:W-:Y:S01]  /*b9b0*/  LOP3.LUT R7, R3, 0xfffffff8, RZ, 0xc0, !PT ;  /* 0xfffffff803077812 */ /* 0x000fe200078ec0ff */
[----:B------:R-:W-:Y:S01]  /*b9c0*/  ULDC UR12, c[0x0][0xac8] ;  /* 0x0002b200000c7ab9 */ /* 0x000fe20000000800 */
[----:B------:R-:W-:Y:S01]  /*b9d0*/  SHF.R.S32.HI R26, RZ, 0x3, R3 ;  /* 0x00000003ff1a7819 */ /* 0x000fe20000011403 */
[----:B------:R-:W-:Y:S01]  /*b9e0*/  UIADD3 UR9, UR9, UR10, URZ ;  /* 0x0000000a09097290 */ /* 0x000fe2000fffe03f */
[----:B------:R-:W-:Y:S01]  /*b9f0*/  ISETP.GE.AND P2, PT, R192, UR12, PT ;  /* 0x0000000cc0007c0c */ /* 0x000fe2000bf46270 */
[----:B------:R-:W-:Y:S01]  /*ba00*/  IMAD.IADD R9, R8, 0x1, -R7 ;  /* 0x0000000108097824 */ /* 0x000fe200078e0a07 */
[----:B------:R-:W-:Y:S01]  /*ba10*/  ULDC.64 UR10, c[0x0][0xae8] ;  /* 0x0002ba00000a7ab9 */ /* 0x000fe20000000a00 */
[----:B------:R-:W-:Y:S01]  /*ba20*/  IMAD.U32 R8, RZ, RZ, UR43 ;  /* 0x0000002bff087e24 */ /* 0x000fe2000f8e00ff */
[----:B------:R-:W-:Y:S01]  /*ba30*/  ISETP.GE.AND P1, PT, R187, UR12, PT ;  /* 0x0000000cbb007c0c */ /* 0x000fe2000bf26270 */
[----:B------:R-:W-:Y:S01]  /*ba40*/  IMAD R3, R9, 0x20, R26 ;  /* 0x0000002009037824 */ /* 0x000fe200078e021a */
[----:B------:R-:W-:Y:S01]  /*ba50*/  UIMAD.WIDE.U32 UR8, UR44, UR10, UR8 ;  /* 0x0000000a2c0872a5 */ /* 0x000fe2000f8e0008 */
[----:B------:R-:W-:-:S02]  /*ba60*/  ISETP.GE.AND P3, PT, R2, UR12, PT ;  /* 0x0000000c02007c0c */ /* 0x000fc4000bf66270 */
[----:B------:R-:W-:Y:S01]  /*ba70*/  IMAD R8, R8, 0x40, R3 ;  /* 0x0000004008087824 */ /* 0x000fe200078e0203 */
[----:B------:R-:W-:Y:S01]  /*ba80*/  SEL R3, RZ, 0xffffffff, P2 ;  /* 0xffffffffff037807 */ /* 0x000fe20001000000 */
[----:B------:R-:W-:Y:S01]  /*ba90*/  UIMAD UR9, UR44, UR11, UR9 ;  /* 0x0000000b2c0972a4 */ /* 0x000fe2000f8e0209 */
[----:B-1----:R-:W-:Y:S01]  /*baa0*/  ISETP.NE.AND P0, PT, R11, 0x1, PT ;  /* 0x000000010b00780c */ /* 0x002fe20003f05270 */
[----:B-----5:R-:W-:Y:S01]  /*bab0*/  IMAD R25, R0, R11, RZ ;  /* 0x0000000b00197224 */ /* 0x020fe200078e02ff */
[----:B------:R-:W-:Y:S01]  /*bac0*/  SEL R9, RZ, 0xffffffff, P1 ;  /* 0xffffffffff097807 */ /* 0x000fe20000800000 */
[----:B------:R-:W-:Y:S01]  /*bad0*/  IMAD.SHL.U32 R13, R3, 0x2, RZ ;  /* 0x00000002030d7824 */ /* 0x000fe200078e00ff */
[----:B------:R-:W-:Y:S01]  /*bae0*/  SEL R6, RZ, 0x1, P3 ;  /* 0x00000001ff067807 */ /* 0x000fe20001800000 */
[----:B------:R-:W-:Y:S01]  /*baf0*/  ULDC.64 UR10, c[0x0][0xaf0] ;  /* 0x0002bc00000a7ab9 */ /* 0x000fe20000000a00 */
[----:B------:R-:W-:Y:S01]  /*bb00*/  IMAD.MOV.U32 R3, RZ, RZ, R8 ;  /* 0x000000ffff037224 */ /* 0x000fe200078e0008 */
[----:B------:R-:W-:Y:S01]  /*bb10*/  UIMAD UR42, UR42, UR10, URZ ;  /* 0x0000000a2a2a72a4 */ /* 0x000fe2000f8e023f */
[----:B------:R-:W-:Y:S01]  /*bb20*/  IMAD.SHL.U32 R9, R9, 0x4, RZ ;  /* 0x0000000409097824 */ /* 0x000fe200078e00ff */
[----:B------:R-:W-:Y:S01]  /*bb30*/  LOP3.LUT R6, R13, 0x2, R6, 0xe2, !PT ;  /* 0x000000020d067812 */ /* 0x000fe200078ee206 */
[----:B------:R-:W-:Y:S01]  /*bb40*/  UIMAD.WIDE.U32 UR8, UR39, UR10, UR8 ;  /* 0x0000000a270872a5 */ /* 0x000fe2000f8e0008 */
[----:B------:R-:W-:Y:S01]  /*bb50*/  ISETP.GE.AND P1, PT, R225, UR12, PT ;  /* 0x0000000ce1007c0c */ /* 0x000fe2000bf26270 */
[----:B------:R-:W-:Y:S01]  /*bb60*/  UIMAD UR4, UR39, UR11, UR42 ;  /* 0x0000000b270472a4 */ /* 0x000fe2000f8e022a */
[----:B------:R-:W0:Y:S01]  /*bb70*/  @P0 LDC R5, c[0x0][0xbec] ;  /* 0x0002fb00ff050b82 */ /* 0x000e220000000800 */
[----:B------:R-:W-:-:S02]  /*bb80*/  LOP3.LUT R10, R9, 0x4, R6, 0xe2, !PT ;  /* 0x00000004090a7812 */ /* 0x000fc400078ee206 */
[----:B------:R-:W-:Y:S01]  /*bb90*/  UIADD3 UR4, UR9, UR4, URZ ;  /* 0x0000000409047290 */ /* 0x000fe2000fffe03f */
[----:B------:R-:W-:Y:S02]  /*bba0*/  SEL R0, RZ, 0x80, P1 ;  /* 0x00000080ff007807 */ /* 0x000fe40000800000 */
[----:B------:R-:W-:Y:S02]  /*bbb0*/  SHF.R.S32.HI R28, RZ, 0x1f, R225 ;  /* 0x0000001fff1c7819 */ /* 0x000fe400000114e1 */
[----:B------:R-:W1:Y:S01]  /*bbc0*/  @P0 LDC R7, c[0x0][0xbf0] ;  /* 0x0002fc00ff070b82 */ /* 0x000e620000000800 */
[----:B------:R-:W-:Y:S02]  /*bbd0*/  SHF.R.S32.HI R29, RZ, 0x1f, R186 ;  /* 0x0000001fff1d7819 */ /* 0x000fe400000114ba */
[----:B------:R-:W-:Y:S02]  /*bbe0*/  SHF.R.S32.HI R31, RZ, 0x1f, R226 ;  /* 0x0000001fff1f7819 */ /* 0x000fe400000114e2 */
[----:B------:R-:W-:-:S02]  /*bbf0*/  SHF.R.S32.HI R30, RZ, 0x1f, R185 ;  /* 0x0000001fff1e7819 */ /* 0x000fc400000114b9 */
[----:B------:R-:W-:Y:S02]  /*bc00*/  SHF.R.S32.HI R33, RZ, 0x1f, R184 ;  /* 0x0000001fff217819 */ /* 0x000fe400000114b8 */
[----:B------:R-:W-:Y:S01]  /*bc10*/  SHF.R.S32.HI R32, RZ, 0x1f, R192 ;  /* 0x0000001fff207819 */ /* 0x000fe200000114c0 */
[----:B0-----:R-:W-:-:S04]  /*bc20*/  @P0 IMAD.HI.U32 R4, R8, R5, RZ ;  /* 0x0000000508040227 */ /* 0x001fc800078e00ff */
[----:B------:R-:W-:Y:S02]  /*bc30*/  IMAD.U32 R5, RZ, RZ, UR9 ;  /* 0x00000009ff057e24 */ /* 0x000fe4000f8e00ff */
[----:B------:R-:W-:Y:S01]  /*bc40*/  IMAD.U32 R5, RZ, RZ, UR4 ;  /* 0x00000004ff057e24 */ /* 0x000fe2000f8e00ff */
[----:B-1----:R-:W-:Y:S01]  /*bc50*/  @P0 SHF.R.U32.HI R3, RZ, R7, R4 ;  /* 0x00000007ff030219 */ /* 0x002fe20000011604 */
[----:B------:R-:W-:Y:S01]  /*bc60*/  IMAD.U32 R4, RZ, RZ, UR8 ;  /* 0x00000008ff047e24 */ /* 0x000fe2000f8e00ff */
[----:B------:R-:W-:Y:S01]  /*bc70*/  ISETP.GE.AND P0, PT, R186, UR12, PT ;  /* 0x0000000cba007c0c */ /* 0x000fe2000bf06270 */
[----:B------:R-:W-:Y:S01]  /*bc80*/  ULDC.64 UR8, c[0x0][0xae0] ;  /* 0x0002b80000087ab9 */ /* 0x000fe20000000a00 */
[--C-:B------:R-:W-:Y:S01]  /*bc90*/  SHF.R.S32.HI R6, RZ, 0x1f, R3.reuse ;  /* 0x0000001fff067819 */ /* 0x100fe20000011403 */
[----:B------:R-:W-:Y:S01]  /*bca0*/  IMAD.MOV R7, RZ, RZ, -R3 ;  /* 0x000000ffff077224 */ /* 0x000fe200078e0a03 */
[----:B------:R-:W-:Y:S01]  /*bcb0*/  SEL R9, RZ, 0xffffffff, P0 ;  /* 0xffffffffff097807 */ /* 0x000fe20000000000 */
[----:B------:R-:W-:Y:S01]  /*bcc0*/  IMAD.WIDE.U32 R4, R3, UR8, R4 ;  /* 0x0000000803047c25 */ /* 0x000fe2000f8e0004 */
[----:B------:R-:W-:-:S03]  /*bcd0*/  ISETP.GE.AND P0, PT, R185, UR12, PT ;  /* 0x0000000cb9007c0c */ /* 0x000fc6000bf06270 */
[----:B------:R-:W-:Y:S02]  /*bce0*/  IMAD R6, R6, UR8, RZ ;  /* 0x0000000806067c24 */ /* 0x000fe4000f8e02ff */
[----:B------:R-:W-:Y:S02]  /*bcf0*/  IMAD.SHL.U32 R13, R9, 0x8, RZ ;  /* 0x00000008090d7824 */ /* 0x000fe400078e00ff */
[----:B------:R-:W-:Y:S01]  /*bd00*/  IMAD R9, R3, UR9, R6 ;  /* 0x0000000903097c24 */ /* 0x000fe2000f8e0206 */
[----:B------:R-:W-:Y:S01]  /*bd10*/  SEL R6, RZ, 0xffffffff, P0 ;  /* 0xffffffffff067807 */ /* 0x000fe20000000000 */
[----:B------:R-:W-:Y:S01]  /*bd20*/  IMAD R7, R11, R7, R8 ;  /* 0x000000070b077224 */ /* 0x000fe200078e0208 */
[----:B------:R-:W-:Y:S01]  /*bd30*/  ISETP.GE.AND P0, PT, R184, UR12, PT ;  /* 0x0000000cb8007c0c */ /* 0x000fe2000bf06270 */
[----:B------:R-:W-:Y:S01]  /*bd40*/  IMAD.IADD R5, R5, 0x1, R9 ;  /* 0x0000000105057824 */ /* 0x000fe200078e0209 */
[----:B------:R-:W-:Y:S01]  /*bd50*/  LOP3.LUT R10, R13, 0x8, R10, 0xe2, !PT ;  /* 0x000000080d0a7812 */ /* 0x000fe200078ee20a */
[----:B------:R-:W-:Y:S01]  /*bd60*/  IMAD.SHL.U32 R13, R6, 0x10, RZ ;  /* 0x00000010060d7824 */ /* 0x000fe200078e00ff */
[----:B------:R-:W-:Y:S01]  /*bd70*/  SEL R8, RZ, 0xffffffff, P0 ;  /* 0xffffffffff087807 */ /* 0x000fe20000000000 */
[----:B------:R-:W-:Y:S01]  /*bd80*/  ULDC.64 UR8, c[0x0][0xad8] ;  /* 0x0002b60000087ab9 */ /* 0x000fe20000000a00 */
[----:B------:R-:W-:Y:S01]  /*bd90*/  SHF.R.S32.HI R3, RZ, 0x1f, R7 ;  /* 0x0000001fff037819 */ /* 0x000fe20000011407 */
[----:B------:R-:W-:Y:S01]  /*bda0*/  IMAD.WIDE.U32 R4, R7, UR8, R4 ;  /* 0x0000000807047c25 */ /* 0x000fe2000f8e0004 */
[----:B------:R-:W-:-:S02]  /*bdb0*/  LOP3.LUT R10, R13, 0x10, R10, 0xe2, !PT ;  /* 0x000000100d0a7812 */ /* 0x000fc400078ee20a */
[----:B------:R-:W-:Y:S01]  /*bdc0*/  ISETP.GE.AND P0, PT, R226, UR12, PT ;  /* 0x0000000ce2007c0c */ /* 0x000fe2000bf06270 */
[----:B------:R-:W-:Y:S02]  /*bdd0*/  IMAD.SHL.U32 R9, R8, 0x20, RZ ;  /* 0x0000002008097824 */ /* 0x000fe400078e00ff */
[----:B------:R-:W-:-:S03]  /*bde0*/  IMAD R6, R3, UR8, RZ ;  /* 0x0000000803067c24 */ /* 0x000fc6000f8e02ff */
[----:B------:R-:W-:Y:S01]  /*bdf0*/  LOP3.LUT R10, R9, 0x20, R10, 0xe2, !PT ;  /* 0x00000020090a7812 */ /* 0x000fe200078ee20a */
[----:B------:R-:W-:Y:S01]  /*be00*/  IMAD R3, R7, UR9, R6 ;  /* 0x0000000907037c24 */ /* 0x000fe2000f8e0206 */
[----:B------:R-:W-:Y:S01]  /*be10*/  ULDC.64 UR8, c[0x0][0xa80] ;  /* 0x0002a00000087ab9 */ /* 0x000fe20000000a00 */
[----:B------:R-:W-:Y:S01]  /*be20*/  IMAD.U32 R9, RZ, RZ, UR43 ;  /* 0x0000002bff097e24 */ /* 0x000fe2000f8e00ff */
[----:B------:R-:W-:Y:S01]  /*be30*/  SEL R7, RZ, 0x40, P0 ;  /* 0x00000040ff077807 */ /* 0x000fe20000000000 */
[----:B------:R-:W-:Y:S01]  /*be40*/  IMAD.IADD R3, R5, 0x1, R3 ;  /* 0x0000000105037824 */ /* 0x000fe200078e0203 */
[----:B------:R-:W-:Y:S01]  /*be50*/  LEA R20, P0, R4, UR8, 0x1 ;  /* 0x0000000804147c11 */ /* 0x000fe2000f8008ff */
[----:B------:R-:W-:Y:S01]  /*be60*/  IMAD R26, R9, 0x40, R26 ;  /* 0x00000040091a7824 */ /* 0x000fe200078e021a */
[----:B------:R-:W-:Y:S02]  /*be70*/  LOP3.LUT R21, R10, R7, RZ, 0xfc, !PT ;  /* 0x000000070a157212 */ /* 0x000fe400078efcff */
[----:B------:R-:W-:Y:S01]  /*be80*/  LEA.HI.X R3, R4, UR9, R3, 0x1, P0 ;  /* 0x0000000904037c11 */ /* 0x000fe200080f0c03 */
[----:B------:R0:W1:Y:S01]  /*be90*/  SHFL.IDX PT, R6, R20, RZ, 0x181f ;  /* 0x00181fff14067589 */ /* 0x00006200000e0000 */
[----:B------:R-:W-:-:S02]  /*bea0*/  ISETP.GE.AND P0, PT, R26, R25, PT ;  /* 0x000000191a00720c */ /* 0x000fc40003f06270 */
[----:B------:R-:W-:Y:S01]  /*beb0*/  LOP3.LUT R24, R21, R0, RZ, 0xfc, !PT ;  /* 0x0000000015187212 */ /* 0x000fe200078efcff */
[----:B------:R0:W2:Y:S10]  /*bec0*/  SHFL.IDX PT, R7, R3, RZ, 0x181f ;  /* 0x00181fff03077589 */ /* 0x0000b400000e0000 */
[----:B0-----:R-:W-:Y:S05]  /*bed0*/  @P0 BRA `(.L_x_431) ;  /* 0x00000000007c0947 */ /* 0x001fea0003800000 */
[----:B------:R-:W-:Y:S02]  /*bee0*/  ISETP.GE.AND P2, PT, R192, UR12, PT ;  /* 0x0000000cc0007c0c */ /* 0x000fe4000bf46270 */
[----:B------:R-:W-:Y:S02]  /*bef0*/  ISETP.GE.AND P1, PT, R2, UR12, PT ;  /* 0x0000000c02007c0c */ /* 0x000fe4000bf26270 */
[----:B------:R-:W-:Y:S02]  /*bf00*/  ISETP.GE.AND P5, PT, R187, UR12, PT ;  /* 0x0000000cbb007c0c */ /* 0x000fe4000bfa6270 */
[----:B------:R-:W-:-:S07]  /*bf10*/  ISETP.GE.AND P3, PT, R186, UR12, PT ;  /* 0x0000000cba007c0c */ /* 0x000fce000bf66270 */
[-C--:B-1----:R-:W-:Y:S02]  /*bf20*/  @!P2 LEA R8, P0, R192, R6.reuse, 0x1 ;  /* 0x00000006c008a211 */ /* 0x082fe400078008ff */
[----:B--2---:R-:W-:Y:S02]  /*bf30*/  @!P1 IMAD.WIDE R4, R2, 0x2, R6 ;  /* 0x0000000202049825 */ /* 0x004fe400078e0206 */
[----:B------:R-:W-:Y:S02]  /*bf40*/  @!P2 LEA.HI.X R9, R192, R7, R32, 0x1, P0 ;  /* 0x00000007c009a211 */ /* 0x000fe400000f0c20 */
[----:B------:R-:W-:Y:S01]  /*bf50*/  @!P5 LEA R10, P4, R187, R6, 0x1 ;  /* 0x00000006bb0ad211 */ /* 0x000fe200078808ff */
[----:B------:R-:W-:Y:S01]  /*bf60*/  @!P1 ST.E.128 desc[UR40][R4.64], RZ ;  /* 0x000000ff04009985 */ /* 0x000fe2000c101d28 */
[----:B------:R-:W-:Y:S02]  /*bf70*/  ISETP.GE.AND P1, PT, R184, UR12, PT ;  /* 0x0000000cb8007c0c */ /* 0x000fe4000bf26270 */
[----:B------:R-:W-:Y:S01]  /*bf80*/  LOP3.LUT P0, RZ, R21, 0x40, RZ, 0xc0, !PT ;  /* 0x0000004015ff7812 */ /* 0x000fe2000780c0ff */
[----:B------:R0:W-:Y:S01]  /*bf90*/  @!P2 ST.E.128 desc[UR40][R8.64], RZ ;  /* 0x000000ff0800a985 */ /* 0x0001e2000c101d28 */
[----:B------:R-:W-:-:S02]  /*bfa0*/  ISETP.GE.AND P2, PT, R185, UR12, PT ;  /* 0x0000000cb9007c0c */ /* 0x000fc4000bf46270 */
[-C--:B------:R-:W-:Y:S02]  /*bfb0*/  @!P5 LEA.HI.X R11, R187, R7.reuse, R27, 0x1, P4 ;  /* 0x00000007bb0bd211 */ /* 0x080fe400020f0c1b */
[----:B------:R-:W-:Y:S02]  /*bfc0*/  LOP3.LUT P4, RZ, R24, 0x80, RZ, 0xc0, !PT ;  /* 0x0000008018ff7812 */ /* 0x000fe4000788c0ff */
[CC--:B------:R-:W-:Y:S01]  /*bfd0*/  @!P3 LEA R12, P6, R186.reuse, R6.reuse, 0x1 ;  /* 0x00000006ba0cb211 */ /* 0x0c0fe200078c08ff */
[----:B------:R3:W-:Y:S03]  /*bfe0*/  @!P5 ST.E.128 desc[UR40][R10.64], RZ ;  /* 0x000000ff0a00d985 */ /* 0x0007e6000c101d28 */
[----:B------:R-:W-:Y:S02]  /*bff0*/  @!P3 LEA.HI.X R13, R186, R7, R29, 0x1, P6 ;  /* 0x00000007ba0db211 */ /* 0x000fe400030f0c1d */
[----:B0-----:R-:W-:-:S02]  /*c000*/  @!P1 LEA R8, P6, R184, R6, 0x1 ;  /* 0x00000006b8089211 */ /* 0x001fc400078c08ff */
[CC--:B------:R-:W-:Y:S01]  /*c010*/  @!P2 LEA R4, P5, R185.reuse, R6.reuse, 0x1 ;  /* 0x00000006b904a211 */ /* 0x0c0fe200078a08ff */
[----:B------:R3:W-:Y:S01]  /*c020*/  @!P3 ST.E.128 desc[UR40][R12.64], RZ ;  /* 0x000000ff0c00b985 */ /* 0x0007e2000c101d28 */
[-C--:B------:R-:W-:Y:S02]  /*c030*/  @P0 LEA R14, P3, R226, R6.reuse, 0x1 ;  /* 0x00000006e20e0211 */ /* 0x080fe400078608ff */
[-C--:B------:R-:W-:Y:S02]  /*c040*/  @!P2 LEA.HI.X R5, R185, R7.reuse, R30, 0x1, P5 ;  /* 0x00000007b905a211 */ /* 0x080fe400028f0c1e */
[----:B------:R-:W-:Y:S02]  /*c050*/  @P4 LEA R6, P5, R225, R6, 0x1 ;  /* 0x00000006e1064211 */ /* 0x000fe400078a08ff */
[-C--:B------:R-:W-:Y:S01]  /*c060*/  @!P1 LEA.HI.X R9, R184, R7.reuse, R33, 0x1, P6 ;  /* 0x00000007b8099211 */ /* 0x080fe200030f0c21 */
[----:B------:R3:W-:Y:S01]  /*c070*/  @!P2 ST.E.128 desc[UR40][R4.64], RZ ;  /* 0x000000ff0400a985 */ /* 0x0007e2000c101d28 */
[----:B------:R-:W-:-:S02]  /*c080*/  @P0 LEA.HI.X R15, R226, R7, R31, 0x1, P3 ;  /* 0x00000007e20f0211 */ /* 0x000fc400018f0c1f */
[----:B------:R-:W-:Y:S01]  /*c090*/  @P4 LEA.HI.X R7, R225, R7, R28, 0x1, P5 ;  /* 0x00000007e1074211 */ /* 0x000fe200028f0c1c */
[----:B------:R3:W-:Y:S04]  /*c0a0*/  @!P1 ST.E.128 desc[UR40][R8.64], RZ ;  /* 0x000000ff08009985 */ /* 0x0007e8000c101d28 */
[----:B------:R3:W-:Y:S04]  /*c0b0*/  @P0 ST.E.128 desc[UR40][R14.64], RZ ;  /* 0x000000ff0e000985 */ /* 0x0007e8000c101d28 */
[----:B------:R3:W-:Y:S02]  /*c0c0*/  @P4 ST.E.128 desc[UR40][R6.64], RZ ;  /* 0x000000ff06004985 */ /* 0x0007e4000c101d28 */
.L_x_431:
[----:B------:R-:W-:Y:S05]  /*c0d0*/  BSYNC B1 ;  /* 0x0000000000017941 */ /* 0x000fea0003800000 */
.L_x_430:
[----:B------:R-:W-:Y:S01]  /*c0e0*/  VIADD R0, R26, 0x20 ;  /* 0x000000201a007836 */ /* 0x000fe20000000000 */
[----:B--23--:R0:W2:Y:S04]  /*c0f0*/  SHFL.IDX PT, R7, R3, 0x1, 0x181f ;  /* 0x00381f0003077f89 */ /* 0x00c0a800000e0000 */
[----:B------:R-:W-:Y:S01]  /*c100*/  ISETP.GE.AND P0, PT, R0, R25, PT ;  /* 0x000000190000720c */ /* 0x000fe20003f06270 */
[----:B-1----:R0:W1:-:S12]  /*c110*/  SHFL.IDX PT, R6, R20, 0x1, 0x181f ;  /* 0x00381f0014067f89 */ /* 0x00205800000e0000 */
[----:B0-----:R-:W-:Y:S05]  /*c120*/  @P0 BRA `(.L_x_424) ;  /* 0x00000000007c0947 */ /* 0x001fea0003800000 */
[----:B------:R-:W-:Y:S02]  /*c130*/  ISETP.GE.AND P1, PT, R2, UR12, PT ;  /* 0x0000000c02007c0c */ /* 0x000fe4000bf26270 */
[----:B------:R-:W-:Y:S02]  /*c140*/  ISETP.GE.AND P5, PT, R192, UR12, PT ;  /* 0x0000000cc0007c0c */ /* 0x000fe4000bfa6270 */
[----:B------:R-:W-:Y:S02]  /*c150*/  ISETP.GE.AND P4, PT, R187, UR12, PT ;  /* 0x0000000cbb007c0c */ /* 0x000fe4000bf86270 */
[----:B------:R-:W-:Y:S02]  /*c160*/  ISETP.GE.AND P3, PT, R186, UR12, PT ;  /* 0x0000000cba007c0c */ /* 0x000fe4000bf66270 */
[----:B------:R-:W-:-:S05]  /*c170*/  ISETP.GE.AND P2, PT, R185, UR12, PT ;  /* 0x0000000cb9007c0c */ /* 0x000fca000bf46270 */
[----:B-12---:R-:W-:Y:S02]  /*c180*/  @!P1 IMAD.WIDE R4, R2, 0x2, R6 ;  /* 0x0000000202049825 */ /* 0x006fe400078e0206 */
[CC--:B------:R-:W-:Y:S02]  /*c190*/  @!P5 LEA R8, P0, R192.reuse, R6.reuse, 0x1 ;  /* 0x00000006c008d211 */ /* 0x0c0fe400078008ff */
[-C--:B------:R-:W-:Y:S01]  /*c1a0*/  @!P4 LEA R10, P6, R187, R6.reuse, 0x1 ;  /* 0x00000006bb0ac211 */ /* 0x080fe200078c08ff */
[----:B------:R0:W-:Y:S01]  /*c1b0*/  @!P1 ST.E.128 desc[UR40][R4.64], RZ ;  /* 0x000000ff04009985 */ /* 0x0001e2000c101d28 */
[----:B------:R-:W-:Y:S02]  /*c1c0*/  @!P5 LEA.HI.X R9, R192, R7, R32, 0x1, P0 ;  /* 0x00000007c009d211 */ /* 0x000fe400000f0c20 */
[----:B------:R-:W-:Y:S02]  /*c1d0*/  ISETP.GE.AND P1, PT, R184, UR12, PT ;  /* 0x0000000cb8007c0c */ /* 0x000fe4000bf26270 */
[----:B------:R-:W-:Y:S01]  /*c1e0*/  LOP3.LUT P0, RZ, R21, 0x40, RZ, 0xc0, !PT ;  /* 0x0000004015ff7812 */ /* 0x000fe2000780c0ff */
[----:B------:R1:W-:Y:S01]  /*c1f0*/  @!P5 ST.E.128 desc[UR40][R8.64], RZ ;  /* 0x000000ff0800d985 */ /* 0x0003e2000c101d28 */
[----:B------:R-:W-:-:S02]  /*c200*/  @!P3 LEA R12, P5, R186, R6, 0x1 ;  /* 0x00000006ba0cb211 */ /* 0x000fc400078a08ff */
[-C--:B------:R-:W-:Y:S02]  /*c210*/  @!P4 LEA.HI.X R11, R187, R7.reuse, R27, 0x1, P6 ;  /* 0x00000007bb0bc211 */ /* 0x080fe400030f0c1b */
[CC--:B------:R-:W-:Y:S02]  /*c220*/  @!P2 LEA R14, P6, R185.reuse, R6.reuse, 0x1 ;  /* 0x00000006b90ea211 */ /* 0x0c0fe400078c08ff */
[-C--:B------:R-:W-:Y:S01]  /*c230*/  @!P3 LEA.HI.X R13, R186, R7.reuse, R29, 0x1, P5 ;  /* 0x00000007ba0db211 */ /* 0x080fe200028f0c1d */
[----:B------:R1:W-:Y:S01]  /*c240*/  @!P4 ST.E.128 desc[UR40][R10.64], RZ ;  /* 0x000000ff0a00c985 */ /* 0x0003e2000c101d28 */
[----:B------:R-:W-:Y:S02]  /*c250*/  LOP3.LUT P5, RZ, R24, 0x80, RZ, 0xc0, !PT ;  /* 0x0000008018ff7812 */ /* 0x000fe400078ac0ff */
[----:B------:R-:W-:Y:S01]  /*c260*/  @!P2 LEA.HI.X R15, R185, R7, R30, 0x1, P6 ;  /* 0x00000007b90fa211 */ /* 0x000fe200030f0c1e */
[----:B------:R1:W-:Y:S01]  /*c270*/  @!P3 ST.E.128 desc[UR40][R12.64], RZ ;  /* 0x000000ff0c00b985 */ /* 0x0003e2000c101d28 */
[----:B0-----:R-:W-:-:S03]  /*c280*/  @!P1 LEA R4, P6, R184, R6, 0x1 ;  /* 0x00000006b8049211 */ /* 0x001fc600078c08ff */
[----:B------:R1:W-:Y:S01]  /*c290*/  @!P2 ST.E.128 desc[UR40][R14.64], RZ ;  /* 0x000000ff0e00a985 */ /* 0x0003e2000c101d28 */
[----:B------:R-:W-:Y:S02]  /*c2a0*/  @!P1 LEA.HI.X R5, R184, R7, R33, 0x1, P6 ;  /* 0x00000007b8059211 */ /* 0x000fe400030f0c21 */
[----:B------:R-:W-:-:S03]  /*c2b0*/  @P0 LEA R20, P6, R226, R6, 0x1 ;  /* 0x00000006e2140211 */ /* 0x000fc600078c08ff */
[----:B------:R1:W-:Y:S01]  /*c2c0*/  @!P1 ST.E.128 desc[UR40][R4.64], RZ ;  /* 0x000000ff04009985 */ /* 0x0003e2000c101d28 */
[----:B------:R-:W-:Y:S02]  /*c2d0*/  @P0 LEA.HI.X R21, R226, R7, R31, 0x1, P6 ;  /* 0x00000007e2150211 */ /* 0x000fe400030f0c1f */
[----:B------:R-:W-:-:S03]  /*c2e0*/  @P5 LEA R6, P6, R225, R6, 0x1 ;  /* 0x00000006e1065211 */ /* 0x000fc600078c08ff */
[----:B------:R1:W-:Y:S01]  /*c2f0*/  @P0 ST.E.128 desc[UR40][R20.64], RZ ;  /* 0x000000ff14000985 */ /* 0x0003e2000c101d28 */
[----:B------:R-:W-:-:S05]  /*c300*/  @P5 LEA.HI.X R7, R225, R7, R28, 0x1, P6 ;  /* 0x00000007e1075211 */ /* 0x000fca00030f0c1c */
[----:B------:R1:W-:Y:S04]  /*c310*/  @P5 ST.E.128 desc[UR40][R6.64], RZ ;  /* 0x000000ff06005985 */ /* 0x0003e8000c101d28 */
.L_x_424:
[----:B------:R-:W-:Y:S05]  /*c320*/  BSYNC B0 ;  /* 0x0000000000007941 */ /* 0x000fea0003800000 */
.L_x_417:
[----:B------:R-:W-:Y:S02]  /*c330*/  ULDC UR4, c[0x0][0xc3c] ;  /* 0x00030f0000047ab9 */ /* 0x000fe40000000800 */
[----:B------:R-:W-:-:S06]  /*c340*/  UISETP.GE.AND UP0, UPT, UR7, UR4, UPT ;  /* 0x000000040700728c */ /* 0x000fcc000bf06270 */
[----:B------:R-:W-:-:S13]  /*c350*/  PLOP3.LUT P0, PT, PT, PT, UP0, 0x80, 0x0 ;  /* 0x000000000000781c */ /* 0x000fda0003f0f008 */
[----:B------:R-:W-:Y:S05]  /*c360*/  @!P0 BRA `(.L_x_432) ;  /* 0xffffff5000248947 */ /* 0x000fea000383ffff */
[----:B------:R-:W-:Y:S05]  /*c370*/  EXIT ;  /* 0x000000000000794d */ /* 0x000fea0003800000 */
.L_x_382:
[----:B------:R-:W-:-:S08]  /*c380*/  NOP ;  /* 0x0000000000007918 */ /* 0x000fd00000000000 */
[----:B------:R-:W0:-:S00]  /*c390*/  USETMAXREG.DEALLOC.CTAPOOL 0x18 ;  /* 0x00000018000079c8 */ /* 0x000e0000080e0500 */
[----:B0-----:R-:W-:Y:S01]  /*c3a0*/  LOP3.LUT R0, R0, 0x3, RZ, 0xc0, !PT ;  /* 0x0000000300007812 */ /* 0x001fe200078ec0ff */
[----:B------:R-:W-:-:S05]  /*c3b0*/  IMAD.MOV.U32 R7, RZ, RZ, RZ ;  /* 0x000000ffff077224 */ /* 0x000fca00078e00ff */
[----:B------:R-:W0:Y:S02]  /*c3c0*/  SHFL.IDX PT, R0, R0, RZ, 0x1f ;  /* 0x00001fff00007589 */ /* 0x000e2400000e0000 */
[----:B0-----:R-:W-:-:S04]  /*c3d0*/  ISETP.NE.AND P0, PT, R0, RZ, PT ;  /* 0x000000ff0000720c */ /* 0x001fc80003f05270 */
[----:B------:R-:W-:-:S05]  /*c3e0*/  P2R R0, PR, RZ, 0x1 ;  /* 0x00000001ff007803 */ /* 0x000fca0000000000 */
[----:B------:R0:W-:Y:S04]  /*c3f0*/  STL [R1+0x60], R0 ;  /* 0x0000600001007387 */ /* 0x0001e80000100800 */
[----:B------:R-:W-:Y:S05]  /*c400*/  @!P0 BRA `(.L_x_433) ;  /* 0x0000000000248947 */ /* 0x000fea0003800000 */
[----:B------:R-:W1:Y:S08]  /*c410*/  S2UR UR5, SR_CgaCtaId ;  /* 0x00000000000579c3 */ /* 0x000e700000008800 */
[----:B------:R-:W-:Y:S06]  /*c420*/  BAR.SYNC.DEFER_BLOCKING 0x5, 0x180 ;  /* 0x0146000000007b1d */ /* 0x000fec0000010000 */
[----:B------:R-:W-:-:S02]  /*c430*/  UMOV UR4, 0x400 ;  /* 0x0000040000047882 */ /* 0x000fc40000000000 */
[----:B-1----:R-:W-:-:S09]  /*c440*/  ULEA UR4, UR5, UR4, 0x18 ;  /* 0x0000000405047291 */ /* 0x002fd2000f8ec03f */
[----:B------:R-:W1:Y:S04]  /*c450*/  LDS.128 R8, [UR4+0x28cd0] ;  /* 0x028cd004ff087984 */ /* 0x000e680008000c00 */
[----:B-1----:R2:W-:Y:S04]  /*c460*/  STL.64 [R1], R8 ;  /* 0x0000000801007387 */ /* 0x0025e80000100a00 */
[----:B------:R2:W-:Y:S01]  /*c470*/  STL.64 [R1+0x8], R10 ;  /* 0x0000080a01007387 */ /* 0x0005e20000100a00 */
[----:B------:R-:W-:Y:S06]  /*c480*/  BAR.ARV 0x4, 0x180 ;  /* 0x0106000000007b1d */ /* 0x000fec0000002000 */
[----:B------:R-:W-:Y:S05]  /*c490*/  BRA `(.L_x_434) ;  /* 0x0000000800a47947 */ /* 0x000fea0003800000 */
.L_x_433:
[----:B0-----:R-:W-:Y:S01]  /*c4a0*/  LOP3.LUT R0, R6, 0x1f, RZ, 0xc0, !PT ;  /* 0x0000001f06007812 */ /* 0x001fe200078ec0ff */
[----:B------:R-:W-:Y:S01]  /*c4b0*/  ULDC UR4, c[0x0][0xc3c] ;  /* 0x00030f0000047ab9 */ /* 0x000fe20000000800 */
[----:B------:R-:W-:Y:S01]  /*c4c0*/  IMAD.MOV.U32 R10, RZ, RZ, RZ ;  /* 0x000000ffff0a7224 */ /* 0x000fe200078e00ff */
[----:B------:R-:W0:Y:S01]  /*c4d0*/  S2UR UR6, SR_CTAID.X ;  /* 0x00000000000679c3 */ /* 0x000e220000002500 */
[----:B------:R-:W-:Y:S01]  /*c4e0*/  ISETP.NE.AND P0, PT, R0, 0x1f, PT ;  /* 0x0000001f0000780c */ /* 0x000fe20003f05270 */
[----:B------:R-:W-:-:S03]  /*c4f0*/  ULDC UR5, c[0x0][0xc38] ;  /* 0x00030e0000057ab9 */ /* 0x000fc60000000800 */
[----:B------:R-:W-:-:S13]  /*c500*/  ISETP.GE.OR P1, PT, R0, UR4, !P0 ;  /* 0x0000000400007c0c */ /* 0x000fda000c726670 */
[----:B------:R-:W1:Y:S08]  /*c510*/  @!P1 LDC.64 R2, c[0x0][0xc80] ;  /* 0x00032000ff029b82 */ /* 0x000e700000000a00 */
[----:B------:R-:W2:Y:S01]  /*c520*/  @!P1 LDC.64 R4, c[0x0][0xc78] ;  /* 0x00031e00ff049b82 */ /* 0x000ea20000000a00 */
[----:B-1----:R-:W-:-:S05]  /*c530*/  @!P1 IMAD.WIDE.U32 R2, R0, 0x4, R2 ;  /* 0x0000000400029825 */ /* 0x002fca00078e0002 */
[----:B------:R2:W3:Y:S02]  /*c540*/  @!P1 LDG.E R7, desc[UR40][R2.64] ;  /* 0x0000002802079981 */ /* 0x0004e4000c1e1900 */
[----:B--2---:R-:W-:-:S05]  /*c550*/  @!P1 IMAD.WIDE.U32 R2, R0, 0x4, R4 ;  /* 0x0000000400029825 */ /* 0x004fca00078e0004 */
[----:B------:R-:W3:Y:S01]  /*c560*/  @!P1 LDG.E R10, desc[UR40][R2.64] ;  /* 0x00000028020a9981 */ /* 0x000ee2000c1e1900 */
[C---:B------:R-:W-:Y:S01]  /*c570*/  ISETP.NE.AND P1, PT, R0.reuse, RZ, PT ;  /* 0x000000ff0000720c */ /* 0x040fe20003f25270 */
[----:B------:R-:W-:Y:S01]  /*c580*/  UMOV UR4, URZ ;  /* 0x0000003f00047c82 */ /* 0x000fe20008000000 */
[C---:B------:R-:W-:Y:S02]  /*c590*/  ISETP.GE.U32.AND P2, PT, R0.reuse, 0x2, PT ;  /* 0x000000020000780c */ /* 0x040fe40003f46070 */
[C---:B------:R-:W-:Y:S02]  /*c5a0*/  ISETP.GE.U32.AND P3, PT, R0.reuse, 0x4, PT ;  /* 0x000000040000780c */ /* 0x040fe40003f66070 */
[C---:B------:R-:W-:Y:S02]  /*c5b0*/  ISETP.GE.U32.AND P4, PT, R0.reuse, 0x8, PT ;  /* 0x000000080000780c */ /* 0x040fe40003f86070 */
[----:B------:R-:W-:Y:S01]  /*c5c0*/  ISETP.GE.U32.AND P5, PT, R0, 0x10, PT ;  /* 0x000000100000780c */ /* 0x000fe20003fa6070 */
[----:B---3--:R-:W-:-:S05]  /*c5d0*/  IMAD R4, R7, R10, RZ ;  /* 0x0000000a07047224 */ /* 0x008fca00078e02ff */
[----:B------:R-:W1:Y:S02]  /*c5e0*/  SHFL.UP PT, R5, R4, 0x1, RZ ;  /* 0x0420000004057989 */ /* 0x000e6400000e00ff */
[----:B-1----:R-:W-:-:S05]  /*c5f0*/  SEL R5, R5, RZ, P1 ;  /* 0x000000ff05057207 */ /* 0x002fca0000800000 */
[----:B------:R-:W-:-:S05]  /*c600*/  IMAD.IADD R5, R4, 0x1, R5 ;  /* 0x0000000104057824 */ /* 0x000fca00078e0205 */
        /* <DEDUP_REMOVED lines=12> */
[----:B------:R-:W1:Y:S02]  /*c6d0*/  SHFL.IDX PT, R8, R2, 0x1f, 0x1f ;  /* 0x03e01f0002087f89 */ /* 0x000e6400000e0000 */
[----:B-1----:R-:W-:-:S04]  /*c6e0*/  IMAD R8, R8, UR5, RZ ;  /* 0x0000000508087c24 */ /* 0x002fc8000f8e02ff */
[----:B------:R-:W-:Y:S01]  /*c6f0*/  IMAD.MOV.U32 R11, RZ, RZ, R8 ;  /* 0x000000ffff0b7224 */ /* 0x000fe200078e0008 */
[----:B0-----:R-:W-:-:S13]  /*c700*/  ISETP.GT.AND P6, PT, R8, UR6, PT ;  /* 0x0000000608007c0c */ /* 0x001fda000bfc4270 */
[----:B------:R-:W-:Y:S05]  /*c710*/  @P6 BRA `(.L_x_435) ;  /* 0x0000000000a46947 */ /* 0x000fea0003800000 */
[----:B------:R-:W-:Y:S01]  /*c720*/  IMAD.MOV.U32 R8, RZ, RZ, R11 ;  /* 0x000000ffff087224 */ /* 0x000fe200078e000b */
[----:B------:R-:W-:Y:S01]  /*c730*/  UMOV UR4, URZ ;  /* 0x0000003f00047c82 */ /* 0x000fe20008000000 */
[----:B------:R-:W-:-:S05]  /*c740*/  ULDC UR5, c[0x0][0xc38] ;  /* 0x00030e0000057ab9 */ /* 0x000fca0000000800 */
.L_x_437:
[----:B------:R-:W0:Y:S01]  /*c750*/  LDC R2, c[0x0][0xc3c] ;  /* 0x00030f00ff027b82 */ /* 0x000e220000000800 */
[----:B------:R-:W-:Y:S01]  /*c760*/  ULDC UR7, c[0x0][0xc3c] ;  /* 0x00030f0000077ab9 */ /* 0x000fe20000000800 */
[----:B------:R-:W-:Y:S01]  /*c770*/  UIADD3 UR4, UR4, 0x1f, URZ ;  /* 0x0000001f04047890 */ /* 0x000fe2000fffe03f */
[----:B------:R-:W-:-:S05]  /*c780*/  IMAD.U32 R3, RZ, RZ, UR7 ;  /* 0x00000007ff037e24 */ /* 0x000fca000f8e00ff */
[----:B------:R1:W-:Y:S01]  /*c790*/  STL [R1+0xc], R3 ;  /* 0x00000c0301007387 */ /* 0x0003e20000100800 */
[----:B0-----:R-:W-:-:S13]  /*c7a0*/  ISETP.LE.AND P6, PT, R2, UR4, PT ;  /* 0x0000000402007c0c */ /* 0x001fda000bfc3270 */
[----:B-1----:R-:W-:Y:S05]  /*c7b0*/  @P6 BRA `(.L_x_436) ;  /* 0x0000000400a46947 */ /* 0x002fea0003800000 */
[----:B------:R-:W-:Y:S02]  /*c7c0*/  VIADD R9, R0, UR4 ;  /* 0x0000000400097c36 */ /* 0x000fe40008000000 */
[----:B------:R-:W-:-:S03]  /*c7d0*/  IMAD.MOV.U32 R7, RZ, RZ, RZ ;  /* 0x000000ffff077224 */ /* 0x000fc600078e00ff */
[----:B------:R-:W-:-:S13]  /*c7e0*/  ISETP.GE.OR P6, PT, R9, R2, !P0 ;  /* 0x000000020900720c */ /* 0x000fda00047c6670 */
[----:B------:R-:W0:Y:S08]  /*c7f0*/  @!P6 LDC.64 R2, c[0x0][0xc80] ;  /* 0x00032000ff02eb82 */ /* 0x000e300000000a00 */
[----:B------:R-:W1:Y:S01]  /*c800*/  @!P6 LDC.64 R4, c[0x0][0xc78] ;  /* 0x00031e00ff04eb82 */ /* 0x000e620000000a00 */
[----:B------:R-:W-:Y:S02]  /*c810*/  IMAD.MOV.U32 R10, RZ, RZ, RZ ;  /* 0x000000ffff0a7224 */ /* 0x000fe400078e00ff */
[----:B0-----:R-:W-:-:S05]  /*c820*/  @!P6 IMAD.WIDE R2, R9, 0x4, R2 ;  /* 0x000000040902e825 */ /* 0x001fca00078e0202 */
[----:B------:R1:W2:Y:S02]  /*c830*/  @!P6 LDG.E R7, desc[UR40][R2.64] ;  /* 0x000000280207e981 */ /* 0x0002a4000c1e1900 */
[----:B-1----:R-:W-:-:S05]  /*c840*/  @!P6 IMAD.WIDE R2, R9, 0x4, R4 ;  /* 0x000000040902e825 */ /* 0x002fca00078e0204 */
[----:B------:R-:W2:Y:S02]  /*c850*/  @!P6 LDG.E R10, desc[UR40][R2.64] ;  /* 0x00000028020ae981 */ /* 0x000ea4000c1e1900 */
[----:B--2---:R-:W-:-:S05]  /*c860*/  IMAD R11, R7, R10, RZ ;  /* 0x0000000a070b7224 */ /* 0x004fca00078e02ff */
[----:B------:R-:W0:Y:S02]  /*c870*/  SHFL.UP PT, R4, R11, 0x1, RZ ;  /* 0x042000000b047989 */ /* 0x000e2400000e00ff */
[----:B0-----:R-:W-:-:S05]  /*c880*/  SEL R4, R4, RZ, P1 ;  /* 0x000000ff04047207 */ /* 0x001fca0000800000 */
[----:B------:R-:W-:-:S05]  /*c890*/  IMAD.IADD R4, R11, 0x1, R4 ;  /* 0x000000010b047824 */ /* 0x000fca00078e0204 */
        /* <DEDUP_REMOVED lines=12> */
[----:B------:R-:W0:Y:S02]  /*c960*/  SHFL.IDX PT, R4, R2, 0x1f, 0x1f ;  /* 0x03e01f0002047f89 */ /* 0x000e2400000e0000 */
[----:B0-----:R-:W-:-:S04]  /*c970*/  IMAD R11, R4, UR5, RZ ;  /* 0x00000005040b7c24 */ /* 0x001fc8000f8e02ff */
[----:B------:R-:W-:-:S05]  /*c980*/  IMAD.IADD R8, R11, 0x1, R8 ;  /* 0x000000010b087824 */ /* 0x000fca00078e0208 */
[----:B------:R-:W-:-:S13]  /*c990*/  ISETP.GT.AND P6, PT, R8, UR6, PT ;  /* 0x0000000608007c0c */ /* 0x000fda000bfc4270 */
[----:B------:R-:W-:Y:S05]  /*c9a0*/  @!P6 BRA `(.L_x_437) ;  /* 0xfffffffc0068e947 */ /* 0x000fea000383ffff */
.L_x_435:
[----:B------:R-:W-:Y:S02]  /*c9b0*/  IMAD.IADD R11, R8, 0x1, -R11 ;  /* 0x00000001080b7824 */ /* 0x000fe400078e0a0b */
[----:B------:R-:W-:Y:S02]  /*c9c0*/  IMAD.MOV.U32 R14, RZ, RZ, RZ ;  /* 0x000000ffff0e7224 */ /* 0x000fe400078e00ff */
[----:B------:R-:W-:-:S05]  /*c9d0*/  IMAD R3, R2, UR5, R11 ;  /* 0x0000000502037c24 */ /* 0x000fca000f8e020b */
[----:B------:R-:W-:-:S13]  /*c9e0*/  ISETP.GT.AND P0, PT, R3, UR6, PT ;  /* 0x0000000603007c0c */ /* 0x000fda000bf04270 */
[----:B------:R-:W-:-:S04]  /*c9f0*/  VOTE.ANY R12, PT, !P0 ;  /* 0x00000000000c7806 */ /* 0x000fc800040e0100 */
[----:B------:R-:W0:Y:S01]  /*ca00*/  POPC R4, R12 ;  /* 0x0000000c00047309 */ /* 0x000e220000000000 */
[----:B------:R-:W-:Y:S01]  /*ca10*/  ISETP.NE.AND P0, PT, R12, RZ, PT ;  /* 0x000000ff0c00720c */ /* 0x000fe20003f05270 */
[----:B0-----:R-:W0:Y:S04]  /*ca20*/  SHFL.IDX PT, R7, R7, R4, 0x1f ;  /* 0x00001f0407077589 */ /* 0x001e2800000e0000 */
[----:B------:R-:W1:Y:S01]  /*ca30*/  SHFL.IDX PT, R9, R10, R4, 0x1f ;  /* 0x00001f040a097589 */ /* 0x000e6200000e0000 */
[----:B0-----:R-:W-:-:S04]  /*ca40*/  IABS R5, R7 ;  /* 0x0000000700057213 */ /* 0x001fc80000000000 */
[----:B------:R-:W0:Y:S01]  /*ca50*/  I2F.RP R13, R5 ;  /* 0x00000005000d7306 */ /* 0x000e220000209400 */
[----:B-1----:R-:W-:-:S07]  /*ca60*/  IABS R8, R9 ;  /* 0x0000000900087213 */ /* 0x002fce0000000000 */
[----:B------:R-:W-:Y:S08]  /*ca70*/  I2F.RP R12, R8 ;  /* 0x00000008000c7306 */ /* 0x000ff00000209400 */
[----:B0-----:R-:W0:Y:S02]  /*ca80*/  MUFU.RCP R13, R13 ;  /* 0x0000000d000d7308 */ /* 0x001e240000001000 */
[----:B0-----:R-:W-:-:S06]  /*ca90*/  VIADD R3, R13, 0xffffffe ;  /* 0x0ffffffe0d037836 */ /* 0x001fcc0000000000 */
[----:B------:R-:W0:Y:S02]  /*caa0*/  F2I.FTZ.U32.TRUNC.NTZ R3, R3 ;  /* 0x0000000300037305 */ /* 0x000e24000021f000 */
[----:B0-----:R-:W-:Y:S01]  /*cab0*/  IMAD.MOV R16, RZ, RZ, -R3 ;  /* 0x000000ffff107224 */ /* 0x001fe200078e0a03 */
[----:B------:R-:W-:Y:S06]  /*cac0*/  @!P0 BRA `(.L_x_438) ;  /* 0x0000000000088947 */ /* 0x000fec0003800000 */
[----:B------:R-:W-:-:S05]  /*cad0*/  VIADD R13, R4, 0xffffffff ;  /* 0xffffffff040d7836 */ /* 0x000fca0000000000 */
[----:B------:R0:W1:Y:S02]  /*cae0*/  SHFL.IDX PT, R14, R2, R13, 0x1f ;  /* 0x00001f0d020e7589 */ /* 0x00006400000e0000 */
.L_x_438:
[----:B-1----:R-:W-:Y:S01]  /*caf0*/  IMAD R10, R14, UR5, R11 ;  /* 0x000000050e0a7c24 */ /* 0x002fe2000f8e020b */
[----:B------:R-:W1:Y:S01]  /*cb00*/  MUFU.RCP R12, R12 ;  /* 0x0000000c000c7308 */ /* 0x000e620000001000 */
[----:B------:R-:W-:Y:S02]  /*cb10*/  IMAD R11, R16, R5, RZ ;  /* 0x00000005100b7224 */ /* 0x000fe400078e02ff */
[----:B0-----:R-:W-:Y:S01]  /*cb20*/  IMAD.MOV.U32 R2, RZ, RZ, RZ ;  /* 0x000000ffff027224 */ /* 0x001fe200078e00ff */
[----:B------:R0:W-:Y:S03]  /*cb30*/  STL [R1], R10 ;  /* 0x0000000a01007387 */ /* 0x0001e60000100800 */
[----:B------:R-:W-:Y:S01]  /*cb40*/  IMAD.HI.U32 R2, R3, R11, R2 ;  /* 0x0000000b03027227 */ /* 0x000fe200078e0002 */
[----:B------:R-:W-:-:S05]  /*cb50*/  IABS R11, R7 ;  /* 0x00000007000b7213 */ /* 0x000fca0000000000 */
[----:B------:R-:W-:Y:S01]  /*cb60*/  IMAD.MOV R14, RZ, RZ, -R11 ;  /* 0x000000ffff0e7224 */ /* 0x000fe200078e0a0b */
[----:B0-----:R-:W-:-:S04]  /*cb70*/  IADD3 R10, -R10, UR6, RZ ;  /* 0x000000060a0a7c10 */ /* 0x001fc8000fffe1ff */
[----:B------:R-:W-:-:S05]  /*cb80*/  IABS R3, R10 ;  /* 0x0000000a00037213 */ /* 0x000fca0000000000 */
[----:B------:R-:W-:-:S04]  /*cb90*/  IMAD.HI.U32 R11, R2, R3, RZ ;  /* 0x00000003020b7227 */ /* 0x000fc800078e00ff */
[----:B------:R-:W-:Y:S02]  /*cba0*/  IMAD R2, R11, R14, R3 ;  /* 0x0000000e0b027224 */ /* 0x000fe400078e0203 */
[----:B-1----:R-:W-:-:S03]  /*cbb0*/  VIADD R3, R12, 0xffffffe ;  /* 0x0ffffffe0c037836 */ /* 0x002fc60000000000 */
[----:B------:R-:W-:-:S03]  /*cbc0*/  ISETP.GT.U32.AND P1, PT, R5, R2, PT ;  /* 0x000000020500720c */ /* 0x000fc60003f24070 */
[----:B------:R-:W0:Y:S10]  /*cbd0*/  F2I.FTZ.U32.TRUNC.NTZ R3, R3 ;  /* 0x0000000300037305 */ /* 0x000e34000021f000 */
[----:B------:R-:W-:-:S02]  /*cbe0*/  @!P1 IMAD.IADD R2, R2, 0x1, -R5 ;  /* 0x0000000102029824 */ /* 0x000fc400078e0a05 */
[----:B------:R-:W-:Y:S01]  /*cbf0*/  @!P1 VIADD R11, R11, 0x1 ;  /* 0x000000010b0b9836 */ /* 0x000fe20000000000 */
[----:B------:R-:W-:Y:S02]  /*cc00*/  ISETP.NE.AND P1, PT, R7, RZ, PT ;  /* 0x000000ff0700720c */ /* 0x000fe40003f25270 */
[----:B------:R-:W-:Y:S01]  /*cc10*/  ISETP.GE.U32.AND P0, PT, R2, R5, PT ;  /* 0x000000050200720c */ /* 0x000fe20003f06070 */
[----:B0-----:R-:W-:Y:S02]  /*cc20*/  IMAD.MOV R5, RZ, RZ, -R3 ;  /* 0x000000ffff057224 */ /* 0x001fe400078e0a03 */
[----:B------:R-:W-:Y:S02]  /*cc30*/  IMAD.MOV.U32 R2, RZ, RZ, RZ ;  /* 0x000000ffff027224 */ /* 0x000fe400078e00ff */
[----:B------:R-:W-:-:S04]  /*cc40*/  IMAD R5, R5, R8, RZ ;  /* 0x0000000805057224 */ /* 0x000fc800078e02ff */
[----:B------:R-:W-:Y:S01]  /*cc50*/  IMAD.HI.U32 R5, R3, R5, R2 ;  /* 0x0000000503057227 */ /* 0x000fe200078e0002 */
[----:B------:R-:W-:Y:S02]  /*cc60*/  LOP3.LUT R2, R10, R7, RZ, 0x3c, !PT ;  /* 0x000000070a027212 */ /* 0x000fe400078e3cff */
[----:B------:R-:W-:Y:S01]  /*cc70*/  IABS R3, R9 ;  /* 0x0000000900037213 */ /* 0x000fe20000000000 */
[----:B------:R-:W-:Y:S01]  /*cc80*/  @P0 VIADD R11, R11, 0x1 ;  /* 0x000000010b0b0836 */ /* 0x000fe20000000000 */
[----:B------:R-:W-:-:S03]  /*cc90*/  ISETP.GE.AND P2, PT, R2, RZ, PT ;  /* 0x000000ff0200720c */ /* 0x000fc60003f46270 */
[----:B------:R-:W-:-:S10]  /*cca0*/  IMAD.MOV R3, RZ, RZ, -R3 ;  /* 0x000000ffff037224 */ /* 0x000fd400078e0a03 */
[----:B------:R-:W-:Y:S01]  /*ccb0*/  @!P2 IMAD.MOV R11, RZ, RZ, -R11 ;  /* 0x000000ffff0ba224 */ /* 0x000fe200078e0a0b */
[----:B------:R-:W-:-:S04]  /*ccc0*/  @!P1 LOP3.LUT R11, RZ, R7, RZ, 0x33, !PT ;  /* 0x00000007ff0b9212 */ /* 0x000fc800078e33ff */
[-C--:B------:R-:W-:Y:S01]  /*ccd0*/  IABS R2, R11.reuse ;  /* 0x0000000b00027213 */ /* 0x080fe20000000000 */
[----:B------:R-:W-:-:S04]  /*cce0*/  IMAD R7, R7, R11, RZ ;  /* 0x0000000b07077224 */ /* 0x000fc800078e02ff */
[----:B------:R-:W-:-:S04]  /*ccf0*/  IMAD.HI.U32 R5, R5, R2, RZ ;  /* 0x0000000205057227 */ /* 0x000fc800078e00ff */
[----:B------:R-:W-:Y:S01]  /*cd00*/  IMAD R3, R5, R3, R2 ;  /* 0x0000000305037224 */ /* 0x000fe200078e0202 */
[----:B------:R-:W-:-:S04]  /*cd10*/  LOP3.LUT R2, R11, R9, RZ, 0x3c, !PT ;  /* 0x000000090b027212 */ /* 0x000fc800078e3cff */
[----:B------:R-:W-:Y:S02]  /*cd20*/  ISETP.GT.U32.AND P1, PT, R8, R3, PT ;  /* 0x000000030800720c */ /* 0x000fe40003f24070 */
[----:B------:R-:W-:-:S11]  /*cd30*/  ISETP.GE.AND P2, PT, R2, RZ, PT ;  /* 0x000000ff0200720c */ /* 0x000fd60003f46270 */
[----:B------:R-:W-:Y:S02]  /*cd40*/  @!P1 IMAD.IADD R3, R3, 0x1, -R8 ;  /* 0x0000000103039824 */ /* 0x000fe400078e0a08 */
[----:B------:R-:W-:Y:S01]  /*cd50*/  @!P1 VIADD R5, R5, 0x1 ;  /* 0x0000000105059836 */ /* 0x000fe20000000000 */
[----:B------:R-:W-:Y:S02]  /*cd60*/  ISETP.NE.AND P1, PT, R9, RZ, PT ;  /* 0x000000ff0900720c */ /* 0x000fe40003f25270 */
[----:B------:R-:W-:-:S13]  /*cd70*/  ISETP.GE.U32.AND P0, PT, R3, R8, PT ;  /* 0x000000080300720c */ /* 0x000fda0003f06070 */
[----:B------:R-:W-:-:S04]  /*cd80*/  @P0 VIADD R5, R5, 0x1 ;  /* 0x0000000105050836 */ /* 0x000fc80000000000 */
[----:B------:R-:W-:Y:S01]  /*cd90*/  @!P2 IMAD.MOV R5, RZ, RZ, -R5 ;  /* 0x000000ffff05a224 */ /* 0x000fe200078e0a05 */
[----:B------:R-:W-:-:S05]  /*cda0*/  @!P1 LOP3.LUT R5, RZ, R9, RZ, 0x33, !PT ;  /* 0x00000009ff059212 */ /* 0x000fca00078e33ff */
[----:B------:R-:W-:-:S04]  /*cdb0*/  IMAD.MOV R2, RZ, RZ, -R5 ;  /* 0x000000ffff027224 */ /* 0x000fc800078e0a05 */
[C---:B------:R-:W-:Y:S02]  /*cdc0*/  IMAD R11, R9.reuse, R2, R11 ;  /* 0x00000002090b7224 */ /* 0x040fe400078e020b */
[----:B------:R-:W-:Y:S02]  /*cdd0*/  IMAD R2, R9, 0x1000000, R5 ;  /* 0x0100000009027824 */ /* 0x000fe400078e0205 */
[----:B------:R-:W-:Y:S02]  /*cde0*/  IMAD.IADD R5, R10, 0x1, -R7 ;  /* 0x000000010a057824 */ /* 0x000fe400078e0a07 */
[----:B------:R-:W-:Y:S02]  /*cdf0*/  IMAD R3, R11, 0x10000, R2 ;  /* 0x000100000b037824 */ /* 0x000fe400078e0202 */
[----:B------:R-:W-:Y:S01]  /*ce00*/  VIADD R2, R4, UR4 ;  /* 0x0000000404027c36 */ /* 0x000fe20008000000 */
[----:B------:R0:W-:Y:S04]  /*ce10*/  STL [R1+0x4], R5 ;  /* 0x0000040501007387 */ /* 0x0001e80000100800 */
[----:B------:R0:W-:Y:S04]  /*ce20*/  STL [R1+0xc], R2 ;  /* 0x00000c0201007387 */ /* 0x0001e80000100800 */
[----:B------:R0:W-:Y:S01]  /*ce30*/  STL [R1+0x8], R3 ;  /* 0x0000080301007387 */ /* 0x0001e20000100800 */
[----:B------:R-:W-:Y:S05]  /*ce40*/  BRA `(.L_x_439) ;  /* 0x0000000000107947 */ /* 0x000fea0003800000 */
.L_x_436:
[----:B------:R-:W-:Y:S01]  /*ce50*/  IMAD.U32 R2, RZ, RZ, UR6 ;  /* 0x00000006ff027e24 */ /* 0x000fe2000f8e00ff */
[----:B------:R1:W-:Y:S04]  /*ce60*/  STL [R1+0x4], RZ ;  /* 0x000004ff01007387 */ /* 0x0003e80000100800 */
[----:B------:R1:W-:Y:S04]  /*ce70*/  STL [R1+0x8], RZ ;  /* 0x000008ff01007387 */ /* 0x0003e80000100800 */
[----:B------:R1:W-:Y:S02]  /*ce80*/  STL [R1], R2 ;  /* 0x0000000201007387 */ /* 0x0003e40000100800 */
.L_x_439:
[----:B------:R-:W2:Y:S04]  /*ce90*/  LDL R8, [R1] ;  /* 0x0000000001087983 */ /* 0x000ea80000100800 */
[----:B------:R-:W2:Y:S04]  /*cea0*/  LDL R9, [R1+0x4] ;  /* 0x0000040001097983 */ /* 0x000ea80000100800 */
[----:B------:R-:W2:Y:S04]  /*ceb0*/  LDL R10, [R1+0x8] ;  /* 0x00000800010a7983 */ /* 0x000ea80000100800 */
[----:B------:R-:W2:Y:S01]  /*cec0*/  LDL R11, [R1+0xc] ;  /* 0x00000c00010b7983 */ /* 0x000ea20000100800 */
[----:B------:R-:W-:-:S13]  /*ced0*/  ISETP.NE.AND P0, PT, R0, RZ, PT ;  /* 0x000000ff0000720c */ /* 0x000fda0003f05270 */
[----:B0-----:R-:W0:Y:S01]  /*cee0*/  @!P0 S2R R3, SR_CgaCtaId ;  /* 0x0000000000038919 */ /* 0x001e220000008800 */
[----:B------:R-:W-:-:S04]  /*cef0*/  @!P0 MOV R0, 0x400 ;  /* 0x0000040000008802 */ /* 0x000fc80000000f00 */
[----:B0-----:R-:W-:-:S05]  /*cf00*/  @!P0 LEA R0, R3, R0, 0x18 ;  /* 0x0000000003008211 */ /* 0x001fca00078ec0ff */
[----:B--2---:R0:W-:Y:S01]  /*cf10*/  @!P0 STS.128 [R0+0x28cd0], R8 ;  /* 0x028cd00800008388 */ /* 0x0041e20000000c00 */
[----:B------:R-:W-:Y:S06]  /*cf20*/  BAR.ARV 0x5, 0x180 ;  /* 0x0146000000007b1d */ /* 0x000fec0000002000 */
.L_x_434:
[----:B0-----:R-:W3:Y:S01]  /*cf30*/  LDL R0, [R1+0xc] ;  /* 0x00000c0001007983 */ /* 0x001ee20000100800 */
[----:B------:R-:W-:Y:S01]  /*cf40*/  ULDC UR4, c[0x0][0xc3c] ;  /* 0x00030f0000047ab9 */ /* 0x000fe20000000800 */
[----:B------:R-:W-:Y:S02]  /*cf50*/  IMAD.MOV.U32 R19, RZ, RZ, RZ ;  /* 0x000000ffff137224 */ /* 0x000fe400078e00ff */
[----:B------:R0:W-:Y:S01]  /*cf60*/  STL [R1+0x50], RZ ;  /* 0x000050ff01007387 */ /* 0x0001e20000100800 */
[----:B---3--:R-:W-:Y:S01]  /*cf70*/  ISETP.GE.AND P0, PT, R0, UR4, PT ;  /* 0x0000000400007c0c */ /* 0x008fe2000bf06270 */
[----:B------:R-:W-:-:S05]  /*cf80*/  IMAD.MOV.U32 R0, RZ, RZ, 0x1 ;  /* 0x00000001ff007424 */ /* 0x000fca00078e00ff */
[----:B------:R0:W-:Y:S07]  /*cf90*/  STL [R1+0x10], R0 ;  /* 0x0000100001007387 */ /* 0x0001ee0000100800 */
[----:B------:R-:W-:Y:S05]  /*cfa0*/  @P0 BRA `(.L_x_440) ;  /* 0x00000060006c0947 */ /* 0x000fea0003800000 */
[----:B------:R-:W3:Y:S01]  /*cfb0*/  S2UR UR5, SR_CgaCtaId ;  /* 0x00000000000579c3 */ /* 0x000ee20000008800 */
[C---:B0-----:R-:W-:Y:S01]  /*cfc0*/  IMAD.SHL.U32 R0, R6.reuse, 0x8, RZ ;  /* 0x0000000806007824 */ /* 0x041fe200078e00ff */
[----:B------:R-:W-:Y:S01]  /*cfd0*/  LOP3.LUT R4, R6, 0x7f, RZ, 0xc0, !PT ;  /* 0x0000007f06047812 */ /* 0x000fe200078ec0ff */
[----:B------:R-:W-:Y:S01]  /*cfe0*/  UMOV UR4, 0x400 ;  /* 0x0000040000047882 */ /* 0x000fe20000000000 */
[----:B------:R-:W-:Y:S01]  /*cff0*/  BSSY B8, `(.L_x_440) ;  /* 0x0000616000087945 */ /* 0x000fe20003800000 */
[----:B------:R-:W-:Y:S01]  /*d000*/  IMAD.MOV.U32 R19, RZ, RZ, RZ ;  /* 0x000000ffff137224 */ /* 0x000fe200078e00ff */
[----:B------:R-:W-:Y:S01]  /*d010*/  LOP3.LUT R3, R0, 0x1f8, RZ, 0xc0, !PT ;  /* 0x000001f800037812 */ /* 0x000fe200078ec0ff */
[----:B-1----:R-:W-:Y:S01]  /*d020*/  IMAD.SHL.U32 R2, R4, 0x8, RZ ;  /* 0x0000000804027824 */ /* 0x002fe200078e00ff */
[----:B------:R-:W-:Y:S01]  /*d030*/  ULDC UR37, c[0x0][0xc] ;  /* 0x0000030000257ab9 */ /* 0x000fe20000000800 */
[----:B------:R-:W-:Y:S01]  /*d040*/  IMAD.MOV.U32 R0, RZ, RZ, 0x1 ;  /* 0x00000001ff007424 */ /* 0x000fe200078e00ff */
[----:B------:R-:W-:Y:S01]  /*d050*/  LOP3.LUT R3, R3, 0x38, R6, 0x78, !PT ;  /* 0x0000003803037812 */ /* 0x000fe200078e7806 */
[----:B------:R-:W-:Y:S01]  /*d060*/  IMAD.SHL.U32 R6, R6, 0x10, RZ ;  /* 0x0000001006067824 */ /* 0x000fe200078e00ff */
[----:B------:R-:W-:-:S02]  /*d070*/  ULDC.64 UR38, c[0x0][0x198] ;  /* 0x0000660000267ab9 */ /* 0x000fc40000000a00 */
[----:B------:R-:W-:Y:S02]  /*d080*/  LOP3.LUT R3, R3, 0x200, R2, 0xf8, !PT ;  /* 0x0000020003037812 */ /* 0x000fe400078ef802 */
[----:B------:R-:W-:-:S04]  /*d090*/  SHF.R.U32.HI R2, RZ, 0x3, R4 ;  /* 0x00000003ff027819 */ /* 0x000fc80000011604 */
[----:B------:R-:W-:Y:S01]  /*d0a0*/  LOP3.LUT R4, R2, 0x70, R6, 0xf8, !PT ;  /* 0x0000007002047812 */ /* 0x000fe200078ef806 */
[----:B---3--:R-:W-:-:S06]  /*d0b0*/  ULEA UR4, UR5, UR4, 0x18 ;  /* 0x0000000405047291 */ /* 0x008fcc000f8ec03f */
[----:B------:R-:W-:-:S04]  /*d0c0*/  IMAD.U32 R18, RZ, RZ, UR4 ;  /* 0x00000004ff127e24 */ /* 0x000fc8000f8e00ff */
[----:B------:R-:W-:-:S05]  /*d0d0*/  IMAD R2, R3, 0x2, R18 ;  /* 0x0000000203027824 */ /* 0x000fca00078e0212 */
[----:B------:R0:W-:Y:S04]  /*d0e0*/  STL [R1+0x54], R2 ;  /* 0x0000540201007387 */ /* 0x0001e80000100800 */
[----:B------:R0:W-:Y:S04]  /*d0f0*/  STL [R1+0x10], R0 ;  /* 0x0000100001007387 */ /* 0x0001e80000100800 */
[----:B------:R0:W-:Y:S02]  /*d100*/  STL [R1+0x50], RZ ;  /* 0x000050ff01007387 */ /* 0x0001e40000100800 */
.L_x_558:
[----:B0--3--:R-:W3:Y:S01]  /*d110*/  LDL R0, [R1+0xc] ;  /* 0x00000c0001007983 */ /* 0x009ee20000100800 */
[----:B------:R-:W3:Y:S01]  /*d120*/  LDC.64 R2, c[0x0][0xc88] ;  /* 0x00032200ff027b82 */ /* 0x000ee20000000a00 */
[----:B------:R-:W-:Y:S05]  /*d130*/  YIELD ;  /* 0x0000000000007946 */ /* 0x000fea0003800000 */
[----:B------:R-:W-:Y:S01]  /*d140*/  ULDC.64 UR4, c[0x0][0xa28] ;  /* 0x00028a0000047ab9 */ /* 0x000fe20000000a00 */
[----:B-1----:R-:W-:Y:S01]  /*d150*/  IMAD.MOV.U32 R6, RZ, RZ, RZ ;  /* 0x000000ffff067224 */ /* 0x002fe200078e00ff */
[----:B------:R-:W-:Y:S01]  /*d160*/  ISETP.NE.U32.AND P0, PT, RZ, UR4, PT ;  /* 0x00000004ff007c0c */ /* 0x000fe2000bf05070 */
[----:B------:R-:W-:Y:S01]  /*d170*/  ULDC.64 UR6, c[0x0][0xa18] ;  /* 0x0002860000067ab9 */ /* 0x000fe20000000a00 */
[----:B------:R-:W-:Y:S01]  /*d180*/  ULDC.64 UR8, c[0x0][0xa08] ;  /* 0x0002820000087ab9 */ /* 0x000fe20000000a00 */
[----:B---3--:R-:W-:-:S05]  /*d190*/  IMAD.WIDE R2, R0, 0x4, R2 ;  /* 0x0000000400027825 */ /* 0x008fca00078e0202 */
[----:B--2---:R-:W2:Y:S01]  /*d1a0*/  LDG.E R10, desc[UR40][R2.64] ;  /* 0x00000028020a7981 */ /* 0x004ea2000c1e1900 */
[----:B------:R-:W-:Y:S01]  /*d1b0*/  ISETP.NE.AND.EX P0, PT, RZ, UR5, PT, P0 ;  /* 0x00000005ff007c0c */ /* 0x000fe2000bf05300 */
[----:B------:R-:W-:Y:S01]  /*d1c0*/  IMAD.MOV.U32 R0, RZ, RZ, RZ ;  /* 0x000000ffff007224 */ /* 0x000fe200078e00ff */
[----:B--2---:R-:W-:Y:S01]  /*d1d0*/  SHF.R.S32.HI R4, RZ, 0x1f, R10 ;  /* 0x0000001fff047819 */ /* 0x004fe2000001140a */
[----:B------:R-:W-:-:S10]  /*d1e0*/  IMAD.SHL.U32 R16, R10, 0x4, RZ ;  /* 0x000000040a107824 */ /* 0x000fd400078e00ff */
[C---:B------:R-:W-:Y:S01]  /*d1f0*/  @P0 LEA R2, P1, R10.reuse, UR4, 0x2 ;  /* 0x000000040a020c11 */ /* 0x040fe2000f8210ff */
[----:B------:R-:W-:Y:S03]  /*d200*/  STL [R1+0x24], R10 ;  /* 0x0000240a01007387 */ /* 0x000fe60000100800 */
[C-C-:B------:R-:W-:Y:S01]  /*d210*/  @P0 LEA.HI.X R3, R10.reuse, UR5, R4.reuse, 0x2, P1 ;  /* 0x000000050a030c11 */ /* 0x140fe200088f1404 */
[----:B------:R-:W-:Y:S01]  /*d220*/  ULDC.64 UR4, c[0x0][0xa00] ;  /* 0x0002800000047ab9 */ /* 0x000fe20000000a00 */
[----:B------:R-:W-:Y:S01]  /*d230*/  SHF.L.U64.HI R9, R10, 0x2, R4 ;  /* 0x000000020a097819 */ /* 0x000fe20000010204 */
[----:B------:R0:W-:Y:S01]  /*d240*/  STL [R1+0x38], R4 ;  /* 0x0000380401007387 */ /* 0x0001e20000100800 */
[----:B------:R-:W-:-:S03]  /*d250*/  ISETP.NE.U32.AND P1, PT, RZ, UR4, PT ;  /* 0x00000004ff007c0c */ /* 0x000fc6000bf25070 */
[----:B------:R1:W5:Y:S01]  /*d260*/  @P0 LDG.E R0, desc[UR40][R2.64] ;  /* 0x0000002802000981 */ /* 0x000362000c1e1900 */
[----:B------:R-:W-:Y:S01]  /*d270*/  ISETP.NE.AND.EX P1, PT, RZ, UR5, PT, P1 ;  /* 0x00000005ff007c0c */ /* 0x000fe2000bf25310 */
[----:B------:R-:W-:Y:S01]  /*d280*/  IMAD.MOV.U32 R8, RZ, RZ, RZ ;  /* 0x000000ffff087224 */ /* 0x000fe200078e00ff */
[----:B------:R-:W-:Y:S01]  /*d290*/  ISETP.NE.U32.AND P2, PT, RZ, UR6, PT ;  /* 0x00000006ff007c0c */ /* 0x000fe2000bf45070 */
[----:B------:R-:W-:Y:S01]  /*d2a0*/  STL [R1+0x14], R9 ;  /* 0x0000140901007387 */ /* 0x000fe20000100800 */
[----:B------:R-:W-:Y:S02]  /*d2b0*/  ISETP.NE.U32.AND P0, PT, RZ, UR8, PT ;  /* 0x00000008ff007c0c */ /* 0x000fe4000bf05070 */
[C---:B0-----:R-:W-:Y:S02]  /*d2c0*/  IADD3 R4, P4, R16.reuse, UR8, RZ ;  /* 0x0000000810047c10 */ /* 0x041fe4000ff9e0ff */
[----:B-1----:R-:W-:Y:S02]  /*d2d0*/  IADD3 R2, P3, R16, UR4, RZ ;  /* 0x0000000410027c10 */ /* 0x002fe4000ff7e0ff */
[----:B------:R-:W-:-:S02]  /*d2e0*/  ISETP.NE.AND.EX P2, PT, RZ, UR7, PT, P2 ;  /* 0x00000007ff007c0c */ /* 0x000fc4000bf45320 */
[C---:B------:R-:W-:Y:S02]  /*d2f0*/  IADD3.X R3, R9.reuse, UR5, RZ, P3, !PT ;  /* 0x0000000509037c10 */ /* 0x040fe40009ffe4ff */
[----:B------:R-:W-:Y:S02]  /*d300*/  ISETP.NE.AND.EX P0, PT, RZ, UR9, PT, P0 ;  /* 0x00000009ff007c0c */ /* 0x000fe4000bf05300 */
[----:B------:R-:W-:Y:S01]  /*d310*/  IADD3.X R5, R9, UR9, RZ, P4, !PT ;  /* 0x0000000909057c10 */ /* 0x000fe2000a7fe4ff */
[----:B------:R-:W2:Y:S01]  /*d320*/  @P1 LDG.E R6, desc[UR40][R2.64] ;  /* 0x0000002802061981 */ /* 0x000ea2000c1e1900 */
[----:B------:R-:W-:Y:S02]  /*d330*/  ULDC UR4, c[0x0][0x288] ;  /* 0x0000a20000047ab9 */ /* 0x000fe40000000800 */
[----:B------:R-:W-:Y:S01]  /*d340*/  IMAD.U32 R11, RZ, RZ, UR4 ;  /* 0x00000004ff0b7e24 */ /* 0x000fe2000f8e00ff */
[----:B------:R-:W-:-:S06]  /*d350*/  ULDC.64 UR4, c[0x0][0x418] ;  /* 0x0001060000047ab9 */ /* 0x000fcc0000000a00 */
[----:B------:R-:W5:Y:S04]  /*d360*/  @P0 LDG.E R8, desc[UR40][R4.64] ;  /* 0x0000002804080981 */ /* 0x000f68000c1e1900 */
[----:B--2---:R0:W-:Y:S02]  /*d370*/  STL [R1+0x30], R6 ;  /* 0x0000300601007387 */ /* 0x0041e40000100800 */
[----:B0-----:R-:W-:-:S04]  /*d380*/  @P2 IADD3 R6, P3, R16, UR6, RZ ;  /* 0x0000000610062c10 */ /* 0x001fc8000ff7e0ff */
[----:B------:R-:W-:-:S05]  /*d390*/  @P2 IADD3.X R7, R9, UR7, RZ, P3, !PT ;  /* 0x0000000709072c10 */ /* 0x000fca0009ffe4ff */
[----:B------:R0:W2:Y:S01]  /*d3a0*/  @P2 LDG.E R11, desc[UR40][R6.64] ;  /* 0x00000028060b2981 */ /* 0x0000a2000c1e1900 */
[----:B------:R-:W-:-:S03]  /*d3b0*/  UISETP.NE.U32.AND UP0, UPT, UR4, URZ, UPT ;  /* 0x0000003f0400728c */ /* 0x000fc6000bf05070 */
[----:B------:R-:W-:Y:S01]  /*d3c0*/  ULDC UR4, c[0x0][0x424] ;  /* 0x0001090000047ab9 */ /* 0x000fe20000000800 */
[----:B------:R-:W-:-:S03]  /*d3d0*/  UISETP.NE.AND.EX UP0, UPT, UR5, URZ, UPT, UP0 ;  /* 0x0000003f0500728c */ /* 0x000fc6000bf05300 */
[----:B------:R-:W-:Y:S01]  /*d3e0*/  ULDC UR5, c[0x0][0x2f0] ;  /* 0x0000bc0000057ab9 */ /* 0x000fe20000000800 */
[----:B------:R-:W-:-:S04]  /*d3f0*/  USEL UR4, UR4, 0x1, UP0 ;  /* 0x0000000104047887 */ /* 0x000fc80008000000 */
[----:B------:R-:W-:-:S06]  /*d400*/  UIMAD UR4, UR4, UR5, URZ ;  /* 0x00000005040472a4 */ /* 0x000fcc000f8e023f */
[----:B0-----:R-:W-:Y:S01]  /*d410*/  IMAD.U32 R6, RZ, RZ, UR4 ;  /* 0x00000004ff067e24 */ /* 0x001fe2000f8e00ff */
[----:B--2---:R0:W-:Y:S01]  /*d420*/  STL [R1+0x40], R11 ;  /* 0x0000400b01007387 */ /* 0x0041e20000100800 */
[----:B------:R-:W-:Y:S05]  /*d430*/  @P2 BRA `(.L_x_441) ;  /* 0x0000000000142947 */ /* 0x000fea0003800000 */
[----:B------:R-:W-:Y:S05]  /*d440*/  @!P1 BRA `(.L_x_441) ;  /* 0x0000000000109947 */ /* 0x000fea0003800000 */
[----:B------:R-:W2:Y:S04]  /*d450*/  LDG.E R7, desc[UR40][R2.64] ;  /* 0x0000002802077981 */ /* 0x000ea8000c1e1900 */
[----:B------:R-:W2:Y:S02]  /*d460*/  LDG.E R2, desc[UR40][R2.64+0x4] ;  /* 0x0000042802027981 */ /* 0x000ea4000c1e1900 */
[----:B--2---:R-:W-:-:S05]  /*d470*/  IMAD.IADD R2, R2, 0x1, -R7 ;  /* 0x0000000102027824 */ /* 0x004fca00078e0a07 */
[----:B------:R1:W-:Y:S02]  /*d480*/  STL [R1+0x40], R2 ;  /* 0x0000400201007387 */ /* 0x0003e40000100800 */
.L_x_441:
[----:B------:R-:W1:Y:S01]  /*d490*/  LDL.LU R7, [R1+0x8] ;  /* 0x0000080001077983 */ /* 0x000e620000300800 */
[----:B------:R-:W-:Y:S02]  /*d4a0*/  ULDC.64 UR4, c[0x0][0xa20] ;  /* 0x0002880000047ab9 */ /* 0x000fe40000000a00 */
[----:B------:R-:W-:-:S04]  /*d4b0*/  ISETP.NE.U32.AND P1, PT, RZ, UR4, PT ;  /* 0x00000004ff007c0c */ /* 0x000fc8000bf25070 */
[----:B------:R-:W-:Y:S02]  /*d4c0*/  ISETP.NE.AND.EX P1, PT, RZ, UR5, PT, P1 ;  /* 0x00000005ff007c0c */ /* 0x000fe4000bf25310 */
[C---:B-1----:R-:W-:Y:S02]  /*d4d0*/  LOP3.LUT R2, R7.reuse, 0xff000000, RZ, 0xc0, !PT ;  /* 0xff00000007027812 */ /* 0x042fe400078ec0ff */
[C---:B------:R-:W-:Y:S02]  /*d4e0*/  LOP3.LUT R3, R7.reuse, 0xff0000, RZ, 0xc0, !PT ;  /* 0x00ff000007037812 */ /* 0x040fe400078ec0ff */
[----:B------:R-:W-:Y:S02]  /*d4f0*/  SHF.R.U32.HI R2, RZ, 0x8, R2 ;  /* 0x00000008ff027819 */ /* 0x000fe40000011602 */
[----:B------:R-:W-:Y:S01]  /*d500*/  LOP3.LUT R17, R7, 0xffff, RZ, 0xc0, !PT ;  /* 0x0000ffff07117812 */ /* 0x000fe200078ec0ff */
[----:B-----5:R-:W-:Y:S01]  /*d510*/  IMAD.IADD R7, R8, 0x1, R0 ;  /* 0x0000000108077824 */ /* 0x020fe200078e0200 */
[----:B------:R-:W-:Y:S01]  /*d520*/  LEA.HI R2, R3, R2, RZ, 0x10 ;  /* 0x0000000203027211 */ /* 0x000fe200078f80ff */
[----:B------:R-:W-:-:S05]  /*d530*/  IMAD.MOV.U32 R3, RZ, RZ, R10 ;  /* 0x000000ffff037224 */ /* 0x000fca00078e000a */
[----:B------:R1:W-:Y:S04]  /*d540*/  STL [R1+0x8], R3 ;  /* 0x0000080301007387 */ /* 0x0003e80000100800 */
[----:B------:R1:W-:Y:S01]  /*d550*/  STL [R1+0x1c], R7 ;  /* 0x00001c0701007387 */ /* 0x0003e20000100800 */
[----:B------:R-:W-:Y:S05]  /*d560*/  @!P1 BRA `(.L_x_442) ;  /* 0x0000000000109947 */ /* 0x000fea0003800000 */
[----:B------:R-:W-:-:S04]  /*d570*/  IADD3 R6, P0, R16, UR4, RZ ;  /* 0x0000000410067c10 */ /* 0x000fc8000ff1e0ff */
[----:B-1----:R-:W-:-:S05]  /*d580*/  IADD3.X R7, R9, UR5, RZ, P0, !PT ;  /* 0x0000000509077c10 */ /* 0x002fca00087fe4ff */
[----:B------:R2:W5:Y:S01]  /*d590*/  LDG.E R6, desc[UR40][R6.64] ;  /* 0x0000002806067981 */ /* 0x000562000c1e1900 */
[----:B------:R-:W-:Y:S05]  /*d5a0*/  BRA `(.L_x_443) ;  /* 0x0000000000107947 */ /* 0x000fea0003800000 */
.L_x_442:
[----:B------:R-:W-:Y:S05]  /*d5b0*/  @!P0 BRA `(.L_x_443) ;  /* 0x00000000000c8947 */ /* 0x000fea0003800000 */
[----:B------:R-:W2:Y:S04]  /*d5c0*/  LDG.E R6, desc[UR40][R4.64] ;  /* 0x0000002804067981 */ /* 0x000ea8000c1e1900 */
[----:B------:R-:W2:Y:S02]  /*d5d0*/  LDG.E R4, desc[UR40][R4.64+0x4] ;  /* 0x0000042804047981 */ /* 0x000ea4000c1e1900 */
[----:B--2---:R-:W-:-:S07]  /*d5e0*/  IMAD.IADD R6, R4, 0x1, -R6 ;  /* 0x0000000104067824 */ /* 0x004fce00078e0a06 */
.L_x_443:
[----:B-----5:R-:W-:Y:S01]  /*d5f0*/  IMAD.IADD R6, R6, 0x1, -R0 ;  /* 0x0000000106067824 */ /* 0x020fe200078e0a00 */
[----:B------:R-:W-:Y:S01]  /*d600*/  LOP3.LUT R9, R2, 0xff, RZ, 0xc0, !PT ;  /* 0x000000ff02097812 */ /* 0x000fe200078ec0ff */
[----:B------:R-:W-:Y:S01]  /*d610*/  IMAD.MOV.U32 R4, RZ, RZ, RZ ;  /* 0x000000ffff047224 */ /* 0x000fe200078e00ff */
[----:B------:R-:W-:Y:S01]  /*d620*/  BSSY B0, `(.L_x_444) ;  /* 0x000002a000007945 */ /* 0x000fe20003800000 */
[C---:B------:R-:W-:Y:S01]  /*d630*/  VIADD R0, R6.reuse, 0x3f ;  /* 0x0000003f06007836 */ /* 0x040fe20000000000 */
[----:B------:R-:W-:Y:S01]  /*d640*/  ISETP.GE.AND P0, PT, R6, 0x1, PT ;  /* 0x000000010600780c */ /* 0x000fe20003f06270 */
[----:B------:R-:W-:-:S03]  /*d650*/  IMAD.MOV.U32 R10, RZ, RZ, R4 ;  /* 0x000000ffff0a7224 */ /* 0x000fc600078e0004 */
[----:B-1----:R-:W-:-:S04]  /*d660*/  SHF.R.S32.HI R3, RZ, 0x1f, R0 ;  /* 0x0000001fff037819 */ /* 0x002fc80000011400 */
[----:B------:R-:W-:-:S04]  /*d670*/  LEA.HI R3, R3, R0, RZ, 0x6 ;  /* 0x0000000003037211 */ /* 0x000fc800078f30ff */
[----:B------:R-:W-:-:S05]  /*d680*/  SHF.R.S32.HI R8, RZ, 0x6, R3 ;  /* 0x00000006ff087819 */ /* 0x000fca0000011403 */
[----:B------:R1:W-:Y:S04]  /*d690*/  STL [R1+0x3c], R8 ;  /* 0x00003c0801007387 */ /* 0x0003e80000100800 */
[----:B------:R1:W-:Y:S04]  /*d6a0*/  STL [R1+0x34], R4 ;  /* 0x0000340401007387 */ /* 0x0003e80000100800 */
[----:B------:R1:W-:Y:S01]  /*d6b0*/  STL [R1+0x58], R9 ;  /* 0x0000580901007387 */ /* 0x0003e20000100800 */
[----:B------:R-:W-:Y:S05]  /*d6c0*/  @!P0 BRA `(.L_x_445) ;  /* 0x00000000007c8947 */ /* 0x000fea0003800000 */
[----:B------:R-:W-:-:S04]  /*d6d0*/  SHF.R.U32.HI R0, RZ, 0x10, R2 ;  /* 0x00000010ff007819 */ /* 0x000fc80000011602 */
[----:B------:R-:W-:-:S13]  /*d6e0*/  ISETP.NE.AND P0, PT, R0, RZ, PT ;  /* 0x000000ff0000720c */ /* 0x000fda0003f05270 */
[----:B------:R-:W1:Y:S02]  /*d6f0*/  @!P0 LDC R0, c[0x0][0x9f0] ;  /* 0x00027c00ff008b82 */ /* 0x000e640000000800 */
[----:B-1----:R-:W-:-:S04]  /*d700*/  IABS R4, R0 ;  /* 0x0000000000047213 */ /* 0x002fc80000000000 */
[----:B------:R-:W1:Y:S08]  /*d710*/  I2F.RP R2, R4 ;  /* 0x0000000400027306 */ /* 0x000e700000209400 */
[----:B-1----:R-:W1:Y:S02]  /*d720*/  MUFU.RCP R2, R2 ;  /* 0x0000000200027308 */ /* 0x002e640000001000 */
[----:B-1----:R-:W-:-:S06]  /*d730*/  VIADD R2, R2, 0xffffffe ;  /* 0x0ffffffe02027836 */ /* 0x002fcc0000000000 */
[----:B------:R-:W1:Y:S02]  /*d740*/  F2I.FTZ.U32.TRUNC.NTZ R3, R2 ;  /* 0x0000000200037305 */ /* 0x000e64000021f000 */
[----:B-1----:R-:W-:-:S04]  /*d750*/  IMAD.MOV R2, RZ, RZ, -R3 ;  /* 0x000000ffff027224 */ /* 0x002fc800078e0a03 */
[----:B------:R-:W-:Y:S02]  /*d760*/  IMAD R5, R2, R4, RZ ;  /* 0x0000000402057224 */ /* 0x000fe400078e02ff */
[----:B------:R-:W-:-:S04]  /*d770*/  IMAD.MOV.U32 R2, RZ, RZ, RZ ;  /* 0x000000ffff027224 */ /* 0x000fc800078e00ff */
[----:B--2---:R-:W-:Y:S01]  /*d780*/  IMAD.HI.U32 R7, R3, R5, R2 ;  /* 0x0000000503077227 */ /* 0x004fe200078e0002 */
[----:B------:R-:W-:Y:S02]  /*d790*/  IABS R2, R0 ;  /* 0x0000000000027213 */ /* 0x000fe40000000000 */
[----:B------:R-:W-:-:S03]  /*d7a0*/  IADD3 R3, R0, -0x1, R8 ;  /* 0xffffffff00037810 */ /* 0x000fc60007ffe008 */
[----:B------:R-:W-:Y:S01]  /*d7b0*/  IMAD.MOV R2, RZ, RZ, -R2 ;  /* 0x000000ffff027224 */ /* 0x000fe200078e0a02 */
[----:B------:R-:W-:Y:S02]  /*d7c0*/  IABS R5, R3 ;  /* 0x0000000300057213 */ /* 0x000fe40000000000 */
[----:B------:R-:W-:Y:S01]  /*d7d0*/  LOP3.LUT R3, R3, R0, RZ, 0x3c, !PT ;  /* 0x0000000003037212 */ /* 0x000fe200078e3cff */
[----:B------:R-:W-:Y:S02]  /*d7e0*/  IMAD.MOV.U32 R6, RZ, RZ, R2 ;  /* 0x000000ffff067224 */ /* 0x000fe400078e0002 */
[----:B------:R-:W-:Y:S01]  /*d7f0*/  IMAD.HI.U32 R2, R7, R5, RZ ;  /* 0x0000000507027227 */ /* 0x000fe200078e00ff */
[----:B------:R-:W-:-:S03]  /*d800*/  ISETP.GE.AND P2, PT, R3, RZ, PT ;  /* 0x000000ff0300720c */ /* 0x000fc60003f46270 */
        /* <DEDUP_REMOVED lines=8> */
[----:B------:R-:W-:-:S05]  /*d890*/  @!P1 LOP3.LUT R2, RZ, R0, RZ, 0x33, !PT ;  /* 0x00000000ff029212 */ /* 0x000fca00078e33ff */
[----:B------:R-:W-:-:S05]  /*d8a0*/  IMAD.MOV.U32 R10, RZ, RZ, R2 ;  /* 0x000000ffff0a7224 */ /* 0x000fca00078e0002 */
[----:B------:R3:W-:Y:S02]  /*d8b0*/  STL [R1+0x34], R10 ;  /* 0x0000340a01007387 */ /* 0x0007e40000100800 */
.L_x_445:
[----:B------:R-:W-:Y:S05]  /*d8c0*/  BSYNC B0 ;  /* 0x0000000000007941 */ /* 0x000fea0003800000 */
.L_x_444:
[----:B------:R-:W-:Y:S01]  /*d8d0*/  IMAD.MOV.U32 R0, RZ, RZ, R10 ;  /* 0x000000ffff007224 */ /* 0x000fe200078e000a */
[----:B------:R-:W-:Y:S03]  /*d8e0*/  BSSY B7, `(.L_x_446) ;  /* 0x00004ad000077945 */ /* 0x000fe60003800000 */
[----:B------:R-:W-:-:S05]  /*d8f0*/  IMAD R2, R9, R0, RZ ;  /* 0x0000000009027224 */ /* 0x000fca00078e02ff */
[----:B------:R-:W-:Y:S01]  /*d900*/  VIADDMNMX R0, R2, R0, R8, PT ;  /* 0x0000000002007246 */ /* 0x000fe20003800108 */
[----:B------:R4:W-:Y:S03]  /*d910*/  STL [R1+0x20], R2 ;  /* 0x0000200201007387 */ /* 0x0009e60000100800 */
[----:B------:R-:W-:Y:S01]  /*d920*/  ISETP.GT.AND P0, PT, R0, R2, PT ;  /* 0x000000020000720c */ /* 0x000fe20003f04270 */
[----:B------:R4:W-:-:S12]  /*d930*/  STL [R1+0x2c], R0 ;  /* 0x00002c0001007387 */ /* 0x0009d80000100800 */
[----:B----4-:R-:W-:Y:S05]  /*d940*/  @P0 BRA `(.L_x_447) ;  /* 0x0000000000480947 */ /* 0x010fea0003800000 */
[----:B------:R-:W4:Y:S02]  /*d950*/  S2R R0, SR_TID.X ;  /* 0x0000000000007919 */ /* 0x000f240000002100 */
[----:B----4-:R-:W-:-:S04]  /*d960*/  LOP3.LUT R0, R0, 0x7f, RZ, 0xc0, !PT ;  /* 0x0000007f00007812 */ /* 0x010fc800078ec0ff */
[----:B------:R-:W-:-:S13]  /*d970*/  ISETP.NE.AND P0, PT, R0, RZ, PT ;  /* 0x000000ff0000720c */ /* 0x000fda0003f05270 */
[----:B------:R-:W-:Y:S05]  /*d980*/  @P0 BRA `(.L_x_448) ;  /* 0x0000004800880947 */ /* 0x000fea0003800000 */
[----:B------:R-:W4:Y:S01]  /*d990*/  S2R R5, SR_LANEID ;  /* 0x0000000000057919 */ /* 0x000f220000000000 */
[----:B------:R-:W-:Y:S01]  /*d9a0*/  VOTEU.ANY UR4, UPT, PT ;  /* 0x0000000000047886 */ /* 0x000fe200038e0100 */
[----:B------:R-:W5:Y:S01]  /*d9b0*/  LDC.64 R2, c[0x0][0xc60] ;  /* 0x00031800ff027b82 */ /* 0x000f620000000a00 */
[----:B------:R-:W4:Y:S02]  /*d9c0*/  FLO.U32 R0, UR4 ;  /* 0x0000000400007d00 */ /* 0x000f2400080e0000 */
[----:B----4-:R-:W-:-:S06]  /*d9d0*/  ISETP.EQ.U32.AND P0, PT, R0, R5, PT ;  /* 0x000000050000720c */ /* 0x010fcc0003f02070 */
[----:B------:R-:W5:Y:S07]  /*d9e0*/  POPC R5, UR4 ;  /* 0x0000000400057d09 */ /* 0x000f6e0008000000 */
[----:B-----5:R-:W4:Y:S01]  /*d9f0*/  @P0 ATOMG.E.ADD.STRONG.GPU PT, R3, desc[UR40][R2.64], R5 ;  /* 0x00000005020309a8 */ /* 0x020f2200081ee1e8 */
[----:B-1----:R-:W1:Y:S02]  /*da00*/  S2R R4, SR_LTMASK ;  /* 0x0000000000047919 */ /* 0x002e640000003900 */
[----:B-1----:R-:W-:-:S04]  /*da10*/  LOP3.LUT R4, R4, UR4, RZ, 0xc0, !PT ;  /* 0x0000000404047c12 */ /* 0x002fc8000f8ec0ff */
[----:B--2---:R-:W1:Y:S01]  /*da20*/  POPC R7, R4 ;  /* 0x0000000400077309 */ /* 0x004e620000000000 */
[----:B----4-:R-:W1:Y:S02]  /*da30*/  SHFL.IDX PT, R0, R3, R0, 0x1f ;  /* 0x00001f0003007589 */ /* 0x010e6400000e0000 */
[----:B-1----:R-:W-:-:S05]  /*da40*/  IADD3 R0, R0, UR37, R7 ;  /* 0x0000002500007c10 */ /* 0x002fca000fffe007 */
[----:B------:R4:W-:Y:S01]  /*da50*/  STL [R1], R0 ;  /* 0x0000000001007387 */ /* 0x0009e20000100800 */
[----:B------:R-:W-:Y:S05]  /*da60*/  BRA `(.L_x_448) ;  /* 0x0000004800507947 */ /* 0x000fea0003800000 */
.L_x_447:
[----:B------:R-:W-:Y:S01]  /*da70*/  VIADD R0, R18, 0x22400 ;  /* 0x0002240012007836 */ /* 0x000fe20000000000 */
[----:B------:R-:W-:Y:S04]  /*da80*/  BSSY B6, `(.L_x_449) ;  /* 0x0000013000067945 */ /* 0x000fe80003800000 */
[----:B------:R-:W-:-:S13]  /*da90*/  LOP3.LUT P0, RZ, R0, 0x3ff, RZ, 0xc0, !PT ;  /* 0x000003ff00ff7812 */ /* 0x000fda000780c0ff */
[----:B------:R-:W-:Y:S05]  /*daa0*/  @!P0 BRA `(.L_x_450) ;  /* 0x0000000000408947 */ /* 0x000fea0003800000 */
[----:B------:R-:W-:Y:S01]  /*dab0*/  MOV R2, 0x0 ;  /* 0x0000000000027802 */ /* 0x000fe20000000f00 */
[----:B------:R-:W-:Y:S01]  /*dac0*/  ULDC.64 UR6, c[0x4][0x90] ;  /* 0x0100240000067ab9 */ /* 0x000fe20000000a00 */
[----:B------:R-:W-:Y:S01]  /*dad0*/  ULDC.64 UR8, c[0x4][0x98] ;  /* 0x0100260000087ab9 */ /* 0x000fe20000000a00 */
[----:B------:R-:W-:Y:S01]  /*dae0*/  ULDC.64 UR4, c[0x4][0x8] ;  /* 0x0100020000047ab9 */ /* 0x000fe20000000a00 */
[----:B-1----:R-:W-:Y:S02]  /*daf0*/  IMAD.U32 R4, RZ, RZ, UR6 ;  /* 0x00000006ff047e24 */ /* 0x002fe4000f8e00ff */
[----:B------:R-:W1:Y:S01]  /*db00*/  LDC.64 R2, c[0x4][R2] ;  /* 0x0100000002027b82 */ /* 0x000e620000000a00 */
[----:B------:R-:W-:Y:S02]  /*db10*/  IMAD.U32 R5, RZ, RZ, UR7 ;  /* 0x00000007ff057e24 */ /* 0x000fe4000f8e00ff */
[----:B------:R-:W-:Y:S02]  /*db20*/  IMAD.U32 R6, RZ, RZ, UR8 ;  /* 0x00000008ff067e24 */ /* 0x000fe4000f8e00ff */
[----:B--2---:R-:W-:-:S02]  /*db30*/  IMAD.U32 R7, RZ, RZ, UR9 ;  /* 0x00000009ff077e24 */ /* 0x004fc4000f8e00ff */
[----:B---3--:R-:W-:Y:S02]  /*db40*/  IMAD.U32 R10, RZ, RZ, UR4 ;  /* 0x00000004ff0a7e24 */ /* 0x008fe4000f8e00ff */
[----:B0-----:R-:W-:Y:S02]  /*db50*/  IMAD.U32 R11, RZ, RZ, UR5 ;  /* 0x00000005ff0b7e24 */ /* 0x001fe4000f8e00ff */
[----:B------:R-:W-:Y:S02]  /*db60*/  IMAD.MOV.U32 R8, RZ, RZ, 0x70 ;  /* 0x00000070ff087424 */ /* 0x000fe400078e00ff */
[----:B------:R-:W-:Y:S02]  /*db70*/  IMAD.MOV.U32 R12, RZ, RZ, 0x1 ;  /* 0x00000001ff0c7424 */ /* 0x000fe400078e00ff */
[----:B------:R-:W-:-:S07]  /*db80*/  IMAD.MOV.U32 R13, RZ, RZ, RZ ;  /* 0x000000ffff0d7224 */ /* 0x000fce00078e00ff */
[----:B------:R-:W-:-:S07]  /*db90*/  LEPC R20, `(.L_x_450) ;  /* 0x000000001014794e */ /* 0x000fce0000000000 */
[----:B-1----:R-:W-:Y:S05]  /*dba0*/  CALL.ABS.NOINC R2 ;  /* 0x0000000002007343 */ /* 0x002fea0003c00000 */
.L_x_450:
[----:B------:R-:W-:Y:S05]  /*dbb0*/  BSYNC B6 ;  /* 0x0000000000067941 */ /* 0x000fea0003800000 */
.L_x_449:
        /* <DEDUP_REMOVED lines=8> */
[----:B------:R4:W4:Y:S01]  /*dc40*/  LDC.64 R2, c[0x4][R0] ;  /* 0x0100000000027b82 */ /* 0x0009220000000a00 */
[----:B-1----:R-:W-:Y:S02]  /*dc50*/  IMAD.U32 R4, RZ, RZ, UR6 ;  /* 0x00000006ff047e24 */ /* 0x002fe4000f8e00ff */
        /* <DEDUP_REMOVED lines=9> */
[----:B----4-:R-:W-:Y:S05]  /*dcf0*/  CALL.ABS.NOINC R2 ;  /* 0x0000000002007343 */ /* 0x010fea0003c00000 */
.L_x_453:
        /* <DEDUP_REMOVED lines=16> */
.L_x_452:
[----:B------:R-:W-:Y:S05]  /*de00*/  BSYNC B6 ;  /* 0x0000000000067941 */ /* 0x000fea0003800000 */
.L_x_451:
[----:B-1----:R-:W4:Y:S01]  /*de10*/  LDL.LU R4, [R1+0x14] ;  /* 0x0000140001047983 */ /* 0x002f220000300800 */
[----:B------:R-:W-:-:S03]  /*de20*/  ULDC.64 UR4, c[0x0][0x9f8] ;  /* 0x00027e0000047ab9 */ /* 0x000fc60000000a00 */
[----:B--2---:R-:W2:Y:S01]  /*de30*/  LDL R7, [R1+0x8] ;  /* 0x0000080001077983 */ /* 0x004ea20000100800 */
[----:B------:R-:W-:-:S03]  /*de40*/  ISETP.NE.U32.AND P0, PT, RZ, UR4, PT ;  /* 0x00000004ff007c0c */ /* 0x000fc6000bf05070 */
[----:B------:R-:W5:Y:S01]  /*de50*/  LDL R0, [R1+0x2c] ;  /* 0x00002c0001007983 */ /* 0x000f620000100800 */
[----:B------:R-:W-:-:S13]  /*de60*/  ISETP.NE.AND.EX P0, PT, RZ, UR5, PT, P0 ;  /* 0x00000005ff007c0c */ /* 0x000fda000bf05300 */
[----:B------:R-:W-:-:S04]  /*de70*/  @P0 IADD3 R2, P1, R16, UR4, RZ ;  /* 0x0000000410020c10 */ /* 0x000fc8000ff3e0ff */
[----:B----4-:R-:W-:Y:S01]  /*de80*/  @P0 IADD3.X R3, R4, UR5, RZ, P1, !PT ;  /* 0x0000000504030c10 */ /* 0x010fe20008ffe4ff */
[----:B------:R-:W-:-:S04]  /*de90*/  ULDC.64 UR4, c[0x0][0xa08] ;  /* 0x0002820000047ab9 */ /* 0x000fc80000000a00 */
[----:B--2---:R1:W2:Y:S02]  /*dea0*/  @P0 LDG.E R7, desc[UR40][R2.64] ;  /* 0x0000002802070981 */ /* 0x0042a4000c1e1900 */
[----:B-1----:R-:W1:Y:S01]  /*deb0*/  LDC.64 R2, c[0x0][0x418] ;  /* 0x00010600ff027b82 */ /* 0x002e620000000a00 */
[----:B-----5:R-:W-:Y:S01]  /*dec0*/  VIADD R0, R0, 0xffffffff ;  /* 0xffffffff00007836 */ /* 0x020fe20000000000 */
[----:B--2---:R-:W-:Y:S01]  /*ded0*/  SHF.R.S32.HI R8, RZ, 0x1f, R7 ;  /* 0x0000001fff087819 */ /* 0x004fe20000011407 */
[----:B------:R2:W-:Y:S04]  /*dee0*/  @P0 STL [R1+0x8], R7 ;  /* 0x0000080701000387 */ /* 0x0005e80000100800 */
[----:B------:R2:W-:Y:S01]  /*def0*/  STL [R1+0x14], R8 ;  /* 0x0000140801007387 */ /* 0x0005e20000100800 */
[----:B-1----:R-:W-:Y:S01]  /*df00*/  LOP3.LUT P0, RZ, R2, UR4, RZ, 0xfc, !PT ;  /* 0x0000000402ff7c12 */ /* 0x002fe2000f80fcff */
[----:B------:R-:W-:-:S03]  /*df10*/  UMOV UR4, 0xffffffff ;  /* 0xffffffff00047882 */ /* 0x000fc60000000000 */
[----:B------:R-:W-:-:S04]  /*df20*/  LOP3.LUT P0, RZ, R3, UR5, RZ, 0xfc, P0 ;  /* 0x0000000503ff7c12 */ /* 0x000fc8000800fcff */
[----:B------:R-:W-:Y:S01]  /*df30*/  SEL R16, R7, RZ, !P0 ;  /* 0x000000ff07107207 */ /* 0x000fe20004000000 */
[----:B--2---:R-:W-:Y:S08]  /*df40*/  BRA.DIV UR4, `(.L_x_454) ;  /* 0x0000005a040c7947 */ /* 0x004ff0000b800000 */
[----:B------:R-:W1:Y:S02]  /*df50*/  S2R R4, SR_TID.X ;  /* 0x0000000000047919 */ /* 0x000e640000002100 */
[----:B-1----:R-:W-:-:S04]  /*df60*/  SHF.R.U32.HI R4, RZ, 0x5, R4 ;  /* 0x00000005ff047819 */ /* 0x002fc80000011604 */
[----:B------:R-:W-:-:S05]  /*df70*/  LOP3.LUT R4, R4, 0x3, RZ, 0xc0, !PT ;  /* 0x0000000304047812 */ /* 0x000fca00078ec0ff */
[----:B------:R1:W2:Y:S02]  /*df80*/  SHFL.IDX PT, R14, R4, RZ, 0x1f ;  /* 0x00001fff040e7589 */ /* 0x0002a400000e0000 */
.L_x_575:
[----:B------:R-:W-:Y:S01]  /*df90*/  PLOP3.LUT P1, PT, PT, PT, PT, 0x8, 0x0 ;  /* 0x000000000000781c */ /* 0x000fe20003f2e170 */
[----:B------:R4:W-:Y:S01]  /*dfa0*/  STL [R1+0x28], R0 ;  /* 0x0000280001007387 */ /* 0x0009e20000100800 */
[----:B--2---:R-:W-:Y:S02]  /*dfb0*/  ISETP.NE.AND P0, PT, R14, RZ, PT ;  /* 0x000000ff0e00720c */ /* 0x004fe40003f05270 */
[----:B-1----:R-:W-:-:S05]  /*dfc0*/  P2R R4, PR, RZ, 0x2 ;  /* 0x00000002ff047803 */ /* 0x002fca0000000000 */
[----:B------:R4:W-:Y:S06]  /*dfd0*/  STL [R1+0x18], R4 ;  /* 0x0000180401007387 */ /* 0x0009ec0000100800 */
[----:B------:R-:W-:Y:S05]  /*dfe0*/  @P0 BRA `(.L_x_455) ;  /* 0x0000000400040947 */ /* 0x000fea0003800000 */
[----:B------:R-:W-:-:S03]  /*dff0*/  UMOV UR4, 0xffffffff ;  /* 0xffffffff00047882 */ /* 0x000fc60000000000 */
[----:B------:R-:W-:Y:S05]  /*e000*/  BRA.DIV UR4, `(.L_x_456) ;  /* 0x0000005a04107947 */ /* 0x000fea000b800000 */
[----:B------:R-:W-:-:S13]  /*e010*/  ELECT P6, URZ, PT ;  /* 0x00000000003f782f */ /* 0x000fda00038c0000 */
.L_x_578:
[----:B------:R-:W-:Y:S05]  /*e020*/  @!P6 BRA `(.L_x_455) ;  /* 0x0000000000f4e947 */ /* 0x000fea0003800000 */
[----:B------:R-:W-:-:S04]  /*e030*/  ISETP.NE.U32.AND P0, PT, R2, RZ, PT ;  /* 0x000000ff0200720c */ /* 0x000fc80003f05070 */
[----:B------:R-:W-:-:S13]  /*e040*/  ISETP.NE.AND.EX P0, PT, R3, RZ, PT, P0 ;  /* 0x000000ff0300720c */ /* 0x000fda0003f05300 */
[----:B------:R-:W-:Y:S05]  /*e050*/  @!P0 BRA `(.L_x_457) ;  /* 0x0000000000508947 */ /* 0x000fea0003800000 */
[----:B------:R-:W1:Y:S01]  /*e060*/  LDC R6, c[0x0][0x43c] ;  /* 0x00010f00ff067b82 */ /* 0x000e620000000800 */
[----:B------:R-:W-:Y:S01]  /*e070*/  IMAD.MOV.U32 R9, RZ, RZ, R0 ;  /* 0x000000ffff097224 */ /* 0x000fe200078e0000 */
[----:B------:R-:W-:-:S03]  /*e080*/  ULDC.64 UR4, c[0x0][0x428] ;  /* 0x00010a0000047ab9 */ /* 0x000fc60000000a00 */
[----:B----4-:R-:W-:Y:S01]  /*e090*/  IMAD.MOV.U32 R0, RZ, RZ, R9 ;  /* 0x000000ffff007224 */ /* 0x010fe200078e0009 */
[----:B-1----:R-:W-:-:S13]  /*e0a0*/  ISETP.NE.AND P0, PT, R6, 0x1, PT ;  /* 0x000000010600780c */ /* 0x002fda0003f05270 */
[----:B------:R-:W1:Y:S02]  /*e0b0*/  @P0 LDC.64 R4, c[0x0][0x440] ;  /* 0x00011000ff040b82 */ /* 0x000e640000000a00 */
[----:B-1----:R-:W-:-:S05]  /*e0c0*/  @P0 IMAD.HI.U32 R4, R9, R4, RZ ;  /* 0x0000000409040227 */ /* 0x002fca00078e00ff */
[----:B------:R-:W-:-:S04]  /*e0d0*/  @P0 SHF.R.U32.HI R0, RZ, R5, R4 ;  /* 0x00000005ff000219 */ /* 0x000fc80000011604 */
[--C-:B------:R-:W-:Y:S01]  /*e0e0*/  SHF.R.S32.HI R5, RZ, 0x1f, R0.reuse ;  /* 0x0000001fff057819 */ /* 0x100fe20000011400 */
[----:B------:R-:W-:-:S04]  /*e0f0*/  IMAD.MOV R4, RZ, RZ, -R0 ;  /* 0x000000ffff047224 */ /* 0x000fc800078e0a00 */
[----:B------:R-:W-:Y:S02]  /*e100*/  IMAD R9, R6, R4, R9 ;  /* 0x0000000406097224 */ /* 0x000fe400078e0209 */
[----:B------:R-:W-:Y:S02]  /*e110*/  IMAD R6, R8, UR4, RZ ;  /* 0x0000000408067c24 */ /* 0x000fe4000f8e02ff */
[----:B------:R-:W-:Y:S01]  /*e120*/  IMAD.MOV.U32 R4, RZ, RZ, R0 ;  /* 0x000000ffff047224 */ /* 0x000fe200078e0000 */
[----:B------:R1:W-:Y:S01]  /*e130*/  STL [R1+0x28], R9 ;  /* 0x0000280901007387 */ /* 0x0003e20000100800 */
[C---:B------:R-:W-:Y:S02]  /*e140*/  IMAD R0, R7.reuse, UR5, R6 ;  /* 0x0000000507007c24 */ /* 0x040fe4000f8e0206 */
[----:B------:R-:W-:-:S04]  /*e150*/  IMAD.WIDE.U32 R4, R7, UR4, R4 ;  /* 0x0000000407047c25 */ /* 0x000fc8000f8e0004 */
[----:B------:R-:W-:Y:S01]  /*e160*/  IMAD.IADD R0, R5, 0x1, R0 ;  /* 0x0000000105007824 */ /* 0x000fe200078e0200 */
[----:B------:R-:W-:-:S04]  /*e170*/  LEA R2, P0, R4, R2, 0x2 ;  /* 0x0000000204027211 */ /* 0x000fc800078010ff */
[----:B------:R-:W-:-:S05]  /*e180*/  LEA.HI.X R3, R4, R3, R0, 0x2, P0 ;  /* 0x0000000304037211 */ /* 0x000fca00000f1400 */
[----:B------:R1:W5:Y:S04]  /*e190*/  LDG.E R16, desc[UR40][R2.64] ;  /* 0x0000002802107981 */ /* 0x000368000c1e1900 */
.L_x_457:
[----:B-1----:R-:W2:Y:S01]  /*e1a0*/  LDL R2, [R1+0x10] ;  /* 0x0000100001027983 */ /* 0x002ea20000100800 */
[----:B----4-:R-:W-:Y:S01]  /*e1b0*/  IMAD R0, R19, 0x8, R18 ;  /* 0x0000000813007824 */ /* 0x010fe200078e0212 */
[----:B--2---:R-:W-:-:S04]  /*e1c0*/  SHF.L.U32 R2, R2, 0x1f, RZ ;  /* 0x0000001f02027819 */ /* 0x004fc800000006ff */
[----:B------:R-:W1:Y:S02]  /*e1d0*/  SYNCS.PHASECHK.TRANS64.TRYWAIT P0, [R0+URZ+0x28c40], R2 ;  /* 0x028c4002000075a7 */ /* 0x000e64000800017f */
[----:B-1----:R-:W-:Y:S05]  /*e1e0*/  @!P0 BRA `(.L_x_458) ;  /* 0x0000005400b88947 */ /* 0x002fea0003800000 */
.L_x_579:
[----:B------:R-:W2:Y:S02]  /*e1f0*/  S2R R3, SR_TID.X ;  /* 0x0000000000037919 */ /* 0x000ea40000002100 */
[----:B--2---:R-:W-:-:S04]  /*e200*/  LOP3.LUT R3, R3, 0x7f, RZ, 0xc0, !PT ;  /* 0x0000007f03037812 */ /* 0x004fc800078ec0ff */
[----:B------:R-:W-:-:S13]  /*e210*/  ISETP.NE.AND P0, PT, R3, RZ, PT ;  /* 0x000000ff0300720c */ /* 0x000fda0003f05270 */
[----:B------:R-:W-:Y:S05]  /*e220*/  @P0 BRA `(.L_x_459) ;  /* 0x00000000001c0947 */ /* 0x000fea0003800000 */
[----:B------:R-:W2:Y:S01]  /*e230*/  S2R R3, SR_TID.X ;  /* 0x0000000000037919 */ /* 0x000ea20000002100 */
[----:B-1----:R-:W-:-:S04]  /*e240*/  IMAD.MOV.U32 R2, RZ, RZ, 0x2000 ;  /* 0x00002000ff027424 */ /* 0x002fc800078e00ff */
[----:B------:R4:W-:Y:S01]  /*e250*/  SYNCS.ARRIVE.TRANS64 RZ, [R0+URZ+0x28c30], R2 ;  /* 0x028c300200ff79a7 */ /* 0x0009e2000800003f */
[----:B--2---:R-:W-:-:S04]  /*e260*/  LOP3.LUT R3, R3, 0x1f, RZ, 0xc0, !PT ;  /* 0x0000001f03037812 */ /* 0x004fc800078ec0ff */
[----:B------:R-:W-:-:S13]  /*e270*/  ISETP.NE.AND P0, PT, R3, RZ, PT ;  /* 0x000000ff0300720c */ /* 0x000fda0003f05270 */
[----:B----4-:R-:W-:Y:S05]  /*e280*/  @!P0 BRA `(.L_x_459) ;  /* 0x0000000000048947 */ /* 0x010fea0003800000 */
[----:B------:R-:W-:Y:S01]  /*e290*/  BPT.TRAP 0x1 ;  /* 0x000000040000795c */ /* 0x000fe20000300000 */
.L_x_459:
[----:B------:R-:W2:Y:S04]  /*e2a0*/  LDL R3, [R1+0x28] ;  /* 0x0000280001037983 */ /* 0x000ea80000100800 */
[----:B-1----:R-:W4:Y:S01]  /*e2b0*/  LDL R2, [R1+0x1c] ;  /* 0x00001c0001027983 */ /* 0x002f220000100800 */
[----:B------:R-:W-:Y:S01]  /*e2c0*/  R2UR UR9, R0 ;  /* 0x00000000000972ca */ /* 0x000fe200000e0000 */
[----:B------:R-:W-:Y:S01]  /*e2d0*/  IMAD R0, R19, 0x2000, R18 ;  /* 0x0000200013007824 */ /* 0x000fe200078e0212 */
[----:B------:R-:W-:Y:S01]  /*e2e0*/  UIADD3 UR6, UP0, UR38, 0x370, URZ ;  /* 0x0000037026067890 */ /* 0x000fe2000ff1e03f */
[----:B------:R-:W-:Y:S01]  /*e2f0*/  R2UR UR12, R17 ;  /* 0x00000000110c72ca */ /* 0x000fe200000e0000 */
[----:B------:R-:W-:Y:S01]  /*e300*/  UMOV UR5, 0x14f00000 ;  /* 0x14f0000000057882 */ /* 0x000fe20000000000 */
[----:B-----5:R-:W-:Y:S01]  /*e310*/  R2UR UR13, R16 ;  /* 0x00000000100d72ca */ /* 0x020fe200000e0000 */
[----:B------:R-:W-:Y:S01]  /*e320*/  UIADD3.X UR7, URZ, UR39, URZ, UP0, !UPT ;  /* 0x000000273f077290 */ /* 0x000fe200087fe43f */
[----:B------:R-:W-:Y:S01]  /*e330*/  R2UR UR8, R0 ;  /* 0x00000000000872ca */ /* 0x000fe200000e0000 */
[----:B------:R-:W-:Y:S01]  /*e340*/  UMOV UR10, URZ ;  /* 0x0000003f000a7c82 */ /* 0x000fe20008000000 */
[----:B------:R-:W-:-:S04]  /*e350*/  PLOP3.LUT P0, PT, PT, PT, PT, 0x80, 0x0 ;  /* 0x000000000000781c */ /* 0x000fc80003f0f070 */
[----:B------:R-:W-:Y:S01]  /*e360*/  UIADD3 UR9, UR9, 0x28c30, URZ ;  /* 0x00028c3009097890 */ /* 0x000fe2000fffe03f */
[----:B------:R-:W-:-:S05]  /*e370*/  P2R R0, PR, RZ, 0x1 ;  /* 0x00000001ff007803 */ /* 0x000fca0000000000 */
[----:B------:R1:W-:Y:S01]  /*e380*/  STL [R1+0x18], R0 ;  /* 0x0000180001007387 */ /* 0x0003e20000100800 */
[----:B------:R-:W-:Y:S01]  /*e390*/  UIADD3 UR8, UR8, 0x22400, URZ ;  /* 0x0002240008087890 */ /* 0x000fe2000fffe03f */
[----:B--2---:R-:W-:Y:S02]  /*e3a0*/  R2UR UR11, R3 ;  /* 0x00000000030b72ca */ /* 0x004fe400000e0000 */
[----:B----4-:R-:W-:-:S13]  /*e3b0*/  R2UR UR4, R2 ;  /* 0x00000000020472ca */ /* 0x010fda00000e0000 */
[----:B------:R-:W-:-:S03]  /*e3c0*/  ULEA UR11, UR11, UR4, 0x6 ;  /* 0x000000040b0b7291 */ /* 0x000fc6000f8e303f */
[----:B------:R-:W-:-:S06]  /*e3d0*/  UMOV UR4, 0x0 ;  /* 0x0000000000047882 */ /* 0x000fcc0000000000 */
[----:B------:R1:W-:Y:S02]  /*e3e0*/  UTMALDG.4D [UR8], [UR6], desc[UR4] ;  /* 0x00000408060075b4 */ /* 0x0003e40008019000 */
[----:B-1----:R-:W-:Y:S01]  /*e3f0*/  NOP ;  /* 0x0000000000007918 */ /* 0x002fe20000000000 */
.L_x_455:
[----:B------:R-:W2:Y:S04]  /*e400*/  LDL.LU R3, [R1+0x30] ;  /* 0x0000300001037983 */ /* 0x000ea80000300800 */
[----:B------:R-:W5:Y:S04]  /*e410*/  LDL.LU R5, [R1+0x24] ;  /* 0x0000240001057983 */ /* 0x000f680000300800 */
[----:B----4-:R-:W4:Y:S01]  /*e420*/  LDL.LU R4, [R1+0x38] ;  /* 0x0000380001047983 */ /* 0x010f220000300800 */
[----:B------:R-:W-:Y:S05]  /*e430*/  WARPSYNC.ALL ;  /* 0x0000000000007948 */ /* 0x000fea0003800000 */
[----:B------:R-:W-:Y:S01]  /*e440*/  ULDC.64 UR6, c[0x0][0xa00] ;  /* 0x0002800000067ab9 */ /* 0x000fe20000000a00 */
[----:B------:R-:W-:Y:S01]  /*e450*/  ULDC.64 UR4, c[0x0][0x298] ;  /* 0x0000a60000047ab9 */ /* 0x000fe20000000a00 */
[----:B------:R-:W-:Y:S01]  /*e460*/  BAR.SYNC.DEFER_BLOCKING 0x8, 0x100 ;  /* 0x0204000000007b1d */ /* 0x000fe20000010000 */
[----:B------:R-:W-:Y:S01]  /*e470*/  ISETP.NE.U32.AND P0, PT, RZ, UR6, PT ;  /* 0x00000006ff007c0c */ /* 0x000fe2000bf05070 */
[----:B------:R-:W-:-:S03]  /*e480*/  VIADD R2, R18, 0x20400 ;  /* 0x0002040012027836 */ /* 0x000fc60000000000 */
[----:B------:R-:W-:Y:S01]  /*e490*/  ISETP.NE.AND.EX P0, PT, RZ, UR7, PT, P0 ;  /* 0x00000007ff007c0c */ /* 0x000fe2000bf05300 */
[----:B------:R-:W-:Y:S01]  /*e4a0*/  BSSY B6, `(.L_x_460) ;  /* 0x000001e000067945 */ /* 0x000fe20003800000 */
[----:B------:R-:W-:Y:S02]  /*e4b0*/  LOP3.LUT P1, RZ, R2, 0x3ff, RZ, 0xc0, !PT ;  /* 0x000003ff02ff7812 */ /* 0x000fe4000782c0ff */
[----:B--2---:R-:W-:Y:S02]  /*e4c0*/  SHF.R.S32.HI R0, RZ, 0x1f, R3 ;  /* 0x0000001fff007819 */ /* 0x004fe40000011403 */
[----:B-----5:R-:W-:-:S03]  /*e4d0*/  SEL R5, R5, RZ, !P0 ;  /* 0x000000ff05057207 */ /* 0x020fc60004000000 */
[----:B------:R-:W-:Y:S01]  /*e4e0*/  IMAD R0, R0, UR4, RZ ;  /* 0x0000000400007c24 */ /* 0x000fe2000f8e02ff */
[----:B----4-:R-:W-:-:S03]  /*e4f0*/  SEL R4, R4, RZ, !P0 ;  /* 0x000000ff04047207 */ /* 0x010fc60004000000 */
[C---:B------:R-:W-:Y:S02]  /*e500*/  IMAD R0, R3.reuse, UR5, R0 ;  /* 0x0000000503007c24 */ /* 0x040fe4000f8e0200 */
[----:B------:R-:W-:-:S04]  /*e510*/  IMAD.WIDE.U32 R2, R3, UR4, RZ ;  /* 0x0000000403027c25 */ /* 0x000fc8000f8e00ff */
[----:B------:R-:W-:Y:S01]  /*e520*/  IMAD.IADD R0, R3, 0x1, R0 ;  /* 0x0000000103007824 */ /* 0x000fe200078e0200 */
[----:B------:R1:W-:Y:S04]  /*e530*/  STL.64 [R1+0x48], R2 ;  /* 0x0000480201007387 */ /* 0x0003e80000100a00 */
[----:B------:R1:W-:Y:S04]  /*e540*/  STL [R1+0x24], R5 ;  /* 0x0000240501007387 */ /* 0x0003e80000100800 */
[----:B------:R1:W-:Y:S04]  /*e550*/  STL [R1+0x38], R4 ;  /* 0x0000380401007387 */ /* 0x0003e80000100800 */
[----:B------:R1:W-:Y:S01]  /*e560*/  STL [R1+0x30], R0 ;  /* 0x0000300001007387 */ /* 0x0003e20000100800 */
[----:B------:R-:W-:Y:S05]  /*e570*/  @!P1 BRA `(.L_x_461) ;  /* 0x0000000000409947 */ /* 0x000fea0003800000 */
[----:B-1----:R-:W-:Y:S01]  /*e580*/  MOV R2, 0x0 ;  /* 0x0000000000027802 */ /* 0x002fe20000000f00 */
[----:B------:R-:W-:Y:S01]  /*e590*/  ULDC.64 UR4, c[0x4][0x90] ;  /* 0x0100240000047ab9 */ /* 0x000fe20000000a00 */
[----:B------:R-:W-:Y:S01]  /*e5a0*/  ULDC.64 UR6, c[0x4][0x98] ;  /* 0x0100260000067ab9 */ /* 0x000fe20000000a00 */
[----:B------:R-:W-:Y:S01]  /*e5b0*/  ULDC.64 UR8, c[0x4][0x20] ;  /* 0x0100080000087ab9 */ /* 0x000fe20000000a00 */
[----:B------:R-:W-:Y:S02]  /*e5c0*/  IMAD.U32 R4, RZ, RZ, UR4 ;  /* 0x00000004ff047e24 */ /* 0x000fe4000f8e00ff */
[----:B------:R-:W1:Y:S01]  /*e5d0*/  LDC.64 R2, c[0x4][R2] ;  /* 0x0100000002027b82 */ /* 0x000e620000000a00 */
[----:B------:R-:W-:Y:S02]  /*e5e0*/  IMAD.U32 R5, RZ, RZ, UR5 ;  /* 0x00000005ff057e24 */ /* 0x000fe4000f8e00ff */
[----:B------:R-:W-:Y:S02]  /*e5f0*/  IMAD.U32 R6, RZ, RZ, UR6 ;  /* 0x00000006ff067e24 */ /* 0x000fe4000f8e00ff */
[----:B------:R-:W-:-:S02]  /*e600*/  IMAD.U32 R7, RZ, RZ, UR7 ;  /* 0x00000007ff077e24 */ /* 0x000fc4000f8e00ff */
[----:B---3--:R-:W-:Y:S02]  /*e610*/  IMAD.U32 R10, RZ, RZ, UR8 ;  /* 0x00000008ff0a7e24 */ /* 0x008fe4000f8e00ff */
[----:B0-----:R-:W-:Y:S02]  /*e620*/  IMAD.U32 R11, RZ, RZ, UR9 ;  /* 0x00000009ff0b7e24 */ /* 0x001fe4000f8e00ff */
[----:B------:R-:W-:Y:S02]  /*e630*/  IMAD.MOV.U32 R8, RZ, RZ, 0x70 ;  /* 0x00000070ff087424 */ /* 0x000fe400078e00ff */
[----:B------:R-:W-:Y:S02]  /*e640*/  IMAD.MOV.U32 R12, RZ, RZ, 0x1 ;  /* 0x00000001ff0c7424 */ /* 0x000fe400078e00ff */
[----:B------:R-:W-:-:S07]  /*e650*/  IMAD.MOV.U32 R13, RZ, RZ, RZ ;  /* 0x000000ffff0d7224 */ /* 0x000fce00078e00ff */
[----:B------:R-:W-:-:S07]  /*e660*/  LEPC R20, `(.L_x_461) ;  /* 0x000000001014794e */ /* 0x000fce0000000000 */
[----:B-1----:R-:W-:Y:S05]  /*e670*/  CALL.ABS.NOINC R2 ;  /* 0x0000000002007343 */ /* 0x002fea0003c00000 */
.L_x_461:
[----:B------:R-:W-:Y:S05]  /*e680*/  BSYNC B6 ;  /* 0x0000000000067941 */ /* 0x000fea0003800000 */
.L_x_460:
[----:B-1----:R-:W2:Y:S01]  /*e690*/  LDL.LU R0, [R1+0x38] ;  /* 0x0000380001007983 */ /* 0x002ea20000300800 */
[----:B------:R-:W-:Y:S01]  /*e6a0*/  ULDC.64 UR4, c[0x0][0x2d8] ;  /* 0x0000b60000047ab9 */ /* 0x000fe20000000a00 */
[----:B------:R-:W1:Y:S01]  /*e6b0*/  LDC R7, c[0x0][0x448] ;  /* 0x00011200ff077b82 */ /* 0x000e620000000800 */
[----:B------:R-:W-:Y:S01]  /*e6c0*/  ULDC UR6, c[0x0][0x2b8] ;  /* 0x0000ae0000067ab9 */ /* 0x000fe20000000800 */
[----:B------:R-:W4:Y:S04]  /*e6d0*/  LDL.LU R4, [R1+0x30] ;  /* 0x0000300001047983 */ /* 0x000f280000300800 */
[----:B------:R-:W4:Y:S04]  /*e6e0*/  LDL.LU.64 R2, [R1+0x48] ;  /* 0x0000480001027983 */ /* 0x000f280000300a00 */
[----:B------:R-:W2:Y:S04]  /*e6f0*/  LDL.LU R5, [R1+0x24] ;  /* 0x0000240001057983 */ /* 0x000ea80000300800 */
[----:B---3--:R-:W3:Y:S04]  /*e700*/  LDL R10, [R1+0x4] ;  /* 0x00000400010a7983 */ /* 0x008ee80000100800 */
[----:B------:R0:W5:Y:S01]  /*e710*/  LDL R8, [R1+0x54] ;  /* 0x0000540001087983 */ /* 0x0001620000100800 */
[----:B-1----:R-:W-:-:S13]  /*e720*/  ISETP.NE.AND P0, PT, R7, 0x1, PT ;  /* 0x000000010700780c */ /* 0x002fda0003f05270 */
[----:B------:R-:W1:Y:S01]  /*e730*/  @P0 LDC R6, c[0x0][0x450] ;  /* 0x00011400ff060b82 */ /* 0x000e620000000800 */
[----:B------:R-:W0:Y:S02]  /*e740*/  S2R R9, SR_TID.X ;  /* 0x0000000000097919 */ /* 0x000e240000002100 */
[----:B0-----:R-:W-:-:S05]  /*e750*/  IMAD.SHL.U32 R9, R9, 0x8, RZ ;  /* 0x0000000809097824 */ /* 0x001fca00078e00ff */
[----:B------:R-:W-:Y:S01]  /*e760*/  LOP3.LUT R9, R9, 0x38, RZ, 0xc0, !PT ;  /* 0x0000003809097812 */ /* 0x000fe200078ec0ff */
[----:B----4-:R-:W-:Y:S02]  /*e770*/  IMAD.MOV.U32 R3, RZ, RZ, R4 ;  /* 0x000000ffff037224 */ /* 0x010fe400078e0004 */
[----:B------:R-:W0:Y:S01]  /*e780*/  S2R R4, SR_TID.X ;  /* 0x0000000000047919 */ /* 0x000e220000002100 */
[----:B------:R-:W-:-:S04]  /*e790*/  IMAD.WIDE.U32 R2, R17, UR4, R2 ;  /* 0x0000000411027c25 */ /* 0x000fc8000f8e0002 */
[----:B------:R-:W-:Y:S01]  /*e7a0*/  IMAD R3, R17, UR5, R3 ;  /* 0x0000000511037c24 */ /* 0x000fe2000f8e0203 */
[----:B------:R-:W-:Y:S02]  /*e7b0*/  ULDC.64 UR4, c[0x0][0x2e0] ;  /* 0x0000b80000047ab9 */ /* 0x000fe40000000a00 */
[----:B--2---:R-:W-:Y:S02]  /*e7c0*/  IMAD R0, R0, UR4, RZ ;  /* 0x0000000400007c24 */ /* 0x004fe4000f8e02ff */
[----:B------:R-:W-:-:S04]  /*e7d0*/  IMAD.WIDE.U32 R2, R5, UR4, R2 ;  /* 0x0000000405027c25 */ /* 0x000fc8000f8e0002 */
[----:B------:R-:W-:Y:S01]  /*e7e0*/  IMAD R0, R5, UR5, R0 ;  /* 0x0000000505007c24 */ /* 0x000fe2000f8e0200 */
[----:B------:R-:W-:-:S03]  /*e7f0*/  ULDC.64 UR4, c[0x0][0x2d0] ;  /* 0x0000b40000047ab9 */ /* 0x000fc60000000a00 */
[----:B------:R-:W-:Y:S01]  /*e800*/  IMAD.IADD R3, R3, 0x1, R0 ;  /* 0x0000000103037824 */ /* 0x000fe200078e0200 */
[----:B0-----:R-:W-:-:S04]  /*e810*/  LOP3.LUT R4, R4, 0x7f, RZ, 0xc0, !PT ;  /* 0x0000007f04047812 */ /* 0x001fc800078ec0ff */
[----:B------:R-:W-:Y:S02]  /*e820*/  SHF.R.U32.HI R5, RZ, 0x3, R4 ;  /* 0x00000003ff057819 */ /* 0x000fe40000011604 */
[----:B------:R-:W0:Y:S02]  /*e830*/  S2R R4, SR_TID.X ;  /* 0x0000000000047919 */ /* 0x000e240000002100 */
[----:B0-----:R-:W-:-:S05]  /*e840*/  IMAD.SHL.U32 R4, R4, 0x10, RZ ;  /* 0x0000001004047824 */ /* 0x001fca00078e00ff */
[----:B------:R-:W-:Y:S02]  /*e850*/  LOP3.LUT R4, R5, 0x70, R4, 0xf8, !PT ;  /* 0x0000007005047812 */ /* 0x000fe400078ef804 */
[----:B------:R-:W0:Y:S03]  /*e860*/  @P0 LDC R5, c[0x0][0x44c] ;  /* 0x00011300ff050b82 */ /* 0x000e260000000800 */
[----:B---3--:R-:W-:-:S04]  /*e870*/  IMAD R0, R10, 0x40, R4 ;  /* 0x000000400a007824 */ /* 0x008fc800078e0204 */
[----:B------:R-:W-:Y:S02]  /*e880*/  IMAD.MOV.U32 R4, RZ, RZ, R0 ;  /* 0x000000ffff047224 */ /* 0x000fe400078e0000 */
[----:B0-----:R-:W-:-:S05]  /*e890*/  @P0 IMAD.HI.U32 R5, R0, R5, RZ ;  /* 0x0000000500050227 */ /* 0x001fca00078e00ff */
[----:B-1----:R-:W-:-:S05]  /*e8a0*/  @P0 SHF.R.U32.HI R4, RZ, R6, R5 ;  /* 0x00000006ff040219 */ /* 0x002fca0000011605 */
[----:B------:R-:W-:-:S04]  /*e8b0*/  IMAD.MOV R5, RZ, RZ, -R4 ;  /* 0x000000ffff057224 */ /* 0x000fc800078e0a04 */
[----:B------:R-:W-:Y:S01]  /*e8c0*/  IMAD R0, R7, R5, R0 ;  /* 0x0000000507007224 */ /* 0x000fe200078e0200 */
[----:B------:R-:W-:Y:S01]  /*e8d0*/  SHF.R.S32.HI R5, RZ, 0x1f, R4 ;  /* 0x0000001fff057819 */ /* 0x000fe20000011404 */
[----:B------:R-:W-:-:S04]  /*e8e0*/  IMAD.WIDE.U32 R2, R4, UR4, R2 ;  /* 0x0000000404027c25 */ /* 0x000fc8000f8e0002 */
[----:B------:R-:W-:-:S04]  /*e8f0*/  IMAD R5, R5, UR4, RZ ;  /* 0x0000000405057c24 */ /* 0x000fc8000f8e02ff */
[----:B------:R-:W-:Y:S01]  /*e900*/  IMAD R4, R4, UR5, R5 ;  /* 0x0000000504047c24 */ /* 0x000fe2000f8e0205 */
[----:B------:R-:W-:-:S03]  /*e910*/  ULDC.64 UR4, c[0x0][0x2c8] ;  /* 0x0000b20000047ab9 */ /* 0x000fc60000000a00 */
[----:B------:R-:W-:Y:S01]  /*e920*/  IMAD.IADD R3, R3, 0x1, R4 ;  /* 0x0000000103037824 */ /* 0x000fe200078e0204 */
[----:B------:R-:W-:-:S05]  /*e930*/  SHF.R.S32.HI R4, RZ, 0x1f, R0 ;  /* 0x0000001fff047819 */ /* 0x000fca0000011400 */
[----:B------:R-:W-:Y:S02]  /*e940*/  IMAD R4, R4, UR4, RZ ;  /* 0x0000000404047c24 */ /* 0x000fe4000f8e02ff */
[----:B------:R-:W-:-:S04]  /*e950*/  IMAD.WIDE.U32 R2, R0, UR4, R2 ;  /* 0x0000000400027c25 */ /* 0x000fc8000f8e0002 */
[----:B------:R-:W-:Y:S01]  /*e960*/  IMAD R0, R0, UR5, R4 ;  /* 0x0000000500007c24 */ /* 0x000fe2000f8e0204 */
[----:B------:R-:W-:Y:S02]  /*e970*/  ULDC.64 UR4, c[0x0][0x280] ;  /* 0x0000a00000047ab9 */ /* 0x000fe40000000a00 */
[----:B------:R-:W-:Y:S01]  /*e980*/  LEA R4, P1, R2, UR4, 0x1 ;  /* 0x0000000402047c11 */ /* 0x000fe2000f8208ff */
[----:B------:R-:W-:Y:S01]  /*e990*/  IMAD.IADD R0, R3, 0x1, R0 ;  /* 0x0000000103007824 */ /* 0x000fe200078e0200 */
[----:B------:R-:W-:Y:S01]  /*e9a0*/  UMOV UR4, 0xffffffff ;  /* 0xffffffff00047882 */ /* 0x000fe20000000000 */
[----:B------:R-:W-:-:S03]  /*e9b0*/  ISETP.GE.AND P0, PT, R9, UR6, PT ;  /* 0x0000000609007c0c */ /* 0x000fc6000bf06270 */
[----:B------:R-:W-:Y:S01]  /*e9c0*/  LEA.HI.X R3, R2, UR5, R0, 0x1, P1 ;  /* 0x0000000502037c11 */ /* 0x000fe200088f0c00 */
[----:B------:R-:W-:Y:S09]  /*e9d0*/  BRA.DIV UR4, `(.L_x_462) ;  /* 0x0000004e04d07947 */ /* 0x000ff2000b800000 */
[----:B------:R-:W2:Y:S01]  /*e9e0*/  LDL.LU R6, [R1+0x40] ;  /* 0x0000400001067983 */ /* 0x000ea20000300800 */
[----:B------:R-:W0:Y:S02]  /*e9f0*/  S2R R11, SR_TID.X ;  /* 0x00000000000b7919 */ /* 0x000e240000002100 */
[----:B0-----:R-:W-:-:S04]  /*ea00*/  LOP3.LUT R11, R11, 0x7f, RZ, 0xc0, !PT ;  /* 0x0000007f0b0b7812 */ /* 0x001fc800078ec0ff */
[----:B------:R-:W-:-:S05]  /*ea10*/  SHF.R.U32.HI R11, RZ, 0x3, R11 ;  /* 0x00000003ff0b7819 */ /* 0x000fca000001160b */
[----:B------:R-:W-:-:S04]  /*ea20*/  IMAD R2, R10, 0x40, R11 ;  /* 0x000000400a027824 */ /* 0x000fc800078e020b */
[----:B------:R-:W-:Y:S02]  /*ea30*/  VIADD R5, R2, 0x10 ;  /* 0x0000001002057836 */ /* 0x000fe40000000000 */
[----:B--2---:R-:W-:Y:S02]  /*ea40*/  IMAD R0, R6, R7, RZ ;  /* 0x0000000706007224 */ /* 0x004fe400078e02ff */
[----:B------:R-:W0:Y:S04]  /*ea50*/  SHFL.IDX PT, R7, R4, RZ, 0x181f ;  /* 0x00181fff04077589 */ /* 0x000e2800000e0000 */
[----:B------:R-:W1:Y:S01]  /*ea60*/  SHFL.IDX PT, R6, R3, RZ, 0x181f ;  /* 0x00181fff03067589 */ /* 0x000e6200000e0000 */
[----:B------:R-:W-:-:S13]  /*ea70*/  ISETP.GE.AND P1, PT, R2, R0, PT ;  /* 0x000000000200720c */ /* 0x000fda0003f26270 */
[----:B0-----:R-:W-:-:S05]  /*ea80*/  @!P1 LEA R7, P2, R9, R7, 0x1 ;  /* 0x0000000709079211 */ /* 0x001fca00078408ff */
[----:B-1----:R-:W-:-:S05]  /*ea90*/  @!P1 IMAD.X R6, RZ, RZ, R6, P2 ;  /* 0x000000ffff069224 */ /* 0x002fca00010e0606 */
[----:B------:R-:W-:-:S04]  /*eaa0*/  @!P1 LOP3.LUT R7, R7, R6, RZ, 0x3c, !PT ;  /* 0x0000000607079212 */ /* 0x000fc800078e3cff */
[----:B------:R-:W-:-:S04]  /*eab0*/  @!P1 LOP3.LUT R6, R7, R6, RZ, 0x3c, !PT ;  /* 0x0000000607069212 */ /* 0x000fc800078e3cff */
[----:B------:R-:W-:-:S05]  /*eac0*/  @!P1 LOP3.LUT R7, R7, R6, RZ, 0x3c, !PT ;  /* 0x0000000607079212 */ /* 0x000fca00078e3cff */
[----:B------:R-:W-:Y:S01]  /*ead0*/  @!PT LDS RZ, [RZ] ;  /* 0x00000000fffff984 */ /* 0x000fe20000000800 */
[----:B-----5:R0:W-:Y:S01]  /*eae0*/  @!P1 LDGSTS.E.BYPASS.LTC128B.128 [R8+0x20400], desc[UR40][R6.64], !P0 ;  /* 0x2040000006089fae */ /* 0x0201e2000c101d68 */
[----:B------:R-:W-:-:S03]  /*eaf0*/  ISETP.GE.AND P1, PT, R5, R0, PT ;  /* 0x000000000500720c */ /* 0x000fc60003f26270 */
[----:B------:R-:W1:Y:S04]  /*eb00*/  SHFL.IDX PT, R5, R4, 0x1, 0x181f ;  /* 0x00381f0004057f89 */ /* 0x000e6800000e0000 */
[----:B0-----:R-:W0:Y:S06]  /*eb10*/  SHFL.IDX PT, R6, R3, 0x1, 0x181f ;  /* 0x00381f0003067f89 */ /* 0x001e2c00000e0000 */
[----:B-1----:R-:W-:-:S05]  /*eb20*/  @!P1 LEA R5, P2, R9, R5, 0x1 ;  /* 0x0000000509059211 */ /* 0x002fca00078408ff */
[----:B0-----:R-:W-:-:S04]  /*eb30*/  @!P1 IMAD.X R6, RZ, RZ, R6, P2 ;  /* 0x000000ffff069224 */ /* 0x001fc800010e0606 */
[----:B------:R-:W-:Y:S02]  /*eb40*/  @!P1 IMAD.MOV.U32 R7, RZ, RZ, R6 ;  /* 0x000000ffff079224 */ /* 0x000fe400078e0006 */
[----:B------:R-:W-:Y:S02]  /*eb50*/  @!P1 IMAD.MOV.U32 R6, RZ, RZ, R5 ;  /* 0x000000ffff069224 */ /* 0x000fe400078e0005 */
[----:B------:R-:W-:-:S03]  /*eb60*/  VIADD R5, R2, 0x20 ;  /* 0x0000002002057836 */ /* 0x000fc60000000000 */
[----:B------:R0:W-:Y:S02]  /*eb70*/  @!P1 LDGSTS.E.BYPASS.LTC128B.128 [R8+0x20c00], desc[UR40][R6.64], !P0 ;  /* 0x20c0000006089fae */ /* 0x0001e4000c101d68 */
[----:B------:R-:W-:Y:S02]  /*eb80*/  ISETP.GE.AND P1, PT, R5, R0, PT ;  /* 0x000000000500720c */ /* 0x000fe40003f26270 */
[----:B------:R-:W1:Y:S04]  /*eb90*/  SHFL.IDX PT, R5, R4, 0x2, 0x181f ;  /* 0x00581f0004057f89 */ /* 0x000e6800000e0000 */
[----:B0-----:R-:W0:Y:S07]  /*eba0*/  SHFL.IDX PT, R6, R3, 0x2, 0x181f ;  /* 0x00581f0003067f89 */ /* 0x001e2e00000e0000 */
[----:B-1----:R-:W-:-:S05]  /*ebb0*/  @!P1 LEA R5, P2, R9, R5, 0x1 ;  /* 0x0000000509059211 */ /* 0x002fca00078408ff */
[----:B0-----:R-:W-:-:S04]  /*ebc0*/  @!P1 IMAD.X R6, RZ, RZ, R6, P2 ;  /* 0x000000ffff069224 */ /* 0x001fc800010e0606 */
[----:B------:R-:W-:Y:S02]  /*ebd0*/  @!P1 IMAD.MOV.U32 R7, RZ, RZ, R6 ;  /* 0x000000ffff079224 */ /* 0x000fe400078e0006 */
[----:B------:R-:W-:Y:S02]  /*ebe0*/  @!P1 IMAD.MOV.U32 R6, RZ, RZ, R5 ;  /* 0x000000ffff069224 */ /* 0x000fe400078e0005 */
[----:B------:R0:W1:Y:S04]  /*ebf0*/  SHFL.IDX PT, R5, R3, 0x3, 0x181f ;  /* 0x00781f0003057f89 */ /* 0x00006800000e0000 */
[----:B------:R0:W-:Y:S04]  /*ec00*/  @!P1 LDGSTS.E.BYPASS.LTC128B.128 [R8+0x21400], desc[UR40][R6.64], !P0 ;  /* 0x2140000006089fae */ /* 0x0001e8000c101d68 */
[----:B------:R0:W2:Y:S02]  /*ec10*/  SHFL.IDX PT, R3, R4, 0x3, 0x181f ;  /* 0x00781f0004037f89 */ /* 0x0000a400000e0000 */
.L_x_588:
[----:B------:R-:W-:-:S05]  /*ec20*/  VIADD R2, R2, 0x30 ;  /* 0x0000003002027836 */ /* 0x000fca0000000000 */
[----:B------:R-:W-:-:S13]  /*ec30*/  ISETP.GE.AND P1, PT, R2, R0, PT ;  /* 0x000000000200720c */ /* 0x000fda0003f26270 */
[----:B--2---:R-:W-:-:S05]  /*ec40*/  @!P1 LEA R2, P2, R9, R3, 0x1 ;  /* 0x0000000309029211 */ /* 0x004fca00078408ff */
[----:B01----:R-:W-:-:S05]  /*ec50*/  @!P1 IMAD.X R3, RZ, RZ, R5, P2 ;  /* 0x000000ffff039224 */ /* 0x003fca00010e0605 */
[----:B------:R-:W-:Y:S01]  /*ec60*/  @!PT LDS RZ, [RZ] ;  /* 0x00000000fffff984 */ /* 0x000fe20000000800 */
[----:B------:R-:W-:Y:S01]  /*ec70*/  @!PT LDS RZ, [RZ] ;  /* 0x00000000fffff984 */ /* 0x000fe20000000800 */
[----:B------:R-:W-:Y:S01]  /*ec80*/  @!PT LDS RZ, [RZ] ;  /* 0x00000000fffff984 */ /* 0x000fe20000000800 */
[----:B------:R0:W-:Y:S01]  /*ec90*/  @!P1 LDGSTS.E.BYPASS.LTC128B.128 [R8+0x21c00], desc[UR40][R2.64], !P0 ;  /* 0x21c0000002089fae */ /* 0x0001e2000c101d68 */
[----:B------:R-:W-:Y:S01]  /*eca0*/  PLOP3.LUT P0, PT, PT, PT, PT, 0x80, 0x0 ;  /* 0x000000000000781c */ /* 0x000fe20003f0f070 */
[----:B------:R-:W-:-:S12]  /*ecb0*/  NOP ;  /* 0x0000000000007918 */ /* 0x000fd80000000000 */
.L_x_463:
[----:B------:R-:W-:Y:S02]  /*ecc0*/  PLOP3.LUT P1, PT, P1, P0, PT, 0xa2, 0x0 ;  /* 0x000000000000781c */ /* 0x000fe40000f21472 */
[----:B------:R-:W-:-:S08]  /*ecd0*/  @P0 R2UR P1, UR4, R18 ;  /* 0x00000000120402ca */ /* 0x000fd00000020000 */
[----:B------:R-:W-:-:S05]  /*ece0*/  @P0 PLOP3.LUT P0, PT, P1, PT, PT, 0x80, 0x0 ;  /* 0x000000000000081c */ /* 0x000fca0000f0f070 */
[----:B------:R-:W-:Y:S01]  /*ecf0*/  @!P1 SYNCS.ARRIVE.TRANS64.RED.A0T1 RZ, [UR4+0x28c00], RZ ;  /* 0x028c00ffffff99a7 */ /* 0x000fe20008200404 */
[----:B------:R-:W-:Y:S07]  /*ed00*/  @!P1 ARRIVES.LDGSTSBAR.64.TRANSCNT [UR4+0x28c00] ;  /* 0x028c0000ff0099b0 */ /* 0x000fee0008000a84 */
[----:B------:R-:W-:Y:S05]  /*ed10*/  @P0 BRA.U.ANY `(.L_x_463) ;  /* 0xfffffffd00e80947 */ /* 0x000fea000393ffff */
[----:B0-----:R-:W2:Y:S02]  /*ed20*/  LDL.LU R2, [R1+0x50] ;  /* 0x0000500001027983 */ /* 0x001ea40000300800 */
[----:B--2---:R-:W-:-:S05]  /*ed30*/  VIADD R2, R2, 0x1 ;  /* 0x0000000102027836 */ /* 0x004fca0000000000 */
[----:B------:R0:W-:Y:S01]  /*ed40*/  STL [R1+0x50], R2 ;  /* 0x0000500201007387 */ /* 0x0001e20000100800 */
[----:B------:R-:W-:-:S04]  /*ed50*/  LEA.HI R0, R2, R2, RZ, 0x1 ;  /* 0x0000000202007211 */ /* 0x000fc800078f08ff */
[----:B------:R-:W-:-:S05]  /*ed60*/  LOP3.LUT R0, R0, 0xfffffffe, RZ, 0xc0, !PT ;  /* 0xfffffffe00007812 */ /* 0x000fca00078ec0ff */
[----:B------:R-:W-:-:S05]  /*ed70*/  IMAD.IADD R0, R2, 0x1, -R0 ;  /* 0x0000000102007824 */ /* 0x000fca00078e0a00 */
[----:B------:R-:W-:Y:S01]  /*ed80*/  SHF.L.U32 R0, R0, 0x1f, RZ ;  /* 0x0000001f00007819 */ /* 0x000fe200000006ff */
[----:B------:R-:W-:Y:S01]  /*ed90*/  NOP ;  /* 0x0000000000007918 */ /* 0x000fe20000000000 */
[----:B------:R0:W-:Y:S01]  /*eda0*/  SYNCS.ARRIVE.TRANS64.A1T0 RZ, [R18+URZ+0x28c00], RZ ;  /* 0x028c00ff12ff79a7 */ /* 0x0001e2000810003f */
[----:B------:R-:W-:Y:S01]  /*edb0*/  BSSY B0, `(.L_x_464) ;  /* 0x0000003000007945 */ /* 0x000fe20003800000 */
[----:B------:R-:W1:Y:S03]  /*edc0*/  SYNCS.PHASECHK.TRANS64.TRYWAIT P0, [R18+URZ+0x28c20], R0 ;  /* 0x028c2000120075a7 */ /* 0x000e66000800017f */
[----:B01----:R-:W-:Y:S05]  /*edd0*/  @!P0 BRA `(.L_x_465) ;  /* 0x00000050001c8947 */ /* 0x003fea0003800000 */
.L_x_589:
[----:B------:R-:W-:Y:S05]  /*ede0*/  BSYNC B0 ;  /* 0x0000000000007941 */ /* 0x000fea0003800000 */
.L_x_464:
[----:B------:R-:W2:Y:S01]  /*edf0*/  LDL R2, [R1+0x18] ;  /* 0x0000180001027983 */ /* 0x000ea20000100800 */
[----:B------:R-:W-:Y:S01]  /*ee00*/  BSSY B0, `(.L_x_466) ;  /* 0x0000096000007945 */ /* 0x000fe20003800000 */
[----:B--2---:R-:W-:-:S13]  /*ee10*/  ISETP.NE.AND P0, PT, R2, RZ, PT ;  /* 0x000000ff0200720c */ /* 0x004fda0003f05270 */
[----:B------:R-:W-:Y:S05]  /*ee20*/  @!P0 BRA `(.L_x_467) ;  /* 0x00000008004c8947 */ /* 0x000fea0003800000 */
[----:B------:R-:W2:Y:S01]  /*ee30*/  LDL R2, [R1+0x10] ;  /* 0x0000100001027983 */ /* 0x000ea20000100800 */
[----:B0-----:R-:W-:Y:S01]  /*ee40*/  IMAD R0, R19, 0x8, R18 ;  /* 0x0000000813007824 */ /* 0x001fe200078e0212 */
[----:B------:R-:W-:Y:S01]  /*ee50*/  BSSY B1, `(.L_x_468) ;  /* 0x0000007000017945 */ /* 0x000fe20003800000 */
[----:B------:R-:W0:Y:S02]  /*ee60*/  S2R R3, SR_TID.X ;  /* 0x0000000000037919 */ /* 0x000e240000002100 */
[----:B0-----:R-:W-:-:S04]  /*ee70*/  LOP3.LUT R3, R3, 0x7f, RZ, 0xc0, !PT ;  /* 0x0000007f03037812 */ /* 0x001fc800078ec0ff */
[----:B------:R-:W-:Y:S02]  /*ee80*/  ISETP.NE.AND P1, PT, R3, RZ, PT ;  /* 0x000000ff0300720c */ /* 0x000fe40003f25270 */
[----:B--2---:R-:W-:-:S04]  /*ee90*/  SHF.L.U32 R2, R2, 0x1f, RZ ;  /* 0x0000001f02027819 */ /* 0x004fc800000006ff */
[----:B------:R-:W0:Y:S02]  /*eea0*/  SYNCS.PHASECHK.TRANS64.TRYWAIT P0, [R0+URZ+0x28c60], R2 ;  /* 0x028c6002000075a7 */ /* 0x000e24000800017f */
[----:B0-----:R-:W-:Y:S05]  /*eeb0*/  @!P0 BRA `(.L_x_469) ;  /* 0x0000004c00f88947 */ /* 0x001fea0003800000 */
.L_x_590:
[----:B------:R-:W-:Y:S05]  /*eec0*/  BSYNC B1 ;  /* 0x0000000000017941 */ /* 0x000fea0003800000 */
.L_x_468:
[----:B------:R-:W-:Y:S04]  /*eed0*/  BSSY B1, `(.L_x_470) ;  /* 0x0000009000017945 */ /* 0x000fe80003800000 */
[----:B------:R-:W-:Y:S05]  /*eee0*/  @P1 BRA `(.L_x_471) ;  /* 0x00000000001c1947 */ /* 0x000fea0003800000 */
[----:B------:R-:W1:Y:S01]  /*eef0*/  S2R R3, SR_TID.X ;  /* 0x0000000000037919 */ /* 0x000e620000002100 */
[----:B0-----:R-:W-:-:S04]  /*ef00*/  IMAD.MOV.U32 R2, RZ, RZ, 0x10000 ;  /* 0x00010000ff027424 */ /* 0x001fc800078e00ff */
[----:B------:R2:W-:Y:S01]  /*ef10*/  SYNCS.ARRIVE.TRANS64 RZ, [R0+URZ+0x28c50], R2 ;  /* 0x028c500200ff79a7 */ /* 0x0005e2000800003f */
[----:B-1----:R-:W-:-:S04]  /*ef20*/  LOP3.LUT R3, R3, 0x1f, RZ, 0xc0, !PT ;  /* 0x0000001f03037812 */ /* 0x002fc800078ec0ff */
[----:B------:R-:W-:-:S13]  /*ef30*/  ISETP.NE.AND P0, PT, R3, RZ, PT ;  /* 0x000000ff0300720c */ /* 0x000fda0003f05270 */
[----:B--2---:R-:W-:Y:S05]  /*ef40*/  @!P0 BRA `(.L_x_471) ;  /* 0x0000000000048947 */ /* 0x004fea0003800000 */
[----:B------:R-:W-:Y:S01]  /*ef50*/  BPT.TRAP 0x1 ;  /* 0x000000040000795c */ /* 0x000fe20000300000 */
.L_x_471:
[----:B------:R-:W-:Y:S05]  /*ef60*/  BSYNC B1 ;  /* 0x0000000000017941 */ /* 0x000fea0003800000 */
.L_x_470:
[----:B------:R-:W2:Y:S04]  /*ef70*/  LDL R3, [R1+0x1c] ;  /* 0x00001c0001037983 */ /* 0x000ea80000100800 */
[----:B0-----:R-:W2:Y:S01]  /*ef80*/  LDL.LU R2, [R1+0x28] ;  /* 0x0000280001027983 */ /* 0x001ea20000300800 */
[----:B------:R-:W-:Y:S01]  /*ef90*/  UIADD3 UR4, UP0, UR38, 0x470, URZ ;  /* 0x0000047026047890 */ /* 0x000fe2000ff1e03f */
[----:B------:R-:W-:Y:S01]  /*efa0*/  PLOP3.LUT P0, PT, PT, PT, PT, 0x80, 0x0 ;  /* 0x000000000000781c */ /* 0x000fe20003f0f070 */
[----:B------:R-:W-:Y:S01]  /*efb0*/  VIADD R0, R0, 0x28c50 ;  /* 0x00028c5000007836 */ /* 0x000fe20000000000 */
[----:B------:R-:W-:Y:S01]  /*efc0*/  UMOV UR6, 0x0 ;  /* 0x0000000000067882 */ /* 0x000fe20000000000 */
[----:B------:R-:W-:Y:S01]  /*efd0*/  UIADD3.X UR5, URZ, UR39, URZ, UP0, !UPT ;  /* 0x000000273f057290 */ /* 0x000fe200087fe43f */
[----:B------:R-:W-:Y:S01]  /*efe0*/  UMOV UR7, 0x14f00000 ;  /* 0x14f0000000077882 */ /* 0x000fe20000000000 */
[----:B------:R-:W-:Y:S01]  /*eff0*/  UMOV UR10, URZ ;  /* 0x0000003f000a7c82 */ /* 0x000fe20008000000 */
[----:B--2---:R-:W-:-:S02]  /*f000*/  IMAD R3, R2, 0x40, R3 ;  /* 0x0000004002037824 */ /* 0x004fc400078e0203 */
[----:B------:R-:W-:-:S04]  /*f010*/  IMAD R2, R19, 0x10000, R18 ;  /* 0x0001000013027824 */ /* 0x000fc800078e0212 */
[----:B------:R-:W-:-:S07]  /*f020*/  VIADD R4, R2, 0x400 ;  /* 0x0000040002047836 */ /* 0x000fce0000000000 */
.L_x_472:
[----:B------:R-:W-:-:S13]  /*f030*/  @P0 ELECT P1, URZ, PT ;  /* 0x00000000003f082f */ /* 0x000fda0003820000 */
[----:B------:R-:W-:Y:S02]  /*f040*/  @P1 R2UR UR13, R16 ;  /* 0x00000000100d12ca */ /* 0x000fe400000e0000 */
[----:B------:R-:W-:Y:S02]  /*f050*/  @P1 R2UR UR12, R17 ;  /* 0x00000000110c12ca */ /* 0x000fe400000e0000 */
[----:B------:R-:W-:Y:S02]  /*f060*/  @P1 R2UR UR11, R3 ;  /* 0x00000000030b12ca */ /* 0x000fe400000e0000 */
[----:B------:R-:W-:Y:S02]  /*f070*/  @P1 R2UR UR9, R0 ;  /* 0x00000000000912ca */ /* 0x000fe400000e0000 */
[----:B------:R-:W-:Y:S02]  /*f080*/  @P1 R2UR UR8, R4 ;  /* 0x00000000040812ca */ /* 0x000fe400000e0000 */
[----:B------:R-:W-:-:S02]  /*f090*/  @P1 PLOP3.LUT P0, PT, P1, PT, PT, 0x8, 0x0 ;  /* 0x000000000000181c */ /* 0x000fc40000f0e170 */
[----:B------:R-:W-:-:S09]  /*f0a0*/  PLOP3.LUT P1, PT, PT, PT, PT, 0x8, 0x0 ;  /* 0x000000000000781c */ /* 0x000fd20003f2e170 */
[----:B------:R0:W-:Y:S02]  /*f0b0*/  UTMALDG.4D [UR8], [UR4], desc[UR6] ;  /* 0x00000608040075b4 */ /* 0x0001e40008019000 */
[----:B0-----:R-:W-:Y:S05]  /*f0c0*/  @P0 BRA.U.ANY `(.L_x_472) ;  /* 0xfffffffd00d80947 */ /* 0x001fea000393ffff */
[----:B------:R-:W-:Y:S01]  /*f0d0*/  PLOP3.LUT P0, PT, PT, PT, PT, 0x80, 0x0 ;  /* 0x000000000000781c */ /* 0x000fe20003f0f070 */
[----:B------:R-:W-:Y:S01]  /*f0e0*/  VIADD R4, R2, 0x2400 ;  /* 0x0000240002047836 */ /* 0x000fe20000000000 */
[----:B------:R-:W-:Y:S01]  /*f0f0*/  UMOV UR6, 0x0 ;  /* 0x0000000000067882 */ /* 0x000fe20000000000 */
[----:B------:R-:W-:Y:S01]  /*f100*/  UMOV UR7, 0x14f00000 ;  /* 0x14f0000000077882 */ /* 0x000fe20000000000 */
[----:B------:R-:W-:-:S09]  /*f110*/  UMOV UR10, 0x40 ;  /* 0x00000040000a7882 */ /* 0x000fd20000000000 */
.L_x_473:
        /* <DEDUP_REMOVED lines=15> */
.L_x_474:
        /* <DEDUP_REMOVED lines=15> */
.L_x_475:
        /* <DEDUP_REMOVED lines=15> */
.L_x_476:
        /* <DEDUP_REMOVED lines=15> */
.L_x_477:
        /* <DEDUP_REMOVED lines=15> */
.L_x_478:
        /* <DEDUP_REMOVED lines=15> */
.L_x_479:
        /* <DEDUP_REMOVED lines=9> */
[----:B-1----:R-:W-:Y:S05]  /*f750*/  @P0 BRA.U.ANY `(.L_x_479) ;  /* 0xfffffffd00d80947 */ /* 0x002fea000393ffff */
.L_x_467:
[----:B------:R-:W-:Y:S05]  /*f760*/  BSYNC B0 ;  /* 0x0000000000007941 */ /* 0x000fea0003800000 */
.L_x_466:
[----:B------:R-:W0:Y:S04]  /*f770*/  LDL R4, [R1+0x2c] ;  /* 0x00002c0001047983 */ /* 0x000e280000100800 */
[----:B------:R-:W2:Y:S01]  /*f780*/  LDL R5, [R1+0x20] ;  /* 0x0000200001057983 */ /* 0x000ea20000100800 */
[----:B------:R-:W-:Y:S01]  /*f790*/  BSSY B0, `(.L_x_480) ;  /* 0x00002a7000007945 */ /* 0x000fe20003800000 */
[----:B0-----:R-:W-:-:S05]  /*f7a0*/  VIADD R0, R4, 0xfffffffe ;  /* 0xfffffffe04007836 */ /* 0x001fca0000000000 */
[----:B--2---:R-:W-:-:S13]  /*f7b0*/  ISETP.GE.AND P0, PT, R0, R5, PT ;  /* 0x000000050000720c */ /* 0x004fda0003f06270 */
[----:B------:R-:W-:Y:S05]  /*f7c0*/  @!P0 BRA `(.L_x_481) ;  /* 0x00000028008c8947 */ /* 0x000fea0003800000 */
[----:B------:R-:W2:Y:S04]  /*f7d0*/  LDL.LU R7, [R1+0x58] ;  /* 0x0000580001077983 */ /* 0x000ea80000300800 */
[----:B------:R-:W3:Y:S04]  /*f7e0*/  LDL.LU R6, [R1+0x34] ;  /* 0x0000340001067983 */ /* 0x000ee80000300800 */
[----:B------:R-:W4:Y:S01]  /*f7f0*/  LDL.LU R4, [R1+0x3c] ;  /* 0x00003c0001047983 */ /* 0x000f220000300800 */
[----:B------:R-:W-:Y:S01]  /*f800*/  LOP3.LUT R5, RZ, R5, RZ, 0x33, !PT ;  /* 0x00000005ff057212 */ /* 0x000fe200078e33ff */
[----:B------:R-:W-:Y:S01]  /*f810*/  BSSY B2, `(.L_x_482) ;  /* 0x00000e4000027945 */ /* 0x000fe20003800000 */
[----:B--2---:R-:W-:-:S04]  /*f820*/  VIADD R2, R7, 0x1 ;  /* 0x0000000107027836 */ /* 0x004fc80000000000 */
[----:B---3--:R-:W-:-:S05]  /*f830*/  IMAD R2, R2, R6, RZ ;  /* 0x0000000602027224 */ /* 0x008fca00078e02ff */
[----:B----4-:R-:W-:-:S05]  /*f840*/  VIMNMX R4, R4, R2, PT ;  /* 0x0000000204047248 */ /* 0x010fca0003fe0100 */
[----:B------:R-:W-:-:S05]  /*f850*/  IMAD.MOV R2, RZ, RZ, -R4 ;  /* 0x000000ffff027224 */ /* 0x000fca00078e0a04 */
[----:B------:R-:W-:-:S05]  /*f860*/  VIADDMNMX R5, R2, 0x1, R5, !PT ;  /* 0x0000000102057846 */ /* 0x000fca0007800105 */
[----:B------:R-:W-:-:S05]  /*f870*/  IMAD.IADD R2, R4, 0x1, R5 ;  /* 0x0000000104027824 */ /* 0x000fca00078e0205 */
[----:B------:R-:W-:-:S04]  /*f880*/  LOP3.LUT R2, R2, 0x1, RZ, 0xc0, !PT ;  /* 0x0000000102027812 */ /* 0x000fc800078ec0ff */
[----:B------:R-:W-:-:S13]  /*f890*/  ISETP.NE.U32.AND P0, PT, R2, 0x1, PT ;  /* 0x000000010200780c */ /* 0x000fda0003f05070 */
[----:B------:R-:W-:Y:S05]  /*f8a0*/  @P0 BRA `(.L_x_483) ;  /* 0x0000000c00680947 */ /* 0x000fea0003800000 */
[----:B------:R-:W2:Y:S04]  /*f8b0*/  LDL R6, [R1+0x18] ;  /* 0x0000180001067983 */ /* 0x000ea80000100800 */
[----:B------:R-:W3:Y:S01]  /*f8c0*/  LDL.LU R8, [R1+0x10] ;  /* 0x0000100001087983 */ /* 0x000ee20000300800 */
[----:B------:R-:W-:Y:S01]  /*f8d0*/  VIADD R19, R19, 0x1 ;  /* 0x0000000113137836 */ /* 0x000fe20000000000 */
[----:B------:R-:W-:Y:S04]  /*f8e0*/  BSSY B1, `(.L_x_484) ;  /* 0x00000d4000017945 */ /* 0x000fe80003800000 */
[----:B------:R-:W-:-:S04]  /*f8f0*/  ISETP.NE.AND P0, PT, R19, 0x2, PT ;  /* 0x000000021300780c */ /* 0x000fc80003f05270 */
[----:B------:R-:W-:Y:S02]  /*f900*/  SEL R2, RZ, 0x1, P0 ;  /* 0x00000001ff027807 */ /* 0x000fe40000000000 */
[----:B------:R-:W-:Y:S02]  /*f910*/  SEL R19, R19, RZ, P0 ;  /* 0x000000ff13137207 */ /* 0x000fe40000000000 */
[----:B--2---:R-:W-:Y:S02]  /*f920*/  ISETP.NE.AND P2, PT, R6, RZ, PT ;  /* 0x000000ff0600720c */ /* 0x004fe40003f45270 */
[----:B---3--:R-:W-:-:S05]  /*f930*/  LOP3.LUT R8, R8, R2, RZ, 0x3c, !PT ;  /* 0x0000000208087212 */ /* 0x008fca00078e3cff */
[----:B------:R0:W-:Y:S06]  /*f940*/  STL [R1+0x10], R8 ;  /* 0x0000100801007387 */ /* 0x0001ec0000100800 */
[----:B------:R-:W-:Y:S05]  /*f950*/  @!P2 BRA `(.L_x_485) ;  /* 0x0000000c0030a947 */ /* 0x000fea0003800000 */
[----:B------:R-:W-:Y:S02]  /*f960*/  ULDC.64 UR4, c[0x0][0x418] ;  /* 0x0001060000047ab9 */ /* 0x000fe40000000a00 */
[----:B------:R-:W-:-:S04]  /*f970*/  ISETP.NE.U32.AND P0, PT, RZ, UR4, PT ;  /* 0x00000004ff007c0c */ /* 0x000fc8000bf05070 */
[----:B------:R-:W-:-:S13]  /*f980*/  ISETP.NE.AND.EX P0, PT, RZ, UR5, PT, P0 ;  /* 0x00000005ff007c0c */ /* 0x000fda000bf05300 */
[----:B------:R-:W-:Y:S05]  /*f990*/  @!P0 BRA `(.L_x_486) ;  /* 0x00000000004c8947 */ /* 0x000fea0003800000 */
[----:B------:R-:W2:Y:S01]  /*f9a0*/  LDL R10, [R1+0x14] ;  /* 0x00001400010a7983 */ /* 0x000ea20000100800 */
[----:B------:R-:W1:Y:S01]  /*f9b0*/  LDC R7, c[0x0][0x43c] ;  /* 0x00010f00ff077b82 */ /* 0x000e620000000800 */
[----:B------:R-:W-:Y:S02]  /*f9c0*/  ULDC.64 UR6, c[0x0][0x428] ;  /* 0x00010a0000067ab9 */ /* 0x000fe40000000a00 */
[----:B------:R-:W3:Y:S01]  /*f9d0*/  LDL R9, [R1+0x8] ;  /* 0x0000080001097983 */ /* 0x000ee20000100800 */
[----:B-1----:R-:W-:-:S13]  /*f9e0*/  ISETP.NE.AND P0, PT, R7, 0x1, PT ;  /* 0x000000010700780c */ /* 0x002fda0003f05270 */
[----:B------:R-:W1:Y:S02]  /*f9f0*/  @P0 LDC.64 R2, c[0x0][0x440] ;  /* 0x00011000ff020b82 */ /* 0x000e640000000a00 */
[----:B-1----:R-:W-:-:S04]  /*fa00*/  @P0 IMAD.HI.U32 R6, R0, R2, RZ ;  /* 0x0000000200060227 */ /* 0x002fc800078e00ff */
[----:B------:R-:W-:Y:S01]  /*fa10*/  IMAD.MOV.U32 R2, RZ, RZ, R0 ;  /* 0x000000ffff027224 */ /* 0x000fe200078e0000 */
[----:B------:R-:W-:-:S05]  /*fa20*/  @P0 SHF.R.U32.HI R2, RZ, R3, R6 ;  /* 0x00000003ff020219 */ /* 0x000fca0000011606 */
[----:B------:R-:W-:-:S04]  /*fa30*/  IMAD.MOV R3, RZ, RZ, -R2 ;  /* 0x000000ffff037224 */ /* 0x000fc800078e0a02 */
[----:B------:R-:W-:Y:S01]  /*fa40*/  IMAD R0, R7, R3, R0 ;  /* 0x0000000307007224 */ /* 0x000fe200078e0200 */
[----:B------:R-:W-:Y:S01]  /*fa50*/  SHF.R.S32.HI R3, RZ, 0x1f, R2 ;  /* 0x0000001fff037819 */ /* 0x000fe20000011402 */
[----:B--2---:R-:W-:-:S04]  /*fa60*/  IMAD R6, R10, UR6, RZ ;  /* 0x000000060a067c24 */ /* 0x004fc8000f8e02ff */
[C---:B---3--:R-:W-:Y:S02]  /*fa70*/  IMAD R6, R9.reuse, UR7, R6 ;  /* 0x0000000709067c24 */ /* 0x048fe4000f8e0206 */
[----:B------:R-:W-:-:S04]  /*fa80*/  IMAD.WIDE.U32 R2, R9, UR6, R2 ;  /* 0x0000000609027c25 */ /* 0x000fc8000f8e0002 */
[----:B------:R-:W-:Y:S01]  /*fa90*/  IMAD.IADD R3, R6, 0x1, R3 ;  /* 0x0000000106037824 */ /* 0x000fe200078e0203 */
[----:B------:R-:W-:-:S04]  /*faa0*/  LEA R6, P0, R2, UR4, 0x2 ;  /* 0x0000000402067c11 */ /* 0x000fc8000f8010ff */
[----:B------:R-:W-:-:S05]  /*fab0*/  LEA.HI.X R7, R2, UR5, R3, 0x2, P0 ;  /* 0x0000000502077c11 */ /* 0x000fca00080f1403 */
[----:B------:R1:W5:Y:S04]  /*fac0*/  LDG.E R16, desc[UR40][R6.64] ;  /* 0x0000002806107981 */ /* 0x000368000c1e1900 */
.L_x_486:
[----:B------:R-:W-:Y:S01]  /*fad0*/  IMAD R3, R19, 0x8, R18 ;  /* 0x0000000813037824 */ /* 0x000fe200078e0212 */
[----:B------:R-:W-:Y:S01]  /*fae0*/  SHF.L.U32 R2, R8, 0x1f, RZ ;  /* 0x0000001f08027819 */ /* 0x000fe200000006ff */
[----:B-1----:R-:W1:Y:S01]  /*faf0*/  S2R R6, SR_TID.X ;  /* 0x0000000000067919 */ /* 0x002e620000002100 */
[----:B------:R-:W-:Y:S02]  /*fb00*/  BSSY B3, `(.L_x_487) ;  /* 0x0000005000037945 */ /* 0x000fe40003800000 */
[----:B------:R-:W2:Y:S01]  /*fb10*/  SYNCS.PHASECHK.TRANS64.TRYWAIT P0, [R3+URZ+0x28c40], R2 ;  /* 0x028c4002030075a7 */ /* 0x000ea2000800017f */
[----:B-1----:R-:W-:-:S04]  /*fb20*/  LOP3.LUT R6, R6, 0x7f, RZ, 0xc0, !PT ;  /* 0x0000007f06067812 */ /* 0x002fc800078ec0ff */
[----:B------:R-:W-:Y:S01]  /*fb30*/  ISETP.NE.AND P1, PT, R6, RZ, PT ;  /* 0x000000ff0600720c */ /* 0x000fe20003f25270 */
[----:B--2---:R-:W-:-:S12]  /*fb40*/  @!P0 BRA `(.L_x_488) ;  /* 0x0000004000e88947 */ /* 0x004fd80003800000 */
.L_x_591:
[----:B------:R-:W-:Y:S05]  /*fb50*/  BSYNC B3 ;  /* 0x0000000000037941 */ /* 0x000fea0003800000 */
.L_x_487:
[----:B------:R-:W-:Y:S04]  /*fb60*/  BSSY B3, `(.L_x_489) ;  /* 0x0000009000037945 */ /* 0x000fe80003800000 */
[----:B------:R-:W-:Y:S05]  /*fb70*/  @P1 BRA `(.L_x_490) ;  /* 0x00000000001c1947 */ /* 0x000fea0003800000 */
[----:B------:R-:W2:Y:S01]  /*fb80*/  S2R R7, SR_TID.X ;  /* 0x0000000000077919 */ /* 0x000ea20000002100 */
[----:B------:R-:W-:-:S04]  /*fb90*/  IMAD.MOV.U32 R6, RZ, RZ, 0x2000 ;  /* 0x00002000ff067424 */ /* 0x000fc800078e00ff */
[----:B------:R3:W-:Y:S01]  /*fba0*/  SYNCS.ARRIVE.TRANS64 RZ, [R3+URZ+0x28c30], R6 ;  /* 0x028c300603ff79a7 */ /* 0x0007e2000800003f */
[----:B--2---:R-:W-:-:S04]  /*fbb0*/  LOP3.LUT R7, R7, 0x1f, RZ, 0xc0, !PT ;  /* 0x0000001f07077812 */ /* 0x004fc800078ec0ff */
[----:B------:R-:W-:-:S13]  /*fbc0*/  ISETP.NE.AND P0, PT, R7, RZ, PT ;  /* 0x000000ff0700720c */ /* 0x000fda0003f05270 */
[----:B---3--:R-:W-:Y:S05]  /*fbd0*/  @!P0 BRA `(.L_x_490) ;  /* 0x0000000000048947 */ /* 0x008fea0003800000 */
[----:B------:R-:W-:Y:S01]  /*fbe0*/  BPT.TRAP 0x1 ;  /* 0x000000040000795c */ /* 0x000fe20000300000 */
.L_x_490:
[----:B------:R-:W-:Y:S05]  /*fbf0*/  BSYNC B3 ;  /* 0x0000000000037941 */ /* 0x000fea0003800000 */
.L_x_489:
[----:B------:R-:W2:Y:S01]  /*fc00*/  LDL R7, [R1+0x1c] ;  /* 0x00001c0001077983 */ /* 0x000ea20000100800 */
[----:B------:R-:W-:Y:S01]  /*fc10*/  IMAD.MOV.U32 R10, RZ, RZ, RZ ;  /* 0x000000ffff0a7224 */ /* 0x000fe200078e00ff */
[----:B------:R-:W-:Y:S01]  /*fc20*/  UIADD3 UR4, UP0, UR38, 0x370, URZ ;  /* 0x0000037026047890 */ /* 0x000fe2000ff1e03f */
[----:B------:R-:W-:Y:S01]  /*fc30*/  IMAD R6, R19, 0x2000, R18 ;  /* 0x0000200013067824 */ /* 0x000fe200078e0212 */
[----:B------:R-:W-:Y:S01]  /*fc40*/  PLOP3.LUT P0, PT, PT, PT, PT, 0x80, 0x0 ;  /* 0x000000000000781c */ /* 0x000fe20003f0f070 */
[----:B------:R-:W-:Y:S01]  /*fc50*/  UMOV UR6, 0x0 ;  /* 0x0000000000067882 */ /* 0x000fe20000000000 */
[----:B------:R-:W-:Y:S01]  /*fc60*/  R2UR UR10, R10 ;  /* 0x000000000a0a72ca */ /* 0x000fe200000e0000 */
[----:B------:R-:W-:Y:S01]  /*fc70*/  VIADD R6, R6, 0x22400 ;  /* 0x0002240006067836 */ /* 0x000fe20000000000 */
[----:B------:R-:W-:Y:S01]  /*fc80*/  UIADD3.X UR5, URZ, UR39, URZ, UP0, !UPT ;  /* 0x000000273f057290 */ /* 0x000fe200087fe43f */
[----:B------:R-:W-:Y:S01]  /*fc90*/  UMOV UR7, 0x14f00000 ;  /* 0x14f0000000077882 */ /* 0x000fe20000000000 */
[----:B--2---:R-:W-:-:S02]  /*fca0*/  IMAD R0, R0, 0x40, R7 ;  /* 0x0000004000007824 */ /* 0x004fc400078e0207 */
[----:B------:R-:W-:-:S09]  /*fcb0*/  VIADD R7, R3, 0x28c30 ;  /* 0x00028c3003077836 */ /* 0x000fd20000000000 */
.L_x_491:
[----:B------:R-:W-:-:S13]  /*fcc0*/  @P0 ELECT P2, URZ, PT ;  /* 0x00000000003f082f */ /* 0x000fda0003840000 */
[----:B-----5:R-:W-:Y:S02]  /*fcd0*/  @P2 R2UR UR13, R16 ;  /* 0x00000000100d22ca */ /* 0x020fe400000e0000 */
[----:B------:R-:W-:Y:S02]  /*fce0*/  @P2 R2UR UR12, R17 ;  /* 0x00000000110c22ca */ /* 0x000fe400000e0000 */
[----:B------:R-:W-:Y:S02]  /*fcf0*/  @P2 R2UR UR11, R0 ;  /* 0x00000000000b22ca */ /* 0x000fe400000e0000 */
[----:B------:R-:W-:Y:S02]  /*fd00*/  @P2 R2UR UR9, R7 ;  /* 0x00000000070922ca */ /* 0x000fe400000e0000 */
[----:B------:R-:W-:Y:S02]  /*fd10*/  @P2 R2UR UR8, R6 ;  /* 0x00000000060822ca */ /* 0x000fe400000e0000 */
[----:B------:R-:W-:-:S02]  /*fd20*/  @P2 PLOP3.LUT P0, PT, P2, PT, PT, 0x8, 0x0 ;  /* 0x000000000000281c */ /* 0x000fc4000170e170 */
[----:B------:R-:W-:-:S09]  /*fd30*/  PLOP3.LUT P2, PT, PT, PT, PT, 0x8, 0x0 ;  /* 0x000000000000781c */ /* 0x000fd20003f4e170 */
[----:B------:R2:W-:Y:S02]  /*fd40*/  UTMALDG.4D [UR8], [UR4], desc[UR6] ;  /* 0x00000608040075b4 */ /* 0x0005e40008019000 */
[----:B--2---:R-:W-:Y:S05]  /*fd50*/  @P0 BRA.U.ANY `(.L_x_491) ;  /* 0xfffffffd00d80947 */ /* 0x004fea000393ffff */
[----:B------:R-:W2:Y:S01]  /*fd60*/  SYNCS.PHASECHK.TRANS64.TRYWAIT P0, [R3+URZ+0x28c60], R2 ;  /* 0x028c6002030075a7 */ /* 0x000ea2000800017f */
[----:B------:R-:W-:Y:S04]  /*fd70*/  BSSY B3, `(.L_x_492) ;  /* 0x0000002000037945 */ /* 0x000fe80003800000 */
[----:B--2---:R-:W-:Y:S05]  /*fd80*/  @!P0 BRA `(.L_x_493) ;  /* 0x00000040006c8947 */ /* 0x004fea0003800000 */
.L_x_592:
[----:B------:R-:W-:Y:S05]  /*fd90*/  BSYNC B3 ;  /* 0x0000000000037941 */ /* 0x000fea0003800000 */
.L_x_492:
[----:B------:R-:W-:Y:S01]  /*fda0*/  BSSY B3, `(.L_x_494) ;  /* 0x000000b000037945 */ /* 0x000fe20003800000 */
[----:B0-----:R-:W-:Y:S02]  /*fdb0*/  IMAD.MOV.U32 R8, RZ, RZ, 0x0 ;  /* 0x00000000ff087424 */ /* 0x001fe400078e00ff */
[----:B------:R-:W-:Y:S01]  /*fdc0*/  IMAD.MOV.U32 R9, RZ, RZ, 0x14f00000 ;  /* 0x14f00000ff097424 */ /* 0x000fe200078e00ff */
[----:B------:R-:W-:Y:S06]  /*fdd0*/  @P1 BRA `(.L_x_495) ;  /* 0x00000000001c1947 */ /* 0x000fec0003800000 */
[----:B------:R-:W0:Y:S01]  /*fde0*/  S2R R6, SR_TID.X ;  /* 0x0000000000067919 */ /* 0x000e220000002100 */
[----:B-12---:R-:W-:-:S04]  /*fdf0*/  IMAD.MOV.U32 R2, RZ, RZ, 0x10000 ;  /* 0x00010000ff027424 */ /* 0x006fc800078e00ff */
[----:B------:R3:W-:Y:S01]  /*fe00*/  SYNCS.ARRIVE.TRANS64 RZ, [R3+URZ+0x28c50], R2 ;  /* 0x028c500203ff79a7 */ /* 0x0007e2000800003f */
[----:B0-----:R-:W-:-:S04]  /*fe10*/  LOP3.LUT R6, R6, 0x1f, RZ, 0xc0, !PT ;  /* 0x0000001f06067812 */ /* 0x001fc800078ec0ff */
[----:B------:R-:W-:-:S13]  /*fe20*/  ISETP.NE.AND P0, PT, R6, RZ, PT ;  /* 0x000000ff0600720c */ /* 0x000fda0003f05270 */
[----:B---3--:R-:W-:Y:S05]  /*fe30*/  @!P0 BRA `(.L_x_495) ;  /* 0x0000000000048947 */ /* 0x008fea0003800000 */
[----:B------:R-:W-:Y:S01]  /*fe40*/  BPT.TRAP 0x1 ;  /* 0x000000040000795c */ /* 0x000fe20000300000 */
.L_x_495:
[----:B------:R-:W-:Y:S05]  /*fe50*/  BSYNC B3 ;  /* 0x0000000000037941 */ /* 0x000fea0003800000 */
.L_x_494:
[----:B------:R-:W-:Y:S01]  /*fe60*/  R2UR UR10, R10 ;  /* 0x000000000a0a72ca */ /* 0x000fe200000e0000 */
[----:B-12---:R-:W-:Y:S01]  /*fe70*/  IMAD R2, R19, 0x10000, R18 ;  /* 0x0001000013027824 */ /* 0x006fe200078e0212 */
[----:B------:R-:W-:Y:S01]  /*fe80*/  R2UR UR6, R8 ;  /* 0x00000000080672ca */ /* 0x000fe200000e0000 */
[----:B------:R-:W-:Y:S01]  /*fe90*/  UIADD3 UR4, UP0, UR38, 0x470, URZ ;  /* 0x0000047026047890 */ /* 0x000fe2000ff1e03f */
[----:B------:R-:W-:Y:S01]  /*fea0*/  R2UR UR7, R9 ;  /* 0x00000000090772ca */ /* 0x000fe200000e0000 */
[----:B------:R-:W-:Y:S01]  /*feb0*/  VIADD R3, R3, 0x28c50 ;  /* 0x00028c5003037836 */ /* 0x000fe20000000000 */
[----:B------:R-:W-:Y:S01]  /*fec0*/  PLOP3.LUT P0, PT, PT, PT, PT, 0x80, 0x0 ;  /* 0x000000000000781c */ /* 0x000fe20003f0f070 */
[----:B------:R-:W-:Y:S01]  /*fed0*/  VIADD R6, R2, 0x400 ;  /* 0x0000040002067836 */ /* 0x000fe20000000000 */
[----:B------:R-:W-:-:S12]  /*fee0*/  UIADD3.X UR5, URZ, UR39, URZ, UP0, !UPT ;  /* 0x000000273f057290 */ /* 0x000fd800087fe43f */
.L_x_496:
        /* <DEDUP_REMOVED lines=10> */
[----:B------:R-:W-:Y:S01]  /*ff90*/  R2UR UR6, R8 ;  /* 0x00000000080672ca */ /* 0x000fe200000e0000 */
[----:B------:R-:W-:Y:S01]  /*ffa0*/  VIADD R6, R2, 0x2400 ;  /* 0x0000240002067836 */ /* 0x000fe20000000000 */
[----:B------:R-:W-:Y:S01]  /*ffb0*/  R2UR UR7, R9 ;  /* 0x00000000090772ca */ /* 0x000fe200000e0000 */
[----:B------:R-:W-:Y:S01]  /*ffc0*/  UMOV UR10, 0x40 ;  /* 0x00000040000a7882 */ /* 0x000fe20000000000 */
[----:B------:R-:W-:-:S13]  /*ffd0*/  PLOP3.LUT P0, PT, PT, PT, PT, 0x80, 0x0 ;  /* 0x000000000000781c */ /* 0x000fda0003f0f070 */
.L_x_497:
        /* <DEDUP_REMOVED lines=15> */
.L_x_498:
        /* <DEDUP_REMOVED lines=15> */
.L_x_499:
        /* <DEDUP_REMOVED lines=15> */
.L_x_500:
        /* <DEDUP_REMOVED lines=15> */
.L_x_501:
        /* <DEDUP_REMOVED lines=15> */
.L_x_502:
        /* <DEDUP_REMOVED lines=15> */
.L_x_503:
        /* <DEDUP_REMOVED lines=10> */
.L_x_485:
[----:B------:R-:W-:Y:S05]  /*10620*/  BSYNC B1 ;  /* 0x0000000000017941 */ /* 0x000fea0003800000 */
.L_x_484:
[----:B------:R-:W2:Y:S02]  /*10630*/  LDL.LU R6, [R1+0x2c] ;  /* 0x00002c0001067983 */ /* 0x000ea40000300800 */
[----:B--2---:R-:W-:-:S07]  /*10640*/  VIADD R0, R6, 0xfffffffd ;  /* 0xfffffffd06007836 */ /* 0x004fce0000000000 */
.L_x_483:
[----:B------:R-:W-:Y:S05]  /*10650*/  BSYNC B2 ;  /* 0x0000000000027941 */ /* 0x000fea0003800000 */
.L_x_482:
[----:B------:R-:W-:Y:S01]  /*10660*/  VIADD R5, R5, 0xfffffffe ;  /* 0xfffffffe05057836 */ /* 0x000fe20000000000 */
[----:B------:R-:W-:-:S04]  /*10670*/  LOP3.LUT R4, RZ, R4, RZ, 0x33, !PT ;  /* 0x00000004ff047212 */ /* 0x000fc800078e33ff */
[----:B------:R-:W-:-:S13]  /*10680*/  ISETP.NE.AND P0, PT, R5, R4, PT ;  /* 0x000000040500720c */ /* 0x000fda0003f05270 */
[----:B------:R-:W-:Y:S05]  /*10690*/  @!P0 BRA `(.L_x_481) ;  /* 0x0000001800d88947 */ /* 0x000fea0003800000 */
.L_x_544:
[----:B------:R-:W2:Y:S04]  /*106a0*/  LDL R3, [R1+0x18] ;  /* 0x0000180001037983 */ /* 0x000ea80000100800 */
[----:B------:R-:W3:Y:S01]  /*106b0*/  LDL.LU R2, [R1+0x10] ;  /* 0x0000100001027983 */ /* 0x000ee20000300800 */
[----:B------:R-:W-:Y:S01]  /*106c0*/  VIADD R7, R19, 0x1 ;  /* 0x0000000113077836 */ /* 0x000fe20000000000 */
[----:B------:R-:W-:Y:S05]  /*106d0*/  YIELD ;  /* 0x0000000000007946 */ /* 0x000fea0003800000 */
[----:B------:R-:W-:Y:S01]  /*106e0*/  ISETP.NE.AND P0, PT, R7, 0x2, PT ;  /* 0x000000020700780c */ /* 0x000fe20003f05270 */
[----:B------:R-:W-:Y:S03]  /*106f0*/  BSSY B1, `(.L_x_504) ;  /* 0x00000d3000017945 */ /* 0x000fe60003800000 */
[----:B------:R-:W-:-:S02]  /*10700*/  SEL R6, RZ, 0x1, P0 ;  /* 0x00000001ff067807 */ /* 0x000fc40000000000 */
[----:B------:R-:W-:Y:S02]  /*10710*/  SEL R7, R7, RZ, P0 ;  /* 0x000000ff07077207 */ /* 0x000fe40000000000 */
[----:B--2---:R-:W-:Y:S02]  /*10720*/  ISETP.NE.AND P1, PT, R3, RZ, PT ;  /* 0x000000ff0300720c */ /* 0x004fe40003f25270 */
[----:B---3--:R-:W-:-:S11]  /*10730*/  LOP3.LUT R6, R2, R6, RZ, 0x3c, !PT ;  /* 0x0000000602067212 */ /* 0x008fd600078e3cff */
[----:B------:R-:W-:Y:S05]  /*10740*/  @!P1 BRA `(.L_x_505) ;  /* 0x0000000c00349947 */ /* 0x000fea0003800000 */
[----:B------:R-:W-:Y:S01]  /*10750*/  ULDC.64 UR4, c[0x0][0x418] ;  /* 0x0001060000047ab9 */ /* 0x000fe20000000a00 */
[----:B0-----:R-:W-:Y:S01]  /*10760*/  IMAD.MOV.U32 R8, RZ, RZ, R0 ;  /* 0x000000ffff087224 */ /* 0x001fe200078e0000 */
[----:B------:R-:W-:-:S04]  /*10770*/  ISETP.NE.U32.AND P0, PT, RZ, UR4, PT ;  /* 0x00000004ff007c0c */ /* 0x000fc8000bf05070 */
[----:B------:R-:W-:-:S13]  /*10780*/  ISETP.NE.AND.EX P0, PT, RZ, UR5, PT, P0 ;  /* 0x00000005ff007c0c */ /* 0x000fda000bf05300 */
[----:B------:R-:W-:Y:S05]  /*10790*/  @!P0 BRA `(.L_x_506) ;  /* 0x00000000004c8947 */ /* 0x000fea0003800000 */
[----:B------:R-:W2:Y:S01]  /*107a0*/  LDL R9, [R1+0x14] ;  /* 0x0000140001097983 */ /* 0x000ea20000100800 */
[----:B------:R-:W0:Y:S01]  /*107b0*/  LDC R8, c[0x0][0x43c] ;  /* 0x00010f00ff087b82 */ /* 0x000e220000000800 */
[----:B------:R-:W-:Y:S02]  /*107c0*/  ULDC.64 UR6, c[0x0][0x428] ;  /* 0x00010a0000067ab9 */ /* 0x000fe40000000a00 */
[----:B------:R-:W3:Y:S01]  /*107d0*/  LDL R5, [R1+0x8] ;  /* 0x0000080001057983 */ /* 0x000ee20000100800 */
[----:B0-----:R-:W-:-:S13]  /*107e0*/  ISETP.NE.AND P0, PT, R8, 0x1, PT ;  /* 0x000000010800780c */ /* 0x001fda0003f05270 */
[----:B------:R-:W0:Y:S02]  /*107f0*/  @P0 LDC.64 R2, c[0x0][0x440] ;  /* 0x00011000ff020b82 */ /* 0x000e240000000a00 */
[----:B0-----:R-:W-:-:S04]  /*10800*/  @P0 IMAD.HI.U32 R4, R0, R2, RZ ;  /* 0x0000000200040227 */ /* 0x001fc800078e00ff */
        /* <DEDUP_REMOVED lines=12> */
.L_x_506:
[----:B0-----:R-:W-:Y:S01]  /*108d0*/  IMAD R4, R7, 0x8, R18 ;  /* 0x0000000807047824 */ /* 0x001fe200078e0212 */
[----:B------:R-:W-:Y:S01]  /*108e0*/  SHF.L.U32 R2, R6, 0x1f, RZ ;  /* 0x0000001f06027819 */ /* 0x000fe200000006ff */
[----:B------:R-:W0:Y:S01]  /*108f0*/  S2R R3, SR_TID.X ;  /* 0x0000000000037919 */ /* 0x000e220000002100 */
[----:B------:R-:W-:Y:S02]  /*10900*/  BSSY B2, `(.L_x_507) ;  /* 0x0000005000027945 */ /* 0x000fe40003800000 */
[----:B------:R-:W1:Y:S01]  /*10910*/  SYNCS.PHASECHK.TRANS64.TRYWAIT P0, [R4+URZ+0x28c40], R2 ;  /* 0x028c4002040075a7 */ /* 0x000e62000800017f */
[----:B0-----:R-:W-:-:S04]  /*10920*/  LOP3.LUT R3, R3, 0x7f, RZ, 0xc0, !PT ;  /* 0x0000007f03037812 */ /* 0x001fc800078ec0ff */
[----:B------:R-:W-:Y:S01]  /*10930*/  ISETP.NE.AND P1, PT, R3, RZ, PT ;  /* 0x000000ff0300720c */ /* 0x000fe20003f25270 */
[----:B-1----:R-:W-:-:S12]  /*10940*/  @!P0 BRA `(.L_x_508) ;  /* 0x0000003400908947 */ /* 0x002fd80003800000 */
.L_x_593:
[----:B------:R-:W-:Y:S05]  /*10950*/  BSYNC B2 ;  /* 0x0000000000027941 */ /* 0x000fea0003800000 */
.L_x_507:
[----:B------:R-:W-:Y:S04]  /*10960*/  BSSY B2, `(.L_x_509) ;  /* 0x0000009000027945 */ /* 0x000fe80003800000 */
[----:B------:R-:W-:Y:S05]  /*10970*/  @P1 BRA `(.L_x_510) ;  /* 0x00000000001c1947 */ /* 0x000fea0003800000 */
[----:B------:R-:W1:Y:S01]  /*10980*/  S2R R5, SR_TID.X ;  /* 0x0000000000057919 */ /* 0x000e620000002100 */
[----:B------:R-:W-:-:S04]  /*10990*/  IMAD.MOV.U32 R3, RZ, RZ, 0x2000 ;  /* 0x00002000ff037424 */ /* 0x000fc800078e00ff */
[----:B------:R2:W-:Y:S01]  /*109a0*/  SYNCS.ARRIVE.TRANS64 RZ, [R4+URZ+0x28c30], R3 ;  /* 0x028c300304ff79a7 */ /* 0x0005e2000800003f */
[----:B-1----:R-:W-:-:S04]  /*109b0*/  LOP3.LUT R5, R5, 0x1f, RZ, 0xc0, !PT ;  /* 0x0000001f05057812 */ /* 0x002fc800078ec0ff */
[----:B------:R-:W-:-:S13]  /*109c0*/  ISETP.NE.AND P0, PT, R5, RZ, PT ;  /* 0x000000ff0500720c */ /* 0x000fda0003f05270 */
[----:B--2---:R-:W-:Y:S05]  /*109d0*/  @!P0 BRA `(.L_x_510) ;  /* 0x0000000000048947 */ /* 0x004fea0003800000 */
[----:B------:R-:W-:Y:S01]  /*109e0*/  BPT.TRAP 0x1 ;  /* 0x000000040000795c */ /* 0x000fe20000300000 */
.L_x_510:
[----:B------:R-:W-:Y:S05]  /*109f0*/  BSYNC B2 ;  /* 0x0000000000027941 */ /* 0x000fea0003800000 */
.L_x_509:
        /* <DEDUP_REMOVED lines=12> */
.L_x_511:
        /* <DEDUP_REMOVED lines=10> */
[----:B------:R-:W1:Y:S01]  /*10b60*/  SYNCS.PHASECHK.TRANS64.TRYWAIT P0, [R4+URZ+0x28c60], R2 ;  /* 0x028c6002040075a7 */ /* 0x000e62000800017f */
[----:B------:R-:W-:Y:S04]  /*10b70*/  BSSY B2, `(.L_x_512) ;  /* 0x0000002000027945 */ /* 0x000fe80003800000 */
[----:B-1----:R-:W-:Y:S05]  /*10b80*/  @!P0 BRA `(.L_x_513) ;  /* 0x0000003400148947 */ /* 0x002fea0003800000 */
.L_x_594:
[----:B------:R-:W-:Y:S05]  /*10b90*/  BSYNC B2 ;  /* 0x0000000000027941 */ /* 0x000fea0003800000 */
.L_x_512:
[----:B------:R-:W-:Y:S01]  /*10ba0*/  BSSY B2, `(.L_x_514) ;  /* 0x000000b000027945 */ /* 0x000fe20003800000 */
[----:B01----:R-:W-:Y:S02]  /*10bb0*/  IMAD.MOV.U32 R2, RZ, RZ, 0x0 ;  /* 0x00000000ff027424 */ /* 0x003fe400078e00ff */
[----:B------:R-:W-:Y:S01]  /*10bc0*/  IMAD.MOV.U32 R3, RZ, RZ, 0x14f00000 ;  /* 0x14f00000ff037424 */ /* 0x000fe200078e00ff */
[----:B------:R-:W-:Y:S06]  /*10bd0*/  @P1 BRA `(.L_x_515) ;  /* 0x00000000001c1947 */ /* 0x000fec0003800000 */
[----:B------:R-:W0:Y:S01]  /*10be0*/  S2R R10, SR_TID.X ;  /* 0x00000000000a7919 */ /* 0x000e220000002100 */
[----:B------:R-:W-:-:S04]  /*10bf0*/  IMAD.MOV.U32 R5, RZ, RZ, 0x10000 ;  /* 0x00010000ff057424 */ /* 0x000fc800078e00ff */
[----:B------:R1:W-:Y:S01]  /*10c00*/  SYNCS.ARRIVE.TRANS64 RZ, [R4+URZ+0x28c50], R5 ;  /* 0x028c500504ff79a7 */ /* 0x0003e2000800003f */
[----:B0-----:R-:W-:-:S04]  /*10c10*/  LOP3.LUT R10, R10, 0x1f, RZ, 0xc0, !PT ;  /* 0x0000001f0a0a7812 */ /* 0x001fc800078ec0ff */
[----:B------:R-:W-:-:S13]  /*10c20*/  ISETP.NE.AND P0, PT, R10, RZ, PT ;  /* 0x000000ff0a00720c */ /* 0x000fda0003f05270 */
[----:B-1----:R-:W-:Y:S05]  /*10c30*/  @!P0 BRA `(.L_x_515) ;  /* 0x0000000000048947 */ /* 0x002fea0003800000 */
[----:B------:R-:W-:Y:S01]  /*10c40*/  BPT.TRAP 0x1 ;  /* 0x000000040000795c */ /* 0x000fe20000300000 */
.L_x_515:
[----:B------:R-:W-:Y:S05]  /*10c50*/  BSYNC B2 ;  /* 0x0000000000027941 */ /* 0x000fea0003800000 */
.L_x_514:
[----:B------:R-:W-:Y:S01]  /*10c60*/  R2UR UR6, R2 ;  /* 0x00000000020672ca */ /* 0x000fe200000e0000 */
[----:B------:R-:W-:Y:S01]  /*10c70*/  IMAD R5, R7, 0x10000, R18 ;  /* 0x0001000007057824 */ /* 0x000fe200078e0212 */
[----:B------:R-:W-:Y:S01]  /*10c80*/  R2UR UR7, R3 ;  /* 0x00000000030772ca */ /* 0x000fe200000e0000 */
[----:B------:R-:W-:Y:S01]  /*10c90*/  UIADD3 UR4, UP0, UR38, 0x470, URZ ;  /* 0x0000047026047890 */ /* 0x000fe2000ff1e03f */
[----:B------:R-:W-:Y:S01]  /*10ca0*/  R2UR UR10, R9 ;  /* 0x00000000090a72ca */ /* 0x000fe200000e0000 */
[----:B------:R-:W-:Y:S01]  /*10cb0*/  VIADD R4, R4, 0x28c50 ;  /* 0x00028c5004047836 */ /* 0x000fe20000000000 */
[----:B------:R-:W-:Y:S01]  /*10cc0*/  PLOP3.LUT P0, PT, PT, PT, PT, 0x80, 0x0 ;  /* 0x000000000000781c */ /* 0x000fe20003f0f070 */
[----:B------:R-:W-:Y:S01]  /*10cd0*/  VIADD R9, R5, 0x400 ;  /* 0x0000040005097836 */ /* 0x000fe20000000000 */
[----:B------:R-:W-:-:S12]  /*10ce0*/  UIADD3.X UR5, URZ, UR39, URZ, UP0, !UPT ;  /* 0x000000273f057290 */ /* 0x000fd800087fe43f */
.L_x_516:
        /* <DEDUP_REMOVED lines=15> */
.L_x_517:
        /* <DEDUP_REMOVED lines=15> */
.L_x_518:
        /* <DEDUP_REMOVED lines=15> */
.L_x_519:
        /* <DEDUP_REMOVED lines=15> */
.L_x_520:
        /* <DEDUP_REMOVED lines=15> */
.L_x_521:
        /* <DEDUP_REMOVED lines=15> */
.L_x_522:
        /* <DEDUP_REMOVED lines=15> */
.L_x_523:
        /* <DEDUP_REMOVED lines=10> */
.L_x_505:
[----:B------:R-:W-:Y:S05]  /*11420*/  BSYNC B1 ;  /* 0x0000000000017941 */ /* 0x000fea0003800000 */
.L_x_504:
[----:B------:R-:W2:Y:S01]  /*11430*/  LDL R2, [R1+0x18] ;  /* 0x0000180001027983 */ /* 0x000ea20000100800 */
[----:B------:R-:W-:Y:S01]  /*11440*/  VIADD R7, R7, 0x1 ;  /* 0x0000000107077836 */ /* 0x000fe20000000000 */
[----:B------:R-:W-:Y:S04]  /*11450*/  BSSY B1, `(.L_x_524) ;  /* 0x00000d6000017945 */ /* 0x000fe80003800000 */
[----:B------:R-:W-:-:S04]  /*11460*/  ISETP.NE.AND P0, PT, R7, 0x2, PT ;  /* 0x000000020700780c */ /* 0x000fc80003f05270 */
[----:B------:R-:W-:Y:S02]  /*11470*/  SEL R19, R7, RZ, P0 ;  /* 0x000000ff07137207 */ /* 0x000fe40000000000 */
[----:B--2---:R-:W-:Y:S02]  /*11480*/  ISETP.NE.AND P2, PT, R2, RZ, PT ;  /* 0x000000ff0200720c */ /* 0x004fe40003f45270 */
[----:B------:R-:W-:-:S04]  /*11490*/  SEL R2, RZ, 0x1, P0 ;  /* 0x00000001ff027807 */ /* 0x000fc80000000000 */
[----:B0-----:R-:W-:Y:S01]  /*114a0*/  LOP3.LUT R8, R6, R2, RZ, 0x3c, !PT ;  /* 0x0000000206087212 */ /* 0x001fe200078e3cff */
[----:B------:R-:W-:-:S04]  /*114b0*/  VIADD R6, R0, 0xffffffff ;  /* 0xffffffff00067836 */ /* 0x000fc80000000000 */
[----:B------:R0:W-:Y:S02]  /*114c0*/  STL [R1+0x10], R8 ;  /* 0x0000100801007387 */ /* 0x0001e40000100800 */
[----:B------:R-:W-:Y:S05]  /*114d0*/  @!P2 BRA `(.L_x_525) ;  /* 0x0000000c0034a947 */ /* 0x000fea0003800000 */
[----:B------:R-:W-:Y:S01]  /*114e0*/  ULDC.64 UR4, c[0x0][0x418] ;  /* 0x0001060000047ab9 */ /* 0x000fe20000000a00 */
[----:B------:R-:W-:Y:S01]  /*114f0*/  IMAD.MOV.U32 R7, RZ, RZ, R6 ;  /* 0x000000ffff077224 */ /* 0x000fe200078e0006 */
        /* <DEDUP_REMOVED lines=22> */
.L_x_526:
[----:B-1----:R-:W-:Y:S01]  /*11660*/  IMAD R4, R19, 0x8, R18 ;  /* 0x0000000813047824 */ /* 0x002fe200078e0212 */
[----:B------:R-:W-:Y:S01]  /*11670*/  SHF.L.U32 R2, R8, 0x1f, RZ ;  /* 0x0000001f08027819 */ /* 0x000fe200000006ff */
[----:B------:R-:W1:Y:S01]  /*11680*/  S2R R3, SR_TID.X ;  /* 0x0000000000037919 */ /* 0x000e620000002100 */
[----:B------:R-:W-:Y:S02]  /*11690*/  BSSY B2, `(.L_x_527) ;  /* 0x0000005000027945 */ /* 0x000fe40003800000 */
[----:B------:R-:W2:Y:S01]  /*116a0*/  SYNCS.PHASECHK.TRANS64.TRYWAIT P0, [R4+URZ+0x28c40], R2 ;  /* 0x028c4002040075a7 */ /* 0x000ea2000800017f */
[----:B-1----:R-:W-:-:S04]  /*116b0*/  LOP3.LUT R3, R3, 0x7f, RZ, 0xc0, !PT ;  /* 0x0000007f03037812 */ /* 0x002fc800078ec0ff */
[----:B------:R-:W-:Y:S01]  /*116c0*/  ISETP.NE.AND P1, PT, R3, RZ, PT ;  /* 0x000000ff0300720c */ /* 0x000fe20003f25270 */
[----:B--2---:R-:W-:-:S12]  /*116d0*/  @!P0 BRA `(.L_x_528) ;  /* 0x0000002800548947 */ /* 0x004fd80003800000 */
.L_x_595:
[----:B------:R-:W-:Y:S05]  /*116e0*/  BSYNC B2 ;  /* 0x0000000000027941 */ /* 0x000fea0003800000 */
.L_x_527:
        /* <DEDUP_REMOVED lines=9> */
.L_x_530:
[----:B------:R-:W-:Y:S05]  /*11780*/  BSYNC B2 ;  /* 0x0000000000027941 */ /* 0x000fea0003800000 */
.L_x_529:
[----:B------:R-:W2:Y:S01]  /*11790*/  LDL R5, [R1+0x1c] ;  /* 0x00001c0001057983 */ /* 0x000ea20000100800 */
[----:B0-----:R-:W-:Y:S01]  /*117a0*/  IMAD.MOV.U32 R8, RZ, RZ, RZ ;  /* 0x000000ffff087224 */ /* 0x001fe200078e00ff */
        /* <DEDUP_REMOVED lines=10> */
.L_x_531:
        /* <DEDUP_REMOVED lines=10> */
[----:B------:R-:W0:Y:S01]  /*118f0*/  SYNCS.PHASECHK.TRANS64.TRYWAIT P0, [R4+URZ+0x28c60], R2 ;  /* 0x028c6002040075a7 */ /* 0x000e22000800017f */
[----:B------:R-:W-:Y:S04]  /*11900*/  BSSY B2, `(.L_x_532) ;  /* 0x0000002000027945 */ /* 0x000fe80003800000 */
[----:B0-----:R-:W-:Y:S05]  /*11910*/  @!P0 BRA `(.L_x_533) ;  /* 0x0000002400d88947 */ /* 0x001fea0003800000 */
.L_x_596:
[----:B------:R-:W-:Y:S05]  /*11920*/  BSYNC B2 ;  /* 0x0000000000027941 */ /* 0x000fea0003800000 */
.L_x_532:
        /* <DEDUP_REMOVED lines=11> */
.L_x_535:
[----:B------:R-:W-:Y:S05]  /*119e0*/  BSYNC B2 ;  /* 0x0000000000027941 */ /* 0x000fea0003800000 */
.L_x_534:
        /* <DEDUP_REMOVED lines=9> */
.L_x_536:
        /* <DEDUP_REMOVED lines=15> */
.L_x_537:
        /* <DEDUP_REMOVED lines=15> */
.L_x_538:
        /* <DEDUP_REMOVED lines=15> */
.L_x_539:
        /* <DEDUP_REMOVED lines=15> */
.L_x_540:
        /* <DEDUP_REMOVED lines=15> */
.L_x_541:
        /* <DEDUP_REMOVED lines=15> */
.L_x_542:
        /* <DEDUP_REMOVED lines=15> */
.L_x_543:
        /* <DEDUP_REMOVED lines=10> */
.L_x_525:
[----:B------:R-:W-:Y:S05]  /*121b0*/  BSYNC B1 ;  /* 0x0000000000017941 */ /* 0x000fea0003800000 */
.L_x_524:
[----:B------:R-:W2:Y:S01]  /*121c0*/  LDL R2, [R1+0x20] ;  /* 0x0000200001027983 */ /* 0x000ea20000100800 */
[----:B------:R-:W-:Y:S01]  /*121d0*/  VIADD R0, R0, 0xfffffffe ;  /* 0xfffffffe00007836 */ /* 0x000fe20000000000 */
[----:B--2---:R-:W-:-:S13]  /*121e0*/  ISETP.GT.AND P0, PT, R6, R2, PT ;  /* 0x000000020600720c */ /* 0x004fda0003f04270 */
[----:B------:R-:W-:Y:S05]  /*121f0*/  @P0 BRA `(.L_x_544) ;  /* 0xffffffe400280947 */ /* 0x000fea000383ffff */
.L_x_481:
[----:B------:R-:W-:Y:S05]  /*12200*/  BSYNC B0 ;  /* 0x0000000000007941 */ /* 0x000fea0003800000 */
.L_x_480:
[----:B------:R-:W2:Y:S01]  /*12210*/  LDL.LU R2, [R1+0x10] ;  /* 0x0000100001027983 */ /* 0x000ea20000300800 */
[----:B------:R-:W1:Y:S01]  /*12220*/  S2R R3, SR_TID.X ;  /* 0x0000000000037919 */ /* 0x000e620000002100 */
[----:B------:R-:W-:-:S05]  /*12230*/  VIADD R19, R19, 0x1 ;  /* 0x0000000113137836 */ /* 0x000fca0000000000 */
[----:B------:R-:W-:-:S04]  /*12240*/  ISETP.NE.AND P0, PT, R19, 0x2, PT ;  /* 0x000000021300780c */ /* 0x000fc80003f05270 */
[----:B------:R-:W-:Y:S01]  /*12250*/  SEL R0, RZ, 0x1, P0 ;  /* 0x00000001ff007807 */ /* 0x000fe20000000000 */
[----:B------:R-:W-:Y:S01]  /*12260*/  BSSY B0, `(.L_x_545) ;  /* 0x0000013000007945 */ /* 0x000fe20003800000 */
[----:B-1----:R-:W-:-:S04]  /*12270*/  LOP3.LUT R3, R3, 0x7f, RZ, 0xc0, !PT ;  /* 0x0000007f03037812 */ /* 0x002fc800078ec0ff */
[----:B------:R-:W-:Y:S02]  /*12280*/  ISETP.NE.AND P1, PT, R3, RZ, PT ;  /* 0x000000ff0300720c */ /* 0x000fe40003f25270 */
[----:B--2---:R-:W-:-:S05]  /*12290*/  LOP3.LUT R2, R2, R0, RZ, 0x3c, !PT ;  /* 0x0000000002027212 */ /* 0x004fca00078e3cff */
[----:B------:R1:W-:Y:S06]  /*122a0*/  STL [R1+0x10], R2 ;  /* 0x0000100201007387 */ /* 0x0003ec0000100800 */
[----:B------:R-:W-:Y:S05]  /*122b0*/  @P1 BRA `(.L_x_546) ;  /* 0x0000000000341947 */ /* 0x000fea0003800000 */
[----:B------:R-:W2:Y:S01]  /*122c0*/  S2R R5, SR_LANEID ;  /* 0x0000000000057919 */ /* 0x000ea20000000000 */
[----:B------:R-:W-:Y:S01]  /*122d0*/  VOTEU.ANY UR4, UPT, PT ;  /* 0x0000000000047886 */ /* 0x000fe200038e0100 */
[----:B-1----:R-:W1:Y:S01]  /*122e0*/  LDC.64 R2, c[0x0][0xc60] ;  /* 0x00031800ff027b82 */ /* 0x002e620000000a00 */
[----:B------:R-:W2:Y:S02]  /*122f0*/  FLO.U32 R0, UR4 ;  /* 0x0000000400007d00 */ /* 0x000ea400080e0000 */
[----:B--2---:R-:W-:-:S06]  /*12300*/  ISETP.EQ.U32.AND P1, PT, R0, R5, PT ;  /* 0x000000050000720c */ /* 0x004fcc0003f22070 */
[----:B------:R-:W1:Y:S07]  /*12310*/  POPC R5, UR4 ;  /* 0x0000000400057d09 */ /* 0x000e6e0008000000 */
[----:B-1----:R-:W2:Y:S01]  /*12320*/  @P1 ATOMG.E.ADD.STRONG.GPU PT, R3, desc[UR40][R2.64], R5 ;  /* 0x00000005020319a8 */ /* 0x002ea200081ee1e8 */
[----:B------:R-:W1:Y:S02]  /*12330*/  S2R R4, SR_LTMASK ;  /* 0x0000000000047919 */ /* 0x000e640000003900 */
[----:B-1----:R-:W-:-:S04]  /*12340*/  LOP3.LUT R4, R4, UR4, RZ, 0xc0, !PT ;  /* 0x0000000404047c12 */ /* 0x002fc8000f8ec0ff */
[----:B------:R-:W1:Y:S01]  /*12350*/  POPC R7, R4 ;  /* 0x0000000400077309 */ /* 0x000e620000000000 */
[----:B--2---:R-:W1:Y:S02]  /*12360*/  SHFL.IDX PT, R0, R3, R0, 0x1f ;  /* 0x00001f0003007589 */ /* 0x004e6400000e0000 */
[----:B-1----:R-:W-:-:S05]  /*12370*/  IADD3 R0, R0, UR37, R7 ;  /* 0x0000002500007c10 */ /* 0x002fca000fffe007 */
[----:B------:R2:W-:Y:S02]  /*12380*/  STL [R1], R0 ;  /* 0x0000000001007387 */ /* 0x0005e40000100800 */
.L_x_546:
[----:B------:R-:W-:Y:S05]  /*12390*/  BSYNC B0 ;  /* 0x0000000000007941 */ /* 0x000fea0003800000 */
.L_x_545:
[----:B------:R-:W-:-:S07]  /*123a0*/  SEL R19, R19, RZ, P0 ;  /* 0x000000ff13137207 */ /* 0x000fce0000000000 */
.L_x_448:
[----:B------:R-:W-:Y:S05]  /*123b0*/  BSYNC B7 ;  /* 0x0000000000077941 */ /* 0x000fea0003800000 */
.L_x_446:
[----:B--2-4-:R-:W2:Y:S02]  /*123c0*/  LDL R0, [R1+0x60] ;  /* 0x0000600001007983 */ /* 0x014ea40000100800 */
[----:B--2---:R-:W-:-:S13]  /*123d0*/  ISETP.NE.AND P0, PT, R0, RZ, PT ;  /* 0x000000ff0000720c */ /* 0x004fda0003f05270 */
[----:B------:R-:W-:Y:S05]  /*123e0*/  @!P0 BRA `(.L_x_547) ;  /* 0x00000000002c8947 */ /* 0x000fea0003800000 */
[----:B------:R-:W-:Y:S05]  /*123f0*/  WARPSYNC.ALL ;  /* 0x0000000000007948 */ /* 0x000fea0003800000 */
[----:B------:R-:W2:Y:S08]  /*12400*/  S2UR UR5, SR_CgaCtaId ;  /* 0x00000000000579c3 */ /* 0x000eb00000008800 */
[----:B------:R-:W-:Y:S06]  /*12410*/  BAR.SYNC.DEFER_BLOCKING 0x5, 0x180 ;  /* 0x0146000000007b1d */ /* 0x000fec0000010000 */
[----:B------:R-:W-:-:S02]  /*12420*/  UMOV UR4, 0x400 ;  /* 0x0000040000047882 */ /* 0x000fc40000000000 */
[----:B--2---:R-:W-:-:S06]  /*12430*/  ULEA UR4, UR5, UR4, 0x18 ;  /* 0x0000000405047291 */ /* 0x004fcc000f8ec03f */
[----:B------:R-:W-:-:S05]  /*12440*/  IMAD.U32 R18, RZ, RZ, UR4 ;  /* 0x00000004ff127e24 */ /* 0x000fca000f8e00ff */
[----:B-1----:R-:W1:Y:S04]  /*12450*/  LDS.128 R4, [R18+0x28cd0] ;  /* 0x028cd00012047984 */ /* 0x002e680000000c00 */
[----:B-1----:R1:W-:Y:S04]  /*12460*/  STL.64 [R1], R4 ;  /* 0x0000000401007387 */ /* 0x0023e80000100a00 */
[----:B------:R1:W-:Y:S01]  /*12470*/  STL.64 [R1+0x8], R6 ;  /* 0x0000080601007387 */ /* 0x0003e20000100a00 */
[----:B------:R-:W-:Y:S06]  /*12480*/  BAR.ARV 0x4, 0x180 ;  /* 0x0106000000007b1d */ /* 0x000fec0000002000 */
[----:B------:R-:W-:Y:S05]  /*12490*/  BRA `(.L_x_548) ;  /* 0x0000000c001c7947 */ /* 0x000fea0003800000 */
.L_x_547:
[----:B---3--:R-:W2:Y:S01]  /*124a0*/  S2R R10, SR_TID.X ;  /* 0x00000000000a7919 */ /* 0x008ea20000002100 */
[----:B------:R-:W-:Y:S01]  /*124b0*/  UMOV UR4, 0xffffffff ;  /* 0xffffffff00047882 */ /* 0x000fe20000000000 */
[----:B--2---:R-:W-:-:S04]  /*124c0*/  LOP3.LUT R10, R10, 0x1f, RZ, 0xc0, !PT ;  /* 0x0000001f0a0a7812 */ /* 0x004fc800078ec0ff */
[----:B------:R-:W-:Y:S01]  /*124d0*/  ISETP.NE.AND P0, PT, R10, 0x1f, PT ;  /* 0x0000001f0a00780c */ /* 0x000fe20003f05270 */
[----:B------:R-:W-:-:S12]  /*124e0*/  BRA.DIV UR4, `(.L_x_549) ;  /* 0x0000001a04f87947 */ /* 0x000fd8000b800000 */
[----:B------:R-:W1:Y:S01]  /*124f0*/  LDL.LU R3, [R1] ;  /* 0x0000000001037983 */ /* 0x000e620000300800 */
[----:B------:R-:W-:-:S03]  /*12500*/  ULDC UR4, c[0x0][0xc3c] ;  /* 0x00030f0000047ab9 */ /* 0x000fc60000000800 */
[----:B------:R-:W2:Y:S01]  /*12510*/  LDL R5, [R1+0xc] ;  /* 0x00000c0001057983 */ /* 0x000ea20000100800 */
[----:B-1----:R-:W-:Y:S02]  /*12520*/  IMAD.MOV.U32 R9, RZ, RZ, R3 ;  /* 0x000000ffff097224 */ /* 0x002fe400078e0003 */
[----:B--2---:R-:W-:-:S05]  /*12530*/  IMAD.IADD R0, R5, 0x1, R10 ;  /* 0x0000000105007824 */ /* 0x004fca00078e020a */
[----:B------:R-:W-:-:S13]  /*12540*/  ISETP.GE.OR P1, PT, R0, UR4, !P0 ;  /* 0x0000000400007c0c */ /* 0x000fda000c726670 */
[----:B------:R-:W1:Y:S08]  /*12550*/  @!P1 LDC.64 R2, c[0x0][0xc80] ;  /* 0x00032000ff029b82 */ /* 0x000e700000000a00 */
[----:B------:R-:W2:Y:S01]  /*12560*/  @!P1 LDC.64 R4, c[0x0][0xc78] ;  /* 0x00031e00ff049b82 */ /* 0x000ea20000000a00 */
[----:B-1----:R-:W-:-:S05]  /*12570*/  @!P1 IMAD.WIDE R2, R0, 0x4, R2 ;  /* 0x0000000400029825 */ /* 0x002fca00078e0202 */
[----:B0-----:R2:W3:Y:S02]  /*12580*/  @!P1 LDG.E R8, desc[UR40][R2.64] ;  /* 0x0000002802089981 */ /* 0x0014e4000c1e1900 */
[----:B--2---:R-:W-:-:S05]  /*12590*/  @!P1 IMAD.WIDE R2, R0, 0x4, R4 ;  /* 0x0000000400029825 */ /* 0x004fca00078e0204 */
[----:B------:R-:W2:Y:S01]  /*125a0*/  @!P1 LDG.E R4, desc[UR40][R2.64] ;  /* 0x0000002802049981 */ /* 0x000ea2000c1e1900 */
[----:B------:R-:W-:Y:S01]  /*125b0*/  IMAD.MOV.U32 R6, RZ, RZ, RZ ;  /* 0x000000ffff067224 */ /* 0x000fe200078e00ff */
[C---:B------:R-:W-:Y:S02]  /*125c0*/  ISETP.GE.U32.AND P2, PT, R10.reuse, 0x2, PT ;  /* 0x000000020a00780c */ /* 0x040fe40003f46070 */
[C---:B------:R-:W-:Y:S01]  /*125d0*/  ISETP.GE.U32.AND P3, PT, R10.reuse, 0x4, PT ;  /* 0x000000040a00780c */ /* 0x040fe20003f66070 */
[----:B------:R-:W-:Y:S01]  /*125e0*/  SHFL.IDX PT, R0, R9, RZ, 0x1f ;  /* 0x00001fff09007589 */ /* 0x000fe200000e0000 */
[C---:B------:R-:W-:Y:S02]  /*125f0*/  ISETP.GE.U32.AND P4, PT, R10.reuse, 0x8, PT ;  /* 0x000000080a00780c */ /* 0x040fe40003f86070 */
[----:B------:R-:W-:Y:S01]  /*12600*/  ISETP.GE.U32.AND P5, PT, R10, 0x10, PT ;  /* 0x000000100a00780c */ /* 0x000fe20003fa6070 */
[----:B------:R-:W-:Y:S01]  /*12610*/  SHFL.IDX PT, R7, R9, 0x1, 0x1f ;  /* 0x00201f0009077f89 */ /* 0x000fe200000e0000 */
[----:B---3--:R-:W-:-:S02]  /*12620*/  @!P1 IMAD.MOV.U32 R6, RZ, RZ, R8 ;  /* 0x000000ffff069224 */ /* 0x008fc400078e0008 */
[----:B------:R-:W-:Y:S02]  /*12630*/  IMAD.MOV.U32 R8, RZ, RZ, RZ ;  /* 0x000000ffff087224 */ /* 0x000fe400078e00ff */
[----:B--2---:R-:W-:Y:S01]  /*12640*/  @!P1 IMAD.MOV.U32 R8, RZ, RZ, R4 ;  /* 0x000000ffff089224 */ /* 0x004fe200078e0004 */
[----:B------:R-:W-:Y:S01]  /*12650*/  ISETP.NE.AND P1, PT, R10, RZ, PT ;  /* 0x000000ff0a00720c */ /* 0x000fe20003f25270 */
[----:B------:R-:W-:Y:S02]  /*12660*/  IMAD.MOV.U32 R4, RZ, RZ, RZ ;  /* 0x000000ffff047224 */ /* 0x000fe400078e00ff */
[----:B------:R-:W-:-:S05]  /*12670*/  IMAD R2, R8, R6, RZ ;  /* 0x0000000608027224 */ /* 0x000fca00078e02ff */
        /* <DEDUP_REMOVED lines=15> */
[----:B------:R0:W1:Y:S02]  /*12770*/  SHFL.IDX PT, R14, R2, 0x1f, 0x1f ;  /* 0x03e01f00020e7f89 */ /* 0x00006400000e0000 */
.L_x_606:
[----:B------:R-:W-:Y:S02]  /*12780*/  ULDC UR4, c[0x0][0xc38] ;  /* 0x00030e0000047ab9 */ /* 0x000fe40000000800 */
[----:B------:R-:W-:-:S04]  /*12790*/  IMAD.U32 R3, RZ, RZ, UR4 ;  /* 0x00000004ff037e24 */ /* 0x000fc8000f8e00ff */
[----:B-1----:R-:W-:-:S04]  /*127a0*/  IMAD R9, R14, R3, RZ ;  /* 0x000000030e097224 */ /* 0x002fc800078e02ff */
[----:B------:R-:W-:-:S05]  /*127b0*/  IMAD.IADD R5, R7, 0x1, R9 ;  /* 0x0000000107057824 */ /* 0x000fca00078e0209 */
[----:B------:R-:W-:-:S13]  /*127c0*/  ISETP.GT.AND P6, PT, R5, R0, PT ;  /* 0x000000000500720c */ /* 0x000fda0003fc4270 */
[----:B------:R-:W-:Y:S05]  /*127d0*/  @P6 BRA `(.L_x_550) ;  /* 0x0000000000ac6947 */ /* 0x000fea0003800000 */
.L_x_553:
[----:B0-----:R-:W2:Y:S01]  /*127e0*/  LDL.LU R2, [R1+0xc] ;  /* 0x00000c0001027983 */ /* 0x001ea20000300800 */
[----:B------:R-:W0:Y:S01]  /*127f0*/  LDC R3, c[0x0][0xc3c] ;  /* 0x00030f00ff037b82 */ /* 0x000e220000000800 */
[----:B--2---:R-:W-:-:S05]  /*12800*/  VIADD R2, R2, 0x1f ;  /* 0x0000001f02027836 */ /* 0x004fca0000000000 */
[----:B0-----:R-:W-:-:S13]  /*12810*/  ISETP.GE.AND P6, PT, R2, R3, PT ;  /* 0x000000030200720c */ /* 0x001fda0003fc6270 */
[----:B------:R-:W-:Y:S05]  /*12820*/  @P6 BRA `(.L_x_551) ;  /* 0x0000000400d06947 */ /* 0x000fea0003800000 */
[----:B------:R-:W0:Y:S01]  /*12830*/  S2R R6, SR_TID.X ;  /* 0x0000000000067919 */ /* 0x000e220000002100 */
[----:B------:R1:W-:Y:S01]  /*12840*/  STL [R1+0xc], R2 ;  /* 0x00000c0201007387 */ /* 0x0003e20000100800 */
[----:B0-----:R-:W-:-:S05]  /*12850*/  LOP3.LUT R6, R6, 0x1f, RZ, 0xc0, !PT ;  /* 0x0000001f06067812 */ /* 0x001fca00078ec0ff */
[----:B------:R-:W-:Y:S02]  /*12860*/  IMAD.IADD R7, R2, 0x1, R6 ;  /* 0x0000000102077824 */ /* 0x000fe400078e0206 */
[----:B------:R-:W-:-:S03]  /*12870*/  IMAD.MOV.U32 R6, RZ, RZ, RZ ;  /* 0x000000ffff067224 */ /* 0x000fc600078e00ff */
[----:B------:R-:W-:-:S13]  /*12880*/  ISETP.GE.OR P6, PT, R7, R3, !P0 ;  /* 0x000000030700720c */ /* 0x000fda00047c6670 */
[----:B-1----:R-:W0:Y:S02]  /*12890*/  @!P6 LDC.64 R2, c[0x0][0xc80] ;  /* 0x00032000ff02eb82 */ /* 0x002e240000000a00 */
[----:B0-----:R-:W-:-:S05]  /*128a0*/  @!P6 IMAD.WIDE R2, R7, 0x4, R2 ;  /* 0x000000040702e825 */ /* 0x001fca00078e0202 */
[----:B------:R0:W2:Y:S01]  /*128b0*/  @!P6 LDG.E R6, desc[UR40][R2.64] ;  /* 0x000000280206e981 */ /* 0x0000a2000c1e1900 */
[----:B------:R-:W-:Y:S01]  /*128c0*/  IMAD.MOV.U32 R8, RZ, RZ, RZ ;  /* 0x000000ffff087224 */ /* 0x000fe200078e00ff */
[----:B0-----:R-:W0:Y:S02]  /*128d0*/  @!P6 LDC.64 R2, c[0x0][0xc78] ;  /* 0x00031e00ff02eb82 */ /* 0x001e240000000a00 */
[----:B0-----:R-:W-:-:S05]  /*128e0*/  @!P6 IMAD.WIDE R2, R7, 0x4, R2 ;  /* 0x000000040702e825 */ /* 0x001fca00078e0202 */
[----:B------:R-:W2:Y:S01]  /*128f0*/  @!P6 LDG.E R8, desc[UR40][R2.64] ;  /* 0x000000280208e981 */ /* 0x000ea2000c1e1900 */
[----:B------:R-:W-:Y:S01]  /*12900*/  UMOV UR4, 0xffffffff ;  /* 0xffffffff00047882 */ /* 0x000fe20000000000 */
[----:B--2---:R-:W-:Y:S02]  /*12910*/  IMAD R2, R8, R6, RZ ;  /* 0x0000000608027224 */ /* 0x004fe400078e02ff */
[----:B------:R-:W-:Y:S05]  /*12920*/  BRA.DIV UR4, `(.L_x_552) ;  /* 0x0000001e04307947 */ /* 0x000fea000b800000 */
        /* <DEDUP_REMOVED lines=16> */
.L_x_614:
[----:B------:R-:W-:Y:S02]  /*12a30*/  ULDC UR4, c[0x0][0xc38] ;  /* 0x00030e0000047ab9 */ /* 0x000fe40000000800 */
[----:B------:R-:W-:-:S04]  /*12a40*/  IMAD.U32 R3, RZ, RZ, UR4 ;  /* 0x00000004ff037e24 */ /* 0x000fc8000f8e00ff */
[----:B-1----:R-:W-:-:S04]  /*12a50*/  IMAD R9, R14, R3, RZ ;  /* 0x000000030e097224 */ /* 0x002fc800078e02ff */
[----:B------:R-:W-:-:S05]  /*12a60*/  IMAD.IADD R5, R9, 0x1, R5 ;  /* 0x0000000109057824 */ /* 0x000fca00078e0205 */
[----:B------:R-:W-:-:S13]  /*12a70*/  ISETP.GT.AND P6, PT, R5, R0, PT ;  /* 0x000000000500720c */ /* 0x000fda0003fc4270 */
[----:B------:R-:W-:Y:S05]  /*12a80*/  @!P6 BRA `(.L_x_553) ;  /* 0xfffffffc0054e947 */ /* 0x000fea000383ffff */
.L_x_550:
[----:B------:R-:W-:Y:S01]  /*12a90*/  IMAD.IADD R9, R5, 0x1, -R9 ;  /* 0x0000000105097824 */ /* 0x000fe200078e0a09 */
[----:B------:R-:W-:-:S03]  /*12aa0*/  UMOV UR4, 0xffffffff ;  /* 0xffffffff00047882 */ /* 0x000fc60000000000 */
[----:B------:R-:W-:-:S05]  /*12ab0*/  IMAD R5, R2, R3, R9 ;  /* 0x0000000302057224 */ /* 0x000fca00078e0209 */
[----:B------:R-:W-:Y:S01]  /*12ac0*/  ISETP.GT.AND P6, PT, R5, R0, PT ;  /* 0x000000000500720c */ /* 0x000fe20003fc4270 */
[----:B------:R-:W-:-:S12]  /*12ad0*/  BRA.DIV UR4, `(.L_x_554) ;  /* 0x0000001e04847947 */ /* 0x000fd8000b800000 */
[----:B------:R-:W-:-:S04]  /*12ae0*/  VOTE.ANY R7, PT, !P6 ;  /* 0x0000000000077806 */ /* 0x000fc800070e0100 */
[----:B------:R-:W1:Y:S02]  /*12af0*/  POPC R5, R7 ;  /* 0x0000000700057309 */ /* 0x000e640000000000 */
[----:B-1----:R1:W2:Y:S04]  /*12b00*/  SHFL.IDX PT, R6, R6, R5, 0x1f ;  /* 0x00001f0506067589 */ /* 0x0022a800000e0000 */
[----:B------:R1:W3:Y:S02]  /*12b10*/  SHFL.IDX PT, R8, R8, R5, 0x1f ;  /* 0x00001f0508087589 */ /* 0x0002e400000e0000 */
.L_x_619:
[----:B------:R-:W-:-:S13]  /*12b20*/  ISETP.NE.AND P0, PT, R7, RZ, PT ;  /* 0x000000ff0700720c */ /* 0x000fda0003f05270 */
[----:B------:R-:W-:Y:S05]  /*12b30*/  @!P0 BRA `(.L_x_555) ;  /* 0x0000000000108947 */ /* 0x000fea0003800000 */
[----:B------:R-:W-:Y:S01]  /*12b40*/  UMOV UR4, 0xffffffff ;  /* 0xffffffff00047882 */ /* 0x000fe20000000000 */
[----:B------:R-:W-:Y:S02]  /*12b50*/  VIADD R12, R5, 0xffffffff ;  /* 0xffffffff050c7836 */ /* 0x000fe40000000000 */
[----:B------:R-:W-:Y:S05]  /*12b60*/  BRA.DIV UR4, `(.L_x_556) ;  /* 0x0000001e04bc7947 */ /* 0x000fea000b800000 */
[----:B------:R4:W0:Y:S02]  /*12b70*/  SHFL.IDX PT, R4, R2, R12, 0x1f ;  /* 0x00001f0c02047589 */ /* 0x00082400000e0000 */
.L_x_555:
[----:B----4-:R-:W4:Y:S01]  /*12b80*/  LDL.LU R12, [R1+0xc] ;  /* 0x00000c00010c7983 */ /* 0x010f220000300800 */
[----:B0-----:R-:W-:Y:S01]  /*12b90*/  IMAD R9, R4, R3, R9 ;  /* 0x0000000304097224 */ /* 0x001fe200078e0209 */
[----:B--2---:R-:W-:-:S03]  /*12ba0*/  IABS R4, R6 ;  /* 0x0000000600047213 */ /* 0x004fc60000000000 */
[----:B------:R-:W-:Y:S01]  /*12bb0*/  IMAD.IADD R0, R0, 0x1, -R9 ;  /* 0x0000000100007824 */ /* 0x000fe200078e0a09 */
[----:B------:R-:W0:Y:S01]  /*12bc0*/  I2F.RP R10, R4 ;  /* 0x00000004000a7306 */ /* 0x000e220000209400 */
[----:B------:R2:W-:Y:S02]  /*12bd0*/  STL [R1], R9 ;  /* 0x0000000901007387 */ /* 0x0005e40000100800 */
[----:B--2---:R-:W-:-:S05]  /*12be0*/  IABS R9, R6 ;  /* 0x0000000600097213 */ /* 0x004fca0000000000 */
[----:B0-----:R-:W0:Y:S01]  /*12bf0*/  MUFU.RCP R10, R10 ;  /* 0x0000000a000a7308 */ /* 0x001e220000001000 */
[----:B------:R-:W-:Y:S02]  /*12c00*/  IMAD.MOV R9, RZ, RZ, -R9 ;  /* 0x000000ffff097224 */ /* 0x000fe400078e0a09 */
[----:B0-----:R-:W-:-:S05]  /*12c10*/  VIADD R11, R10, 0xffffffe ;  /* 0x0ffffffe0a0b7836 */ /* 0x001fca0000000000 */
[----:B------:R-:W0:Y:S02]  /*12c20*/  F2I.FTZ.U32.TRUNC.NTZ R3, R11 ;  /* 0x0000000b00037305 */ /* 0x000e24000021f000 */
[----:B0-----:R-:W-:-:S04]  /*12c30*/  IMAD.MOV R2, RZ, RZ, -R3 ;  /* 0x000000ffff027224 */ /* 0x001fc800078e0a03 */
[----:B------:R-:W-:Y:S02]  /*12c40*/  IMAD R7, R2, R4, RZ ;  /* 0x0000000402077224 */ /* 0x000fe400078e02ff */
[----:B------:R-:W-:-:S04]  /*12c50*/  IMAD.MOV.U32 R2, RZ, RZ, RZ ;  /* 0x000000ffff027224 */ /* 0x000fc800078e00ff */
[----:B------:R-:W-:Y:S01]  /*12c60*/  IMAD.HI.U32 R2, R3, R7, R2 ;  /* 0x0000000703027227 */ /* 0x000fe200078e0002 */
[----:B------:R-:W-:-:S05]  /*12c70*/  IABS R3, R0 ;  /* 0x0000000000037213 */ /* 0x000fca0000000000 */
[----:B------:R-:W-:-:S04]  /*12c80*/  IMAD.HI.U32 R7, R2, R3, RZ ;  /* 0x0000000302077227 */ /* 0x000fc800078e00ff */
[----:B------:R-:W-:-:S05]  /*12c90*/  IMAD R3, R7, R9, R3 ;  /* 0x0000000907037224 */ /* 0x000fca00078e0203 */
[----:B------:R-:W-:-:S13]  /*12ca0*/  ISETP.GT.U32.AND P1, PT, R4, R3, PT ;  /* 0x000000030400720c */ /* 0x000fda0003f24070 */
[----:B------:R-:W-:Y:S02]  /*12cb0*/  @!P1 IMAD.IADD R3, R3, 0x1, -R4 ;  /* 0x0000000103039824 */ /* 0x000fe400078e0a04 */
[----:B------:R-:W-:Y:S01]  /*12cc0*/  @!P1 VIADD R7, R7, 0x1 ;  /* 0x0000000107079836 */ /* 0x000fe20000000000 */
[----:B------:R-:W-:Y:S02]  /*12cd0*/  ISETP.NE.AND P1, PT, R6, RZ, PT ;  /* 0x000000ff0600720c */ /* 0x000fe40003f25270 */
[----:B------:R-:W-:Y:S02]  /*12ce0*/  ISETP.GE.U32.AND P0, PT, R3, R4, PT ;  /* 0x000000040300720c */ /* 0x000fe40003f06070 */
[----:B---3--:R-:W-:-:S04]  /*12cf0*/  IABS R4, R8 ;  /* 0x0000000800047213 */ /* 0x008fc80000000000 */
[----:B------:R-:W0:Y:S07]  /*12d00*/  I2F.RP R10, R4 ;  /* 0x00000004000a7306 */ /* 0x000e2e0000209400 */
[----:B------:R-:W-:Y:S01]  /*12d10*/  @P0 VIADD R7, R7, 0x1 ;  /* 0x0000000107070836 */ /* 0x000fe20000000000 */
[----:B0-----:R-:W0:Y:S02]  /*12d20*/  MUFU.RCP R10, R10 ;  /* 0x0000000a000a7308 */ /* 0x001e240000001000 */
[----:B0-----:R-:W-:-:S06]  /*12d30*/  VIADD R11, R10, 0xffffffe ;  /* 0x0ffffffe0a0b7836 */ /* 0x001fcc0000000000 */
[----:B------:R-:W0:Y:S02]  /*12d40*/  F2I.FTZ.U32.TRUNC.NTZ R3, R11 ;  /* 0x0000000b00037305 */ /* 0x000e24000021f000 */
[----:B0-----:R-:W-:-:S04]  /*12d50*/  IMAD.MOV R2, RZ, RZ, -R3 ;  /* 0x000000ffff027224 */ /* 0x001fc800078e0a03 */
[----:B------:R-:W-:Y:S02]  /*12d60*/  IMAD R9, R2, R4, RZ ;  /* 0x0000000402097224 */ /* 0x000fe400078e02ff */
[----:B------:R-:W-:-:S04]  /*12d70*/  IMAD.MOV.U32 R2, RZ, RZ, RZ ;  /* 0x000000ffff027224 */ /* 0x000fc800078e00ff */
[----:B------:R-:W-:Y:S01]  /*12d80*/  IMAD.HI.U32 R2, R3, R9, R2 ;  /* 0x0000000903027227 */ /* 0x000fe200078e0002 */
[----:B------:R-:W-:Y:S02]  /*12d90*/  LOP3.LUT R3, R0, R6, RZ, 0x3c, !PT ;  /* 0x0000000600037212 */ /* 0x000fe400078e3cff */
[----:B------:R-:W-:Y:S02]  /*12da0*/  IABS R9, R8 ;  /* 0x0000000800097213 */ /* 0x000fe40000000000 */
[----:B------:R-:W-:-:S03]  /*12db0*/  ISETP.GE.AND P2, PT, R3, RZ, PT ;  /* 0x000000ff0300720c */ /* 0x000fc60003f46270 */
[----:B------:R-:W-:-:S10]  /*12dc0*/  IMAD.MOV R9, RZ, RZ, -R9 ;  /* 0x000000ffff097224 */ /* 0x000fd400078e0a09 */
[----:B------:R-:W-:Y:S01]  /*12dd0*/  @!P2 IMAD.MOV R7, RZ, RZ, -R7 ;  /* 0x000000ffff07a224 */ /* 0x000fe200078e0a07 */
[----:B------:R-:W-:-:S04]  /*12de0*/  @!P1 LOP3.LUT R7, RZ, R6, RZ, 0x33, !PT ;  /* 0x00000006ff079212 */ /* 0x000fc800078e33ff */
[----:B------:R-:W-:-:S05]  /*12df0*/  IABS R3, R7 ;  /* 0x0000000700037213 */ /* 0x000fca0000000000 */
[----:B------:R-:W-:-:S04]  /*12e00*/  IMAD.HI.U32 R2, R2, R3, RZ ;  /* 0x0000000302027227 */ /* 0x000fc800078e00ff */
[----:B------:R-:W-:Y:S02]  /*12e10*/  IMAD R3, R2, R9, R3 ;  /* 0x0000000902037224 */ /* 0x000fe400078e0203 */
[----:B------:R-:W-:-:S03]  /*12e20*/  IMAD R9, R6, R7, RZ ;  /* 0x0000000706097224 */ /* 0x000fc600078e02ff */
[----:B------:R-:W-:-:S13]  /*12e30*/  ISETP.GT.U32.AND P1, PT, R4, R3, PT ;  /* 0x000000030400720c */ /* 0x000fda0003f24070 */
[----:B------:R-:W-:Y:S02]  /*12e40*/  @!P1 IMAD.IADD R3, R3, 0x1, -R4 ;  /* 0x0000000103039824 */ /* 0x000fe400078e0a04 */
[----:B------:R-:W-:Y:S01]  /*12e50*/  @!P1 VIADD R2, R2, 0x1 ;  /* 0x0000000102029836 */ /* 0x000fe20000000000 */
[----:B------:R-:W-:Y:S02]  /*12e60*/  ISETP.NE.AND P1, PT, R8, RZ, PT ;  /* 0x000000ff0800720c */ /* 0x000fe40003f25270 */
[----:B------:R-:W-:Y:S01]  /*12e70*/  ISETP.GE.U32.AND P0, PT, R3, R4, PT ;  /* 0x000000040300720c */ /* 0x000fe20003f06070 */
[----:B------:R-:W-:Y:S01]  /*12e80*/  IMAD.IADD R4, R0, 0x1, -R9 ;  /* 0x0000000100047824 */ /* 0x000fe200078e0a09 */
[----:B------:R-:W-:-:S04]  /*12e90*/  LOP3.LUT R3, R7, R8, RZ, 0x3c, !PT ;  /* 0x0000000807037212 */ /* 0x000fc800078e3cff */
[----:B------:R-:W-:-:S07]  /*12ea0*/  ISETP.GE.AND P2, PT, R3, RZ, PT ;  /* 0x000000ff0300720c */ /* 0x000fce0003f46270 */
[----:B------:R-:W-:-:S06]  /*12eb0*/  @P0 VIADD R2, R2, 0x1 ;  /* 0x0000000102020836 */ /* 0x000fcc0000000000 */
[----:B------:R-:W-:Y:S01]  /*12ec0*/  @!P2 IMAD.MOV R2, RZ, RZ, -R2 ;  /* 0x000000ffff02a224 */ /* 0x000fe200078e0a02 */
[----:B------:R-:W-:-:S05]  /*12ed0*/  @!P1 LOP3.LUT R2, RZ, R8, RZ, 0x33, !PT ;  /* 0x00000008ff029212 */ /* 0x000fca00078e33ff */
[--C-:B------:R-:W-:Y:S02]  /*12ee0*/  IMAD.MOV R3, RZ, RZ, -R2.reuse ;  /* 0x000000ffff037224 */ /* 0x100fe400078e0a02 */
[C---:B------:R-:W-:Y:S02]  /*12ef0*/  IMAD R2, R8.reuse, 0x1000000, R2 ;  /* 0x0100000008027824 */ /* 0x040fe400078e0202 */
[----:B------:R-:W-:-:S04]  /*12f00*/  IMAD R3, R8, R3, R7 ;  /* 0x0000000308037224 */ /* 0x000fc800078e0207 */
[----:B------:R-:W-:-:S05]  /*12f10*/  IMAD R0, R3, 0x10000, R2 ;  /* 0x0001000003007824 */ /* 0x000fca00078e0202 */
[----:B------:R0:W-:Y:S01]  /*12f20*/  STL [R1+0x8], R0 ;  /* 0x0000080001007387 */ /* 0x0001e20000100800 */
[----:B----4-:R-:W-:-:S05]  /*12f30*/  IMAD.IADD R12, R5, 0x1, R12 ;  /* 0x00000001050c7824 */ /* 0x010fca00078e020c */
[----:B------:R0:W-:Y:S04]  /*12f40*/  STL [R1+0xc], R12 ;  /* 0x00000c0c01007387 */ /* 0x0001e80000100800 */
[----:B------:R0:W-:Y:S01]  /*12f50*/  STL [R1+0x4], R4 ;  /* 0x0000040401007387 */ /* 0x0001e20000100800 */
[----:B------:R-:W-:Y:S05]  /*12f60*/  BRA `(.L_x_557) ;  /* 0x0000000000287947 */ /* 0x000fea0003800000 */
.L_x_551:
[----:B------:R-:W-:Y:S01]  /*12f70*/  UMOV UR4, URZ ;  /* 0x0000003f00047c82 */ /* 0x000fe20008000000 */
[----:B------:R-:W-:Y:S01]  /*12f80*/  ULDC UR6, c[0x0][0xc3c] ;  /* 0x00030f0000067ab9 */ /* 0x000fe20000000800 */
[----:B------:R-:W-:Y:S01]  /*12f90*/  UMOV UR5, URZ ;  /* 0x0000003f00057c82 */ /* 0x000fe20008000000 */
[----:B------:R0:W-:Y:S01]  /*12fa0*/  STL [R1], R0 ;  /* 0x0000000001007387 */ /* 0x0001e20000100800 */
[----:B------:R-:W-:Y:S02]  /*12fb0*/  IMAD.U32 R3, RZ, RZ, UR4 ;  /* 0x00000004ff037e24 */ /* 0x000fe4000f8e00ff */
[----:B------:R-:W-:-:S03]  /*12fc0*/  IMAD.U32 R2, RZ, RZ, UR5 ;  /* 0x00000005ff027e24 */ /* 0x000fc6000f8e00ff */
[----:B------:R1:W-:Y:S01]  /*12fd0*/  STL [R1+0x4], R3 ;  /* 0x0000040301007387 */ /* 0x0003e20000100800 */
[----:B0-----:R-:W-:-:S05]  /*12fe0*/  IMAD.U32 R0, RZ, RZ, UR6 ;  /* 0x00000006ff007e24 */ /* 0x001fca000f8e00ff */
[----:B------:R1:W-:Y:S04]  /*12ff0*/  STL [R1+0xc], R0 ;  /* 0x00000c0001007387 */ /* 0x0003e80000100800 */
[----:B------:R1:W-:Y:S02]  /*13000*/  STL [R1+0x8], R2 ;  /* 0x0000080201007387 */ /* 0x0003e40000100800 */
.L_x_557:
[----:B-1----:R-:W2:Y:S04]  /*13010*/  LDL R3, [R1+0x8] ;  /* 0x0000080001037983 */ /* 0x002ea80000100800 */
[----:B------:R-:W3:Y:S04]  /*13020*/  LDL R2, [R1+0xc] ;  /* 0x00000c0001027983 */ /* 0x000ee80000100800 */
[----:B------:R-:W4:Y:S04]  /*13030*/  LDL R5, [R1+0x4] ;  /* 0x0000040001057983 */ /* 0x000f280000100800 */
[----:B0-----:R-:W4:Y:S01]  /*13040*/  LDL R4, [R1] ;  /* 0x0000000001047983 */ /* 0x001f220000100800 */
[----:B------:R-:W0:Y:S01]  /*13050*/  S2R R0, SR_TID.X ;  /* 0x0000000000007919 */ /* 0x000e220000002100 */
[----:B------:R-:W-:Y:S05]  /*13060*/  WARPSYNC.ALL ;  /* 0x0000000000007948 */ /* 0x000fea0003800000 */
[----:B0-----:R-:W-:Y:S01]  /*13070*/  LOP3.LUT R0, R0, 0x1f, RZ, 0xc0, !PT ;  /* 0x0000001f00007812 */ /* 0x001fe200078ec0ff */
[----:B------:R-:W-:Y:S03]  /*13080*/  BAR.SYNC.DEFER_BLOCKING 0x4, 0x180 ;  /* 0x0106000000007b1d */ /* 0x000fe60000010000 */
[----:B------:R-:W-:-:S13]  /*13090*/  ISETP.NE.AND P0, PT, R0, RZ, PT ;  /* 0x000000ff0000720c */ /* 0x000fda0003f05270 */
[----:B------:R-:W-:Y:S01]  /*130a0*/  @!P0 MOV R0, 0x400 ;  /* 0x0000040000008802 */ /* 0x000fe20000000f00 */
[----:B--2---:R-:W-:Y:S02]  /*130b0*/  IMAD.MOV.U32 R6, RZ, RZ, R3 ;  /* 0x000000ffff067224 */ /* 0x004fe400078e0003 */
[----:B------:R-:W0:Y:S01]  /*130c0*/  @!P0 S2R R3, SR_CgaCtaId ;  /* 0x0000000000038919 */ /* 0x000e220000008800 */
[----:B---3--:R-:W-:Y:S01]  /*130d0*/  IMAD.MOV.U32 R7, RZ, RZ, R2 ;  /* 0x000000ffff077224 */ /* 0x008fe200078e0002 */
[----:B0-----:R-:W-:-:S05]  /*130e0*/  @!P0 LEA R18, R3, R0, 0x18 ;  /* 0x0000000003128211 */ /* 0x001fca00078ec0ff */
[----:B----4-:R0:W-:Y:S01]  /*130f0*/  @!P0 STS.128 [R18+0x28cd0], R4 ;  /* 0x028cd00412008388 */ /* 0x0101e20000000c00 */
[----:B------:R-:W-:Y:S06]  /*13100*/  BAR.ARV 0x5, 0x180 ;  /* 0x0146000000007b1d */ /* 0x000fec0000002000 */
.L_x_548:
[----:B------:R-:W2:Y:S01]  /*13110*/  LDL R0, [R1+0xc] ;  /* 0x00000c0001007983 */ /* 0x000ea20000100800 */
[----:B------:R-:W-:Y:S02]  /*13120*/  ULDC UR4, c[0x0][0xc3c] ;  /* 0x00030f0000047ab9 */ /* 0x000fe40000000800 */
[----:B--2---:R-:W-:-:S13]  /*13130*/  ISETP.GE.AND P0, PT, R0, UR4, PT ;  /* 0x0000000400007c0c */ /* 0x004fda000bf06270 */
[----:B------:R-:W-:Y:S05]  /*13140*/  @!P0 BRA `(.L_x_558) ;  /* 0xffffff9c00f08947 */ /* 0x000fea000383ffff */
[----:B------:R-:W-:Y:S05]  /*13150*/  BSYNC B8 ;  /* 0x0000000000087941 */ /* 0x000fea0003800000 */
.L_x_440:
[----:B0-----:R-:W4:Y:S01]  /*13160*/  LDL.LU R0, [R1+0x50] ;  /* 0x0000500001007983 */ /* 0x001f220000300800 */
[----:B------:R-:W-:Y:S01]  /*13170*/  BSSY B0, `(.L_x_559) ;  /* 0x000000b000007945 */ /* 0x000fe20003800000 */
[----:B-1----:R-:W0:Y:S01]  /*13180*/  S2R R5, SR_CgaCtaId ;  /* 0x0000000000057919 */ /* 0x002e220000008800 */
[----:B----4-:R-:W-:-:S05]  /*13190*/  VIADD R0, R0, 0x1 ;  /* 0x0000000100007836 */ /* 0x010fca0000000000 */
[----:B------:R-:W-:-:S04]  /*131a0*/  LEA.HI R2, R0, R0, RZ, 0x1 ;  /* 0x0000000000027211 */ /* 0x000fc800078f08ff */
[----:B------:R-:W-:-:S05]  /*131b0*/  LOP3.LUT R3, R2, 0xfffffffe, RZ, 0xc0, !PT ;  /* 0xfffffffe02037812 */ /* 0x000fca00078ec0ff */
[----:B------:R-:W-:Y:S01]  /*131c0*/  IMAD.IADD R3, R0, 0x1, -R3 ;  /* 0x0000000100037824 */ /* 0x000fe200078e0a03 */
[----:B------:R-:W-:-:S04]  /*131d0*/  MOV R0, 0x400 ;  /* 0x0000040000007802 */ /* 0x000fc80000000f00 */
[----:B0-----:R-:W-:Y:S02]  /*131e0*/  LEA R0, R5, R0, 0x18 ;  /* 0x0000000005007211 */ /* 0x001fe400078ec0ff */
[----:B------:R-:W-:-:S04]  /*131f0*/  SHF.L.U32 R3, R3, 0x1f, RZ ;  /* 0x0000001f03037819 */ /* 0x000fc800000006ff */
[----:B------:R-:W0:Y:S02]  /*13200*/  SYNCS.PHASECHK.TRANS64.TRYWAIT P0, [R0+URZ+0x28c20], R3 ;  /* 0x028c2003000075a7 */ /* 0x000e24000800017f */
[----:B0-----:R-:W-:Y:S05]  /*13210*/  @!P0 BRA `(.L_x_560) ;  /* 0x0000001800388947 */ /* 0x001fea0003800000 */
.L_x_622:
[----:B------:R-:W-:Y:S05]  /*13220*/  BSYNC B0 ;  /* 0x0000000000007941 */ /* 0x000fea0003800000 */
.L_x_559:
[----:B------:R-:W-:-:S03]  /*13230*/  UMOV UR4, 0xffffffff ;  /* 0xffffffff00047882 */ /* 0x000fc60000000000 */
[----:B------:R-:W-:Y:S05]  /*13240*/  BRA.DIV UR4, `(.L_x_561) ;  /* 0x0000001a04407947 */ /* 0x000fea000b800000 */
[----:B------:R-:W1:Y:S02]  /*13250*/  S2R R2, SR_TID.X ;  /* 0x0000000000027919 */ /* 0x000e640000002100 */
[----:B-1----:R-:W-:-:S04]  /*13260*/  SHF.R.U32.HI R2, RZ, 0x5, R2 ;  /* 0x00000005ff027819 */ /* 0x002fc80000011602 */
[----:B------:R-:W-:-:S05]  /*13270*/  LOP3.LUT R2, R2, 0x3, RZ, 0xc0, !PT ;  /* 0x0000000302027812 */ /* 0x000fca00078ec0ff */
[----:B------:R1:W4:Y:S02]  /*13280*/  SHFL.IDX PT, R14, R2, RZ, 0x1f ;  /* 0x00001fff020e7589 */ /* 0x00032400000e0000 */
.L_x_625:
[----:B----4-:R-:W-:Y:S01]  /*13290*/  ISETP.NE.AND P0, PT, R14, RZ, PT ;  /* 0x000000ff0e00720c */ /* 0x010fe20003f05270 */
[----:B------:R-:W-:-:S12]  /*132a0*/  BSSY B0, `(.L_x_562) ;  /* 0x0000025000007945 */ /* 0x000fd80003800000 */
[----:B------:R-:W-:Y:S05]  /*132b0*/  @P0 BRA `(.L_x_563) ;  /* 0x00000000008c0947 */ /* 0x000fea0003800000 */
[----:B------:R-:W-:-:S03]  /*132c0*/  UMOV UR4, 0xffffffff ;  /* 0xffffffff00047882 */ /* 0x000fc60000000000 */
[----:B------:R-:W-:Y:S05]  /*132d0*/  BRA.DIV UR4, `(.L_x_564) ;  /* 0x0000001a04507947 */ /* 0x000fea000b800000 */
[----:B------:R-:W-:-:S13]  /*132e0*/  ELECT P6, URZ, PT ;  /* 0x00000000003f782f */ /* 0x000fda00038c0000 */
.L_x_628:
[----:B------:R-:W-:Y:S05]  /*132f0*/  @!P6 BRA `(.L_x_563) ;  /* 0x00000000007ce947 */ /* 0x000fea0003800000 */
[----:B------:R-:W-:-:S06]  /*13300*/  ULOP3.LUT UR4, UR36, 0x2, URZ, 0xfc, !UPT ;  /* 0x0000000224047892 */ /* 0x000fcc000f8efc3f */
[----:B-1----:R-:W-:-:S05]  /*13310*/  IMAD.U32 R2, RZ, RZ, UR4 ;  /* 0x00000004ff027e24 */ /* 0x002fca000f8e00ff */
[----:B------:R-:W-:-:S13]  /*13320*/  ISETP.NE.AND P2, PT, R2, 0x3, PT ;  /* 0x000000030200780c */ /* 0x000fda0003f45270 */
[----:B------:R-:W-:Y:S05]  /*13330*/  @!P2 BRA `(.L_x_565) ;  /* 0x000000000004a947 */ /* 0x000fea0003800000 */
[----:B------:R-:W-:Y:S01]  /*13340*/  BPT.TRAP 0x1 ;  /* 0x000000040000795c */ /* 0x000fe20000300000 */
.L_x_565:
[----:B------:R-:W4:Y:S01]  /*13350*/  LDL.LU R7, [R1+0x10] ;  /* 0x0000100001077983 */ /* 0x000f220000300800 */
[----:B------:R-:W-:Y:S02]  /*13360*/  VIADD R2, R0, 0x28c40 ;  /* 0x00028c4000027836 */ /* 0x000fe40000000000 */
[C---:B0-----:R-:W-:Y:S02]  /*13370*/  VIADD R3, R19.reuse, 0x1 ;  /* 0x0000000113037836 */ /* 0x041fe40000000000 */
[----:B------:R-:W-:-:S03]  /*13380*/  IMAD R6, R19, 0x8, R2 ;  /* 0x0000000813067824 */ /* 0x000fc600078e0202 */
[----:B------:R-:W-:-:S04]  /*13390*/  ISETP.NE.AND P1, PT, R3, 0x2, PT ;  /* 0x000000020300780c */ /* 0x000fc80003f25270 */
[----:B------:R-:W-:Y:S02]  /*133a0*/  SEL R4, RZ, 0x1, P1 ;  /* 0x00000001ff047807 */ /* 0x000fe40000800000 */
[----:B------:R-:W-:Y:S02]  /*133b0*/  SEL R3, R3, RZ, P1 ;  /* 0x000000ff03037207 */ /* 0x000fe40000800000 */
[C---:B----4-:R-:W-:Y:S02]  /*133c0*/  SHF.L.U32 R5, R7.reuse, 0x1f, RZ ;  /* 0x0000001f07057819 */ /* 0x050fe400000006ff */
[----:B------:R-:W-:Y:S01]  /*133d0*/  LOP3.LUT R4, R7, R4, RZ, 0x3c, !PT ;  /* 0x0000000407047212 */ /* 0x000fe200078e3cff */
[----:B------:R-:W-:Y:S01]  /*133e0*/  IMAD R7, R3, 0x8, R2 ;  /* 0x0000000803077824 */ /* 0x000fe200078e0202 */
[----:B------:R-:W0:Y:S02]  /*133f0*/  SYNCS.PHASECHK.TRANS64.TRYWAIT P0, [R6+URZ], R5 ;  /* 0x00000005060075a7 */ /* 0x000e24000800017f */
[----:B------:R-:W-:Y:S01]  /*13400*/  SHF.L.U32 R2, R4, 0x1f, RZ ;  /* 0x0000001f04027819 */ /* 0x000fe200000006ff */
[----:B0-----:R-:W-:Y:S06]  /*13410*/  @!P0 BRA `(.L_x_566) ;  /* 0x0000001800208947 */ /* 0x001fec0003800000 */
.L_x_629:
[----:B------:R-:W1:Y:S02]  /*13420*/  SYNCS.PHASECHK.TRANS64.TRYWAIT P0, [R7+URZ], R2 ;  /* 0x00000002070075a7 */ /* 0x000e64000800017f */
[----:B-1----:R-:W-:Y:S05]  /*13430*/  @!P0 BRA `(.L_x_567) ;  /* 0x00000018002c8947 */ /* 0x002fea0003800000 */
.L_x_630:
[----:B------:R-:W-:Y:S05]  /*13440*/  @!P2 BRA `(.L_x_568) ;  /* 0x000000000004a947 */ /* 0x000fea0003800000 */
[----:B------:R-:W-:Y:S01]  /*13450*/  BPT.TRAP 0x1 ;  /* 0x000000040000795c */ /* 0x000fe20000300000 */
.L_x_568:
[----:B------:R-:W-:-:S04]  /*13460*/  VIADD R0, R0, 0x28c60 ;  /* 0x00028c6000007836 */ /* 0x000fc80000000000 */
[----:B------:R-:W-:-:S04]  /*13470*/  IMAD R4, R19, 0x8, R0 ;  /* 0x0000000813047824 */ /* 0x000fc800078e0200 */
[----:B------:R-:W4:Y:S02]  /*13480*/  SYNCS.PHASECHK.TRANS64.TRYWAIT P0, [R4+URZ], R5 ;  /* 0x00000005040075a7 */ /* 0x000f24000800017f */
[----:B----4-:R-:W-:Y:S05]  /*13490*/  @!P0 BRA `(.L_x_569) ;  /* 0x0000001800288947 */ /* 0x010fea0003800000 */
.L_x_631:
[----:B------:R-:W-:-:S07]  /*134a0*/  IMAD R3, R3, 0x8, R0 ;  /* 0x0000000803037824 */ /* 0x000fce00078e0200 */
.L_x_570:
[----:B------:R0:W0:Y:S02]  /*134b0*/  SYNCS.PHASECHK.TRANS64.TRYWAIT P0, [R3+URZ], R2 ;  /* 0x00000002030075a7 */ /* 0x000024000800017f */
[----:B0-----:R-:W-:Y:S05]  /*134c0*/  @!P0 NANOSLEEP.SYNCS 0x989680 ;  /* 0x009896800000895d */ /* 0x001fea0003900000 */
[----:B------:R-:W0:Y:S02]  /*134d0*/  @!P0 SYNCS.PHASECHK.TRANS64 P0, [R3+URZ], R2 ;  /* 0x00000002030085a7 */ /* 0x000e24000800007f */
[----:B0-----:R-:W-:Y:S05]  /*134e0*/  @!P0 BRA `(.L_x_570) ;  /* 0xfffffffc00f08947 */ /* 0x001fea000383ffff */
.L_x_563:
[----:B------:R-:W-:Y:S05]  /*134f0*/  BSYNC B0 ;  /* 0x0000000000007941 */ /* 0x000fea0003800000 */
.L_x_562:
[----:B------:R-:W-:Y:S05]  /*13500*/  EXIT ;  /* 0x000000000000794d */ /* 0x000fea0003800000 */
.L_x_389:
[----:B0-----:R-:W-:-:S04]  /*13510*/  IMAD.U32 R3, RZ, RZ, UR17 ;  /* 0x00000011ff037e24 */ /* 0x001fc8000f8e00ff */
[----:B------:R0:W1:Y:S03]  /*13520*/  SYNCS.PHASECHK.TRANS64.TRYWAIT P0, [R3+URZ+0x28c50], R0 ;  /* 0x028c5000030075a7 */ /* 0x000066000800017f */
[----:B-1----:R-:W-:Y:S05]  /*13530*/  @!P0 NANOSLEEP.SYNCS 0x989680 ;  /* 0x009896800000895d */ /* 0x002fea0003900000 */
[----:B------:R-:W1:Y:S02]  /*13540*/  @!P0 SYNCS.PHASECHK.TRANS64 P0, [R3+URZ+0x28c50], R0 ;  /* 0x028c5000030085a7 */ /* 0x000e64000800007f */
[----:B-1----:R-:W-:Y:S05]  /*13550*/  @!P0 BRA `(.L_x_389) ;  /* 0xfffffffc00ec8947 */ /* 0x002fea000383ffff */
[----:B------:R-:W-:Y:S05]  /*13560*/  BRA `(.L_x_571) ;  /* 0xfffffee800bc7947 */ /* 0x000fea000383ffff */
.L_x_394:
[----:B-1----:R-:W-:-:S04]  /*13570*/  IMAD.U32 R3, RZ, RZ, UR6 ;  /* 0x00000006ff037e24 */ /* 0x002fc8000f8e00ff */
[----:B------:R1:W2:Y:S03]  /*13580*/  SYNCS.PHASECHK.TRANS64.TRYWAIT P0, [R3+URZ+0x28c50], R0 ;  /* 0x028c5000030075a7 */ /* 0x0002a6000800017f */
[----:B--2---:R-:W-:Y:S05]  /*13590*/  @!P0 NANOSLEEP.SYNCS 0x989680 ;  /* 0x009896800000895d */ /* 0x004fea0003900000 */
[----:B------:R-:W2:Y:S02]  /*135a0*/  @!P0 SYNCS.PHASECHK.TRANS64 P0, [R3+URZ+0x28c50], R0 ;  /* 0x028c5000030085a7 */ /* 0x000ea4000800007f */
[----:B--2---:R-:W-:Y:S05]  /*135b0*/  @!P0 BRA `(.L_x_394) ;  /* 0xfffffffc00ec8947 */ /* 0x004fea000383ffff */
[----:B------:R-:W-:Y:S05]  /*135c0*/  BRA `(.L_x_393) ;  /* 0xfffffef400d47947 */ /* 0x000fea000383ffff */
.L_x_398:
[----:B0-----:R-:W-:-:S04]  /*135d0*/  IMAD.U32 R3, RZ, RZ, UR38 ;  /* 0x00000026ff037e24 */ /* 0x001fc8000f8e00ff */
[----:B------:R0:W1:Y:S03]  /*135e0*/  SYNCS.PHASECHK.TRANS64.TRYWAIT P1, [R3+URZ+0x28c00], R0 ;  /* 0x028c0000030075a7 */ /* 0x000066000802017f */
[----:B-1----:R-:W-:Y:S05]  /*135f0*/  @!P1 NANOSLEEP.SYNCS 0x989680 ;  /* 0x009896800000995d */ /* 0x002fea0003900000 */
[----:B------:R-:W1:Y:S02]  /*13600*/  @!P1 SYNCS.PHASECHK.TRANS64 P1, [R3+URZ+0x28c00], R0 ;  /* 0x028c0000030095a7 */ /* 0x000e64000802007f */
[----:B-1----:R-:W-:Y:S05]  /*13610*/  @!P1 BRA `(.L_x_398) ;  /* 0xfffffffc00ec9947 */ /* 0x002fea000383ffff */
[----:B------:R-:W-:Y:S05]  /*13620*/  BRA `(.L_x_572) ;  /* 0xffffff0800e47947 */ /* 0x000fea000383ffff */
.L_x_402:
[----:B--2---:R2:W3:Y:S02]  /*13630*/  SYNCS.PHASECHK.TRANS64.TRYWAIT P1, [R7+URZ+0x28c30], R8 ;  /* 0x028c3008070075a7 */ /* 0x0044e4000802017f */
[----:B---3--:R-:W-:Y:S05]  /*13640*/  @!P1 NANOSLEEP.SYNCS 0x989680 ;  /* 0x009896800000995d */ /* 0x008fea0003900000 */
[----:B------:R-:W3:Y:S02]  /*13650*/  @!P1 SYNCS.PHASECHK.TRANS64 P1, [R7+URZ+0x28c30], R8 ;  /* 0x028c3008070095a7 */ /* 0x000ee4000802007f */
[----:B---3--:R-:W-:Y:S05]  /*13660*/  @!P1 BRA `(.L_x_402) ;  /* 0xfffffffc00f09947 */ /* 0x008fea000383ffff */
[----:B------:R-:W-:Y:S05]  /*13670*/  BRA `(.L_x_401) ;  /* 0xffffff0c00007947 */ /* 0x000fea000383ffff */
.L_x_406:
[----:B----4-:R4:W0:Y:S02]  /*13680*/  SYNCS.PHASECHK.TRANS64.TRYWAIT P2, [R7+URZ+0x28c50], R8 ;  /* 0x028c5008070075a7 */ /* 0x010824000804017f */
[----:B0-----:R-:W-:Y:S05]  /*13690*/  @!P2 NANOSLEEP.SYNCS 0x989680 ;  /* 0x009896800000a95d */ /* 0x001fea0003900000 */
[----:B------:R-:W0:Y:S02]  /*136a0*/  @!P2 SYNCS.PHASECHK.TRANS64 P2, [R7+URZ+0x28c50], R8 ;  /* 0x028c50080700a5a7 */ /* 0x000e24000804007f */
[----:B0-----:R-:W-:Y:S05]  /*136b0*/  @!P2 BRA `(.L_x_406) ;  /* 0xfffffffc00f0a947 */ /* 0x001fea000383ffff */
[----:B------:R-:W-:Y:S05]  /*136c0*/  BRA `(.L_x_405) ;  /* 0xffffff1c00147947 */ /* 0x000fea000383ffff */
.L_x_411:
[----:B--2---:R-:W-:-:S04]  /*136d0*/  IMAD.U32 R0, RZ, RZ, UR23 ;  /* 0x00000017ff007e24 */ /* 0x004fc8000f8e00ff */
[----:B------:R2:W3:Y:S03]  /*136e0*/  SYNCS.PHASECHK.TRANS64.TRYWAIT P2, [R0+URZ+0x28c30], R7 ;  /* 0x028c3007000075a7 */ /* 0x0004e6000804017f */
[----:B---3--:R-:W-:Y:S05]  /*136f0*/  @!P2 NANOSLEEP.SYNCS 0x989680 ;  /* 0x009896800000a95d */ /* 0x008fea0003900000 */
[----:B------:R-:W3:Y:S02]  /*13700*/  @!P2 SYNCS.PHASECHK.TRANS64 P2, [R0+URZ+0x28c30], R7 ;  /* 0x028c30070000a5a7 */ /* 0x000ee4000804007f */
[----:B---3--:R-:W-:Y:S05]  /*13710*/  @!P2 BRA `(.L_x_411) ;  /* 0xfffffffc00eca947 */ /* 0x008fea000383ffff */
[----:B------:R-:W-:Y:S05]  /*13720*/  BRA `(.L_x_410) ;  /* 0xffffff1c00f47947 */ /* 0x000fea000383ffff */
.L_x_415:
[----:B--2---:R2:W3:Y:S02]  /*13730*/  SYNCS.PHASECHK.TRANS64.TRYWAIT P2, [R10+URZ+0x28c50], R7 ;  /* 0x028c50070a0075a7 */ /* 0x0044e4000804017f */
[----:B---3--:R-:W-:Y:S05]  /*13740*/  @!P2 NANOSLEEP.SYNCS 0x989680 ;  /* 0x009896800000a95d */ /* 0x008fea0003900000 */
[----:B------:R-:W3:Y:S02]  /*13750*/  @!P2 SYNCS.PHASECHK.TRANS64 P2, [R10+URZ+0x28c50], R7 ;  /* 0x028c50070a00a5a7 */ /* 0x000ee4000804007f */
[----:B---3--:R-:W-:Y:S05]  /*13760*/  @!P2 BRA `(.L_x_415) ;  /* 0xfffffffc00f0a947 */ /* 0x008fea000383ffff */
[----:B------:R-:W-:Y:S05]  /*13770*/  BRA `(.L_x_414) ;  /* 0xffffff3400247947 */ /* 0x000fea000383ffff */
.L_x_454:
[----:B------:R-:W1:Y:S01]  /*13780*/  S2R R4, SR_TID.X ;  /* 0x0000000000047919 */ /* 0x000e620000002100 */
[----:B------:R-:W-:Y:S01]  /*13790*/  BSSY B0, `(.L_x_573) ;  /* 0x000000a000007945 */ /* 0x000fe20003800000 */
[----:B------:R-:W-:Y:S02]  /*137a0*/  IMAD.MOV.U32 R12, RZ, RZ, RZ ;  /* 0x000000ffff0c7224 */ /* 0x000fe400078e00ff */
[----:B0-----:R-:W-:Y:S02]  /*137b0*/  IMAD.MOV.U32 R11, RZ, RZ, 0x1f ;  /* 0x0000001fff0b7424 */ /* 0x001fe400078e00ff */
[----:B------:R-:W-:Y:S01]  /*137c0*/  IMAD.MOV.U32 R15, RZ, RZ, -0x1 ;  /* 0xffffffffff0f7424 */ /* 0x000fe200078e00ff */
[----:B-1----:R-:W-:-:S04]  /*137d0*/  SHF.R.U32.HI R4, RZ, 0x5, R4 ;  /* 0x00000005ff047819 */ /* 0x002fc80000011604 */
[----:B------:R-:W-:-:S05]  /*137e0*/  LOP3.LUT R4, R4, 0x3, RZ, 0xc0, !PT ;  /* 0x0000000304047812 */ /* 0x000fca00078ec0ff */
[----:B------:R-:W-:-:S07]  /*137f0*/  IMAD.MOV.U32 R13, RZ, RZ, R4 ;  /* 0x000000ffff0d7224 */ /* 0x000fce00078e0004 */
[----:B---3--:R-:W-:Y:S05]  /*13800*/  WARPSYNC.COLLECTIVE R15, `(.L_x_574) ;  /* 0x000000000f087348 */ /* 0x008fea0003c00000 */
[----:B------:R0:W1:Y:S02]  /*13810*/  SHFL.IDX P6, R14, R13, R12, R11 ;  /* 0x0000000c0d0e7389 */ /* 0x00006400000c000b */
[----:B01-3--:R-:W-:Y:S01]  /*13820*/  ENDCOLLECTIVE ;  /* 0x000000000000791b */ /* 0x00bfe20003800000 */
.L_x_574:
[----:B------:R-:W-:Y:S05]  /*13830*/  BSYNC B0 ;  /* 0x0000000000007941 */ /* 0x000fea0003800000 */
.L_x_573:
[----:B------:R-:W-:Y:S05]  /*13840*/  BRA `(.L_x_575) ;  /* 0xffffffa400d07947 */ /* 0x000fea000383ffff */
.L_x_456:
[----:B------:R-:W-:Y:S01]  /*13850*/  BSSY B0, `(.L_x_576) ;  /* 0x0000006000007945 */ /* 0x000fe20003800000 */
[----:B------:R-:W-:-:S07]  /*13860*/  IMAD.MOV.U32 R15, RZ, RZ, -0x1 ;  /* 0xffffffffff0f7424 */ /* 0x000fce00078e00ff */
[----:B0--34-:R-:W-:Y:S05]  /*13870*/  WARPSYNC.COLLECTIVE R15, `(.L_x_577) ;  /* 0x000000000f0c7348 */ /* 0x019fea0003c00000 */
[----:B------:R-:W-:Y:S02]  /*13880*/  ELECT P6, UR62, PT ;  /* 0x00000000003e782f */ /* 0x000fe400038c0000 */
[----:B------:R-:W-:Y:S01]  /*13890*/  MOV R14, UR62 ;  /* 0x0000003e000e7c02 */ /* 0x000fe20008000f00 */
[----:B0--34-:R-:W-:Y:S10]  /*138a0*/  ENDCOLLECTIVE ;  /* 0x000000000000791b */ /* 0x019ff40003800000 */
.L_x_577:
[----:B------:R-:W-:Y:S05]  /*138b0*/  BSYNC B0 ;  /* 0x0000000000007941 */ /* 0x000fea0003800000 */
.L_x_576:
[----:B------:R-:W-:Y:S05]  /*138c0*/  BRA `(.L_x_578) ;  /* 0xffffffa400d47947 */ /* 0x000fea000383ffff */
.L_x_458:
[----:B-1----:R1:W2:Y:S02]  /*138d0*/  SYNCS.PHASECHK.TRANS64.TRYWAIT P0, [R0+URZ+0x28c40], R2 ;  /* 0x028c4002000075a7 */ /* 0x0022a4000800017f */
[----:B--2---:R-:W-:Y:S05]  /*138e0*/  @!P0 NANOSLEEP.SYNCS 0x989680 ;  /* 0x009896800000895d */ /* 0x004fea0003900000 */
[----:B------:R-:W2:Y:S02]  /*138f0*/  @!P0 SYNCS.PHASECHK.TRANS64 P0, [R0+URZ+0x28c40], R2 ;  /* 0x028c4002000085a7 */ /* 0x000ea4000800007f */
[----:B--2---:R-:W-:Y:S05]  /*13900*/  @!P0 BRA `(.L_x_458) ;  /* 0xfffffffc00f08947 */ /* 0x004fea000383ffff */
[----:B------:R-:W-:Y:S05]  /*13910*/  BRA `(.L_x_579) ;  /* 0xffffffa800347947 */ /* 0x000fea000383ffff */
.L_x_462:
[----:B------:R-:W2:Y:S01]  /*13920*/  LDL.LU R11, [R1+0x40] ;  /* 0x00004000010b7983 */ /* 0x000ea20000300800 */
[----:B------:R-:W-:Y:S02]  /*13930*/  IMAD.MOV.U32 R13, RZ, RZ, R3 ;  /* 0x000000ffff0d7224 */ /* 0x000fe400078e0003 */
[----:B------:R-:W-:Y:S01]  /*13940*/  IMAD.MOV.U32 R12, RZ, RZ, RZ ;  /* 0x000000ffff0c7224 */ /* 0x000fe200078e00ff */
[----:B------:R-:W0:Y:S01]  /*13950*/  S2R R5, SR_TID.X ;  /* 0x0000000000057919 */ /* 0x000e220000002100 */
[----:B------:R-:W-:Y:S01]  /*13960*/  IMAD.MOV.U32 R15, RZ, RZ, -0x1 ;  /* 0xffffffffff0f7424 */ /* 0x000fe200078e00ff */
[----:B0-----:R-:W-:-:S04]  /*13970*/  LOP3.LUT R5, R5, 0x7f, RZ, 0xc0, !PT ;  /* 0x0000007f05057812 */ /* 0x001fc800078ec0ff */
[----:B------:R-:W-:-:S05]  /*13980*/  SHF.R.U32.HI R5, RZ, 0x3, R5 ;  /* 0x00000003ff057819 */ /* 0x000fca0000011605 */
[----:B------:R-:W-:-:S04]  /*13990*/  IMAD R2, R10, 0x40, R5 ;  /* 0x000000400a027824 */ /* 0x000fc800078e0205 */
[----:B------:R-:W-:Y:S02]  /*139a0*/  VIADD R5, R2, 0x10 ;  /* 0x0000001002057836 */ /* 0x000fe40000000000 */
[----:B--2---:R-:W-:Y:S02]  /*139b0*/  IMAD R0, R11, R7, RZ ;  /* 0x000000070b007224 */ /* 0x004fe400078e02ff */
[----:B------:R-:W-:-:S03]  /*139c0*/  IMAD.MOV.U32 R11, RZ, RZ, 0x181f ;  /* 0x0000181fff0b7424 */ /* 0x000fc600078e00ff */
[----:B------:R-:W-:-:S13]  /*139d0*/  ISETP.GE.AND P1, PT, R2, R0, PT ;  /* 0x000000000200720c */ /* 0x000fda0003f26270 */
[----:B-----5:R-:W-:Y:S05]  /*139e0*/  WARPSYNC.COLLECTIVE R15, `(.L_x_580) ;  /* 0x000000000f087348 */ /* 0x020fea0003c00000 */
[----:B------:R0:W1:Y:S02]  /*139f0*/  SHFL.IDX P6, R14, R13, R12, R11 ;  /* 0x0000000c0d0e7389 */ /* 0x00006400000c000b */
[----:B01---5:R-:W-:Y:S01]  /*13a00*/  ENDCOLLECTIVE ;  /* 0x000000000000791b */ /* 0x023fe20003800000 */
.L_x_580:
[----:B------:R-:W-:Y:S02]  /*13a10*/  IMAD.MOV.U32 R13, RZ, RZ, R4 ;  /* 0x000000ffff0d7224 */ /* 0x000fe400078e0004 */
[----:B------:R-:W-:-:S07]  /*13a20*/  IMAD.MOV.U32 R6, RZ, RZ, R14 ;  /* 0x000000ffff067224 */ /* 0x000fce00078e000e */
[----:B------:R-:W-:Y:S05]  /*13a30*/  WARPSYNC.COLLECTIVE R15, `(.L_x_581) ;  /* 0x000000000f087348 */ /* 0x000fea0003c00000 */
[----:B------:R0:W1:Y:S02]  /*13a40*/  SHFL.IDX P6, R14, R13, R12, R11 ;  /* 0x0000000c0d0e7389 */ /* 0x00006400000c000b */
[----:B01----:R-:W-:Y:S01]  /*13a50*/  ENDCOLLECTIVE ;  /* 0x000000000000791b */ /* 0x003fe20003800000 */
.L_x_581:
[----:B------:R-:W-:Y:S02]  /*13a60*/  IMAD.MOV.U32 R13, RZ, RZ, R3 ;  /* 0x000000ffff0d7224 */ /* 0x000fe400078e0003 */
[----:B------:R-:W-:Y:S02]  /*13a70*/  IMAD.MOV.U32 R12, RZ, RZ, 0x1 ;  /* 0x00000001ff0c7424 */ /* 0x000fe400078e00ff */
[----:B------:R-:W-:-:S07]  /*13a80*/  IMAD.MOV.U32 R7, RZ, RZ, R14 ;  /* 0x000000ffff077224 */ /* 0x000fce00078e000e */
[----:B------:R-:W-:Y:S05]  /*13a90*/  WARPSYNC.COLLECTIVE R15, `(.L_x_582) ;  /* 0x000000000f087348 */ /* 0x000fea0003c00000 */
[----:B------:R0:W1:Y:S02]  /*13aa0*/  SHFL.IDX P6, R14, R13, R12, R11 ;  /* 0x0000000c0d0e7389 */ /* 0x00006400000c000b */
[----:B01----:R-:W-:Y:S01]  /*13ab0*/  ENDCOLLECTIVE ;  /* 0x000000000000791b */ /* 0x003fe20003800000 */
.L_x_582:
        /* <DEDUP_REMOVED lines=15> */
.L_x_583:
[----:B------:R-:W-:Y:S02]  /*13bb0*/  IMAD.MOV.U32 R13, RZ, RZ, R3 ;  /* 0x000000ffff0d7224 */ /* 0x000fe400078e0003 */
[----:B------:R-:W-:Y:S02]  /*13bc0*/  IMAD.MOV.U32 R12, RZ, RZ, 0x2 ;  /* 0x00000002ff0c7424 */ /* 0x000fe400078e00ff */
[----:B------:R-:W-:-:S07]  /*13bd0*/  IMAD.MOV.U32 R5, RZ, RZ, R14 ;  /* 0x000000ffff057224 */ /* 0x000fce00078e000e */
[----:B------:R-:W-:Y:S05]  /*13be0*/  WARPSYNC.COLLECTIVE R15, `(.L_x_584) ;  /* 0x000000000f087348 */ /* 0x000fea0003c00000 */
[----:B------:R0:W1:Y:S02]  /*13bf0*/  SHFL.IDX P6, R14, R13, R12, R11 ;  /* 0x0000000c0d0e7389 */ /* 0x00006400000c000b */
[----:B01----:R-:W-:Y:S01]  /*13c00*/  ENDCOLLECTIVE ;  /* 0x000000000000791b */ /* 0x003fe20003800000 */
.L_x_584:
[----:B------:R-:W-:-:S05]  /*13c10*/  @!P1 LEA R5, P2, R9, R5, 0x1 ;  /* 0x0000000509059211 */ /* 0x000fca00078408ff */
[----:B------:R-:W-:-:S04]  /*13c20*/  @!P1 IMAD.X R6, RZ, RZ, R6, P2 ;  /* 0x000000ffff069224 */ /* 0x000fc800010e0606 */
[----:B------:R-:W-:Y:S02]  /*13c30*/  @!P1 IMAD.MOV.U32 R7, RZ, RZ, R6 ;  /* 0x000000ffff079224 */ /* 0x000fe400078e0006 */
[----:B------:R-:W-:Y:S02]  /*13c40*/  @!P1 IMAD.MOV.U32 R6, RZ, RZ, R5 ;  /* 0x000000ffff069224 */ /* 0x000fe400078e0005 */
[----:B------:R-:W-:Y:S02]  /*13c50*/  IMAD.MOV.U32 R13, RZ, RZ, R4 ;  /* 0x000000ffff0d7224 */ /* 0x000fe400078e0004 */
[----:B------:R-:W-:Y:S01]  /*13c60*/  VIADD R5, R2, 0x20 ;  /* 0x0000002002057836 */ /* 0x000fe20000000000 */
[----:B------:R-:W-:Y:S01]  /*13c70*/  @!PT LDS RZ, [RZ] ;  /* 0x00000000fffff984 */ /* 0x000fe20000000800 */
[----:B------:R-:W-:Y:S01]  /*13c80*/  @!PT LDS RZ, [RZ] ;  /* 0x00000000fffff984 */ /* 0x000fe20000000800 */
[----:B------:R-:W-:Y:S01]  /*13c90*/  @!PT LDS RZ, [RZ] ;  /* 0x00000000fffff984 */ /* 0x000fe20000000800 */
[----:B------:R0:W-:Y:S04]  /*13ca0*/  @!P1 LDGSTS.E.BYPASS.LTC128B.128 [R8+0x20c00], desc[UR40][R6.64], !P0 ;  /* 0x20c0000006089fae */ /* 0x0001e8000c101d68 */
[----:B------:R-:W-:Y:S01]  /*13cb0*/  ISETP.GE.AND P1, PT, R5, R0, PT ;  /* 0x000000000500720c */ /* 0x000fe20003f26270 */
[----:B0-----:R-:W-:-:S12]  /*13cc0*/  IMAD.MOV.U32 R6, RZ, RZ, R14 ;  /* 0x000000ffff067224 */ /* 0x001fd800078e000e */
[----:B------:R-:W-:Y:S05]  /*13cd0*/  WARPSYNC.COLLECTIVE R15, `(.L_x_585) ;  /* 0x000000000f087348 */ /* 0x000fea0003c00000 */
[----:B------:R0:W1:Y:S02]  /*13ce0*/  SHFL.IDX P6, R14, R13, R12, R11 ;  /* 0x0000000c0d0e7389 */ /* 0x00006400000c000b */
[----:B01----:R-:W-:Y:S01]  /*13cf0*/  ENDCOLLECTIVE ;  /* 0x000000000000791b */ /* 0x003fe20003800000 */
.L_x_585:
[----:B------:R-:W-:Y:S02]  /*13d00*/  IMAD.MOV.U32 R13, RZ, RZ, R3 ;  /* 0x000000ffff0d7224 */ /* 0x000fe400078e0003 */
[----:B------:R-:W-:Y:S02]  /*13d10*/  IMAD.MOV.U32 R12, RZ, RZ, 0x3 ;  /* 0x00000003ff0c7424 */ /* 0x000fe400078e00ff */
[----:B------:R-:W-:-:S07]  /*13d20*/  IMAD.MOV.U32 R5, RZ, RZ, R14 ;  /* 0x000000ffff057224 */ /* 0x000fce00078e000e */
[----:B------:R-:W-:Y:S05]  /*13d30*/  WARPSYNC.COLLECTIVE R15, `(.L_x_586) ;  /* 0x000000000f087348 */ /* 0x000fea0003c00000 */
[----:B------:R0:W1:Y:S02]  /*13d40*/  SHFL.IDX P6, R14, R13, R12, R11 ;  /* 0x0000000c0d0e7389 */ /* 0x00006400000c000b */
[----:B01----:R-:W-:Y:S01]  /*13d50*/  ENDCOLLECTIVE ;  /* 0x000000000000791b */ /* 0x003fe20003800000 */
.L_x_586:
[----:B------:R-:W-:-:S05]  /*13d60*/  @!P1 LEA R5, P2, R9, R5, 0x1 ;  /* 0x0000000509059211 */ /* 0x000fca00078408ff */
[----:B------:R-:W-:-:S04]  /*13d70*/  @!P1 IMAD.X R6, RZ, RZ, R6, P2 ;  /* 0x000000ffff069224 */ /* 0x000fc800010e0606 */
[----:B------:R-:W-:Y:S02]  /*13d80*/  @!P1 IMAD.MOV.U32 R7, RZ, RZ, R6 ;  /* 0x000000ffff079224 */ /* 0x000fe400078e0006 */
[----:B------:R-:W-:Y:S02]  /*13d90*/  IMAD.MOV.U32 R13, RZ, RZ, R4 ;  /* 0x000000ffff0d7224 */ /* 0x000fe400078e0004 */
[----:B------:R-:W-:-:S05]  /*13da0*/  @!P1 IMAD.MOV.U32 R6, RZ, RZ, R5 ;  /* 0x000000ffff069224 */ /* 0x000fca00078e0005 */
        /* <DEDUP_REMOVED lines=8> */
.L_x_587:
[----:B------:R-:W-:Y:S01]  /*13e30*/  IMAD.MOV.U32 R3, RZ, RZ, R14 ;  /* 0x000000ffff037224 */ /* 0x000fe200078e000e */
[----:B------:R-:W-:Y:S06]  /*13e40*/  BRA `(.L_x_588) ;  /* 0xffffffac00747947 */ /* 0x000fec000383ffff */
.L_x_465:
[----:B0-----:R0:W1:Y:S02]  /*13e50*/  SYNCS.PHASECHK.TRANS64.TRYWAIT P0, [R18+URZ+0x28c20], R0 ;  /* 0x028c2000120075a7 */ /* 0x001064000800017f */
[----:B-1----:R-:W-:Y:S05]  /*13e60*/  @!P0 NANOSLEEP.SYNCS 0x989680 ;  /* 0x009896800000895d */ /* 0x002fea0003900000 */
[----:B------:R-:W1:Y:S02]  /*13e70*/  @!P0 SYNCS.PHASECHK.TRANS64 P0, [R18+URZ+0x28c20], R0 ;  /* 0x028c2000120085a7 */ /* 0x000e64000800007f */
[----:B-1----:R-:W-:Y:S05]  /*13e80*/  @!P0 BRA `(.L_x_465) ;  /* 0xfffffffc00f08947 */ /* 0x002fea000383ffff */
[----:B------:R-:W-:Y:S05]  /*13e90*/  BRA `(.L_x_589) ;  /* 0xffffffac00d07947 */ /* 0x000fea000383ffff */
.L_x_469:
[----:B0-----:R0:W1:Y:S02]  /*13ea0*/  SYNCS.PHASECHK.TRANS64.TRYWAIT P0, [R0+URZ+0x28c60], R2 ;  /* 0x028c6002000075a7 */ /* 0x001064000800017f */
[----:B-1----:R-:W-:Y:S05]  /*13eb0*/  @!P0 NANOSLEEP.SYNCS 0x989680 ;  /* 0x009896800000895d */ /* 0x002fea0003900000 */
[----:B------:R-:W1:Y:S02]  /*13ec0*/  @!P0 SYNCS.PHASECHK.TRANS64 P0, [R0+URZ+0x28c60], R2 ;  /* 0x028c6002000085a7 */ /* 0x000e64000800007f */
[----:B-1----:R-:W-:Y:S05]  /*13ed0*/  @!P0 BRA `(.L_x_469) ;  /* 0xfffffffc00f08947 */ /* 0x002fea000383ffff */
[----:B------:R-:W-:Y:S05]  /*13ee0*/  BRA `(.L_x_590) ;  /* 0xffffffac00f47947 */ /* 0x000fea000383ffff */
.L_x_488:
[----:B-1----:R1:W2:Y:S02]  /*13ef0*/  SYNCS.PHASECHK.TRANS64.TRYWAIT P0, [R3+URZ+0x28c40], R2 ;  /* 0x028c4002030075a7 */ /* 0x0022a4000800017f */
[----:B--2---:R-:W-:Y:S05]  /*13f00*/  @!P0 NANOSLEEP.SYNCS 0x989680 ;  /* 0x009896800000895d */ /* 0x004fea0003900000 */
[----:B------:R-:W2:Y:S02]  /*13f10*/  @!P0 SYNCS.PHASECHK.TRANS64 P0, [R3+URZ+0x28c40], R2 ;  /* 0x028c4002030085a7 */ /* 0x000ea4000800007f */
[----:B--2---:R-:W-:Y:S05]  /*13f20*/  @!P0 BRA `(.L_x_488) ;  /* 0xfffffffc00f08947 */ /* 0x004fea000383ffff */
[----:B------:R-:W-:Y:S05]  /*13f30*/  BRA `(.L_x_591) ;  /* 0xffffffbc00047947 */ /* 0x000fea000383ffff */
.L_x_493:
[----:B--2---:R2:W3:Y:S02]  /*13f40*/  SYNCS.PHASECHK.TRANS64.TRYWAIT P0, [R3+URZ+0x28c60], R2 ;  /* 0x028c6002030075a7 */ /* 0x0044e4000800017f */
[----:B---3--:R-:W-:Y:S05]  /*13f50*/  @!P0 NANOSLEEP.SYNCS 0x989680 ;  /* 0x009896800000895d */ /* 0x008fea0003900000 */
[----:B------:R-:W3:Y:S02]  /*13f60*/  @!P0 SYNCS.PHASECHK.TRANS64 P0, [R3+URZ+0x28c60], R2 ;  /* 0x028c6002030085a7 */ /* 0x000ee4000800007f */
[----:B---3--:R-:W-:Y:S05]  /*13f70*/  @!P0 BRA `(.L_x_493) ;  /* 0xfffffffc00f08947 */ /* 0x008fea000383ffff */
[----:B------:R-:W-:Y:S05]  /*13f80*/  BRA `(.L_x_592) ;  /* 0xffffffbc00807947 */ /* 0x000fea000383ffff */
.L_x_508:
[----:B0-----:R0:W1:Y:S02]  /*13f90*/  SYNCS.PHASECHK.TRANS64.TRYWAIT P0, [R4+URZ+0x28c40], R2 ;  /* 0x028c4002040075a7 */ /* 0x001064000800017f */
[----:B-1----:R-:W-:Y:S05]  /*13fa0*/  @!P0 NANOSLEEP.SYNCS 0x989680 ;  /* 0x009896800000895d */ /* 0x002fea0003900000 */
[----:B------:R-:W1:Y:S02]  /*13fb0*/  @!P0 SYNCS.PHASECHK.TRANS64 P0, [R4+URZ+0x28c40], R2 ;  /* 0x028c4002040085a7 */ /* 0x000e64000800007f */
[----:B-1----:R-:W-:Y:S05]  /*13fc0*/  @!P0 BRA `(.L_x_508) ;  /* 0xfffffffc00f08947 */ /* 0x002fea000383ffff */
[----:B------:R-:W-:Y:S05]  /*13fd0*/  BRA `(.L_x_593) ;  /* 0xffffffc8005c7947 */ /* 0x000fea000383ffff */
.L_x_513:
[----:B-1----:R1:W2:Y:S02]  /*13fe0*/  SYNCS.PHASECHK.TRANS64.TRYWAIT P0, [R4+URZ+0x28c60], R2 ;  /* 0x028c6002040075a7 */ /* 0x0022a4000800017f */
[----:B--2---:R-:W-:Y:S05]  /*13ff0*/  @!P0 NANOSLEEP.SYNCS 0x989680 ;  /* 0x009896800000895d */ /* 0x004fea0003900000 */
[----:B------:R-:W2:Y:S02]  /*14000*/  @!P0 SYNCS.PHASECHK.TRANS64 P0, [R4+URZ+0x28c60], R2 ;  /* 0x028c6002040085a7 */ /* 0x000ea4000800007f */
[----:B--2---:R-:W-:Y:S05]  /*14010*/  @!P0 BRA `(.L_x_513) ;  /* 0xfffffffc00f08947 */ /* 0x004fea000383ffff */
[----:B------:R-:W-:Y:S05]  /*14020*/  BRA `(.L_x_594) ;  /* 0xffffffc800d87947 */ /* 0x000fea000383ffff */
.L_x_528:
[----:B-1----:R1:W2:Y:S02]  /*14030*/  SYNCS.PHASECHK.TRANS64.TRYWAIT P0, [R4+URZ+0x28c40], R2 ;  /* 0x028c4002040075a7 */ /* 0x0022a4000800017f */
[----:B--2---:R-:W-:Y:S05]  /*14040*/  @!P0 NANOSLEEP.SYNCS 0x989680 ;  /* 0x009896800000895d */ /* 0x004fea0003900000 */
[----:B------:R-:W2:Y:S02]  /*14050*/  @!P0 SYNCS.PHASECHK.TRANS64 P0, [R4+URZ+0x28c40], R2 ;  /* 0x028c4002040085a7 */ /* 0x000ea4000800007f */
[----:B--2---:R-:W-:Y:S05]  /*14060*/  @!P0 BRA `(.L_x_528) ;  /* 0xfffffffc00f08947 */ /* 0x004fea000383ffff */
[----:B------:R-:W-:Y:S05]  /*14070*/  BRA `(.L_x_595) ;  /* 0xffffffd400987947 */ /* 0x000fea000383ffff */
.L_x_533:
[----:B0-----:R0:W2:Y:S02]  /*14080*/  SYNCS.PHASECHK.TRANS64.TRYWAIT P0, [R4+URZ+0x28c60], R2 ;  /* 0x028c6002040075a7 */ /* 0x0010a4000800017f */
[----:B--2---:R-:W-:Y:S05]  /*14090*/  @!P0 NANOSLEEP.SYNCS 0x989680 ;  /* 0x009896800000895d */ /* 0x004fea0003900000 */
[----:B------:R-:W2:Y:S02]  /*140a0*/  @!P0 SYNCS.PHASECHK.TRANS64 P0, [R4+URZ+0x28c60], R2 ;  /* 0x028c6002040085a7 */ /* 0x000ea4000800007f */
[----:B--2---:R-:W-:Y:S05]  /*140b0*/  @!P0 BRA `(.L_x_533) ;  /* 0xfffffffc00f08947 */ /* 0x004fea000383ffff */
[----:B------:R-:W-:Y:S05]  /*140c0*/  BRA `(.L_x_596) ;  /* 0xffffffd800147947 */ /* 0x000fea000383ffff */
.L_x_549:
[----:B------:R-:W2:Y:S01]  /*140d0*/  LDL R3, [R1] ;  /* 0x0000000001037983 */ /* 0x000ea20000100800 */
[----:B------:R-:W-:Y:S01]  /*140e0*/  BSSY B0, `(.L_x_597) ;  /* 0x0000008000007945 */ /* 0x000fe20003800000 */
[----:B------:R-:W-:Y:S02]  /*140f0*/  IMAD.MOV.U32 R12, RZ, RZ, RZ ;  /* 0x000000ffff0c7224 */ /* 0x000fe400078e00ff */
[----:B0-----:R-:W-:Y:S02]  /*14100*/  IMAD.MOV.U32 R11, RZ, RZ, 0x1f ;  /* 0x0000001fff0b7424 */ /* 0x001fe400078e00ff */
[----:B------:R-:W-:Y:S02]  /*14110*/  IMAD.MOV.U32 R15, RZ, RZ, -0x1 ;  /* 0xffffffffff0f7424 */ /* 0x000fe400078e00ff */
[----:B--2---:R-:W-:-:S07]  /*14120*/  IMAD.MOV.U32 R13, RZ, RZ, R3 ;  /* 0x000000ffff0d7224 */ /* 0x004fce00078e0003 */
[----:B-1----:R-:W-:Y:S05]  /*14130*/  WARPSYNC.COLLECTIVE R15, `(.L_x_598) ;  /* 0x000000000f087348 */ /* 0x002fea0003c00000 */
[----:B------:R0:W2:Y:S02]  /*14140*/  SHFL.IDX P6, R14, R13, R12, R11 ;  /* 0x0000000c0d0e7389 */ /* 0x0000a400000c000b */
[----:B012---:R-:W-:Y:S01]  /*14150*/  ENDCOLLECTIVE ;  /* 0x000000000000791b */ /* 0x007fe20003800000 */
.L_x_598:
[----:B------:R-:W-:Y:S05]  /*14160*/  BSYNC B0 ;  /* 0x0000000000007941 */ /* 0x000fea0003800000 */
.L_x_597:
[----:B------:R0:W5:Y:S01]  /*14170*/  LDL R2, [R1+0xc] ;  /* 0x00000c0001027983 */ /* 0x0001620000100800 */
[----:B------:R-:W-:Y:S02]  /*14180*/  IMAD.MOV.U32 R13, RZ, RZ, R3 ;  /* 0x000000ffff0d7224 */ /* 0x000fe400078e0003 */
[----:B------:R-:W-:Y:S02]  /*14190*/  IMAD.MOV.U32 R12, RZ, RZ, 0x1 ;  /* 0x00000001ff0c7424 */ /* 0x000fe400078e00ff */
[----:B------:R-:W-:Y:S02]  /*141a0*/  IMAD.MOV.U32 R11, RZ, RZ, 0x1f ;  /* 0x0000001fff0b7424 */ /* 0x000fe400078e00ff */
[----:B------:R-:W-:Y:S02]  /*141b0*/  IMAD.MOV.U32 R15, RZ, RZ, -0x1 ;  /* 0xffffffffff0f7424 */ /* 0x000fe400078e00ff */
[----:B0-----:R-:W-:-:S07]  /*141c0*/  IMAD.MOV.U32 R0, RZ, RZ, R14 ;  /* 0x000000ffff007224 */ /* 0x001fce00078e000e */
[----:B-----5:R-:W-:Y:S05]  /*141d0*/  WARPSYNC.COLLECTIVE R15, `(.L_x_599) ;  /* 0x000000000f087348 */ /* 0x020fea0003c00000 */
[----:B------:R0:W1:Y:S02]  /*141e0*/  SHFL.IDX P6, R14, R13, R12, R11 ;  /* 0x0000000c0d0e7389 */ /* 0x00006400000c000b */
[----:B01---5:R-:W-:Y:S01]  /*141f0*/  ENDCOLLECTIVE ;  /* 0x000000000000791b */ /* 0x023fe20003800000 */
.L_x_599:
[----:B------:R-:W-:Y:S01]  /*14200*/  ULDC UR4, c[0x0][0xc3c] ;  /* 0x00030f0000047ab9 */ /* 0x000fe20000000800 */
[----:B------:R-:W-:Y:S02]  /*14210*/  IMAD.IADD R6, R2, 0x1, R10 ;  /* 0x0000000102067824 */ /* 0x000fe400078e020a */
[----:B------:R-:W-:Y:S02]  /*14220*/  IMAD.MOV.U32 R11, RZ, RZ, RZ ;  /* 0x000000ffff0b7224 */ /* 0x000fe400078e00ff */
[----:B------:R-:W-:Y:S01]  /*14230*/  IMAD.MOV.U32 R7, RZ, RZ, R14 ;  /* 0x000000ffff077224 */ /* 0x000fe200078e000e */
[----:B------:R-:W-:-:S13]  /*14240*/  ISETP.GE.OR P1, PT, R6, UR4, !P0 ;  /* 0x0000000406007c0c */ /* 0x000fda000c726670 */
[----:B------:R-:W0:Y:S08]  /*14250*/  @!P1 LDC.64 R2, c[0x0][0xc80] ;  /* 0x00032000ff029b82 */ /* 0x000e300000000a00 */
[----:B------:R-:W1:Y:S01]  /*14260*/  @!P1 LDC.64 R4, c[0x0][0xc78] ;  /* 0x00031e00ff049b82 */ /* 0x000e620000000a00 */
[----:B0-----:R-:W-:-:S05]  /*14270*/  @!P1 IMAD.WIDE R2, R6, 0x4, R2 ;  /* 0x0000000406029825 */ /* 0x001fca00078e0202 */
[----:B------:R1:W2:Y:S02]  /*14280*/  @!P1 LDG.E R8, desc[UR40][R2.64] ;  /* 0x0000002802089981 */ /* 0x0002a4000c1e1900 */
[----:B-1----:R-:W-:-:S05]  /*14290*/  @!P1 IMAD.WIDE R2, R6, 0x4, R4 ;  /* 0x0000000406029825 */ /* 0x002fca00078e0204 */
[----:B------:R-:W3:Y:S01]  /*142a0*/  @!P1 LDG.E R4, desc[UR40][R2.64] ;  /* 0x0000002802049981 */ /* 0x000ee2000c1e1900 */
[----:B------:R-:W-:Y:S01]  /*142b0*/  IMAD.MOV.U32 R6, RZ, RZ, RZ ;  /* 0x000000ffff067224 */ /* 0x000fe200078e00ff */
[C---:B------:R-:W-:Y:S02]  /*142c0*/  ISETP.GE.U32.AND P2, PT, R10.reuse, 0x2, PT ;  /* 0x000000020a00780c */ /* 0x040fe40003f46070 */
[C---:B------:R-:W-:Y:S02]  /*142d0*/  ISETP.GE.U32.AND P3, PT, R10.reuse, 0x4, PT ;  /* 0x000000040a00780c */ /* 0x040fe40003f66070 */
[C---:B------:R-:W-:Y:S02]  /*142e0*/  ISETP.GE.U32.AND P4, PT, R10.reuse, 0x8, PT ;  /* 0x000000080a00780c */ /* 0x040fe40003f86070 */
[----:B------:R-:W-:Y:S01]  /*142f0*/  ISETP.GE.U32.AND P5, PT, R10, 0x10, PT ;  /* 0x000000100a00780c */ /* 0x000fe20003fa6070 */
[----:B--2---:R-:W-:Y:S02]  /*14300*/  @!P1 IMAD.MOV.U32 R6, RZ, RZ, R8 ;  /* 0x000000ffff069224 */ /* 0x004fe400078e0008 */
[----:B------:R-:W-:-:S02]  /*14310*/  IMAD.MOV.U32 R8, RZ, RZ, RZ ;  /* 0x000000ffff087224 */ /* 0x000fc400078e00ff */
[----:B---3--:R-:W-:Y:S01]  /*14320*/  @!P1 IMAD.MOV.U32 R8, RZ, RZ, R4 ;  /* 0x000000ffff089224 */ /* 0x008fe200078e0004 */
[----:B------:R-:W-:Y:S01]  /*14330*/  ISETP.NE.AND P1, PT, R10, RZ, PT ;  /* 0x000000ff0a00720c */ /* 0x000fe20003f25270 */
[----:B------:R-:W-:Y:S02]  /*14340*/  IMAD.MOV.U32 R4, RZ, RZ, RZ ;  /* 0x000000ffff047224 */ /* 0x000fe400078e00ff */
[----:B------:R-:W-:-:S04]  /*14350*/  IMAD R2, R8, R6, RZ ;  /* 0x0000000608027224 */ /* 0x000fc800078e02ff */
[----:B------:R-:W-:-:S07]  /*14360*/  IMAD.MOV.U32 R13, RZ, RZ, R2 ;  /* 0x000000ffff0d7224 */ /* 0x000fce00078e0002 */
[----:B------:R-:W-:Y:S05]  /*14370*/  WARPSYNC.COLLECTIVE R15, `(.L_x_600) ;  /* 0x000000000f087348 */ /* 0x000fea0003c00000 */
[----:B------:R0:W1:Y:S02]  /*14380*/  SHFL.UP P6, R14, R13, R12, R11 ;  /* 0x0400000c0d0e7389 */ /* 0x00006400000c000b */
[----:B01----:R-:W-:Y:S01]  /*14390*/  ENDCOLLECTIVE ;  /* 0x000000000000791b */ /* 0x003fe20003800000 */
.L_x_600:
[----:B------:R-:W-:Y:S01]  /*143a0*/  IMAD.MOV.U32 R12, RZ, RZ, 0x2 ;  /* 0x00000002ff0c7424 */ /* 0x000fe200078e00ff */
[----:B------:R-:W-:-:S05]  /*143b0*/  SEL R3, R14, RZ, P1 ;  /* 0x000000ff0e037207 */ /* 0x000fca0000800000 */
[----:B------:R-:W-:-:S04]  /*143c0*/  IMAD.IADD R2, R2, 0x1, R3 ;  /* 0x0000000102027824 */ /* 0x000fc800078e0203 */
[----:B------:R-:W-:-:S07]  /*143d0*/  IMAD.MOV.U32 R13, RZ, RZ, R2 ;  /* 0x000000ffff0d7224 */ /* 0x000fce00078e0002 */
[----:B------:R-:W-:Y:S05]  /*143e0*/  WARPSYNC.COLLECTIVE R15, `(.L_x_601) ;  /* 0x000000000f087348 */ /* 0x000fea0003c00000 */
[----:B------:R0:W1:Y:S02]  /*143f0*/  SHFL.UP P6, R14, R13, R12, R11 ;  /* 0x0400000c0d0e7389 */ /* 0x00006400000c000b */
[----:B01----:R-:W-:Y:S01]  /*14400*/  ENDCOLLECTIVE ;  /* 0x000000000000791b */ /* 0x003fe20003800000 */
.L_x_601:
[----:B------:R-:W-:Y:S01]  /*14410*/  IMAD.MOV.U32 R12, RZ, RZ, 0x4 ;  /* 0x00000004ff0c7424 */ /* 0x000fe200078e00ff */
[----:B------:R-:W-:-:S05]  /*14420*/  SEL R3, R14, RZ, P2 ;  /* 0x000000ff0e037207 */ /* 0x000fca0001000000 */
[----:B------:R-:W-:-:S04]  /*14430*/  IMAD.IADD R2, R2, 0x1, R3 ;  /* 0x0000000102027824 */ /* 0x000fc800078e0203 */
[----:B------:R-:W-:-:S07]  /*14440*/  IMAD.MOV.U32 R13, RZ, RZ, R2 ;  /* 0x000000ffff0d7224 */ /* 0x000fce00078e0002 */
[----:B------:R-:W-:Y:S05]  /*14450*/  WARPSYNC.COLLECTIVE R15, `(.L_x_602) ;  /* 0x000000000f087348 */ /* 0x000fea0003c00000 */
[----:B------:R0:W1:Y:S02]  /*14460*/  SHFL.UP P6, R14, R13, R12, R11 ;  /* 0x0400000c0d0e7389 */ /* 0x00006400000c000b */
[----:B01----:R-:W-:Y:S01]  /*14470*/  ENDCOLLECTIVE ;  /* 0x000000000000791b */ /* 0x003fe20003800000 */
.L_x_602:
[----:B------:R-:W-:Y:S01]  /*14480*/  IMAD.MOV.U32 R12, RZ, RZ, 0x8 ;  /* 0x00000008ff0c7424 */ /* 0x000fe200078e00ff */
[----:B------:R-:W-:-:S05]  /*14490*/  SEL R3, R14, RZ, P3 ;  /* 0x000000ff0e037207 */ /* 0x000fca0001800000 */
[----:B------:R-:W-:-:S04]  /*144a0*/  IMAD.IADD R2, R2, 0x1, R3 ;  /* 0x0000000102027824 */ /* 0x000fc800078e0203 */
[----:B------:R-:W-:-:S07]  /*144b0*/  IMAD.MOV.U32 R13, RZ, RZ, R2 ;  /* 0x000000ffff0d7224 */ /* 0x000fce00078e0002 */
[----:B------:R-:W-:Y:S05]  /*144c0*/  WARPSYNC.COLLECTIVE R15, `(.L_x_603) ;  /* 0x000000000f087348 */ /* 0x000fea0003c00000 */
[----:B------:R0:W1:Y:S02]  /*144d0*/  SHFL.UP P6, R14, R13, R12, R11 ;  /* 0x0400000c0d0e7389 */ /* 0x00006400000c000b */
[----:B01----:R-:W-:Y:S01]  /*144e0*/  ENDCOLLECTIVE ;  /* 0x000000000000791b */ /* 0x003fe20003800000 */
.L_x_603:
[----:B------:R-:W-:Y:S01]  /*144f0*/  IMAD.MOV.U32 R12, RZ, RZ, 0x10 ;  /* 0x00000010ff0c7424 */ /* 0x000fe200078e00ff */
[----:B------:R-:W-:-:S05]  /*14500*/  SEL R3, R14, RZ, P4 ;  /* 0x000000ff0e037207 */ /* 0x000fca0002000000 */
[----:B------:R-:W-:-:S04]  /*14510*/  IMAD.IADD R2, R2, 0x1, R3 ;  /* 0x0000000102027824 */ /* 0x000fc800078e0203 */
[----:B------:R-:W-:-:S07]  /*14520*/  IMAD.MOV.U32 R13, RZ, RZ, R2 ;  /* 0x000000ffff0d7224 */ /* 0x000fce00078e0002 */
[----:B------:R-:W-:Y:S05]  /*14530*/  WARPSYNC.COLLECTIVE R15, `(.L_x_604) ;  /* 0x000000000f087348 */ /* 0x000fea0003c00000 */
[----:B------:R0:W1:Y:S02]  /*14540*/  SHFL.UP P6, R14, R13, R12, R11 ;  /* 0x0400000c0d0e7389 */ /* 0x00006400000c000b */
[----:B01----:R-:W-:Y:S01]  /*14550*/  ENDCOLLECTIVE ;  /* 0x000000000000791b */ /* 0x003fe20003800000 */
.L_x_604:
[----:B------:R-:W-:Y:S02]  /*14560*/  IMAD.MOV.U32 R12, RZ, RZ, 0x1f ;  /* 0x0000001fff0c7424 */ /* 0x000fe400078e00ff */
[----:B------:R-:W-:Y:S01]  /*14570*/  IMAD.MOV.U32 R11, RZ, RZ, 0x1f ;  /* 0x0000001fff0b7424 */ /* 0x000fe200078e00ff */
[----:B------:R-:W-:-:S05]  /*14580*/  SEL R3, R14, RZ, P5 ;  /* 0x000000ff0e037207 */ /* 0x000fca0002800000 */
[----:B------:R-:W-:-:S04]  /*14590*/  IMAD.IADD R2, R2, 0x1, R3 ;  /* 0x0000000102027824 */ /* 0x000fc800078e0203 */
[----:B------:R-:W-:-:S07]  /*145a0*/  IMAD.MOV.U32 R13, RZ, RZ, R2 ;  /* 0x000000ffff0d7224 */ /* 0x000fce00078e0002 */
[----:B------:R-:W-:Y:S05]  /*145b0*/  WARPSYNC.COLLECTIVE R15, `(.L_x_605) ;  /* 0x000000000f087348 */ /* 0x000fea0003c00000 */
[----:B------:R0:W1:Y:S02]  /*145c0*/  SHFL.IDX P6, R14, R13, R12, R11 ;  /* 0x0000000c0d0e7389 */ /* 0x00006400000c000b */
[----:B01----:R-:W-:Y:S01]  /*145d0*/  ENDCOLLECTIVE ;  /* 0x000000000000791b */ /* 0x003fe20003800000 */
.L_x_605:
[----:B------:R-:W-:Y:S05]  /*145e0*/  BRA `(.L_x_606) ;  /* 0xffffffe000647947 */ /* 0x000fea000383ffff */
.L_x_552:
[----:B------:R-:W-:Y:S01]  /*145f0*/  BSSY B0, `(.L_x_607) ;  /* 0x0000008000007945 */ /* 0x000fe20003800000 */
[----:B------:R-:W-:Y:S02]  /*14600*/  IMAD.MOV.U32 R13, RZ, RZ, R2 ;  /* 0x000000ffff0d7224 */ /* 0x000fe400078e0002 */
[----:B------:R-:W-:Y:S02]  /*14610*/  IMAD.MOV.U32 R12, RZ, RZ, 0x1 ;  /* 0x00000001ff0c7424 */ /* 0x000fe400078e00ff */
[----:B------:R-:W-:Y:S02]  /*14620*/  IMAD.MOV.U32 R11, RZ, RZ, RZ ;  /* 0x000000ffff0b7224 */ /* 0x000fe400078e00ff */
[----:B------:R-:W-:-:S07]  /*14630*/  IMAD.MOV.U32 R15, RZ, RZ, -0x1 ;  /* 0xffffffffff0f7424 */ /* 0x000fce00078e00ff */
[----:B------:R-:W-:Y:S05]  /*14640*/  WARPSYNC.COLLECTIVE R15, `(.L_x_608) ;  /* 0x000000000f087348 */ /* 0x000fea0003c00000 */
[----:B------:R0:W1:Y:S02]  /*14650*/  SHFL.UP P6, R14, R13, R12, R11 ;  /* 0x0400000c0d0e7389 */ /* 0x00006400000c000b */
[----:B01----:R-:W-:Y:S01]  /*14660*/  ENDCOLLECTIVE ;  /* 0x000000000000791b */ /* 0x003fe20003800000 */
.L_x_608:
[----:B------:R-:W-:Y:S05]  /*14670*/  BSYNC B0 ;  /* 0x0000000000007941 */ /* 0x000fea0003800000 */
.L_x_607:
[----:B------:R-:W-:Y:S01]  /*14680*/  SEL R3, R14, RZ, P1 ;  /* 0x000000ff0e037207 */ /* 0x000fe20000800000 */
[----:B------:R-:W-:Y:S02]  /*14690*/  IMAD.MOV.U32 R12, RZ, RZ, 0x2 ;  /* 0x00000002ff0c7424 */ /* 0x000fe400078e00ff */
[----:B------:R-:W-:Y:S02]  /*146a0*/  IMAD.MOV.U32 R11, RZ, RZ, RZ ;  /* 0x000000ffff0b7224 */ /* 0x000fe400078e00ff */
[----:B------:R-:W-:Y:S02]  /*146b0*/  IMAD.IADD R2, R2, 0x1, R3 ;  /* 0x0000000102027824 */ /* 0x000fe400078e0203 */
[----:B------:R-:W-:Y:S02]  /*146c0*/  IMAD.MOV.U32 R15, RZ, RZ, -0x1 ;  /* 0xffffffffff0f7424 */ /* 0x000fe400078e00ff */
[----:B------:R-:W-:-:S07]  /*146d0*/  IMAD.MOV.U32 R13, RZ, RZ, R2 ;  /* 0x000000ffff0d7224 */ /* 0x000fce00078e0002 */
[----:B------:R-:W-:Y:S05]  /*146e0*/  WARPSYNC.COLLECTIVE R15, `(.L_x_609) ;  /* 0x000000000f087348 */ /* 0x000fea0003c00000 */
[----:B------:R0:W1:Y:S02]  /*146f0*/  SHFL.UP P6, R14, R13, R12, R11 ;  /* 0x0400000c0d0e7389 */ /* 0x00006400000c000b */
[----:B01----:R-:W-:Y:S01]  /*14700*/  ENDCOLLECTIVE ;  /* 0x000000000000791b */ /* 0x003fe20003800000 */
.L_x_609:
[----:B------:R-:W-:Y:S01]  /*14710*/  IMAD.MOV.U32 R12, RZ, RZ, 0x4 ;  /* 0x00000004ff0c7424 */ /* 0x000fe200078e00ff */
[----:B------:R-:W-:-:S05]  /*14720*/  SEL R3, R14, RZ, P2 ;  /* 0x000000ff0e037207 */ /* 0x000fca0001000000 */
[----:B------:R-:W-:-:S04]  /*14730*/  IMAD.IADD R2, R2, 0x1, R3 ;  /* 0x0000000102027824 */ /* 0x000fc800078e0203 */
[----:B------:R-:W-:-:S07]  /*14740*/  IMAD.MOV.U32 R13, RZ, RZ, R2 ;  /* 0x000000ffff0d7224 */ /* 0x000fce00078e0002 */
[----:B------:R-:W-:Y:S05]  /*14750*/  WARPSYNC.COLLECTIVE R15, `(.L_x_610) ;  /* 0x000000000f087348 */ /* 0x000fea0003c00000 */
[----:B------:R0:W1:Y:S02]  /*14760*/  SHFL.UP P6, R14, R13, R12, R11 ;  /* 0x0400000c0d0e7389 */ /* 0x00006400000c000b */
[----:B01----:R-:W-:Y:S01]  /*14770*/  ENDCOLLECTIVE ;  /* 0x000000000000791b */ /* 0x003fe20003800000 */
.L_x_610:
[----:B------:R-:W-:Y:S01]  /*14780*/  IMAD.MOV.U32 R12, RZ, RZ, 0x8 ;  /* 0x00000008ff0c7424 */ /* 0x000fe200078e00ff */
[----:B------:R-:W-:-:S05]  /*14790*/  SEL R3, R14, RZ, P3 ;  /* 0x000000ff0e037207 */ /* 0x000fca0001800000 */
[----:B------:R-:W-:-:S04]  /*147a0*/  IMAD.IADD R2, R2, 0x1, R3 ;  /* 0x0000000102027824 */ /* 0x000fc800078e0203 */
[----:B------:R-:W-:-:S07]  /*147b0*/  IMAD.MOV.U32 R13, RZ, RZ, R2 ;  /* 0x000000ffff0d7224 */ /* 0x000fce00078e0002 */
[----:B------:R-:W-:Y:S05]  /*147c0*/  WARPSYNC.COLLECTIVE R15, `(.L_x_611) ;  /* 0x000000000f087348 */ /* 0x000fea0003c00000 */
[----:B------:R0:W1:Y:S02]  /*147d0*/  SHFL.UP P6, R14, R13, R12, R11 ;  /* 0x0400000c0d0e7389 */ /* 0x00006400000c000b */
[----:B01----:R-:W-:Y:S01]  /*147e0*/  ENDCOLLECTIVE ;  /* 0x000000000000791b */ /* 0x003fe20003800000 */
.L_x_611:
[----:B------:R-:W-:Y:S01]  /*147f0*/  IMAD.MOV.U32 R12, RZ, RZ, 0x10 ;  /* 0x00000010ff0c7424 */ /* 0x000fe200078e00ff */
[----:B------:R-:W-:-:S05]  /*14800*/  SEL R3, R14, RZ, P4 ;  /* 0x000000ff0e037207 */ /* 0x000fca0002000000 */
[----:B------:R-:W-:-:S04]  /*14810*/  IMAD.IADD R2, R2, 0x1, R3 ;  /* 0x0000000102027824 */ /* 0x000fc800078e0203 */
[----:B------:R-:W-:-:S07]  /*14820*/  IMAD.MOV.U32 R13, RZ, RZ, R2 ;  /* 0x000000ffff0d7224 */ /* 0x000fce00078e0002 */
[----:B------:R-:W-:Y:S05]  /*14830*/  WARPSYNC.COLLECTIVE R15, `(.L_x_612) ;  /* 0x000000000f087348 */ /* 0x000fea0003c00000 */
[----:B------:R0:W1:Y:S02]  /*14840*/  SHFL.UP P6, R14, R13, R12, R11 ;  /* 0x0400000c0d0e7389 */ /* 0x00006400000c000b */
[----:B01----:R-:W-:Y:S01]  /*14850*/  ENDCOLLECTIVE ;  /* 0x000000000000791b */ /* 0x003fe20003800000 */
.L_x_612:
        /* <DEDUP_REMOVED lines=8> */
.L_x_613:
[----:B------:R-:W-:Y:S05]  /*148e0*/  BRA `(.L_x_614) ;  /* 0xffffffe000507947 */ /* 0x000fea000383ffff */
.L_x_554:
[----:B------:R-:W-:Y:S01]  /*148f0*/  BSSY B0, `(.L_x_615) ;  /* 0x0000006000007945 */ /* 0x000fe20003800000 */
[----:B------:R-:W-:Y:S01]  /*14900*/  PLOP3.LUT P6, PT, P6, PT, PT, 0x8, 0x0 ;  /* 0x000000000000781c */ /* 0x000fe200037ce170 */
[----:B------:R-:W-:-:S12]  /*14910*/  IMAD.MOV.U32 R15, RZ, RZ, -0x1 ;  /* 0xffffffffff0f7424 */ /* 0x000fd800078e00ff */
[----:B0-----:R-:W-:Y:S05]  /*14920*/  WARPSYNC.COLLECTIVE R15, `(.L_x_616) ;  /* 0x000000000f087348 */ /* 0x001fea0003c00000 */
[----:B------:R-:W-:Y:S01]  /*14930*/  VOTE.ANY R14, PT, P6 ;  /* 0x00000000000e7806 */ /* 0x000fe200030e0100 */
[----:B0-----:R-:W-:Y:S06]  /*14940*/  ENDCOLLECTIVE ;  /* 0x000000000000791b */ /* 0x001fec0003800000 */
.L_x_616:
[----:B------:R-:W-:Y:S05]  /*14950*/  BSYNC B0 ;  /* 0x0000000000007941 */ /* 0x000fea0003800000 */
.L_x_615:
[----:B------:R-:W-:Y:S02]  /*14960*/  IMAD.MOV.U32 R7, RZ, RZ, R14 ;  /* 0x000000ffff077224 */ /* 0x000fe400078e000e */
[----:B------:R-:W-:Y:S02]  /*14970*/  IMAD.MOV.U32 R13, RZ, RZ, R6 ;  /* 0x000000ffff0d7224 */ /* 0x000fe400078e0006 */
[----:B------:R-:W0:Y:S01]  /*14980*/  POPC R5, R7 ;  /* 0x0000000700057309 */ /* 0x000e220000000000 */
[----:B------:R-:W-:Y:S02]  /*14990*/  IMAD.MOV.U32 R11, RZ, RZ, 0x1f ;  /* 0x0000001fff0b7424 */ /* 0x000fe400078e00ff */
[----:B------:R-:W-:Y:S02]  /*149a0*/  IMAD.MOV.U32 R15, RZ, RZ, -0x1 ;  /* 0xffffffffff0f7424 */ /* 0x000fe400078e00ff */
[----:B0-----:R-:W-:-:S07]  /*149b0*/  IMAD.MOV.U32 R12, RZ, RZ, R5 ;  /* 0x000000ffff0c7224 */ /* 0x001fce00078e0005 */
[----:B------:R-:W-:Y:S05]  /*149c0*/  WARPSYNC.COLLECTIVE R15, `(.L_x_617) ;  /* 0x000000000f087348 */ /* 0x000fea0003c00000 */
[----:B------:R0:W1:Y:S02]  /*149d0*/  SHFL.IDX P6, R14, R13, R12, R11 ;  /* 0x0000000c0d0e7389 */ /* 0x00006400000c000b */
[----:B01----:R-:W-:Y:S01]  /*149e0*/  ENDCOLLECTIVE ;  /* 0x000000000000791b */ /* 0x003fe20003800000 */
.L_x_617:
[----:B------:R-:W-:Y:S02]  /*149f0*/  IMAD.MOV.U32 R13, RZ, RZ, R8 ;  /* 0x000000ffff0d7224 */ /* 0x000fe400078e0008 */
[----:B------:R-:W-:-:S07]  /*14a00*/  IMAD.MOV.U32 R6, RZ, RZ, R14 ;  /* 0x000000ffff067224 */ /* 0x000fce00078e000e */
[----:B------:R-:W-:Y:S05]  /*14a10*/  WARPSYNC.COLLECTIVE R15, `(.L_x_618) ;  /* 0x000000000f087348 */ /* 0x000fea0003c00000 */
[----:B------:R0:W1:Y:S02]  /*14a20*/  SHFL.IDX P6, R14, R13, R12, R11 ;  /* 0x0000000c0d0e7389 */ /* 0x00006400000c000b */
[----:B01----:R-:W-:Y:S01]  /*14a30*/  ENDCOLLECTIVE ;  /* 0x000000000000791b */ /* 0x003fe20003800000 */
.L_x_618:
[----:B------:R-:W-:Y:S01]  /*14a40*/  IMAD.MOV.U32 R8, RZ, RZ, R14 ;  /* 0x000000ffff087224 */ /* 0x000fe200078e000e */
[----:B------:R-:W-:Y:S06]  /*14a50*/  BRA `(.L_x_619) ;  /* 0xffffffe000307947 */ /* 0x000fec000383ffff */
.L_x_556:
[----:B------:R-:W-:Y:S01]  /*14a60*/  BSSY B0, `(.L_x_620) ;  /* 0x0000007000007945 */ /* 0x000fe20003800000 */
[----:B------:R-:W-:Y:S02]  /*14a70*/  IMAD.MOV.U32 R13, RZ, RZ, R2 ;  /* 0x000000ffff0d7224 */ /* 0x000fe400078e0002 */
[----:B------:R-:W-:Y:S02]  /*14a80*/  IMAD.MOV.U32 R11, RZ, RZ, 0x1f ;  /* 0x0000001fff0b7424 */ /* 0x000fe400078e00ff */
[----:B------:R-:W-:-:S07]  /*14a90*/  IMAD.MOV.U32 R15, RZ, RZ, -0x1 ;  /* 0xffffffffff0f7424 */ /* 0x000fce00078e00ff */
[----:B0123--:R-:W-:Y:S05]  /*14aa0*/  WARPSYNC.COLLECTIVE R15, `(.L_x_621) ;  /* 0x000000000f087348 */ /* 0x00ffea0003c00000 */
[----:B------:R4:W0:Y:S02]  /*14ab0*/  SHFL.IDX P6, R14, R13, R12, R11 ;  /* 0x0000000c0d0e7389 */ /* 0x00082400000c000b */
[----:B01234-:R-:W-:Y:S01]  /*14ac0*/  ENDCOLLECTIVE ;  /* 0x000000000000791b */ /* 0x01ffe20003800000 */
.L_x_621:
[----:B------:R-:W-:Y:S05]  /*14ad0*/  BSYNC B0 ;  /* 0x0000000000007941 */ /* 0x000fea0003800000 */
.L_x_620:
[----:B------:R-:W-:Y:S01]  /*14ae0*/  IMAD.MOV.U32 R4, RZ, RZ, R14 ;  /* 0x000000ffff047224 */ /* 0x000fe200078e000e */
[----:B------:R-:W-:Y:S06]  /*14af0*/  BRA `(.L_x_555) ;  /* 0xffffffe000207947 */ /* 0x000fec000383ffff */
.L_x_560:
[----:B0-----:R0:W1:Y:S02]  /*14b00*/  SYNCS.PHASECHK.TRANS64.TRYWAIT P0, [R0+URZ+0x28c20], R3 ;  /* 0x028c2003000075a7 */ /* 0x001064000800017f */
[----:B-1----:R-:W-:Y:S05]  /*14b10*/  @!P0 NANOSLEEP.SYNCS 0x989680 ;  /* 0x009896800000895d */ /* 0x002fea0003900000 */
[----:B------:R-:W1:Y:S02]  /*14b20*/  @!P0 SYNCS.PHASECHK.TRANS64 P0, [R0+URZ+0x28c20], R3 ;  /* 0x028c2003000085a7 */ /* 0x000e64000800007f */
[----:B-1----:R-:W-:Y:S05]  /*14b30*/  @!P0 BRA `(.L_x_560) ;  /* 0xfffffffc00f08947 */ /* 0x002fea000383ffff */
[----:B------:R-:W-:Y:S05]  /*14b40*/  BRA `(.L_x_622) ;  /* 0xffffffe400b47947 */ /* 0x000fea000383ffff */
.L_x_561:
[----:B------:R-:W1:Y:S01]  /*14b50*/  S2R R2, SR_TID.X ;  /* 0x0000000000027919 */ /* 0x000e620000002100 */
[----:B------:R-:W-:Y:S01]  /*14b60*/  BSSY B0, `(.L_x_623) ;  /* 0x000000a000007945 */ /* 0x000fe20003800000 */
[----:B------:R-:W-:Y:S02]  /*14b70*/  IMAD.MOV.U32 R12, RZ, RZ, RZ ;  /* 0x000000ffff0c7224 */ /* 0x000fe400078e00ff */
[----:B--2---:R-:W-:Y:S02]  /*14b80*/  IMAD.MOV.U32 R11, RZ, RZ, 0x1f ;  /* 0x0000001fff0b7424 */ /* 0x004fe400078e00ff */
[----:B------:R-:W-:Y:S01]  /*14b90*/  IMAD.MOV.U32 R15, RZ, RZ, -0x1 ;  /* 0xffffffffff0f7424 */ /* 0x000fe200078e00ff */
[----:B-1----:R-:W-:-:S04]  /*14ba0*/  SHF.R.U32.HI R2, RZ, 0x5, R2 ;  /* 0x00000005ff027819 */ /* 0x002fc80000011602 */
[----:B------:R-:W-:-:S05]  /*14bb0*/  LOP3.LUT R2, R2, 0x3, RZ, 0xc0, !PT ;  /* 0x0000000302027812 */ /* 0x000fca00078ec0ff */
[----:B------:R-:W-:-:S07]  /*14bc0*/  IMAD.MOV.U32 R13, RZ, RZ, R2 ;  /* 0x000000ffff0d7224 */ /* 0x000fce00078e0002 */
[----:B0--3--:R-:W-:Y:S05]  /*14bd0*/  WARPSYNC.COLLECTIVE R15, `(.L_x_624) ;  /* 0x000000000f087348 */ /* 0x009fea0003c00000 */
[----:B------:R1:W2:Y:S02]  /*14be0*/  SHFL.IDX P6, R14, R13, R12, R11 ;  /* 0x0000000c0d0e7389 */ /* 0x0002a400000c000b */
[----:B0123--:R-:W-:Y:S01]  /*14bf0*/  ENDCOLLECTIVE ;  /* 0x000000000000791b */ /* 0x00ffe20003800000 */
.L_x_624:
[----:B------:R-:W-:Y:S05]  /*14c00*/  BSYNC B0 ;  /* 0x0000000000007941 */ /* 0x000fea0003800000 */
.L_x_623:
[----:B------:R-:W-:Y:S05]  /*14c10*/  BRA `(.L_x_625) ;  /* 0xffffffe4009c7947 */ /* 0x000fea000383ffff */
.L_x_564:
[----:B------:R-:W-:Y:S01]  /*14c20*/  BSSY B1, `(.L_x_626) ;  /* 0x0000006000017945 */ /* 0x000fe20003800000 */
[----:B------:R-:W-:-:S07]  /*14c30*/  IMAD.MOV.U32 R15, RZ, RZ, -0x1 ;  /* 0xffffffffff0f7424 */ /* 0x000fce00078e00ff */
[----:B0123--:R-:W-:Y:S05]  /*14c40*/  WARPSYNC.COLLECTIVE R15, `(.L_x_627) ;  /* 0x000000000f0c7348 */ /* 0x00ffea0003c00000 */
[----:B------:R-:W-:Y:S02]  /*14c50*/  ELECT P6, UR62, PT ;  /* 0x00000000003e782f */ /* 0x000fe400038c0000 */
[----:B------:R-:W-:Y:S01]  /*14c60*/  MOV R14, UR62 ;  /* 0x0000003e000e7c02 */ /* 0x000fe20008000f00 */
[----:B0123--:R-:W-:Y:S10]  /*14c70*/  ENDCOLLECTIVE ;  /* 0x000000000000791b */ /* 0x00fff40003800000 */
.L_x_627:
[----:B------:R-:W-:Y:S05]  /*14c80*/  BSYNC B1 ;  /* 0x0000000000017941 */ /* 0x000fea0003800000 */
.L_x_626:
[----:B------:R-:W-:Y:S05]  /*14c90*/  BRA `(.L_x_628) ;  /* 0xffffffe400947947 */ /* 0x000fea000383ffff */
.L_x_566:
[----:B0-----:R0:W1:Y:S02]  /*14ca0*/  SYNCS.PHASECHK.TRANS64.TRYWAIT P0, [R6+URZ], R5 ;  /* 0x00000005060075a7 */ /* 0x001064000800017f */
[----:B-1----:R-:W-:Y:S05]  /*14cb0*/  @!P0 NANOSLEEP.SYNCS 0x989680 ;  /* 0x009896800000895d */ /* 0x002fea0003900000 */
[----:B------:R-:W1:Y:S02]  /*14cc0*/  @!P0 SYNCS.PHASECHK.TRANS64 P0, [R6+URZ], R5 ;  /* 0x00000005060085a7 */ /* 0x000e64000800007f */
[----:B-1----:R-:W-:Y:S05]  /*14cd0*/  @!P0 BRA `(.L_x_566) ;  /* 0xfffffffc00f08947 */ /* 0x002fea000383ffff */
[----:B------:R-:W-:Y:S05]  /*14ce0*/  BRA `(.L_x_629) ;  /* 0xffffffe400cc7947 */ /* 0x000fea000383ffff */
.L_x_567:
[----:B-1----:R1:W4:Y:S02]  /*14cf0*/  SYNCS.PHASECHK.TRANS64.TRYWAIT P0, [R7+URZ], R2 ;  /* 0x00000002070075a7 */ /* 0x002324000800017f */
[----:B----4-:R-:W-:Y:S05]  /*14d00*/  @!P0 NANOSLEEP.SYNCS 0x989680 ;  /* 0x009896800000895d */ /* 0x010fea0003900000 */
[----:B------:R-:W4:Y:S02]  /*14d10*/  @!P0 SYNCS.PHASECHK.TRANS64 P0, [R7+URZ], R2 ;  /* 0x00000002070085a7 */ /* 0x000f24000800007f */
[----:B----4-:R-:W-:Y:S05]  /*14d20*/  @!P0 BRA `(.L_x_567) ;  /* 0xfffffffc00f08947 */ /* 0x010fea000383ffff */
[----:B------:R-:W-:Y:S05]  /*14d30*/  BRA `(.L_x_630) ;  /* 0xffffffe400c07947 */ /* 0x000fea000383ffff */
.L_x_569:
[----:B----4-:R4:W0:Y:S02]  /*14d40*/  SYNCS.PHASECHK.TRANS64.TRYWAIT P0, [R4+URZ], R5 ;  /* 0x00000005040075a7 */ /* 0x010824000800017f */
[----:B0-----:R-:W-:Y:S05]  /*14d50*/  @!P0 NANOSLEEP.SYNCS 0x989680 ;  /* 0x009896800000895d */ /* 0x001fea0003900000 */
[----:B------:R-:W0:Y:S02]  /*14d60*/  @!P0 SYNCS.PHASECHK.TRANS64 P0, [R4+URZ], R5 ;  /* 0x00000005040085a7 */ /* 0x000e24000800007f */
[----:B0-----:R-:W-:Y:S05]  /*14d70*/  @!P0 BRA `(.L_x_569) ;  /* 0xfffffffc00f08947 */ /* 0x001fea000383ffff */
[----:B------:R-:W-:Y:S05]  /*14d80*/  BRA `(.L_x_631) ;  /* 0xffffffe400c47947 */ /* 0x000fea000383ffff */
.L_x_632:
        /* <DEDUP_REMOVED lines=15> */
.L_x_5868:


//--------------------- .text._ZN7cutlass13device_kernelIN5flash11enable_sm90INS1_16FlashAttnFwdSm90INS1_25CollectiveMainloopFwdSm90ILi2EN4cute5tupleIJNS5_1CILi1EEES8_S8_EEENS6_IJNS7_ILi64EEESA_SA_EEELi512ENS_6half_tEfNS_4arch4Sm90ELb0ELb0ELb0ELb1ELb0ELb1ELb0ELb0ELb0ELb1ELb1ELb0EEENS1_21CollectiveEpilogueFwdINS6_IJSA_NS7_ILi512EEESA_EEES9_SC_SE_Li256ELb1ELb1ELb1ELb0EEENS1_36VarlenDynamicPersistentTileSchedulerILi64ELi64ELi256ELi128ELb1ELb1ELb1ELb0ELb1ELb1EEEEEEEEEvNT_6ParamsE --------------------------
	.section	.text._ZN7cutlass13device_kernelIN5flash11enable_sm90INS1_16FlashAttnFwdSm90INS1_25CollectiveMainloopFwdSm90ILi2EN4cute5tupleIJNS5_1CILi1EEES8_S8_EEENS6_IJNS7_ILi64EEESA_SA_EEELi512ENS_6half_tEfNS_4arch4Sm90ELb0ELb0ELb0ELb1ELb0ELb1ELb0ELb0ELb0ELb1ELb1ELb0EEENS1_21CollectiveEpilogueFwdINS6_IJSA_NS7_ILi512EEESA_EEES9_SC_SE_Li256ELb1ELb1ELb1ELb0EEENS1_36VarlenDynamicPersistentTileSchedulerILi64ELi64ELi256ELi128ELb1ELb1ELb1ELb0ELb1ELb1EEEEEEEEEvNT_6ParamsE,"ax",@progbits
	.align	128
.text._ZN7cutlass13device_kernelIN5flash11enable_sm90INS1_16FlashAttnFwdSm90INS1_25CollectiveMainloopFwdSm90ILi2EN4cute5tupleIJNS5_1CILi1EEES8_S8_EEENS6_IJNS7_ILi64EEESA_SA_EEELi512ENS_6half_tEfNS_4arch4Sm90ELb0ELb0ELb0ELb1ELb0ELb1ELb0ELb0ELb0ELb1ELb1ELb0EEENS1_21CollectiveEpilogueFwdINS6_IJSA_NS7_ILi512EEESA_EEES9_SC_SE_Li256ELb1ELb1ELb1ELb0EEENS1_36VarlenDynamicPersistentTileSchedulerILi64ELi64ELi256ELi128ELb1ELb1ELb1ELb0ELb1ELb1EEEEEEEEEvNT_6ParamsE:
        .type           _ZN7cutlass13device_kernelIN5flash11enable_sm90INS1_16FlashAttnFwdSm90INS1_25CollectiveMainloopFwdSm90ILi2EN4cute5tupleIJNS5_1CILi1EEES8_S8_EEENS6_IJNS7_ILi64EEESA_SA_EEELi512ENS_6half_tEfNS_4arch4Sm90ELb0ELb0ELb0ELb1ELb0ELb1ELb0ELb0ELb0ELb1ELb1ELb0EEENS1_21CollectiveEpilogueFwdINS6_IJSA_NS7_ILi512EEESA_EEES9_SC_SE_Li256ELb1ELb1ELb1ELb0EEENS1_36VarlenDynamicPersistentTileSchedulerILi64ELi64ELi256ELi128ELb1ELb1ELb1ELb0ELb1ELb1EEEEEEEEEvNT_6ParamsE,@function
        .size           _ZN7cutlass13device_kernelIN5flash11enable_sm90INS1_16FlashAttnFwdSm90INS1_25CollectiveMainloopFwdSm90ILi2EN4cute5tupleIJNS5_1CILi1EEES8_S8_EEENS6_IJNS7_ILi64EEESA_SA_EEELi512ENS_6half_tEfNS_4arch4Sm90ELb0ELb0ELb0ELb1ELb0ELb1ELb0ELb0ELb0ELb1ELb1ELb0EEENS1_21CollectiveEpilogueFwdINS6_IJSA_NS7_ILi512EEESA_EEES9_SC_SE_Li256ELb1ELb1ELb1ELb0EEENS1_36VarlenDynamicPersistentTileSchedulerILi64ELi64ELi256ELi128ELb1ELb1ELb1ELb0ELb1ELb1EEEEEEEEEvNT_6ParamsE,(.L_x_5869 - _ZN7cutlass13device_kernelIN5flash11enable_sm90INS1_16FlashAttnFwdSm90INS1_25CollectiveMainloopFwdSm90ILi2EN4cute5tupleIJNS5_1CILi1EEES8_S8_EEENS6_IJNS7_ILi64EEESA_SA_EEELi512ENS_6half_tEfNS_4arch4Sm90ELb0ELb0ELb0ELb1ELb0ELb1ELb0ELb0ELb0ELb1ELb1ELb0EEENS1_21CollectiveEpilogueFwdINS6_IJSA_NS7_ILi512EEESA_EEES9_SC_SE_Li256ELb1ELb1ELb1ELb0EEENS1_36VarlenDynamicPersistentTileSchedulerILi64ELi64ELi256ELi128ELb1ELb1ELb1ELb0ELb1ELb1EEEEEEEEEvNT_6ParamsE)
        .other          _ZN7cutlass13device_kernelIN5flash11enable_sm90INS1_16FlashAttnFwdSm90INS1_25CollectiveMainloopFwdSm90ILi2EN4cute5tupleIJNS5_1CILi1EEES8_S8_EEENS6_IJNS7_ILi64EEESA_SA_EEELi512ENS_6half_tEfNS_4arch4Sm90ELb0ELb0ELb0ELb1ELb0ELb1ELb0ELb0ELb0ELb1ELb1ELb0EEENS1_21CollectiveEpilogueFwdINS6_IJSA_NS7_ILi512EEESA_EEES9_SC_SE_Li256ELb1ELb1ELb1ELb0EEENS1_36VarlenDynamicPersistentTileSchedulerILi64ELi64ELi256ELi128ELb1ELb1ELb1ELb0ELb1ELb1EEEEEEEEEvNT_6ParamsE,@"STO_CUDA_ENTRY STV_DEFAULT"
_ZN7cutlass13device_kernelIN5flash11enable_sm90INS1_16FlashAttnFwdSm90INS1_25CollectiveMainloopFwdSm90ILi2EN4cute5tupleIJNS5_1CILi1EEES8_S8_EEENS6_IJNS7_ILi64EEESA_SA_EEELi512ENS_6half_tEfNS_4arch4Sm90ELb0ELb0ELb0ELb1ELb0ELb1ELb0ELb0ELb0ELb1ELb1ELb0EEENS1_21CollectiveEpilogueFwdINS6_IJSA_NS7_ILi512EEESA_EEES9_SC_SE_Li256ELb1ELb1ELb1ELb0EEENS1_36VarlenDynamicPersistentTileSchedulerILi64ELi64ELi256ELi128ELb1ELb1ELb1ELb0ELb1ELb1EEEEEEEEEvNT_6ParamsE:
        /* <DEDUP_REMOVED lines=13> */
[----:B------:R-:W-:Y:S02]  /*00d0*/  UIADD3 UR10, UP2, UR4, 0x570, URZ ;  /* 0x00000570040a7890 */ /* 0x000fe4000ff5e03f */
[----:B------:R-:W-:Y:S02]  /*00e0*/  UIADD3 UR4, UP3, UR4, 0x670, URZ ;  /* 0x0000067004047890 */ /* 0x000fe4000ff7e03f */
[----:B------:R-:W-:-:S02]  /*00f0*/  UIADD3.X UR7, URZ, UR5, URZ, UP0, !UPT ;  /* 0x000000053f077290 */ /* 0x000fc400087fe43f */
[----:B------:R-:W-:Y:S02]  /*0100*/  UIADD3.X UR9, URZ, UR5, URZ, UP1, !UPT ;  /* 0x000000053f097290 */ /* 0x000fe40008ffe43f */
[----:B------:R-:W-:Y:S02]  /*0110*/  UIADD3.X UR11, URZ, UR5, URZ, UP2, !UPT ;  /* 0x000000053f0b7290 */ /* 0x000fe400097fe43f */
[----:B------:R-:W-:-:S03]  /*0120*/  UIADD3.X UR5, URZ, UR5, URZ, UP3, !UPT ;  /* 0x000000053f057290 */ /* 0x000fc60009ffe43f */
[----:B------:R0:W-:Y:S02]  /*0130*/  UTMACCTL.PF [UR6] ;  /* 0x00000000060079b9 */ /* 0x0001e40008040000 */
[----:B------:R0:W-:Y:S02]  /*0140*/  UTMACCTL.PF [UR8] ;  /* 0x00000000080079b9 */ /* 0x0001e40008040000 */
[----:B------:R0:W-:Y:S02]  /*0150*/  UTMACCTL.PF [UR10] ;  /* 0x000000000a0079b9 */ /* 0x0001e40008040000 */
[----:B------:R0:W-:Y:S02]  /*0160*/  UTMACCTL.PF [UR4] ;  /* 0x00000000040079b9 */ /* 0x0001e40008040000 */
[----:B0-----:R-:W-:Y:S01]  /*0170*/  NOP ;  /* 0x0000000000007918 */ /* 0x001fe20000000000 */
.L_x_634:
[----:B------:R-:W-:Y:S05]  /*0180*/  BSYNC B0 ;  /* 0x0000000000007941 */ /* 0x000fea0003800000 */
.L_x_633:
        /* <DEDUP_REMOVED lines=37> */
.L_x_635:
        /* <DEDUP_REMOVED lines=22> */
.L_x_636:
        /* <DEDUP_REMOVED lines=18> */
.L_x_637:
        /* <DEDUP_REMOVED lines=22> */
.L_x_638:
        /* <DEDUP_REMOVED lines=22> */
.L_x_639:
[----:B------:R-:W-:Y:S01]  /*0920*/  PLOP3.LUT P0, PT, PT, PT, UP0, 0x80, 0x0 ;  /* 0x000000000000781c */ /* 0x000fe20003f0f008 */
[----:B------:R-:W-:Y:S01]  /*0930*/  UMOV UR36, 0x1 ;  /* 0x0000000100247882 */ /* 0x000fe20000000000 */
[----:B------:R-:W-:Y:S01]  /*0940*/  NOP ;  /* 0x0000000000007918 */ /* 0x000fe20000000000 */
[----:B------:R-:W-:Y:S01]  /*0950*/  USEL UR36, UR36, 0x2, !UP0 ;  /* 0x0000000224247887 */ /* 0x000fe2000c000000 */
[----:B------:R-:W-:Y:S01]  /*0960*/  BSSY B9, `(.L_x_640) ;  /* 0x0001a0b000097945 */ /* 0x000fe20003800000 */
[----:B------:R-:W-:Y:S01]  /*0970*/  ULDC.64 UR42, c[0x0][0x208] ;  /* 0x00008200002a7ab9 */ /* 0x000fe20000000a00 */
[----:B012-4-:R-:W-:Y:S07]  /*0980*/  BAR.SYNC.DEFER_BLOCKING 0x0 ;  /* 0x0000000000007b1d */ /* 0x017fee0000010000 */
[----:B------:R-:W-:Y:S05]  /*0990*/  @!P0 BRA `(.L_x_641) ;  /* 0x0000011000008947 */ /* 0x000fea0003800000 */
.L_x_642:
[----:B------:R-:W-:-:S08]  /*09a0*/  NOP ;  /* 0x0000000000007918 */ /* 0x000fd00000000000 */
[----:B------:R-:W0:Y:S02]  /*09b0*/  USETMAXREG.TRY_ALLOC.CTAPOOL UP0, 0xf0 ;  /* 0x000000f0000079c8 */ /* 0x000e240008000600 */
[----:B0-----:R-:W-:-:S13]  /*09c0*/  PLOP3.LUT P0, PT, PT, PT, UP0, 0x80, 0x0 ;  /* 0x000000000000781c */ /* 0x001fda0003f0f008 */
[----:B------:R-:W-:Y:S05]  /*09d0*/  @!P0 BRA `(.L_x_642) ;  /* 0xfffffffc00f08947 */ /* 0x000fea000383ffff */
[----:B------:R-:W-:Y:S01]  /*09e0*/  ISETP.NE.AND P0, PT, R2, 0x1, PT ;  /* 0x000000010200780c */ /* 0x000fe20003f05270 */
[----:B------:R-:W0:Y:S01]  /*09f0*/  S2UR UR5, SR_CgaCtaId ;  /* 0x00000000000579c3 */ /* 0x000e220000008800 */
[----:B------:R-:W-:-:S11]  /*0a00*/  UMOV UR4, 0x400 ;  /* 0x0000040000047882 */ /* 0x000fd60000000000 */
[----:B------:R-:W-:Y:S06]  /*0a10*/  @!P0 BAR.ARV 0x8, 0x100 ;  /* 0x0204000000008b1d */ /* 0x000fec0000002000 */
[----:B------:R-:W-:Y:S01]  /*0a20*/  ISETP.GE.U32.AND P0, PT, R6, 0x100, PT ;  /* 0x000001000600780c */ /* 0x000fe20003f06070 */
[----:B0-----:R-:W-:-:S06]  /*0a30*/  ULEA UR4, UR5, UR4, 0x18 ;  /* 0x0000000405047291 */ /* 0x001fcc000f8ec03f */
[----:B------:R-:W-:-:S06]  /*0a40*/  IMAD.U32 R2, RZ, RZ, UR4 ;  /* 0x00000004ff027e24 */ /* 0x000fcc000f8e00ff */
[----:B------:R-:W-:Y:S06]  /*0a50*/  @P0 BAR.ARV 0xf, 0x100 ;  /* 0x03c4000000000b1d */ /* 0x000fec0000002000 */
[----:B------:R-:W-:Y:S02]  /*0a60*/  ULDC UR4, c[0x0][0xc3c] ;  /* 0x00030f0000047ab9 */ /* 0x000fe40000000800 */
[----:B------:R-:W-:Y:S06]  /*0a70*/  BAR.SYNC.DEFER_BLOCKING 0x5, 0x180 ;  /* 0x0146000000007b1d */ /* 0x000fec0000010000 */
[----:B------:R-:W0:Y:S02]  /*0a80*/  LDS.128 R152, [R2+0x28cd0] ;  /* 0x028cd00002987984 */ /* 0x000e240000000c00 */
[----:B------:R-:W-:Y:S06]  /*0a90*/  BAR.ARV 0x4, 0x180 ;  /* 0x0106000000007b1d */ /* 0x000fec0000002000 */
[----:B0-----:R-:W-:-:S13]  /*0aa0*/  ISETP.GE.AND P0, PT, R155, UR4, PT ;  /* 0x000000049b007c0c */ /* 0x001fda000bf06270 */
[----:B------:R-:W-:Y:S05]  /*0ab0*/  @P0 BRA `(.L_x_643) ;  /* 0x0000019c00d40947 */ /* 0x000fea0003800000 */
[----:B------:R-:W-:Y:S01]  /*0ac0*/  VIADD R6, R6, 0xffffff80 ;  /* 0xffffff8006067836 */ /* 0x000fe20000000000 */
[----:B------:R-:W-:Y:S01]  /*0ad0*/  CS2R R22, SRZ ;  /* 0x0000000000167805 */ /* 0x000fe2000001ff00 */
[----:B------:R-:W-:Y:S01]  /*0ae0*/  IMAD.MOV.U32 R196, RZ, RZ, 0x40 ;  /* 0x00000040ffc47424 */ /* 0x000fe200078e00ff */
[----:B------:R-:W-:Y:S01]  /*0af0*/  ULOP3.LUT UR37, UR36, 0x1, URZ, 0xfc, !UPT ;  /* 0x0000000124257892 */ /* 0x000fe2000f8efc3f */
[----:B------:R-:W-:Y:S01]  /*0b00*/  IMAD.MOV.U32 R209, RZ, RZ, RZ ;  /* 0x000000ffffd17224 */ /* 0x000fe200078e00ff */
[----:B------:R-:W-:Y:S01]  /*0b10*/  SHF.R.S32.HI R3, RZ, 0x1f, R6 ;  /* 0x0000001fff037819 */ /* 0x000fe20000011406 */
[----:B------:R-:W-:Y:S02]  /*0b20*/  IMAD.MOV.U32 R186, RZ, RZ, RZ ;  /* 0x000000ffffba7224 */ /* 0x000fe400078e00ff */
[----:B------:R-:W-:Y:S01]  /*0b30*/  IMAD.MOV.U32 R18, RZ, RZ, RZ ;  /* 0x000000ffff127224 */ /* 0x000fe200078e00ff */
[CC--:B------:R-:W-:Y:S02]  /*0b40*/  LEA.HI R4, R3.reuse, R6.reuse, RZ, 0x4 ;  /* 0x0000000603047211 */ /* 0x0c0fe400078f20ff */
[----:B------:R-:W-:-:S02]  /*0b50*/  LEA.HI R5, R3, R6, RZ, 0x5 ;  /* 0x0000000603057211 */ /* 0x000fc400078f28ff */
[CC--:B------:R-:W-:Y:S02]  /*0b60*/  LEA.HI R0, R3.reuse, R6.reuse, RZ, 0x7 ;  /* 0x0000000603007211 */ /* 0x0c0fe400078f38ff */
[CC--:B------:R-:W-:Y:S02]  /*0b70*/  LEA.HI R13, R3.reuse, R6.reuse, RZ, 0x2 ;  /* 0x00000006030d7211 */ /* 0x0c0fe400078f10ff */
[----:B------:R-:W-:Y:S02]  /*0b80*/  LEA.HI R3, R3, R6, RZ, 0x3 ;  /* 0x0000000603037211 */ /* 0x000fe400078f18ff */
[----:B------:R-:W-:Y:S02]  /*0b90*/  SHF.R.S32.HI R7, RZ, 0x4, R4 ;  /* 0x00000004ff077819 */ /* 0x000fe40000011404 */
[--C-:B------:R-:W-:Y:S02]  /*0ba0*/  SHF.R.S32.HI R193, RZ, 0x5, R5.reuse ;  /* 0x00000005ffc17819 */ /* 0x100fe40000011405 */
[----:B------:R-:W-:-:S02]  /*0bb0*/  SHF.R.S32.HI R12, RZ, 0x1f, R5 ;  /* 0x0000001fff0c7819 */ /* 0x000fc40000011405 */
[C---:B------:R-:W-:Y:S02]  /*0bc0*/  LOP3.LUT R5, R4.reuse, 0xfffffff0, RZ, 0xc0, !PT ;  /* 0xfffffff004057812 */ /* 0x040fe400078ec0ff */
[----:B------:R-:W-:Y:S02]  /*0bd0*/  LOP3.LUT R11, R3, 0xfffffff8, RZ, 0xc0, !PT ;  /* 0xfffffff8030b7812 */ /* 0x000fe400078ec0ff */
[----:B------:R-:W-:Y:S01]  /*0be0*/  LEA.HI R4, R4, R7, RZ, 0x1 ;  /* 0x0000000704047211 */ /* 0x000fe200078f08ff */
[----:B------:R-:W-:Y:S01]  /*0bf0*/  IMAD.IADD R8, R6, 0x1, -R5 ;  /* 0x0000000106087824 */ /* 0x000fe200078e0a05 */
[----:B------:R-:W-:Y:S01]  /*0c00*/  LOP3.LUT R3, R0, 0xffffff80, RZ, 0xc0, !PT ;  /* 0xffffff8000037812 */ /* 0x000fe200078ec0ff */
[----:B------:R-:W-:Y:S01]  /*0c10*/  IMAD.IADD R187, R6, 0x1, -R11 ;  /* 0x0000000106bb7824 */ /* 0x000fe200078e0a0b */
[----:B------:R-:W-:Y:S02]  /*0c20*/  LOP3.LUT R4, R4, 0x1ffffffe, RZ, 0xc0, !PT ;  /* 0x1ffffffe04047812 */ /* 0x000fe400078ec0ff */
[----:B------:R-:W-:Y:S01]  /*0c30*/  LOP3.LUT R9, R13, 0xfffffffc, RZ, 0xc0, !PT ;  /* 0xfffffffc0d097812 */ /* 0x000fe200078ec0ff */
[----:B------:R-:W-:Y:S01]  /*0c40*/  IMAD.IADD R3, R6, 0x1, -R3 ;  /* 0x0000000106037824 */ /* 0x000fe200078e0a03 */
[----:B------:R-:W-:Y:S01]  /*0c50*/  LEA.HI R12, R12, R193, RZ, 0x2 ;  /* 0x000000c10c0c7211 */ /* 0x000fe200078f10ff */
[----:B------:R-:W-:Y:S01]  /*0c60*/  IMAD.IADD R10, R7, 0x1, -R4 ;  /* 0x00000001070a7824 */ /* 0x000fe200078e0a04 */
[----:B------:R-:W-:Y:S01]  /*0c70*/  SHF.R.S32.HI R5, RZ, 0x1f, R8 ;  /* 0x0000001fff057819 */ /* 0x000fe20000011408 */
[----:B------:R-:W-:Y:S01]  /*0c80*/  IMAD.IADD R184, R6, 0x1, -R9 ;  /* 0x0000000106b87824 */ /* 0x000fe200078e0a09 */
[----:B------:R-:W-:Y:S01]  /*0c90*/  SHF.R.S32.HI R4, RZ, 0x1f, R3 ;  /* 0x0000001fff047819 */ /* 0x000fe20000011403 */
[----:B------:R-:W-:Y:S01]  /*0ca0*/  IMAD.SHL.U32 R10, R10, 0x8, RZ ;  /* 0x000000080a0a7824 */ /* 0x000fe200078e00ff */
[----:B------:R-:W-:Y:S01]  /*0cb0*/  SHF.R.S32.HI R20, RZ, 0x7, R0 ;  /* 0x00000007ff147819 */ /* 0x000fe20000011400 */
[----:B------:R-:W-:Y:S01]  /*0cc0*/  IMAD.SHL.U32 R16, R184, 0x8, RZ ;  /* 0x00000008b8107824 */ /* 0x000fe200078e00ff */
[----:B------:R-:W-:Y:S01]  /*0cd0*/  LOP3.LUT R12, R12, 0x3ffffc, RZ, 0xc0, !PT ;  /* 0x003ffffc0c0c7812 */ /* 0x000fe200078ec0ff */
[----:B------:R-:W-:Y:S01]  /*0ce0*/  IMAD.SHL.U32 R187, R187, 0x8, RZ ;  /* 0x00000008bbbb7824 */ /* 0x000fe200078e00ff */
[----:B------:R-:W-:Y:S01]  /*0cf0*/  LEA.HI R9, R5, R8, RZ, 0x3 ;  /* 0x0000000805097211 */ /* 0x000fe200078f18ff */
[----:B------:R-:W-:Y:S01]  /*0d00*/  IMAD R15, R20, 0x100, R8 ;  /* 0x00000100140f7824 */ /* 0x000fe200078e0208 */
[-C--:B------:R-:W-:Y:S01]  /*0d10*/  LEA.HI R5, R4, R3.reuse, RZ, 0x2 ;  /* 0x0000000304057211 */ /* 0x080fe200078f10ff */
[----:B------:R-:W-:Y:S01]  /*0d20*/  IMAD.IADD R12, R193, 0x1, -R12 ;  /* 0x00000001c10c7824 */ /* 0x000fe200078e0a0c */
[C---:B------:R-:W-:Y:S01]  /*0d30*/  LOP3.LUT R11, R9.reuse, 0xfffffff8, RZ, 0xc0, !PT ;  /* 0xfffffff8090b7812 */ /* 0x040fe200078ec0ff */
[----:B------:R-:W-:Y:S01]  /*0d40*/  IMAD.SHL.U32 R9, R9, 0x40, RZ ;  /* 0x0000004009097824 */ /* 0x000fe200078e00ff */
[----:B------:R-:W-:Y:S01]  /*0d50*/  SHF.R.S32.HI R19, RZ, 0x2, R13 ;  /* 0x00000002ff137819 */ /* 0x000fe2000001140d */
[----:B------:R-:W-:Y:S01]  /*0d60*/  IMAD R15, R12, 0x10, R15 ;  /* 0x000000100c0f7824 */ /* 0x000fe200078e020f */
[----:B------:R-:W-:Y:S01]  /*0d70*/  SHF.R.S32.HI R6, RZ, 0x2, R5 ;  /* 0x00000002ff067819 */ /* 0x000fe20000011405 */
[----:B------:R-:W-:Y:S01]  /*0d80*/  IMAD.IADD R11, R8, 0x1, -R11 ;  /* 0x00000001080b7824 */ /* 0x000fe200078e0a0b */
[----:B------:R-:W-:Y:S01]  /*0d90*/  SHF.R.S32.HI R7, RZ, 0x1f, R5 ;  /* 0x0000001fff077819 */ /* 0x000fe20000011405 */
[----:B------:R-:W-:Y:S01]  /*0da0*/  VIADD R12, R19, 0x20 ;  /* 0x00000020130c7836 */ /* 0x000fe20000000000 */
[----:B------:R-:W-:Y:S01]  /*0db0*/  LOP3.LUT R8, R5, 0x7ffffffc, RZ, 0xc0, !PT ;  /* 0x7ffffffc05087812 */ /* 0x000fe200078ec0ff */
[----:B------:R-:W-:Y:S01]  /*0dc0*/  STL [R1+0x24], R20 ;  /* 0x0000241401007387 */ /* 0x000fe20000100800 */
[----:B------:R-:W-:Y:S01]  /*0dd0*/  LEA.HI R7, R7, R6, RZ, 0x3 ;  /* 0x0000000607077211 */ /* 0x000fe200078f18ff */
[----:B------:R-:W-:Y:S01]  /*0de0*/  VIADD R207, R187, 0x80 ;  /* 0x00000080bbcf7836 */ /* 0x000fe20000000000 */
[----:B------:R-:W-:Y:S01]  /*0df0*/  SHF.R.S32.HI R5, RZ, 0x1f, R12 ;  /* 0x0000001fff057819 */ /* 0x000fe2000001140c */
[----:B------:R-:W-:Y:S01]  /*0e00*/  IMAD.IADD R8, R3, 0x1, -R8 ;  /* 0x0000000103087824 */ /* 0x000fe200078e0a08 */
[----:B------:R-:W-:Y:S01]  /*0e10*/  LOP3.LUT R7, R7, 0xfffffff8, RZ, 0xc0, !PT ;  /* 0xfffffff807077812 */ /* 0x000fe200078ec0ff */
[----:B------:R-:W-:Y:S01]  /*0e20*/  VIADD R205, R187, 0x100 ;  /* 0x00000100bbcd7836 */ /* 0x000fe20000000000 */
[----:B------:R-:W-:Y:S01]  /*0e30*/  LEA.HI R4, R4, R3, RZ, 0x5 ;  /* 0x0000000304047211 */ /* 0x000fe200078f28ff */
[----:B------:R-:W-:Y:S01]  /*0e40*/  IMAD.SHL.U32 R3, R11, 0x40, RZ ;  /* 0x000000400b037824 */ /* 0x000fe200078e00ff */
[----:B------:R-:W-:Y:S01]  /*0e50*/  LEA.HI R14, R5, R12, RZ, 0x3 ;  /* 0x0000000c050e7211 */ /* 0x000fe200078f18ff */
[----:B------:R-:W-:Y:S01]  /*0e60*/  IMAD.IADD R7, R6, 0x1, -R7 ;  /* 0x0000000106077824 */ /* 0x000fe200078e0a07 */
[----:B------:R-:W-:Y:S01]  /*0e70*/  SHF.R.S32.HI R4, RZ, 0x5, R4 ;  /* 0x00000005ff047819 */ /* 0x000fe20000011404 */
[----:B------:R-:W-:Y:S01]  /*0e80*/  IMAD.SHL.U32 R12, R12, 0x40, RZ ;  /* 0x000000400c0c7824 */ /* 0x000fe200078e00ff */
[----:B------:R-:W-:Y:S01]  /*0e90*/  LOP3.LUT R3, R3, 0x1c0, RZ, 0xc0, !PT ;  /* 0x000001c003037812 */ /* 0x000fe200078ec0ff */
[--C-:B------:R-:W-:Y:S01]  /*0ea0*/  IMAD.U32 R6, R15, 0x40, R10.reuse ;  /* 0x000000400f067824 */ /* 0x100fe200078e000a */
[----:B------:R-:W-:Y:S01]  /*0eb0*/  LEA.HI R0, R0, R20, RZ, 0x1 ;  /* 0x0000001400007211 */ /* 0x000fe200078f08ff */
[----:B------:R-:W-:Y:S01]  /*0ec0*/  IMAD.SHL.U32 R14, R14, 0x40, RZ ;  /* 0x000000400e0e7824 */ /* 0x000fe200078e00ff */
[----:B------:R-:W-:Y:S01]  /*0ed0*/  LOP3.LUT R5, R12, 0x1c0, RZ, 0xc0, !PT ;  /* 0x000001c00c057812 */ /* 0x000fe200078ec0ff */
[----:B------:R-:W-:Y:S01]  /*0ee0*/  IMAD R190, R4, 0x10, R7 ;  /* 0x0000001004be7824 */ /* 0x000fe200078e0207 */
[----:B------:R-:W-:Y:S01]  /*0ef0*/  LOP3.LUT R10, R3, 0x8, R10, 0xf8, !PT ;  /* 0x00000008030a7812 */ /* 0x000fe200078ef80a */
[----:B------:R0:W-:Y:S01]  /*0f00*/  STL [R1+0x70], R6 ;  /* 0x0000700601007387 */ /* 0x0001e20000100800 */
[----:B------:R-:W-:Y:S01]  /*0f10*/  SHF.R.U32.HI R3, RZ, 0x3, R3 ;  /* 0x00000003ff037819 */ /* 0x000fe20000011603 */
[C---:B------:R-:W-:Y:S01]  /*0f20*/  VIADD R204, R187.reuse, 0x140 ;  /* 0x00000140bbcc7836 */ /* 0x040fe20000000000 */
[----:B------:R-:W-:Y:S01]  /*0f30*/  SHF.R.S32.HI R4, RZ, 0x1f, R13 ;  /* 0x0000001fff047819 */ /* 0x000fe2000001140d */
[C---:B------:R-:W-:Y:S01]  /*0f40*/  VIADD R208, R187.reuse, 0x40 ;  /* 0x00000040bbd07836 */ /* 0x040fe20000000000 */
[----:B------:R-:W-:Y:S01]  /*0f50*/  LOP3.LUT R0, R0, 0xfffffe, RZ, 0xc0, !PT ;  /* 0x00fffffe00007812 */ /* 0x000fe200078ec0ff */
[----:B------:R-:W-:Y:S01]  /*0f60*/  VIADD R206, R187, 0xc0 ;  /* 0x000000c0bbce7836 */ /* 0x000fe20000000000 */
[----:B------:R-:W-:-:S02]  /*0f70*/  SHF.R.U32.HI R12, RZ, 0x3, R5 ;  /* 0x00000003ff0c7819 */ /* 0x000fc40000011605 */
[----:B------:R-:W-:Y:S01]  /*0f80*/  LOP3.LUT R5, R5, 0x38, R16, 0xf8, !PT ;  /* 0x0000003805057812 */ /* 0x000fe200078ef810 */
[----:B------:R-:W-:Y:S01]  /*0f90*/  IMAD.IADD R0, R20, 0x1, -R0 ;  /* 0x0000000114007824 */ /* 0x000fe200078e0a00 */
[----:B0-----:R-:W-:Y:S02]  /*0fa0*/  LOP3.LUT R6, R9, 0x7ffffe00, RZ, 0xc0, !PT ;  /* 0x7ffffe0009067812 */ /* 0x001fe400078ec0ff */
[----:B------:R-:W-:Y:S02]  /*0fb0*/  LOP3.LUT R14, R14, 0xfffffe00, RZ, 0xc0, !PT ;  /* 0xfffffe000e0e7812 */ /* 0x000fe400078ec0ff */
[----:B------:R-:W-:Y:S01]  /*0fc0*/  LOP3.LUT R3, R10, R3, RZ, 0x3c, !PT ;  /* 0x000000030a037212 */ /* 0x000fe200078e3cff */
[----:B------:R-:W-:Y:S01]  /*0fd0*/  IMAD R6, R193, 0x400, R6 ;  /* 0x00000400c1067824 */ /* 0x000fe200078e0206 */
[----:B------:R-:W-:Y:S02]  /*0fe0*/  LEA.HI R4, R4, R19, RZ, 0x3 ;  /* 0x0000001304047211 */ /* 0x000fe400078f18ff */
[----:B------:R-:W-:Y:S01]  /*0ff0*/  LOP3.LUT R9, R14, R5, R12, 0xf6, !PT ;  /* 0x000000050e097212 */ /* 0x000fe200078ef60c */
[----:B------:R-:W-:Y:S01]  /*1000*/  IMAD.IADD R3, R6, 0x1, R3 ;  /* 0x0000000106037824 */ /* 0x000fe200078e0203 */
[----:B------:R-:W-:Y:S01]  /*1010*/  LOP3.LUT R4, R4, 0xfffffff8, RZ, 0xc0, !PT ;  /* 0xfffffff804047812 */ /* 0x000fe200078ec0ff */
[----:B------:R-:W-:Y:S01]  /*1020*/  IMAD.SHL.U32 R6, R0, 0x100, RZ ;  /* 0x0000010000067824 */ /* 0x000fe200078e00ff */
[----:B------:R-:W-:Y:S01]  /*1030*/  LEA.HI R5, R184, R184, RZ, 0x1 ;  /* 0x000000b8b8057211 */ /* 0x000fe200078f08ff */
[----:B------:R-:W-:Y:S01]  /*1040*/  IMAD.SHL.U32 R0, R8, 0x2, RZ ;  /* 0x0000000208007824 */ /* 0x000fe200078e00ff */
[----:B------:R-:W-:Y:S01]  /*1050*/  R2P PR, R11, 0x6 ;  /* 0x000000060b007804 */ /* 0x000fe20000000000 */
[----:B------:R-:W-:Y:S01]  /*1060*/  IMAD.IADD R188, R19, 0x1, -R4 ;  /* 0x0000000113bc7824 */ /* 0x000fe200078e0a04 */
[----:B------:R-:W-:Y:S01]  /*1070*/  LOP3.LUT R5, R5, 0x1ffffffe, RZ, 0xc0, !PT ;  /* 0x1ffffffe05057812 */ /* 0x000fe200078ec0ff */
[----:B------:R-:W-:Y:S01]  /*1080*/  IMAD.IADD R192, R0, 0x1, R6 ;  /* 0x0000000100c07824 */ /* 0x000fe200078e0206 */
[----:B------:R-:W-:Y:S01]  /*1090*/  SHF.R.S32.HI R4, RZ, 0x1f, R207 ;  /* 0x0000001fff047819 */ /* 0x000fe200000114cf */
[----:B------:R-:W-:Y:S01]  /*10a0*/  STL [R1+0x6c], R6 ;  /* 0x00006c0601007387 */ /* 0x000fe20000100800 */
[----:B------:R-:W-:Y:S01]  /*10b0*/  SHF.R.S32.HI R4, RZ, 0x1f, R205 ;  /* 0x0000001fff047819 */ /* 0x000fe200000114cd */
[----:B------:R-:W-:Y:S01]  /*10c0*/  IMAD R4, R9, 0x2, R2 ;  /* 0x0000000209047824 */ /* 0x000fe200078e0202 */
[----:B------:R-:W-:Y:S01]  /*10d0*/  SHF.R.S32.HI R7, RZ, 0x1f, R208 ;  /* 0x0000001fff077819 */ /* 0x000fe200000114d0 */
[----:B------:R-:W-:Y:S01]  /*10e0*/  IMAD.IADD R5, R184, 0x1, -R5 ;  /* 0x00000001b8057824 */ /* 0x000fe200078e0a05 */
[----:B------:R0:W-:Y:S01]  /*10f0*/  STL [R1+0x2c], R0 ;  /* 0x00002c0001007387 */ /* 0x0001e20000100800 */
[----:B------:R-:W-:Y:S01]  /*1100*/  VIADD R235, R192, 0x58 ;  /* 0x00000058c0eb7836 */ /* 0x000fe20000000000 */
[----:B------:R-:W-:Y:S01]  /*1110*/  SHF.R.S32.HI R7, RZ, 0x1f, R206 ;  /* 0x0000001fff077819 */ /* 0x000fe200000114ce */
[----:B------:R-:W-:Y:S01]  /*1120*/  IMAD R5, R5, 0x8, R190 ;  /* 0x0000000805057824 */ /* 0x000fe200078e02be */
[----:B------:R1:W-:Y:S01]  /*1130*/  STL [R1+0x64], R4 ;  /* 0x0000640401007387 */ /* 0x0003e20000100800 */
[----:B------:R-:W-:Y:S01]  /*1140*/  IMAD R194, R3, 0x2, R2 ;  /* 0x0000000203c27824 */ /* 0x000fe200078e0202 */
[----:B------:R-:W-:Y:S01]  /*1150*/  SEL R196, R196, 0xffffffc0, !P2 ;  /* 0xffffffc0c4c47807 */ /* 0x000fe20005000000 */
[C---:B------:R-:W-:Y:S01]  /*1160*/  VIADD R9, R192.reuse, 0x18 ;  /* 0x00000018c0097836 */ /* 0x040fe20000000000 */
[----:B------:R2:W-:Y:S01]  /*1170*/  STL [R1+0x68], R5 ;  /* 0x0000680501007387 */ /* 0x0005e20000100800 */
[C---:B------:R-:W-:Y:S01]  /*1180*/  VIADD R236, R192.reuse, 0x50 ;  /* 0x00000050c0ec7836 */ /* 0x040fe20000000000 */
[----:B0-----:R-:W-:Y:S01]  /*1190*/  SHF.R.S32.HI R0, RZ, 0x1f, R204 ;  /* 0x0000001fff007819 */ /* 0x001fe200000114cc */
[C---:B------:R-:W-:Y:S01]  /*11a0*/  VIADD R232, R192.reuse, 0x70 ;  /* 0x00000070c0e87836 */ /* 0x040fe20000000000 */
[----:B------:R-:W-:Y:S01]  /*11b0*/  SHF.R.S32.HI R0, RZ, 0x1f, R192 ;  /* 0x0000001fff007819 */ /* 0x000fe200000114c0 */
[----:B------:R-:W-:-:S02]  /*11c0*/  VIADD R0, R192, 0x40 ;  /* 0x00000040c0007836 */ /* 0x000fc40000000000 */
[C---:B-1----:R-:W-:Y:S02]  /*11d0*/  VIADD R4, R192.reuse, 0x38 ;  /* 0x00000038c0047836 */ /* 0x042fe40000000000 */
[C---:B------:R-:W-:Y:S01]  /*11e0*/  VIADD R6, R192.reuse, 0x30 ;  /* 0x00000030c0067836 */ /* 0x040fe20000000000 */
[----:B------:R-:W-:Y:S01]  /*11f0*/  SHF.R.S32.HI R0, RZ, 0x1f, R0 ;  /* 0x0000001fff007819 */ /* 0x000fe20000011400 */
[C---:B------:R-:W-:Y:S01]  /*1200*/  VIADD R233, R192.reuse, 0x68 ;  /* 0x00000068c0e97836 */ /* 0x040fe20000000000 */
[----:B------:R-:W-:Y:S01]  /*1210*/  SHF.R.S32.HI R4, RZ, 0x1f, R4 ;  /* 0x0000001fff047819 */ /* 0x000fe20000011404 */
[C---:B------:R-:W-:Y:S01]  /*1220*/  VIADD R229, R192.reuse, 0x88 ;  /* 0x00000088c0e57836 */ /* 0x040fe20000000000 */
[----:B------:R-:W-:Y:S01]  /*1230*/  SHF.R.S32.HI R0, RZ, 0x1f, R235 ;  /* 0x0000001fff007819 */ /* 0x000fe200000114eb */
[C---:B------:R-:W-:Y:S01]  /*1240*/  VIADD R237, R192.reuse, 0x48 ;  /* 0x00000048c0ed7836 */ /* 0x040fe20000000000 */
[----:B--2---:R-:W-:Y:S01]  /*1250*/  SHF.R.S32.HI R5, RZ, 0x1f, R9 ;  /* 0x0000001fff057819 */ /* 0x004fe20000011409 */
        /* <DEDUP_REMOVED lines=46> */
[----:B------:R-:W-:Y:S01]  /*1540*/  IMAD.SHL.U32 R184, R184, 0x4, RZ ;  /* 0x00000004b8b87824 */ /* 0x000fe200078e00ff */
[----:B------:R-:W-:Y:S01]  /*1550*/  SHF.R.S32.HI R5, RZ, 0x1f, R223 ;  /* 0x0000001fff057819 */ /* 0x000fe200000114df */
[C---:B------:R-:W-:Y:S01]  /*1560*/  @P1 VIADD R195, R197.reuse, 0xffffffe0 ;  /* 0xffffffe0c5c31836 */ /* 0x040fe20000000000 */
[----:B------:R-:W-:Y:S01]  /*1570*/  SHF.R.S32.HI R4, RZ, 0x1f, R215 ;  /* 0x0000001fff047819 */ /* 0x000fe200000114d7 */
[----:B------:R-:W-:Y:S01]  /*1580*/  IMAD.IADD R197, R197, 0x1, R196 ;  /* 0x00000001c5c57824 */ /* 0x000fe200078e02c4 */
[----:B------:R-:W-:Y:S01]  /*1590*/  SHF.R.S32.HI R3, RZ, 0x1f, R212 ;  /* 0x0000001fff037819 */ /* 0x000fe200000114d4 */
[----:B------:R-:W-:Y:S01]  /*15a0*/  VIADD R189, R184, 0x10 ;  /* 0x00000010b8bd7836 */ /* 0x000fe20000000000 */
[----:B------:R-:W-:Y:S01]  /*15b0*/  SHF.R.S32.HI R0, RZ, 0x1f, R211 ;  /* 0x0000001fff007819 */ /* 0x000fe200000114d3 */
[----:B------:R-:W-:-:S07]  /*15c0*/  IMAD.IADD R196, R196, 0x1, R195 ;  /* 0x00000001c4c47824 */ /* 0x000fce00078e02c3 */
.L_x_771:
[----:B012---:R-:W0:Y:S01]  /*15d0*/  LDC.64 R4, c[0x0][0xc88] ;  /* 0x00032200ff047b82 */ /* 0x007e220000000a00 */
[----:B------:R-:W-:Y:S01]  /*15e0*/  ULDC.64 UR4, c[0x0][0xa28] ;  /* 0x00028a0000047ab9 */ /* 0x000fe20000000a00 */
[----:B------:R-:W-:Y:S01]  /*15f0*/  ULDC.64 UR8, c[0x0][0xa18] ;  /* 0x0002860000087ab9 */ /* 0x000fe20000000a00 */
[----:B------:R-:W-:Y:S01]  /*1600*/  ULDC.64 UR6, c[0x0][0xa08] ;  /* 0x0002820000067ab9 */ /* 0x000fe20000000a00 */
[----:B0-----:R-:W-:-:S05]  /*1610*/  IMAD.WIDE R4, R155, 0x4, R4 ;  /* 0x000000049b047825 */ /* 0x001fca00078e0204 */
[----:B------:R-:W2:Y:S01]  /*1620*/  LDG.E R199, desc[UR42][R4.64] ;  /* 0x0000002a04c77981 */ /* 0x000ea2000c1e1900 */
[----:B------:R-:W-:Y:S01]  /*1630*/  ISETP.NE.U32.AND P2, PT, RZ, UR4, PT ;  /* 0x00000004ff007c0c */ /* 0x000fe2000bf45070 */
[----:B-----5:R-:W-:Y:S01]  /*1640*/  IMAD.MOV.U32 R11, RZ, RZ, RZ ;  /* 0x000000ffff0b7224 */ /* 0x020fe200078e00ff */
[----:B------:R-:W-:Y:S01]  /*1650*/  ISETP.NE.U32.AND P1, PT, RZ, UR8, PT ;  /* 0x00000008ff007c0c */ /* 0x000fe2000bf25070 */
[----:B------:R-:W-:Y:S01]  /*1660*/  IMAD.MOV.U32 R25, RZ, RZ, RZ ;  /* 0x000000ffff197224 */ /* 0x000fe200078e00ff */
[----:B------:R-:W-:Y:S02]  /*1670*/  ISETP.NE.AND.EX P2, PT, RZ, UR5, PT, P2 ;  /* 0x00000005ff007c0c */ /* 0x000fe4000bf45320 */
[----:B------:R-:W-:Y:S02]  /*1680*/  ISETP.NE.AND.EX P1, PT, RZ, UR9, PT, P1 ;  /* 0x00000009ff007c0c */ /* 0x000fe4000bf25310 */
[----:B------:R-:W-:-:S04]  /*1690*/  ISETP.NE.U32.AND P0, PT, RZ, UR6, PT ;  /* 0x00000006ff007c0c */ /* 0x000fc8000bf05070 */
[----:B------:R-:W-:Y:S02]  /*16a0*/  ISETP.NE.AND.EX P0, PT, RZ, UR7, PT, P0 ;  /* 0x00000007ff007c0c */ /* 0x000fe4000bf05300 */
[----:B--2---:R-:W-:Y:S01]  /*16b0*/  SHF.R.S32.HI R0, RZ, 0x1f, R199 ;  /* 0x0000001fff007819 */ /* 0x004fe200000114c7 */
[C---:B------:R-:W-:Y:S02]  /*16c0*/  IMAD.SHL.U32 R202, R199.reuse, 0x4, RZ ;  /* 0x00000004c7ca7824 */ /* 0x040fe400078e00ff */
[C---:B------:R-:W-:Y:S02]  /*16d0*/  @P2 LEA R6, P3, R199.reuse, UR4, 0x2 ;  /* 0x00000004c7062c11 */ /* 0x040fe4000f8610ff */
[C-C-:B------:R-:W-:Y:S01]  /*16e0*/  SHF.L.U64.HI R203, R199.reuse, 0x2, R0.reuse ;  /* 0x00000002c7cb7819 */ /* 0x140fe20000010200 */
[----:B------:R0:W-:Y:S01]  /*16f0*/  STL [R1+0x20], R0 ;  /* 0x0000200001007387 */ /* 0x0001e20000100800 */
[----:B------:R-:W-:Y:S01]  /*1700*/  @P2 LEA.HI.X R7, R199, UR5, R0, 0x2, P3 ;  /* 0x00000005c7072c11 */ /* 0x000fe200098f1400 */
[----:B------:R-:W-:Y:S01]  /*1710*/  ULDC UR4, c[0x0][0x288] ;  /* 0x0000a20000047ab9 */ /* 0x000fe20000000800 */
[----:B------:R-:W-:-:S03]  /*1720*/  IADD3 R4, P4, R202, UR6, RZ ;  /* 0x00000006ca047c10 */ /* 0x000fc6000ff9e0ff */
[----:B------:R1:W5:Y:S01]  /*1730*/  @P2 LDG.E R11, desc[UR42][R6.64] ;  /* 0x0000002a060b2981 */ /* 0x000362000c1e1900 */
[----:B------:R-:W-:Y:S01]  /*1740*/  @P1 IADD3 R8, P2, R202, UR8, RZ ;  /* 0x00000008ca081c10 */ /* 0x000fe2000ff5e0ff */
[----:B------:R-:W-:Y:S01]  /*1750*/  IMAD.U32 R155, RZ, RZ, UR4 ;  /* 0x00000004ff9b7e24 */ /* 0x000fe2000f8e00ff */
[C---:B------:R-:W-:Y:S01]  /*1760*/  IADD3.X R5, R203.reuse, UR7, RZ, P4, !PT ;  /* 0x00000007cb057c10 */ /* 0x040fe2000a7fe4ff */
[----:B------:R-:W-:Y:S01]  /*1770*/  ULDC.64 UR4, c[0x0][0x418] ;  /* 0x0001060000047ab9 */ /* 0x000fe20000000a00 */
[----:B------:R-:W-:-:S03]  /*1780*/  @P1 IADD3.X R9, R203, UR9, RZ, P2, !PT ;  /* 0x00000009cb091c10 */ /* 0x000fc600097fe4ff */
[----:B------:R1:W5:Y:S01]  /*1790*/  @P0 LDG.E R25, desc[UR42][R4.64] ;  /* 0x0000002a04190981 */ /* 0x000362000c1e1900 */
[----:B------:R-:W-:Y:S01]  /*17a0*/  UISETP.NE.U32.AND UP0, UPT, UR4, URZ, UPT ;  /* 0x0000003f0400728c */ /* 0x000fe2000bf05070 */
[C---:B------:R-:W-:Y:S01]  /*17b0*/  LOP3.LUT R3, R154.reuse, 0xff000000, RZ, 0xc0, !PT ;  /* 0xff0000009a037812 */ /* 0x040fe200078ec0ff */
[----:B------:R-:W-:Y:S01]  /*17c0*/  ULDC.64 UR8, c[0x0][0xa20] ;  /* 0x0002880000087ab9 */ /* 0x000fe20000000a00 */
[----:B------:R1:W5:Y:S01]  /*17d0*/  @P1 LDG.E R155, desc[UR42][R8.64] ;  /* 0x0000002a089b1981 */ /* 0x000362000c1e1900 */
[----:B------:R-:W-:Y:S01]  /*17e0*/  UISETP.NE.AND.EX UP0, UPT, UR5, URZ, UPT, UP0 ;  /* 0x0000003f0500728c */ /* 0x000fe2000bf05300 */
[----:B------:R-:W-:Y:S01]  /*17f0*/  ULDC UR4, c[0x0][0x424] ;  /* 0x0001090000047ab9 */ /* 0x000fe20000000800 */
[----:B------:R-:W-:Y:S02]  /*1800*/  ISETP.NE.U32.AND P2, PT, RZ, UR8, PT ;  /* 0x00000008ff007c0c */ /* 0x000fe4000bf45070 */
[----:B------:R-:W-:Y:S01]  /*1810*/  USEL UR4, UR4, 0x1, UP0 ;  /* 0x0000000104047887 */ /* 0x000fe20008000000 */
[----:B------:R-:W-:Y:S01]  /*1820*/  ULDC UR5, c[0x0][0x2f0] ;  /* 0x0000bc0000057ab9 */ /* 0x000fe20000000800 */
[----:B0-----:R-:W-:-:S02]  /*1830*/  LOP3.LUT R0, R154, 0xff0000, RZ, 0xc0, !PT ;  /* 0x00ff00009a007812 */ /* 0x001fc400078ec0ff */
[----:B------:R-:W-:Y:S01]  /*1840*/  UIMAD UR4, UR4, UR5, URZ ;  /* 0x00000005040472a4 */ /* 0x000fe2000f8e023f */
[----:B------:R-:W-:Y:S02]  /*1850*/  SHF.R.U32.HI R3, RZ, 0x8, R3 ;  /* 0x00000008ff037819 */ /* 0x000fe40000011603 */
[----:B------:R-:W-:Y:S01]  /*1860*/  ISETP.NE.AND.EX P2, PT, RZ, UR9, PT, P2 ;  /* 0x00000009ff007c0c */ /* 0x000fe2000bf45320 */
[----:B------:R-:W-:Y:S01]  /*1870*/  ULDC UR5, c[0x0][0x348] ;  /* 0x0000d20000057ab9 */ /* 0x000fe20000000800 */
[----:B------:R-:W-:Y:S01]  /*1880*/  LEA.HI R200, R0, R3, RZ, 0x10 ;  /* 0x0000000300c87211 */ /* 0x000fe200078f80ff */
[----:B------:R-:W-:Y:S01]  /*1890*/  IMAD.MOV.U32 R201, RZ, RZ, R153 ;  /* 0x000000ffffc97224 */ /* 0x000fe200078e0099 */
[----:B------:R-:W-:Y:S01]  /*18a0*/  LOP3.LUT R198, R154, 0xffff, RZ, 0xc0, !PT ;  /* 0x0000ffff9ac67812 */ /* 0x000fe200078ec0ff */
[----:B-1-3--:R-:W-:Y:S08]  /*18b0*/  @P1 BRA `(.L_x_644) ;  /* 0x0000000000241947 */ /* 0x00aff00003800000 */
[----:B------:R-:W-:Y:S02]  /*18c0*/  ULDC.64 UR6, c[0x0][0xa00] ;  /* 0x0002800000067ab9 */ /* 0x000fe40000000a00 */
[----:B------:R-:W-:-:S04]  /*18d0*/  ISETP.NE.U32.AND P1, PT, RZ, UR6, PT ;  /* 0x00000006ff007c0c */ /* 0x000fc8000bf25070 */
[----:B------:R-:W-:-:S13]  /*18e0*/  ISETP.NE.AND.EX P1, PT, RZ, UR7, PT, P1 ;  /* 0x00000007ff007c0c */ /* 0x000fda000bf25310 */
[----:B------:R-:W-:Y:S05]  /*18f0*/  @!P1 BRA `(.L_x_644) ;  /* 0x0000000000149947 */ /* 0x000fea0003800000 */
[----:B------:R-:W0:Y:S02]  /*1900*/  LDC.64 R6, c[0x0][0xa00] ;  /* 0x00028000ff067b82 */ /* 0x000e240000000a00 */
[----:B0-----:R-:W-:-:S05]  /*1910*/  IMAD.WIDE R6, R199, 0x4, R6 ;  /* 0x00000004c7067825 */ /* 0x001fca00078e0206 */
[----:B-----5:R-:W2:Y:S04]  /*1920*/  LDG.E R155, desc[UR42][R6.64] ;  /* 0x0000002a069b7981 */ /* 0x020ea8000c1e1900 */
[----:B------:R-:W2:Y:S02]  /*1930*/  LDG.E R0, desc[UR42][R6.64+0x4] ;  /* 0x0000042a06007981 */ /* 0x000ea4000c1e1900 */
[----:B--2---:R-:W-:-:S07]  /*1940*/  IMAD.IADD R155, R0, 0x1, -R155 ;  /* 0x00000001009b7824 */ /* 0x004fce00078e0a9b */
.L_x_644:
[----:B------:R-:W-:Y:S02]  /*1950*/  IMAD.U32 R42, RZ, RZ, UR5 ;  /* 0x00000005ff2a7e24 */ /* 0x000fe4000f8e00ff */
[----:B------:R-:W-:Y:S01]  /*1960*/  IMAD.U32 R24, RZ, RZ, UR4 ;  /* 0x00000004ff187e24 */ /* 0x000fe2000f8e00ff */
[----:B------:R-:W-:Y:S06]  /*1970*/  @!P2 BRA `(.L_x_645) ;  /* 0x000000000010a947 */ /* 0x000fec0003800000 */
[----:B------:R-:W-:-:S04]  /*1980*/  IADD3 R4, P0, R202, UR8, RZ ;  /* 0x00000008ca047c10 */ /* 0x000fc8000ff1e0ff */
[----:B------:R-:W-:-:S05]  /*1990*/  IADD3.X R5, R203, UR9, RZ, P0, !PT ;  /* 0x00000009cb057c10 */ /* 0x000fca00087fe4ff */
[----:B------:R0:W5:Y:S01]  /*19a0*/  LDG.E R24, desc[UR42][R4.64] ;  /* 0x0000002a04187981 */ /* 0x000162000c1e1900 */
[----:B------:R-:W-:Y:S05]  /*19b0*/  BRA `(.L_x_646) ;  /* 0x0000000000107947 */ /* 0x000fea0003800000 */
.L_x_645:
[----:B------:R-:W-:Y:S05]  /*19c0*/  @!P0 BRA `(.L_x_646) ;  /* 0x00000000000c8947 */ /* 0x000fea0003800000 */
[----:B------:R-:W2:Y:S04]  /*19d0*/  LDG.E R3, desc[UR42][R4.64] ;  /* 0x0000002a04037981 */ /* 0x000ea8000c1e1900 */
[----:B------:R-:W2:Y:S02]  /*19e0*/  LDG.E R24, desc[UR42][R4.64+0x4] ;  /* 0x0000042a04187981 */ /* 0x000ea4000c1e1900 */
[----:B--2---:R-:W-:-:S07]  /*19f0*/  IMAD.IADD R24, R24, 0x1, -R3 ;  /* 0x0000000118187824 */ /* 0x004fce00078e0a03 */
.L_x_646:
[----:B------:R-:W-:Y:S01]  /*1a00*/  ULDC.64 UR4, c[0x0][0xa10] ;  /* 0x0002840000047ab9 */ /* 0x000fe20000000a00 */
[----:B------:R-:W2:Y:S01]  /*1a10*/  LDL.LU R8, [R1+0x28] ;  /* 0x0000280001087983 */ /* 0x000ea20000300800 */
[----:B------:R-:W-:-:S04]  /*1a20*/  ISETP.NE.U32.AND P0, PT, RZ, UR4, PT ;  /* 0x00000004ff007c0c */ /* 0x000fc8000bf05070 */
[----:B------:R-:W-:Y:S01]  /*1a30*/  ISETP.NE.AND.EX P0, PT, RZ, UR5, PT, P0 ;  /* 0x00000005ff007c0c */ /* 0x000fe2000bf05300 */
[----:B------:R-:W-:Y:S02]  /*1a40*/  ULDC.64 UR4, c[0x0][0xa30] ;  /* 0x00028c0000047ab9 */ /* 0x000fe40000000a00 */
[----:B------:R-:W-:-:S10]  /*1a50*/  ISETP.NE.U32.AND P1, PT, RZ, UR4, PT ;  /* 0x00000004ff007c0c */ /* 0x000fd4000bf25070 */
[----:B0-----:R-:W0:Y:S02]  /*1a60*/  @P0 LDC.64 R4, c[0x0][0xa10] ;  /* 0x00028400ff040b82 */ /* 0x001e240000000a00 */
[----:B0-----:R-:W-:-:S05]  /*1a70*/  @P0 IMAD.WIDE R4, R199, 0x4, R4 ;  /* 0x00000004c7040825 */ /* 0x001fca00078e0204 */
[----:B------:R-:W3:Y:S04]  /*1a80*/  @P0 LDG.E R0, desc[UR42][R4.64] ;  /* 0x0000002a04000981 */ /* 0x000ee8000c1e1900 */
[----:B------:R0:W3:Y:S01]  /*1a90*/  @P0 LDG.E R3, desc[UR42][R4.64+0x4] ;  /* 0x0000042a04030981 */ /* 0x0000e2000c1e1900 */
[----:B------:R-:W-:Y:S01]  /*1aa0*/  ISETP.NE.AND.EX P1, PT, RZ, UR5, PT, P1 ;  /* 0x00000005ff007c0c */ /* 0x000fe2000bf25310 */
[----:B-----5:R-:W-:-:S12]  /*1ab0*/  IMAD.MOV.U32 R154, RZ, RZ, R24 ;  /* 0x000000ffff9a7224 */ /* 0x020fd800078e0018 */
[----:B------:R-:W-:-:S04]  /*1ac0*/  @P1 IADD3 R6, P2, R202, UR4, RZ ;  /* 0x00000004ca061c10 */ /* 0x000fc8000ff5e0ff */
[----:B------:R-:W-:-:S05]  /*1ad0*/  @P1 IADD3.X R7, R203, UR5, RZ, P2, !PT ;  /* 0x00000005cb071c10 */ /* 0x000fca00097fe4ff */
[----:B------:R1:W5:Y:S01]  /*1ae0*/  @P1 LDG.E R154, desc[UR42][R6.64] ;  /* 0x0000002a069a1981 */ /* 0x000362000c1e1900 */
[----:B------:R-:W-:Y:S01]  /*1af0*/  IMAD.IADD R11, R24, 0x1, -R11 ;  /* 0x00000001180b7824 */ /* 0x000fe200078e0a0b */
[----:B------:R-:W-:Y:S01]  /*1b00*/  BSSY B0, `(.L_x_647) ;  /* 0x000002b000007945 */ /* 0x000fe20003800000 */
[----:B------:R-:W-:Y:S01]  /*1b10*/  LOP3.LUT R210, R200, 0xff, RZ, 0xc0, !PT ;  /* 0x000000ffc8d27812 */ /* 0x000fe200078ec0ff */
[----:B0-----:R-:W-:Y:S01]  /*1b20*/  IMAD.MOV.U32 R5, RZ, RZ, RZ ;  /* 0x000000ffff057224 */ /* 0x001fe200078e00ff */
[----:B------:R-:W-:Y:S02]  /*1b30*/  SHF.R.U32.HI R200, RZ, 0x10, R200 ;  /* 0x00000010ffc87819 */ /* 0x000fe400000116c8 */
[----:B--2---:R-:W-:Y:S01]  /*1b40*/  LOP3.LUT R8, R8, 0xfffffffd, RZ, 0xc0, !PT ;  /* 0xfffffffd08087812 */ /* 0x004fe200078ec0ff */
[----:B---3--:R-:W-:-:S04]  /*1b50*/  @P0 IMAD.IADD R42, R3, 0x1, -R0 ;  /* 0x00000001032a0824 */ /* 0x008fc800078e0a00 */
[----:B------:R-:W-:-:S04]  /*1b60*/  IMAD.IADD R152, R11, 0x1, R42 ;  /* 0x000000010b987824 */ /* 0x000fc800078e022a */
[C---:B------:R-:W-:Y:S01]  /*1b70*/  VIADD R0, R152.reuse, 0x3f ;  /* 0x0000003f98007836 */ /* 0x040fe20000000000 */
[----:B------:R-:W-:-:S04]  /*1b80*/  ISETP.GE.AND P3, PT, R152, 0x1, PT ;  /* 0x000000019800780c */ /* 0x000fc80003f66270 */
[----:B------:R-:W-:-:S04]  /*1b90*/  SHF.R.S32.HI R3, RZ, 0x1f, R0 ;  /* 0x0000001fff037819 */ /* 0x000fc80000011400 */
[----:B------:R-:W-:-:S04]  /*1ba0*/  LEA.HI R3, R3, R0, RZ, 0x6 ;  /* 0x0000000003037211 */ /* 0x000fc800078f30ff */
[----:B------:R-:W-:Y:S02]  /*1bb0*/  SHF.R.S32.HI R168, RZ, 0x6, R3 ;  /* 0x00000006ffa87819 */ /* 0x000fe40000011403 */
[----:B------:R-:W-:-:S05]  /*1bc0*/  @P3 LOP3.LUT R8, R8, 0x2, RZ, 0xfc, !PT ;  /* 0x0000000208083812 */ /* 0x000fca00078efcff */
[----:B------:R1:W-:Y:S01]  /*1bd0*/  STL [R1+0x28], R8 ;  /* 0x0000280801007387 */ /* 0x0003e20000100800 */
[----:B------:R-:W-:Y:S05]  /*1be0*/  @!P3 BRA `(.L_x_648) ;  /* 0x000000000070b947 */ /* 0x000fea0003800000 */
[----:B------:R-:W-:Y:S01]  /*1bf0*/  ISETP.NE.AND P0, PT, R200, RZ, PT ;  /* 0x000000ffc800720c */ /* 0x000fe20003f05270 */
[----:B------:R-:W-:-:S03]  /*1c00*/  ULDC UR4, c[0x0][0x9f0] ;  /* 0x00027c0000047ab9 */ /* 0x000fc60000000800 */
[----:B------:R-:W-:-:S04]  /*1c10*/  SEL R9, R200, UR4, P0 ;  /* 0x00000004c8097c07 */ /* 0x000fc80008000000 */
[-C--:B-1----:R-:W-:Y:S02]  /*1c20*/  IABS R6, R9.reuse ;  /* 0x0000000900067213 */ /* 0x082fe40000000000 */
[----:B------:R-:W-:Y:S02]  /*1c30*/  IADD3 R0, R168, -0x1, R9 ;  /* 0xffffffffa8007810 */ /* 0x000fe40007ffe009 */
[----:B------:R-:W0:Y:S01]  /*1c40*/  I2F.RP R3, R6 ;  /* 0x0000000600037306 */ /* 0x000e220000209400 */
[-C--:B------:R-:W-:Y:S02]  /*1c50*/  IABS R10, R9.reuse ;  /* 0x00000009000a7213 */ /* 0x080fe40000000000 */
[----:B------:R-:W-:Y:S02]  /*1c60*/  IABS R8, R0 ;  /* 0x0000000000087213 */ /* 0x000fe40000000000 */
[----:B------:R-:W-:-:S04]  /*1c70*/  LOP3.LUT R0, R0, R9, RZ, 0x3c, !PT ;  /* 0x0000000900007212 */ /* 0x000fc800078e3cff */
[----:B------:R-:W-:Y:S01]  /*1c80*/  ISETP.GE.AND P2, PT, R0, RZ, PT ;  /* 0x000000ff0000720c */ /* 0x000fe20003f46270 */
[----:B0-----:R-:W0:Y:S02]  /*1c90*/  MUFU.RCP R3, R3 ;  /* 0x0000000300037308 */ /* 0x001e240000001000 */
[----:B0-----:R-:W-:Y:S02]  /*1ca0*/  VIADD R4, R3, 0xffffffe ;  /* 0x0ffffffe03047836 */ /* 0x001fe40000000000 */
[----:B------:R-:W-:-:S04]  /*1cb0*/  IMAD.MOV R3, RZ, RZ, -R10 ;  /* 0x000000ffff037224 */ /* 0x000fc800078e0a0a */
        /* <DEDUP_REMOVED lines=15> */
.L_x_648:
[----:B------:R-:W-:Y:S05]  /*1db0*/  BSYNC B0 ;  /* 0x0000000000007941 */ /* 0x000fea0003800000 */
.L_x_647:
[----:B------:R-:W-:Y:S01]  /*1dc0*/  IMAD R0, R210, R5, RZ ;  /* 0x00000005d2007224 */ /* 0x000fe200078e02ff */
[----:B------:R-:W-:-:S04]  /*1dd0*/  PLOP3.LUT P3, PT, PT, PT, PT, 0x80, 0x0 ;  /* 0x000000000000781c */ /* 0x000fc80003f6f070 */
[C---:B------:R-:W-:Y:S01]  /*1de0*/  VIADDMNMX R5, R0.reuse, R5, R168, PT ;  /* 0x0000000500057246 */ /* 0x040fe200038001a8 */
[----:B------:R-:W-:-:S04]  /*1df0*/  IMAD R0, R0, 0x40, -R11 ;  /* 0x0000004000007824 */ /* 0x000fc800078e0a0b */
[----:B------:R-:W-:Y:S01]  /*1e00*/  IMAD R5, R5, 0x40, -R11 ;  /* 0x0000004005057824 */ /* 0x000fe200078e0a0b */
[----:B------:R-:W-:-:S04]  /*1e10*/  VIMNMX R0, RZ, R0, !PT ;  /* 0x00000000ff007248 */ /* 0x000fc80007fe0100 */
[----:B------:R-:W-:Y:S02]  /*1e20*/  VIMNMX R5, R5, R42, PT ;  /* 0x0000002a05057248 */ /* 0x000fe40003fe0100 */
[----:B------:R-:W-:Y:S02]  /*1e30*/  SHF.R.U32.HI R41, RZ, 0x6, R0 ;  /* 0x00000006ff297819 */ /* 0x000fe40000011600 */
[----:B------:R-:W-:-:S03]  /*1e40*/  ISETP.GT.AND P0, PT, R5, R0, PT ;  /* 0x000000000500720c */ /* 0x000fc60003f04270 */
[----:B------:R-:W-:-:S10]  /*1e50*/  IMAD.MOV.U32 R40, RZ, RZ, R41 ;  /* 0x000000ffff287224 */ /* 0x000fd400078e0029 */
[----:B------:R-:W-:-:S05]  /*1e60*/  @P0 VIADD R3, R5, 0x3f ;  /* 0x0000003f05030836 */ /* 0x000fca0000000000 */
[----:B------:R-:W-:-:S04]  /*1e70*/  @P0 SHF.R.S32.HI R0, RZ, 0x1f, R3 ;  /* 0x0000001fff000819 */ /* 0x000fc80000011403 */
[----:B------:R-:W-:-:S04]  /*1e80*/  @P0 LEA.HI R0, R0, R3, RZ, 0x6 ;  /* 0x0000000300000211 */ /* 0x000fc800078f30ff */
[----:B------:R-:W-:-:S04]  /*1e90*/  @P0 SHF.R.S32.HI R40, RZ, 0x6, R0 ;  /* 0x00000006ff280819 */ /* 0x000fc80000011400 */
[----:B------:R-:W-:-:S13]  /*1ea0*/  ISETP.GT.AND P0, PT, R40, R41, PT ;  /* 0x000000292800720c */ /* 0x000fda0003f04270 */
[----:B------:R-:W-:Y:S05]  /*1eb0*/  @!P0 BRA `(.L_x_649) ;  /* 0x00000028003c8947 */ /* 0x000fea0003800000 */
[----:B------:R-:W-:Y:S01]  /*1ec0*/  VIADD R0, R2, 0x22400 ;  /* 0x0002240002007836 */ /* 0x000fe20000000000 */
[----:B------:R-:W-:Y:S04]  /*1ed0*/  BSSY B6, `(.L_x_650) ;  /* 0x0000013000067945 */ /* 0x000fe80003800000 */
[----:B------:R-:W-:-:S13]  /*1ee0*/  LOP3.LUT P0, RZ, R0, 0x3ff, RZ, 0xc0, !PT ;  /* 0x000003ff00ff7812 */ /* 0x000fda000780c0ff */
[----:B------:R-:W-:Y:S05]  /*1ef0*/  @!P0 BRA `(.L_x_651) ;  /* 0x0000000000408947 */ /* 0x000fea0003800000 */
[----:B------:R-:W-:Y:S01]  /*1f00*/  MOV R14, 0x0 ;  /* 0x00000000000e7802 */ /* 0x000fe20000000f00 */
[----:B------:R-:W-:Y:S01]  /*1f10*/  ULDC.64 UR4, c[0x4][0x90] ;  /* 0x0100240000047ab9 */ /* 0x000fe20000000a00 */
[----:B------:R-:W-:Y:S01]  /*1f20*/  ULDC.64 UR6, c[0x4][0x30] ;  /* 0x01000c0000067ab9 */ /* 0x000fe20000000a00 */
[----:B------:R-:W-:Y:S02]  /*1f30*/  IMAD.U32 R4, RZ, RZ, UR4 ;  /* 0x00000004ff047e24 */ /* 0x000fe4000f8e00ff */
[----:B------:R-:W-:Y:S01]  /*1f40*/  IMAD.U32 R5, RZ, RZ, UR5 ;  /* 0x00000005ff057e24 */ /* 0x000fe2000f8e00ff */
[----:B------:R-:W0:Y:S01]  /*1f50*/  LDC.64 R14, c[0x4][R14] ;  /* 0x010000000e0e7b82 */ /* 0x000e220000000a00 */
[----:B------:R-:W-:Y:S01]  /*1f60*/  ULDC.64 UR4, c[0x4][0x98] ;  /* 0x0100260000047ab9 */ /* 0x000fe20000000a00 */
[----:B------:R-:W-:Y:S02]  /*1f70*/  IMAD.U32 R10, RZ, RZ, UR6 ;  /* 0x00000006ff0a7e24 */ /* 0x000fe4000f8e00ff */
[----:B-1----:R-:W-:-:S02]  /*1f80*/  IMAD.U32 R6, RZ, RZ, UR4 ;  /* 0x00000004ff067e24 */ /* 0x002fc4000f8e00ff */
[----:B------:R-:W-:Y:S02]  /*1f90*/  IMAD.U32 R7, RZ, RZ, UR5 ;  /* 0x00000005ff077e24 */ /* 0x000fe4000f8e00ff */
[----:B------:R-:W-:Y:S02]  /*1fa0*/  IMAD.U32 R11, RZ, RZ, UR7 ;  /* 0x00000007ff0b7e24 */ /* 0x000fe4000f8e00ff */
[----:B------:R-:W-:Y:S02]  /*1fb0*/  IMAD.MOV.U32 R8, RZ, RZ, 0x70 ;  /* 0x00000070ff087424 */ /* 0x000fe400078e00ff */
[----:B------:R-:W-:Y:S02]  /*1fc0*/  IMAD.MOV.U32 R12, RZ, RZ, 0x1 ;  /* 0x00000001ff0c7424 */ /* 0x000fe400078e00ff */
[----:B------:R-:W-:-:S07]  /*1fd0*/  IMAD.MOV.U32 R13, RZ, RZ, RZ ;  /* 0x000000ffff0d7224 */ /* 0x000fce00078e00ff */
[----:B------:R-:W-:-:S07]  /*1fe0*/  LEPC R20, `(.L_x_651) ;  /* 0x000000001014794e */ /* 0x000fce0000000000 */
[----:B0----5:R-:W-:Y:S05]  /*1ff0*/  CALL.ABS.NOINC R14 ;  /* 0x000000000e007343 */ /* 0x021fea0003c00000 */
.L_x_651:
[----:B------:R-:W-:Y:S05]  /*2000*/  BSYNC B6 ;  /* 0x0000000000067941 */ /* 0x000fea0003800000 */
.L_x_650:
        /* <DEDUP_REMOVED lines=11> */
[----:B-1----:R-:W-:Y:S02]  /*20c0*/  IMAD.U32 R6, RZ, RZ, UR6 ;  /* 0x00000006ff067e24 */ /* 0x002fe4000f8e00ff */
[----:B------:R-:W-:-:S02]  /*20d0*/  IMAD.U32 R7, RZ, RZ, UR7 ;  /* 0x00000007ff077e24 */ /* 0x000fc4000f8e00ff */
[----:B------:R-:W-:Y:S02]  /*20e0*/  IMAD.U32 R10, RZ, RZ, UR4 ;  /* 0x00000004ff0a7e24 */ /* 0x000fe4000f8e00ff */
[----:B------:R-:W-:Y:S02]  /*20f0*/  IMAD.U32 R11, RZ, RZ, UR5 ;  /* 0x00000005ff0b7e24 */ /* 0x000fe4000f8e00ff */
[----:B------:R-:W-:Y:S02]  /*2100*/  IMAD.MOV.U32 R8, RZ, RZ, 0x70 ;  /* 0x00000070ff087424 */ /* 0x000fe400078e00ff */
[----:B------:R-:W-:Y:S02]  /*2110*/  IMAD.MOV.U32 R12, RZ, RZ, 0x1 ;  /* 0x00000001ff0c7424 */ /* 0x000fe400078e00ff */
[----:B------:R-:W-:-:S07]  /*2120*/  IMAD.MOV.U32 R13, RZ, RZ, RZ ;  /* 0x000000ffff0d7224 */ /* 0x000fce00078e00ff */
[----:B------:R-:W-:-:S07]  /*2130*/  LEPC R20, `(.L_x_653) ;  /* 0x000000001014794e */ /* 0x000fce0000000000 */
[----:B0----5:R-:W-:Y:S05]  /*2140*/  CALL.ABS.NOINC R14 ;  /* 0x000000000e007343 */ /* 0x021fea0003c00000 */
.L_x_653:
[----:B------:R-:W-:Y:S05]  /*2150*/  BSYNC B6 ;  /* 0x0000000000067941 */ /* 0x000fea0003800000 */
.L_x_652:
[----:B------:R-:W-:Y:S01]  /*2160*/  ULDC.64 UR4, c[0x0][0x9f8] ;  /* 0x00027e0000047ab9 */ /* 0x000fe20000000a00 */
[----:B------:R-:W-:Y:S01]  /*2170*/  IMAD.MOV.U32 R3, RZ, RZ, R199 ;  /* 0x000000ffff037224 */ /* 0x000fe200078e00c7 */
[----:B------:R-:W-:Y:S01]  /*2180*/  ISETP.NE.U32.AND P0, PT, RZ, UR4, PT ;  /* 0x00000004ff007c0c */ /* 0x000fe2000bf05070 */
[----:B-1----:R-:W0:Y:S01]  /*2190*/  LDC.64 R6, c[0x0][0x300] ;  /* 0x0000c000ff067b82 */ /* 0x002e220000000a00 */
[----:B------:R-:W-:Y:S01]  /*21a0*/  IMAD.IADD R38, R25, 0x1, R24 ;  /* 0x0000000119267824 */ /* 0x000fe200078e0218 */
[----:B------:R-:W-:Y:S01]  /*21b0*/  ULDC.64 UR6, c[0x0][0xa08] ;  /* 0x0002820000067ab9 */ /* 0x000fe20000000a00 */
[----:B------:R-:W-:-:S05]  /*21c0*/  ISETP.NE.AND.EX P0, PT, RZ, UR5, PT, P0 ;  /* 0x00000005ff007c0c */ /* 0x000fca000bf05300 */
[----:B------:R-:W1:Y:S08]  /*21d0*/  LDC R25, c[0x0][0x3f4] ;  /* 0x0000fd00ff197b82 */ /* 0x000e700000000800 */
[----:B------:R-:W-:Y:S01]  /*21e0*/  @P0 IADD3 R10, P1, R202, UR4, RZ ;  /* 0x00000004ca0a0c10 */ /* 0x000fe2000ff3e0ff */
[----:B------:R-:W2:Y:S03]  /*21f0*/  LDC.64 R52, c[0x0][0x408] ;  /* 0x00010200ff347b82 */ /* 0x000ea60000000a00 */
[----:B------:R-:W-:Y:S01]  /*2200*/  @P0 IADD3.X R11, R203, UR5, RZ, P1, !PT ;  /* 0x00000005cb0b0c10 */ /* 0x000fe20008ffe4ff */
[----:B------:R-:W-:-:S04]  /*2210*/  ULDC.64 UR4, c[0x0][0x308] ;  /* 0x0000c20000047ab9 */ /* 0x000fc80000000a00 */
[----:B------:R3:W4:Y:S01]  /*2220*/  @P0 LDG.E R3, desc[UR42][R10.64] ;  /* 0x0000002a0a030981 */ /* 0x000722000c1e1900 */
[----:B------:R-:W-:Y:S01]  /*2230*/  SHF.R.S32.HI R13, RZ, 0x1f, R38 ;  /* 0x0000001fff0d7819 */ /* 0x000fe20000011426 */
[-C--:B0-----:R-:W-:Y:S01]  /*2240*/  IMAD.WIDE.U32 R8, R38, R6.reuse, RZ ;  /* 0x0000000626087225 */ /* 0x081fe200078e00ff */
[----:B------:R-:W-:Y:S01]  /*2250*/  ISETP.NE.U32.AND P0, PT, RZ, UR6, PT ;  /* 0x00000006ff007c0c */ /* 0x000fe2000bf05070 */
[----:B------:R-:W0:Y:S01]  /*2260*/  S2R R55, SR_TID.X ;  /* 0x0000000000377919 */ /* 0x000e220000002100 */
[----:B------:R-:W-:Y:S01]  /*2270*/  SHF.R.S32.HI R17, RZ, 0x1f, R16 ;  /* 0x0000001fff117819 */ /* 0x000fe20000011410 */
[-C--:B------:R-:W-:Y:S01]  /*2280*/  IMAD R0, R13, R6.reuse, RZ ;  /* 0x000000060d007224 */ /* 0x080fe200078e02ff */
[----:B------:R-:W-:Y:S01]  /*2290*/  ISETP.NE.AND.EX P0, PT, RZ, UR7, PT, P0 ;  /* 0x00000007ff007c0c */ /* 0x000fe2000bf05300 */
[----:B------:R-:W-:Y:S01]  /*22a0*/  IMAD.SHL.U32 R50, R188, 0x40, RZ ;  /* 0x00000040bc327824 */ /* 0x000fe200078e00ff */
[----:B-1----:R-:W-:Y:S01]  /*22b0*/  ISETP.GE.AND P2, PT, R16, R25, PT ;  /* 0x000000191000720c */ /* 0x002fe20003f46270 */
[----:B------:R-:W-:Y:S01]  /*22c0*/  IMAD R5, R38, R7, R0 ;  /* 0x0000000726057224 */ /* 0x000fe200078e0200 */
[----:B------:R-:W-:Y:S01]  /*22d0*/  SHF.R.S32.HI R0, RZ, 0x1f, R19 ;  /* 0x0000001fff007819 */ /* 0x000fe20000011413 */
[----:B------:R-:W-:Y:S01]  /*22e0*/  IMAD.WIDE.U32 R44, R19, R6, R16 ;  /* 0x00000006132c7225 */ /* 0x000fe200078e0010 */
[----:B------:R-:W-:-:S02]  /*22f0*/  SHF.R.S32.HI R185, RZ, 0x1f, R184 ;  /* 0x0000001fffb97819 */ /* 0x000fc400000114b8 */
[----:B------:R-:W-:Y:S01]  /*2300*/  LOP3.LUT R50, R50, 0x1c0, RZ, 0xc0, !PT ;  /* 0x000001c032327812 */ /* 0x000fe200078ec0ff */
[----:B------:R-:W-:Y:S01]  /*2310*/  IMAD.IADD R9, R9, 0x1, R5 ;  /* 0x0000000109097824 */ /* 0x000fe200078e0205 */
[----:B------:R-:W-:Y:S01]  /*2320*/  P2R R72, PR, RZ, 0x4 ;  /* 0x00000004ff487803 */ /* 0x000fe20000000000 */
[----:B------:R-:W1:Y:S01]  /*2330*/  LDC.64 R4, c[0x0][0x3f8] ;  /* 0x0000fe00ff047b82 */ /* 0x000e620000000a00 */
[----:B------:R-:W-:Y:S01]  /*2340*/  IMAD R14, R0, R6, RZ ;  /* 0x00000006000e7224 */ /* 0x000fe200078e02ff */
[----:B------:R-:W-:Y:S01]  /*2350*/  SHF.R.U32.HI R54, RZ, 0x3, R50 ;  /* 0x00000003ff367819 */ /* 0x000fe20000011632 */
[----:B------:R-:W-:Y:S01]  /*2360*/  IMAD.WIDE.U32 R20, R198, UR4, R8 ;  /* 0x00000004c6147c25 */ /* 0x000fe2000f8e0008 */
[----:B--2---:R-:W-:Y:S02]  /*2370*/  SHF.L.U64.HI R51, R52, 0x6, R53 ;  /* 0x0000000634337819 */ /* 0x004fe40000010235 */
[----:B------:R-:W-:Y:S01]  /*2380*/  SHF.L.U64.HI R46, R6, 0x6, R7 ;  /* 0x00000006062e7819 */ /* 0x000fe20000010207 */
[----:B------:R-:W-:Y:S01]  /*2390*/  IMAD R21, R198, UR5, R21 ;  /* 0x00000005c6157c24 */ /* 0x000fe2000f8e0215 */
[----:B------:R-:W-:Y:S01]  /*23a0*/  ULDC.64 UR4, c[0x0][0x330] ;  /* 0x0000cc0000047ab9 */ /* 0x000fe20000000a00 */
[----:B------:R-:W-:-:S02]  /*23b0*/  IMAD R14, R19, R7, R14 ;  /* 0x00000007130e7224 */ /* 0x000fc400078e020e */
[----:B------:R-:W-:-:S04]  /*23c0*/  IMAD.WIDE.U32 R28, R198, UR4, R16 ;  /* 0x00000004c61c7c25 */ /* 0x000fc8000f8e0010 */
[----:B------:R-:W-:Y:S01]  /*23d0*/  IMAD R29, R198, UR5, R29 ;  /* 0x00000005c61d7c24 */ /* 0x000fe2000f8e021d */
[----:B------:R-:W-:Y:S01]  /*23e0*/  ULDC.64 UR4, c[0x0][0x310] ;  /* 0x0000c40000047ab9 */ /* 0x000fe20000000a00 */
[----:B------:R-:W-:Y:S01]  /*23f0*/  IMAD.WIDE.U32 R34, R19, R52, R184 ;  /* 0x0000003413227225 */ /* 0x000fe200078e00b8 */
[----:B0-----:R-:W-:-:S03]  /*2400*/  LEA.HI R55, R55, 0x8, RZ, 0x19 ;  /* 0x0000000837377811 */ /* 0x001fc600078fc8ff */
[----:B------:R-:W-:Y:S01]  /*2410*/  IMAD.WIDE.U32 R36, R19, R52, R16 ;  /* 0x0000003413247225 */ /* 0x000fe200078e0010 */
[----:B-1----:R-:W-:-:S03]  /*2420*/  SHF.L.U64.HI R48, R4, 0x6, R5 ;  /* 0x0000000604307819 */ /* 0x002fc60000010205 */
[-C--:B------:R-:W-:Y:S02]  /*2430*/  IMAD R12, R0, R4.reuse, RZ ;  /* 0x00000004000c7224 */ /* 0x080fe400078e02ff */
[----:B------:R-:W-:-:S04]  /*2440*/  IMAD.WIDE.U32 R30, R19, R4, R184 ;  /* 0x00000004131e7225 */ /* 0x000fc800078e00b8 */
[C---:B---3--:R-:W-:Y:S02]  /*2450*/  IMAD R11, R19.reuse, R5, R12 ;  /* 0x00000005130b7224 */ /* 0x048fe400078e020c */
[----:B------:R-:W-:-:S04]  /*2460*/  IMAD.WIDE.U32 R32, R19, R4, R16 ;  /* 0x0000000413207225 */ /* 0x000fc800078e0010 */
[----:B------:R-:W-:Y:S02]  /*2470*/  IMAD.IADD R31, R31, 0x1, R11 ;  /* 0x000000011f1f7824 */ /* 0x000fe400078e020b */
[----:B------:R-:W-:Y:S01]  /*2480*/  IMAD.IADD R33, R11, 0x1, R33 ;  /* 0x000000010b217824 */ /* 0x000fe200078e0221 */
[----:B-----5:R-:W-:Y:S01]  /*2490*/  SHF.R.S32.HI R11, RZ, 0x1f, R154 ;  /* 0x0000001fff0b7819 */ /* 0x020fe2000001149a */
[----:B------:R-:W-:-:S04]  /*24a0*/  IMAD.WIDE.U32 R30, R154, R4, R30 ;  /* 0x000000049a1e7225 */ /* 0x000fc800078e001e */
[----:B------:R-:W-:-:S04]  /*24b0*/  IMAD.WIDE.U32 R32, R154, R4, R32 ;  /* 0x000000049a207225 */ /* 0x000fc800078e0020 */
[----:B------:R-:W-:Y:S02]  /*24c0*/  IMAD.SHL.U32 R49, R4, 0x40, RZ ;  /* 0x0000004004317824 */ /* 0x000fe400078e00ff */
[----:B------:R-:W-:Y:S02]  /*24d0*/  IMAD.SHL.U32 R47, R6, 0x40, RZ ;  /* 0x00000040062f7824 */ /* 0x000fe400078e00ff */
[----:B------:R-:W-:Y:S01]  /*24e0*/  IMAD.SHL.U32 R56, R25, 0x2, RZ ;  /* 0x0000000219387824 */ /* 0x000fe200078e00ff */
[----:B----4-:R-:W-:Y:S02]  /*24f0*/  SHF.R.S32.HI R8, RZ, 0x1f, R3 ;  /* 0x0000001fff087819 */ /* 0x010fe40000011403 */
[----:B------:R-:W-:Y:S02]  /*2500*/  SEL R9, R3, RZ, !P0 ;  /* 0x000000ff03097207 */ /* 0x000fe40004000000 */
[----:B------:R-:W-:-:S03]  /*2510*/  SEL R8, R8, RZ, !P0 ;  /* 0x000000ff08087207 */ /* 0x000fc60004000000 */
[----:B------:R-:W-:-:S04]  /*2520*/  IMAD.WIDE.U32 R20, R9, UR4, R20 ;  /* 0x0000000409147c25 */ /* 0x000fc8000f8e0014 */
[----:B------:R-:W-:Y:S01]  /*2530*/  IMAD R10, R8, UR4, RZ ;  /* 0x00000004080a7c24 */ /* 0x000fe2000f8e02ff */
[----:B------:R-:W-:-:S03]  /*2540*/  IADD3 R3, P0, R20, R44, RZ ;  /* 0x0000002c14037210 */ /* 0x000fc60007f1e0ff */
[C---:B------:R-:W-:Y:S01]  /*2550*/  IMAD R43, R9.reuse, UR5, R10 ;  /* 0x00000005092b7c24 */ /* 0x040fe2000f8e020a */
[----:B------:R-:W-:Y:S02]  /*2560*/  ULDC.64 UR4, c[0x0][0x338] ;  /* 0x0000ce0000047ab9 */ /* 0x000fe40000000a00 */
[----:B------:R-:W-:Y:S02]  /*2570*/  IMAD R8, R8, UR4, RZ ;  /* 0x0000000408087c24 */ /* 0x000fe4000f8e02ff */
[----:B------:R-:W-:Y:S01]  /*2580*/  IMAD.WIDE.U32 R28, R9, UR4, R28 ;  /* 0x00000004091c7c25 */ /* 0x000fe2000f8e001c */
[----:B------:R-:W-:-:S03]  /*2590*/  ULDC UR4, c[0x0][0x2f4] ;  /* 0x0000bd0000047ab9 */ /* 0x000fc60000000800 */
[----:B------:R-:W-:Y:S01]  /*25a0*/  IMAD R71, R9, UR5, R8 ;  /* 0x0000000509477c24 */ /* 0x000fe2000f8e0208 */
[----:B------:R-:W-:Y:S01]  /*25b0*/  SEL R9, R25, RZ, P2 ;  /* 0x000000ff19097207 */ /* 0x000fe20001000000 */
[----:B------:R-:W-:Y:S01]  /*25c0*/  IMAD R8, R0, R52, RZ ;  /* 0x0000003400087224 */ /* 0x000fe200078e02ff */
[----:B------:R-:W-:Y:S01]  /*25d0*/  IADD3 R38, P2, R19, R38, RZ ;  /* 0x0000002613267210 */ /* 0x000fe20007f5e0ff */
[----:B------:R-:W-:Y:S02]  /*25e0*/  IMAD.IADD R43, R21, 0x1, R43 ;  /* 0x00000001152b7824 */ /* 0x000fe400078e022b */
[C---:B------:R-:W-:Y:S02]  /*25f0*/  IMAD.IADD R9, R16.reuse, 0x1, R9 ;  /* 0x0000000110097824 */ /* 0x040fe400078e0209 */
[----:B------:R-:W-:Y:S01]  /*2600*/  IMAD R15, R19, R53, R8 ;  /* 0x00000035130f7224 */ /* 0x000fe200078e0208 */
[----:B------:R-:W-:Y:S01]  /*2610*/  IADD3.X R44, R43, R45, R14, P0, !PT ;  /* 0x0000002d2b2c7210 */ /* 0x000fe200007fe40e */
[----:B------:R-:W-:Y:S01]  /*2620*/  IMAD.X R39, R13, 0x1, R0, P2 ;  /* 0x000000010d277824 */ /* 0x000fe200010e0600 */
[----:B------:R-:W-:Y:S01]  /*2630*/  SHF.R.S32.HI R8, RZ, 0x1f, R9 ;  /* 0x0000001fff087819 */ /* 0x000fe20000011409 */
[----:B------:R-:W-:Y:S01]  /*2640*/  IMAD.IADD R35, R35, 0x1, R15 ;  /* 0x0000000123237824 */ /* 0x000fe200078e020f */
[----:B------:R-:W-:Y:S01]  /*2650*/  ISETP.GE.AND P0, PT, R16, UR4, PT ;  /* 0x0000000410007c0c */ /* 0x000fe2000bf06270 */
[----:B------:R-:W-:Y:S01]  /*2660*/  IMAD.IADD R37, R15, 0x1, R37 ;  /* 0x000000010f257824 */ /* 0x000fe200078e0225 */
[----:B------:R-:W-:Y:S01]  /*2670*/  LEA.HI R45, R8, R9, RZ, 0x3 ;  /* 0x00000009082d7211 */ /* 0x000fe200078f18ff */
[----:B------:R-:W-:-:S02]  /*2680*/  IMAD R8, R11, R4, RZ ;  /* 0x000000040b087224 */ /* 0x000fc400078e02ff */
[----:B------:R-:W-:Y:S01]  /*2690*/  IMAD R11, R11, R52, RZ ;  /* 0x000000340b0b7224 */ /* 0x000fe200078e02ff */
[----:B------:R-:W-:Y:S01]  /*26a0*/  LOP3.LUT R60, R45, 0xfffffff8, RZ, 0xc0, !PT ;  /* 0xfffffff82d3c7812 */ /* 0x000fe200078ec0ff */
[----:B------:R-:W-:Y:S01]  /*26b0*/  IMAD R59, R154, R5, R8 ;  /* 0x000000059a3b7224 */ /* 0x000fe200078e0208 */
[----:B------:R-:W-:Y:S01]  /*26c0*/  LOP3.LUT R5, R50, 0x18, R16, 0xf8, !PT ;  /* 0x0000001832057812 */ /* 0x000fe200078ef810 */
[----:B------:R-:W-:Y:S01]  /*26d0*/  IMAD R11, R154, R53, R11 ;  /* 0x000000359a0b7224 */ /* 0x000fe200078e020b */
[----:B------:R-:W-:Y:S01]  /*26e0*/  SHF.R.S32.HI R63, RZ, 0x1f, R60 ;  /* 0x0000001fff3f7819 */ /* 0x000fe2000001143c */
[----:B------:R-:W-:Y:S01]  /*26f0*/  VIADD R53, R16, 0x20 ;  /* 0x0000002010357836 */ /* 0x000fe20000000000 */
[----:B------:R-:W-:Y:S01]  /*2700*/  LOP3.LUT R4, R5, R54, RZ, 0x3c, !PT ;  /* 0x0000003605047212 */ /* 0x000fe200078e3cff */
[-C--:B------:R-:W-:Y:S01]  /*2710*/  IMAD.WIDE.U32 R34, R154, R52.reuse, R34 ;  /* 0x000000349a227225 */ /* 0x080fe200078e0022 */
[----:B------:R-:W-:Y:S02]  /*2720*/  LOP3.LUT R5, R50, 0x38, R45, 0xf8, !PT ;  /* 0x0000003832057812 */ /* 0x000fe400078ef82d */
[----:B------:R-:W-:Y:S01]  /*2730*/  ISETP.GE.AND P1, PT, R53, UR4, PT ;  /* 0x0000000435007c0c */ /* 0x000fe2000bf26270 */
[----:B------:R-:W-:Y:S01]  /*2740*/  IMAD.WIDE.U32 R36, R154, R52, R36 ;  /* 0x000000349a247225 */ /* 0x000fe200078e0024 */
[----:B------:R-:W-:-:S03]  /*2750*/  LOP3.LUT R70, R5, R54, RZ, 0x3c, !PT ;  /* 0x0000003605467212 */ /* 0x000fc600078e3cff */
[----:B------:R-:W-:Y:S02]  /*2760*/  IMAD.IADD R58, R31, 0x1, R59 ;  /* 0x000000011f3a7824 */ /* 0x000fe400078e023b */
[----:B------:R-:W-:Y:S02]  /*2770*/  IMAD.SHL.U32 R52, R52, 0x40, RZ ;  /* 0x0000004034347824 */ /* 0x000fe400078e00ff */
[----:B------:R-:W-:Y:S02]  /*2780*/  IMAD R57, R193, 0x200, R4 ;  /* 0x00000200c1397824 */ /* 0x000fe400078e0204 */
[----:B------:R-:W-:Y:S02]  /*2790*/  IMAD.IADD R59, R59, 0x1, R33 ;  /* 0x000000013b3b7824 */ /* 0x000fe400078e0221 */
[----:B------:R-:W-:Y:S02]  /*27a0*/  IMAD.IADD R61, R35, 0x1, R11 ;  /* 0x00000001233d7824 */ /* 0x000fe400078e020b */
[----:B------:R-:W-:-:S02]  /*27b0*/  IMAD.IADD R62, R11, 0x1, R37 ;  /* 0x000000010b3e7824 */ /* 0x000fc400078e0225 */
[----:B------:R-:W-:Y:S02]  /*27c0*/  IMAD R70, R193, 0x200, R70 ;  /* 0x00000200c1467824 */ /* 0x000fe400078e0246 */
[----:B------:R-:W-:-:S07]  /*27d0*/  IMAD.IADD R71, R29, 0x1, R71 ;  /* 0x000000011d477824 */ /* 0x000fce00078e0247 */
.L_x_683:
[----:B----4-:R-:W0:Y:S01]  /*27e0*/  LDC.64 R64, c[0x0][0x2e8] ;  /* 0x0000ba00ff407b82 */ /* 0x010e220000000a00 */
[----:B------:R-:W-:Y:S01]  /*27f0*/  VIADD R40, R40, 0xffffffff ;  /* 0xffffffff28287836 */ /* 0x000fe20000000000 */
[----:B------:R-:W-:Y:S05]  /*2800*/  YIELD ;  /* 0x0000000000007946 */ /* 0x000fea0003800000 */
[----:B------:R-:W-:Y:S01]  /*2810*/  SHF.R.S32.HI R67, RZ, 0x1f, R40 ;  /* 0x0000001fff437819 */ /* 0x000fe20000011428 */
[----:B------:R-:W1:Y:S01]  /*2820*/  LDC R27, c[0x0][0x3f4] ;  /* 0x0000fd00ff1b7b82 */ /* 0x000e620000000800 */
[-C--:B------:R-:W-:Y:S01]  /*2830*/  IMAD R4, R46, R40.reuse, RZ ;  /* 0x000000282e047224 */ /* 0x080fe200078e02ff */
[----:B------:R-:W-:Y:S01]  /*2840*/  BSSY B0, `(.L_x_654) ;  /* 0x000017b000007945 */ /* 0x000fe20003800000 */
[----:B---3--:R-:W-:-:S04]  /*2850*/  IMAD.WIDE.U32 R14, R47, R40, RZ ;  /* 0x000000282f0e7225 */ /* 0x008fc800078e00ff */
[----:B------:R-:W-:Y:S01]  /*2860*/  IMAD R5, R67, R47, R4 ;  /* 0x0000002f43057224 */ /* 0x000fe200078e0204 */
[----:B------:R-:W-:Y:S01]  /*2870*/  IADD3 R4, P2, R3, R14, RZ ;  /* 0x0000000e03047210 */ /* 0x000fe20007f5e0ff */
[----:B------:R-:W-:Y:S02]  /*2880*/  IMAD.SHL.U32 R26, R22, 0x1000, RZ ;  /* 0x00001000161a7824 */ /* 0x000fe400078e00ff */
[----:B------:R-:W-:Y:S02]  /*2890*/  IMAD.IADD R25, R15, 0x1, R5 ;  /* 0x000000010f197824 */ /* 0x000fe400078e0205 */
[----:B------:R-:W-:Y:S02]  /*28a0*/  IMAD.IADD R5, R57, 0x1, R26 ;  /* 0x0000000139057824 */ /* 0x000fe400078e021a */
[----:B------:R-:W-:Y:S01]  /*28b0*/  IMAD.X R6, R25, 0x1, R44, P2 ;  /* 0x0000000119067824 */ /* 0x000fe200010e062c */
[----:B0-----:R-:W-:Y:S01]  /*28c0*/  LEA R12, P3, R4, R64, 0x1 ;  /* 0x00000040040c7211 */ /* 0x001fe200078608ff */
[----:B------:R-:W-:Y:S01]  /*28d0*/  IMAD R66, R5, 0x2, R2 ;  /* 0x0000000205427824 */ /* 0x000fe200078e0202 */
[----:B------:R-:W-:-:S02]  /*28e0*/  ISETP.GT.AND P2, PT, R40, R41, PT ;  /* 0x000000292800720c */ /* 0x000fc40003f44270 */
[----:B------:R-:W-:Y:S02]  /*28f0*/  LEA.HI.X R13, R4, R65, R6, 0x1, P3 ;  /* 0x00000041040d7211 */ /* 0x000fe400018f0c06 */
[----:B-1----:R-:W-:-:S13]  /*2900*/  ISETP.GE.AND P3, PT, R27, 0x1, PT ;  /* 0x000000011b00780c */ /* 0x002fda0003f66270 */
[----:B------:R-:W-:Y:S05]  /*2910*/  @!P3 BRA `(.L_x_655) ;  /* 0x000000140050b947 */ /* 0x000fea0003800000 */
[----:B------:R-:W-:Y:S01]  /*2920*/  ULDC.U8 UR4, c[0x0][0x410] ;  /* 0x0001040000047ab9 */ /* 0x000fe20000000000 */
[-C--:B------:R-:W-:Y:S01]  /*2930*/  IMAD R6, R48, R40.reuse, RZ ;  /* 0x0000002830067224 */ /* 0x080fe200078e02ff */
[----:B------:R-:W-:Y:S01]  /*2940*/  ISETP.NE.AND P3, PT, RZ, UR4, PT ;  /* 0x00000004ff007c0c */ /* 0x000fe2000bf65270 */
[----:B------:R-:W-:-:S04]  /*2950*/  IMAD.WIDE.U32 R4, R49, R40, RZ ;  /* 0x0000002831047225 */ /* 0x000fc800078e00ff */
[----:B------:R-:W-:-:S04]  /*2960*/  IMAD R7, R67, R49, R6 ;  /* 0x0000003143077224 */ /* 0x000fc800078e0206 */
[----:B------:R-:W-:-:S04]  /*2970*/  IMAD.IADD R68, R5, 0x1, R7 ;  /* 0x0000000105447824 */ /* 0x000fc800078e0207 */
[----:B------:R-:W-:Y:S05]  /*2980*/  @!P3 BRA `(.L_x_656) ;  /* 0x00000008007cb947 */ /* 0x000fea0003800000 */
[----:B------:R-:W-:Y:S01]  /*2990*/  IMAD R74, R40, -0x40, R42 ;  /* 0xffffffc0284a7824 */ /* 0x000fe200078e022a */
[----:B------:R-:W-:Y:S01]  /*29a0*/  BSSY B1, `(.L_x_657) ;  /* 0x000001e000017945 */ /* 0x000fe20003800000 */
[----:B------:R-:W-:Y:S02]  /*29b0*/  CS2R R8, SRZ ;  /* 0x0000000000087805 */ /* 0x000fe4000001ff00 */
[----:B------:R-:W-:Y:S02]  /*29c0*/  CS2R R14, SRZ ;  /* 0x00000000000e7805 */ /* 0x000fe4000001ff00 */
[----:B------:R-:W-:Y:S02]  /*29d0*/  CS2R R10, SRZ ;  /* 0x00000000000a7805 */ /* 0x000fe4000001ff00 */
[----:B------:R-:W-:Y:S02]  /*29e0*/  VIMNMX R74, R74, 0x40, PT ;  /* 0x000000404a4a7848 */ /* 0x000fe40003fe0100 */
[----:B------:R-:W-:-:S02]  /*29f0*/  CS2R R24, SRZ ;  /* 0x0000000000187805 */ /* 0x000fc4000001ff00 */
[----:B------:R-:W-:-:S13]  /*2a00*/  ISETP.GE.AND P4, PT, R19, R74, PT ;  /* 0x0000004a1300720c */ /* 0x000fda0003f86270 */
[----:B------:R-:W-:Y:S05]  /*2a10*/  @P4 BRA `(.L_x_658) ;  /* 0x0000000000584947 */ /* 0x000fea0003800000 */
[----:B------:R-:W-:Y:S01]  /*2a20*/  IMAD R7, R51, R40, RZ ;  /* 0x0000002833077224 */ /* 0x000fe200078e02ff */
[----:B------:R-:W-:Y:S01]  /*2a30*/  IADD3 R8, P3, R30, R4, RZ ;  /* 0x000000041e087210 */ /* 0x000fe20007f7e0ff */
[----:B------:R-:W-:Y:S01]  /*2a40*/  IMAD.MOV.U32 R4, RZ, RZ, R34 ;  /* 0x000000ffff047224 */ /* 0x000fe200078e0022 */
[----:B------:R-:W-:Y:S01]  /*2a50*/  ULDC.64 UR6, c[0x0][0x400] ;  /* 0x0001000000067ab9 */ /* 0x000fe20000000a00 */
[----:B------:R-:W-:Y:S01]  /*2a60*/  IMAD.MOV.U32 R5, RZ, RZ, R61 ;  /* 0x000000ffff057224 */ /* 0x000fe200078e003d */
[----:B------:R-:W-:Y:S01]  /*2a70*/  ULDC.64 UR4, c[0x0][0x3e8] ;  /* 0x0000fa0000047ab9 */ /* 0x000fe20000000a00 */
[-C--:B------:R-:W-:Y:S02]  /*2a80*/  IMAD R11, R67, R52.reuse, R7 ;  /* 0x00000034430b7224 */ /* 0x080fe400078e0207 */
[----:B------:R-:W-:-:S04]  /*2a90*/  IMAD.WIDE.U32 R6, R40, R52, R4 ;  /* 0x0000003428067225 */ /* 0x000fc800078e0004 */
[----:B------:R-:W-:Y:S01]  /*2aa0*/  IMAD.X R9, R68, 0x1, R58, P3 ;  /* 0x0000000144097824 */ /* 0x000fe200018e063a */
[----:B------:R-:W-:Y:S01]  /*2ab0*/  LEA R4, P3, R6, UR6, 0x1 ;  /* 0x0000000606047c11 */ /* 0x000fe2000f8608ff */
[----:B------:R-:W-:-:S05]  /*2ac0*/  IMAD.IADD R5, R7, 0x1, R11 ;  /* 0x0000000107057824 */ /* 0x000fca00078e020b */
[----:B------:R-:W-:Y:S02]  /*2ad0*/  LEA.HI.X R5, R6, UR7, R5, 0x1, P3 ;  /* 0x0000000706057c11 */ /* 0x000fe400098f0c05 */
[----:B------:R-:W-:-:S04]  /*2ae0*/  LEA R6, P3, R8, UR4, 0x1 ;  /* 0x0000000408067c11 */ /* 0x000fc8000f8608ff */
[----:B------:R-:W-:Y:S02]  /*2af0*/  LEA.HI.X R7, R8, UR5, R9, 0x1, P3 ;  /* 0x0000000508077c11 */ /* 0x000fe400098f0c09 */
[----:B------:R-:W-:Y:S02]  /*2b00*/  ISETP.GE.AND P3, PT, R184, R27, PT ;  /* 0x0000001bb800720c */ /* 0x000fe40003f66270 */
[----:B------:R-:W-:Y:S02]  /*2b10*/  CS2R R8, SRZ ;  /* 0x0000000000087805 */ /* 0x000fe4000001ff00 */
[----:B------:R-:W-:-:S09]  /*2b20*/  CS2R R10, SRZ ;  /* 0x00000000000a7805 */ /* 0x000fd2000001ff00 */
[----:B------:R0:W5:Y:S04]  /*2b30*/  @!P3 LDG.E.64 R14, desc[UR42][R6.64] ;  /* 0x0000002a060eb981 */ /* 0x000168000c1e1b00 */
[----:B------:R0:W5:Y:S01]  /*2b40*/  @!P3 LDG.E.64 R24, desc[UR42][R4.64] ;  /* 0x0000002a0418b981 */ /* 0x000162000c1e1b00 */
[----:B------:R-:W-:-:S13]  /*2b50*/  ISETP.GE.AND P3, PT, R189, R27, PT ;  /* 0x0000001bbd00720c */ /* 0x000fda0003f66270 */
[----:B------:R0:W5:Y:S04]  /*2b60*/  @!P3 LDG.E.64 R8, desc[UR42][R6.64+0x20] ;  /* 0x0000202a0608b981 */ /* 0x000168000c1e1b00 */
[----:B------:R0:W5:Y:S02]  /*2b70*/  @!P3 LDG.E.64 R10, desc[UR42][R4.64+0x20] ;  /* 0x0000202a040ab981 */ /* 0x000164000c1e1b00 */
.L_x_658:
[----:B------:R-:W-:Y:S05]  /*2b80*/  BSYNC B1 ;  /* 0x0000000000017941 */ /* 0x000fea0003800000 */
.L_x_657:
[----:B------:R-:W-:Y:S01]  /*2b90*/  UISETP.NE.AND UP0, UPT, UR37, 0x3, UPT ;  /* 0x000000032500788c */ /* 0x000fe2000bf05270 */
[----:B0----5:R-:W-:Y:S02]  /*2ba0*/  IMAD.MOV.U32 R4, RZ, RZ, R8 ;  /* 0x000000ffff047224 */ /* 0x021fe400078e0008 */
[----:B------:R-:W-:Y:S02]  /*2bb0*/  IMAD.MOV.U32 R5, RZ, RZ, R9 ;  /* 0x000000ffff057224 */ /* 0x000fe400078e0009 */
[----:B------:R-:W-:Y:S01]  /*2bc0*/  IMAD.MOV.U32 R6, RZ, RZ, R14 ;  /* 0x000000ffff067224 */ /* 0x000fe200078e000e */
[----:B------:R-:W-:Y:S01]  /*2bd0*/  PLOP3.LUT P3, PT, PT, PT, UP0, 0x80, 0x0 ;  /* 0x000000000000781c */ /* 0x000fe20003f6f008 */
[----:B------:R-:W-:Y:S01]  /*2be0*/  IMAD.MOV.U32 R7, RZ, RZ, R25 ;  /* 0x000000ffff077224 */ /* 0x000fe200078e0019 */
[----:B------:R-:W-:Y:S01]  /*2bf0*/  PRMT R77, R4, 0x5410, R5 ;  /* 0x00005410044d7816 */ /* 0x000fe20000000005 */
[----:B------:R-:W-:Y:S02]  /*2c00*/  IMAD.MOV.U32 R4, RZ, RZ, R15 ;  /* 0x000000ffff047224 */ /* 0x000fe400078e000f */
[----:B------:R-:W-:-:S03]  /*2c10*/  IMAD.MOV.U32 R5, RZ, RZ, R11 ;  /* 0x000000ffff057224 */ /* 0x000fc600078e000b */
[----:B------:R-:W-:Y:S01]  /*2c20*/  PRMT R69, R6, 0x5410, R4 ;  /* 0x0000541006457816 */ /* 0x000fe20000000004 */
[----:B------:R-:W-:Y:S02]  /*2c30*/  IMAD.MOV.U32 R4, RZ, RZ, R10 ;  /* 0x000000ffff047224 */ /* 0x000fe400078e000a */
[----:B------:R-:W-:-:S03]  /*2c40*/  IMAD.MOV.U32 R6, RZ, RZ, R24 ;  /* 0x000000ffff067224 */ /* 0x000fc600078e0018 */
[----:B------:R-:W-:Y:S02]  /*2c50*/  PRMT R79, R4, 0x5410, R5 ;  /* 0x00005410044f7816 */ /* 0x000fe40000000005 */
[----:B------:R-:W-:Y:S01]  /*2c60*/  PRMT R80, R6, 0x5410, R7 ;  /* 0x0000541006507816 */ /* 0x000fe20000000007 */
[----:B------:R-:W-:Y:S06]  /*2c70*/  @!P3 BRA `(.L_x_659) ;  /* 0x000000000004b947 */ /* 0x000fec0003800000 */
[----:B------:R-:W-:Y:S01]  /*2c80*/  BPT.TRAP 0x1 ;  /* 0x000000040000795c */ /* 0x000fe20000300000 */
.L_x_659:
[----:B------:R-:W-:Y:S01]  /*2c90*/  IMAD R73, R22, 0x8, R2 ;  /* 0x0000000816497824 */ /* 0x000fe200078e0202 */
[----:B------:R-:W-:Y:S01]  /*2ca0*/  SHF.L.U32 R76, R186, 0x1f, RZ ;  /* 0x0000001fba4c7819 */ /* 0x000fe200000006ff */
[----:B------:R-:W-:Y:S03]  /*2cb0*/  BSSY B1, `(.L_x_660) ;  /* 0x0000003000017945 */ /* 0x000fe60003800000 */
[----:B------:R-:W0:Y:S02]  /*2cc0*/  SYNCS.PHASECHK.TRANS64.TRYWAIT P5, [R73+URZ+0x28c90], R76 ;  /* 0x028c904c490075a7 */ /* 0x000e2400080a017f */
[----:B0-----:R-:W-:Y:S05]  /*2cd0*/  @!P5 BRA `(.L_x_661) ;  /* 0x0000017c0054d947 */ /* 0x001fea0003800000 */
.L_x_956:
[----:B------:R-:W-:Y:S05]  /*2ce0*/  BSYNC B1 ;  /* 0x0000000000017941 */ /* 0x000fea0003800000 */
.L_x_660:
[----:B------:R-:W-:Y:S05]  /*2cf0*/  @P4 BRA `(.L_x_662) ;  /* 0x0000001000bc4947 */ /* 0x000fea0003800000 */
[----:B------:R-:W-:Y:S04]  /*2d00*/  BSSY B1, `(.L_x_663) ;  /* 0x0000031000017945 */ /* 0x000fe80003800000 */
[----:B------:R-:W-:Y:S05]  /*2d10*/  @P0 BRA `(.L_x_664) ;  /* 0x0000000000bc0947 */ /* 0x000fea0003800000 */
[----:B------:R1:W2:Y:S01]  /*2d20*/  LDS.128 R4, [R66+0x22400] ;  /* 0x0224000042047984 */ /* 0x0002a20000000c00 */
[----:B------:R-:W-:Y:S01]  /*2d30*/  ISETP.GE.AND P4, PT, R184, R27, PT ;  /* 0x0000001bb800720c */ /* 0x000fe20003f86270 */
[----:B------:R-:W-:-:S12]  /*2d40*/  BSSY B2, `(.L_x_665) ;  /* 0x000002b000027945 */ /* 0x000fd80003800000 */
[----:B-1----:R-:W-:Y:S05]  /*2d50*/  @P4 BRA `(.L_x_666) ;  /* 0x0000000000a44947 */ /* 0x002fea0003800000 */
[--C-:B------:R-:W-:Y:S01]  /*2d60*/  SHF.R.U64 R65, R14, 0x10, R15.reuse ;  /* 0x000000100e417819 */ /* 0x100fe2000000120f */
[----:B--2---:R-:W-:Y:S01]  /*2d70*/  IMAD.MOV.U32 R14, RZ, RZ, R6 ;  /* 0x000000ffff0e7224 */ /* 0x004fe200078e0006 */
[----:B------:R-:W-:Y:S01]  /*2d80*/  SHF.R.U32.HI R64, RZ, 0x10, R15 ;  /* 0x00000010ff407819 */ /* 0x000fe2000001160f */
[--C-:B------:R-:W-:Y:S01]  /*2d90*/  HADD2.F32 R6, -RZ, R5.reuse.H1_H1 ;  /* 0x30000005ff067230 */ /* 0x100fe20000004100 */
[--C-:B------:R-:W-:Y:S01]  /*2da0*/  SHF.R.U64 R15, R24, 0x10, R25.reuse ;  /* 0x00000010180f7819 */ /* 0x100fe20000001219 */
[----:B------:R-:W-:Y:S01]  /*2db0*/  HADD2.F32 R5, -RZ, R5.H0_H0 ;  /* 0x20000005ff057230 */ /* 0x000fe20000004100 */
[----:B------:R-:W-:Y:S01]  /*2dc0*/  SHF.R.U32.HI R66, RZ, 0x10, R25 ;  /* 0x00000010ff427819 */ /* 0x000fe20000011619 */
[----:B------:R-:W-:Y:S02]  /*2dd0*/  HADD2.F32 R24, -RZ, R65.H0_H0 ;  /* 0x20000041ff187230 */ /* 0x000fe40000004100 */
[----:B------:R-:W-:Y:S02]  /*2de0*/  HADD2.F32 R25, -RZ, R15.H0_H0 ;  /* 0x2000000fff197230 */ /* 0x000fe40000004100 */
[----:B------:R-:W-:-:S02]  /*2df0*/  HADD2.F32 R66, -RZ, R66.H0_H0 ;  /* 0x20000042ff427230 */ /* 0x000fc40000004100 */
[--C-:B------:R-:W-:Y:S02]  /*2e00*/  HADD2.F32 R15, -RZ, R7.reuse.H1_H1 ;  /* 0x30000007ff0f7230 */ /* 0x100fe40000004100 */
[CC--:B------:R-:W-:Y:S01]  /*2e10*/  FMUL.FTZ R68, R6.reuse, R25.reuse ;  /* 0x0000001906447220 */ /* 0x0c0fe20000410000 */
[----:B------:R-:W-:Y:S02]  /*2e20*/  HADD2.F32 R7, -RZ, R7.H0_H0 ;  /* 0x20000007ff077230 */ /* 0x000fe40000004100 */
[----:B------:R-:W-:Y:S01]  /*2e30*/  FMUL.FTZ R25, R5, R25 ;  /* 0x0000001905197220 */ /* 0x000fe20000410000 */
[----:B------:R-:W-:Y:S02]  /*2e40*/  HADD2.F32 R64, -RZ, R64.H0_H0 ;  /* 0x20000040ff407230 */ /* 0x000fe40000004100 */
[----:B------:R-:W-:Y:S01]  /*2e50*/  FMUL.FTZ R78, R15, R66 ;  /* 0x000000420f4e7220 */ /* 0x000fe20000410000 */
[----:B------:R-:W-:Y:S01]  /*2e60*/  FFMA.FTZ R68, R5, R24, -R68 ;  /* 0x0000001805447223 */ /* 0x000fe20000010844 */
[----:B------:R-:W-:Y:S01]  /*2e70*/  FMUL.FTZ R66, R7, R66 ;  /* 0x0000004207427220 */ /* 0x000fe20000410000 */
[----:B------:R-:W-:Y:S01]  /*2e80*/  FFMA.FTZ R67, R6, R24, R25 ;  /* 0x0000001806437223 */ /* 0x000fe20000010019 */
[----:B------:R-:W-:-:S02]  /*2e90*/  HADD2.F32 R24, -RZ, R80.H0_H0 ;  /* 0x20000050ff187230 */ /* 0x000fc40000004100 */
[-C--:B------:R-:W-:Y:S01]  /*2ea0*/  FFMA.FTZ R78, R7, R64.reuse, -R78 ;  /* 0x00000040074e7223 */ /* 0x080fe2000001084e */
[----:B------:R-:W-:Y:S02]  /*2eb0*/  HADD2.F32 R25, -RZ, R80.H1_H1 ;  /* 0x30000050ff197230 */ /* 0x000fe40000004100 */
[----:B------:R-:W-:Y:S01]  /*2ec0*/  FFMA.FTZ R75, R15, R64, R66 ;  /* 0x000000400f4b7223 */ /* 0x000fe20000010042 */
[----:B------:R-:W-:Y:S02]  /*2ed0*/  HADD2.F32 R5, -RZ, R4.H1_H1 ;  /* 0x30000004ff057230 */ /* 0x000fe40000004100 */
[----:B------:R-:W-:Y:S02]  /*2ee0*/  HADD2.F32 R6, -RZ, R14.H1_H1 ;  /* 0x3000000eff067230 */ /* 0x000fe40000004100 */
[----:B------:R-:W-:Y:S02]  /*2ef0*/  HADD2.F32 R4, -RZ, R4.H0_H0 ;  /* 0x20000004ff047230 */ /* 0x000fe40000004100 */
[----:B------:R-:W-:Y:S01]  /*2f00*/  FMUL.FTZ R65, R5, R24 ;  /* 0x0000001805417220 */ /* 0x000fe20000410000 */
[----:B------:R-:W-:-:S02]  /*2f10*/  HADD2.F32 R14, -RZ, R14.H0_H0 ;  /* 0x2000000eff0e7230 */ /* 0x000fc40000004100 */
[--C-:B------:R-:W-:Y:S02]  /*2f20*/  HADD2.F32 R7, -RZ, R69.reuse.H0_H0 ;  /* 0x20000045ff077230 */ /* 0x100fe40000004100 */
[----:B------:R-:W-:Y:S01]  /*2f30*/  FMUL.FTZ R24, R4, R24 ;  /* 0x0000001804187220 */ /* 0x000fe20000410000 */
[----:B------:R-:W-:Y:S02]  /*2f40*/  HADD2.F32 R15, -RZ, R69.H1_H1 ;  /* 0x30000045ff0f7230 */ /* 0x000fe40000004100 */
[-C--:B------:R-:W-:Y:S01]  /*2f50*/  FMUL.FTZ R69, R6, R25.reuse ;  /* 0x0000001906457220 */ /* 0x080fe20000410000 */
[----:B------:R-:W-:Y:S01]  /*2f60*/  FMUL.FTZ R25, R14, R25 ;  /* 0x000000190e197220 */ /* 0x000fe20000410000 */
[-C--:B------:R-:W-:Y:S01]  /*2f70*/  FFMA.FTZ R65, R4, R7.reuse, -R65 ;  /* 0x0000000704417223 */ /* 0x080fe20000010841 */
[----:B------:R-:W-:Y:S01]  /*2f80*/  FFMA.FTZ R24, R5, R7, R24 ;  /* 0x0000000705187223 */ /* 0x000fe20000010018 */
[-C--:B------:R-:W-:Y:S01]  /*2f90*/  FFMA.FTZ R69, R14, R15.reuse, -R69 ;  /* 0x0000000f0e457223 */ /* 0x080fe20000010845 */
[----:B------:R-:W-:Y:S01]  /*2fa0*/  FFMA.FTZ R6, R6, R15, R25 ;  /* 0x0000000f06067223 */ /* 0x000fe20000010019 */
[----:B------:R-:W-:-:S02]  /*2fb0*/  F2FP.F16.F32.PACK_AB R5, R67, R68 ;  /* 0x000000444305723e */ /* 0x000fc400000000ff */
[----:B------:R-:W-:Y:S02]  /*2fc0*/  F2FP.F16.F32.PACK_AB R7, R75, R78 ;  /* 0x0000004e4b07723e */ /* 0x000fe400000000ff */
[----:B------:R-:W-:Y:S02]  /*2fd0*/  F2FP.F16.F32.PACK_AB R4, R24, R65 ;  /* 0x000000411804723e */ /* 0x000fe400000000ff */
[----:B------:R-:W-:-:S07]  /*2fe0*/  F2FP.F16.F32.PACK_AB R6, R6, R69 ;  /* 0x000000450606723e */ /* 0x000fce00000000ff */
.L_x_666:
[----:B------:R-:W-:Y:S05]  /*2ff0*/  BSYNC B2 ;  /* 0x0000000000027941 */ /* 0x000fea0003800000 */
.L_x_665:
[----:B--2---:R1:W-:Y:S02]  /*3000*/  STG.E.128 desc[UR42][R12.64], R4 ;  /* 0x000000040c007986 */ /* 0x0043e4000c101d2a */
.L_x_664:
[----:B------:R-:W-:Y:S05]  /*3010*/  BSYNC B1 ;  /* 0x0000000000017941 */ /* 0x000fea0003800000 */
.L_x_663:
[----:B------:R-:W-:Y:S05]  /*3020*/  @P1 BRA `(.L_x_662) ;  /* 0x0000000c00f01947 */ /* 0x000fea0003800000 */
[----:B-1----:R-:W-:Y:S01]  /*3030*/  IMAD.MOV.U32 R5, RZ, RZ, 0x20 ;  /* 0x00000020ff057424 */ /* 0x002fe200078e00ff */
[----:B------:R-:W-:Y:S01]  /*3040*/  LOP3.LUT P4, RZ, R188, 0x4, RZ, 0xc0, !PT ;  /* 0x00000004bcff7812 */ /* 0x000fe2000788c0ff */
[----:B------:R-:W-:Y:S03]  /*3050*/  BSSY B1, `(.L_x_667) ;  /* 0x0000030000017945 */ /* 0x000fe60003800000 */
[----:B------:R-:W-:Y:S02]  /*3060*/  SEL R5, R5, 0xffffffe0, !P4 ;  /* 0xffffffe005057807 */ /* 0x000fe40006000000 */
[----:B------:R-:W-:Y:S02]  /*3070*/  ISETP.GE.AND P4, PT, R189, R27, PT ;  /* 0x0000001bbd00720c */ /* 0x000fe40003f86270 */
[----:B------:R-:W-:-:S05]  /*3080*/  IADD3 R5, R5, R57, R26 ;  /* 0x0000003905057210 */ /* 0x000fca0007ffe01a */
[----:B------:R-:W-:-:S06]  /*3090*/  IMAD R4, R5, 0x2, R2 ;  /* 0x0000000205047824 */ /* 0x000fcc00078e0202 */
[----:B------:R-:W1:Y:S01]  /*30a0*/  LDS.128 R4, [R4+0x22400] ;  /* 0x0224000004047984 */ /* 0x000e620000000c00 */
[----:B------:R-:W-:Y:S05]  /*30b0*/  @P4 BRA `(.L_x_668) ;  /* 0x0000000000a44947 */ /* 0x000fea0003800000 */
[--C-:B------:R-:W-:Y:S01]  /*30c0*/  SHF.R.U64 R15, R8, 0x10, R9.reuse ;  /* 0x00000010080f7819 */ /* 0x100fe20000001209 */
[----:B-1----:R-:W-:Y:S01]  /*30d0*/  IMAD.MOV.U32 R8, RZ, RZ, R6 ;  /* 0x000000ffff087224 */ /* 0x002fe200078e0006 */
        /* <DEDUP_REMOVED lines=14> */
[-C--:B------:R-:W-:Y:S01]  /*31c0*/  FFMA.FTZ R26, R5, R10.reuse, -R26 ;  /* 0x0000000a051a7223 */ /* 0x080fe2000001081a */
[----:B------:R-:W-:Y:S01]  /*31d0*/  FFMA.FTZ R25, R6, R10, R11 ;  /* 0x0000000a06197223 */ /* 0x000fe2000001000b */
[----:B------:R-:W-:Y:S01]  /*31e0*/  FMUL.FTZ R24, R7, R24 ;  /* 0x0000001807187220 */ /* 0x000fe20000410000 */
        /* <DEDUP_REMOVED lines=9> */
[-C--:B------:R-:W-:Y:S01]  /*3280*/  FMUL.FTZ R27, R6, R11.reuse ;  /* 0x0000000b061b7220 */ /* 0x080fe20000410000 */
[--C-:B------:R-:W-:Y:S02]  /*3290*/  HADD2.F32 R7, -RZ, R77.reuse.H0_H0 ;  /* 0x2000004dff077230 */ /* 0x100fe40000004100 */
[----:B------:R-:W-:Y:S01]  /*32a0*/  FMUL.FTZ R10, R4, R10 ;  /* 0x0000000a040a7220 */ /* 0x000fe20000410000 */
[----:B------:R-:W-:Y:S02]  /*32b0*/  HADD2.F32 R9, -RZ, R77.H1_H1 ;  /* 0x3000004dff097230 */ /* 0x000fe40000004100 */
        /* <DEDUP_REMOVED lines=9> */
.L_x_668:
[----:B------:R-:W-:Y:S05]  /*3350*/  BSYNC B1 ;  /* 0x0000000000017941 */ /* 0x000fea0003800000 */
.L_x_667:
[----:B-1----:R2:W-:Y:S01]  /*3360*/  STG.E.128 desc[UR42][R12.64+0x40], R4 ;  /* 0x000040040c007986 */ /* 0x0025e2000c101d2a */
[----:B------:R-:W-:Y:S05]  /*3370*/  BRA `(.L_x_662) ;  /* 0x0000000c001c7947 */ /* 0x000fea0003800000 */
.L_x_656:
[----:B------:R-:W-:Y:S01]  /*3380*/  IMAD R74, R40, -0x40, R42 ;  /* 0xffffffc0284a7824 */ /* 0x000fe200078e022a */
[----:B------:R-:W-:Y:S02]  /*3390*/  ISETP.GE.AND P4, PT, R16, R27, PT ;  /* 0x0000001b1000720c */ /* 0x000fe40003f86270 */
[----:B------:R-:W-:Y:S02]  /*33a0*/  CS2R R6, SRZ ;  /* 0x0000000000067805 */ /* 0x000fe4000001ff00 */
[----:B------:R-:W-:-:S04]  /*33b0*/  VIMNMX R74, R74, 0x40, PT ;  /* 0x000000404a4a7848 */ /* 0x000fc80003fe0100 */
[----:B------:R-:W-:-:S13]  /*33c0*/  ISETP.GE.OR P3, PT, R19, R74, P4 ;  /* 0x0000004a1300720c */ /* 0x000fda0002766670 */
[----:B------:R-:W0:Y:S01]  /*33d0*/  @!P3 LDC.64 R8, c[0x0][0x3e8] ;  /* 0x0000fa00ff08bb82 */ /* 0x000e220000000a00 */
[----:B------:R-:W-:-:S05]  /*33e0*/  @!P3 IADD3 R4, P5, R32, R4, RZ ;  /* 0x000000042004b210 */ /* 0x000fca0007fbe0ff */
[----:B------:R-:W-:Y:S02]  /*33f0*/  @!P3 IMAD.X R5, R68, 0x1, R59, P5 ;  /* 0x000000014405b824 */ /* 0x000fe400028e063b */
[----:B------:R-:W1:Y:S01]  /*3400*/  @!P3 LDC.64 R12, c[0x0][0x400] ;  /* 0x00010000ff0cbb82 */ /* 0x000e620000000a00 */
[----:B0-----:R-:W-:-:S04]  /*3410*/  @!P3 LEA R8, P5, R4, R8, 0x1 ;  /* 0x000000080408b211 */ /* 0x001fc800078a08ff */
[----:B------:R-:W-:Y:S01]  /*3420*/  @!P3 LEA.HI.X R9, R4, R9, R5, 0x1, P5 ;  /* 0x000000090409b211 */ /* 0x000fe200028f0c05 */
[----:B------:R-:W-:Y:S02]  /*3430*/  @!P3 IMAD R4, R51, R40, RZ ;  /* 0x000000283304b224 */ /* 0x000fe400078e02ff */
[----:B------:R-:W-:Y:S02]  /*3440*/  @!P3 IMAD.MOV.U32 R5, RZ, RZ, R62 ;  /* 0x000000ffff05b224 */ /* 0x000fe400078e003e */
[----:B------:R-:W-:Y:S02]  /*3450*/  @!P3 IMAD R67, R67, R52, R4 ;  /* 0x000000344343b224 */ /* 0x000fe400078e0204 */
[----:B------:R-:W-:-:S04]  /*3460*/  @!P3 IMAD.MOV.U32 R4, RZ, RZ, R36 ;  /* 0x000000ffff04b224 */ /* 0x000fc800078e0024 */
[----:B------:R-:W-:-:S04]  /*3470*/  @!P3 IMAD.WIDE.U32 R4, R40, R52, R4 ;  /* 0x000000342804b225 */ /* 0x000fc800078e0004 */
[----:B------:R-:W-:Y:S01]  /*3480*/  @!P3 IMAD.IADD R5, R67, 0x1, R5 ;  /* 0x000000014305b824 */ /* 0x000fe200078e0205 */
[----:B-1----:R-:W-:-:S04]  /*3490*/  @!P3 LEA R12, P5, R4, R12, 0x1 ;  /* 0x0000000c040cb211 */ /* 0x002fc800078a08ff */
[----:B------:R-:W-:Y:S02]  /*34a0*/  @!P3 LEA.HI.X R13, R4, R13, R5, 0x1, P5 ;  /* 0x0000000d040db211 */ /* 0x000fe400028f0c05 */
[----:B------:R-:W-:Y:S02]  /*34b0*/  CS2R R4, SRZ ;  /* 0x0000000000047805 */ /* 0x000fe4000001ff00 */
[----:B------:R-:W-:-:S04]  /*34c0*/  CS2R R10, SRZ ;  /* 0x00000000000a7805 */ /* 0x000fc8000001ff00 */
[----:B------:R0:W2:Y:S02]  /*34d0*/  @!P3 LDG.E.128 R4, desc[UR42][R8.64] ;  /* 0x0000002a0804b981 */ /* 0x0000a4000c1e1d00 */
[----:B0-----:R-:W-:-:S06]  /*34e0*/  CS2R R8, SRZ ;  /* 0x0000000000087805 */ /* 0x001fcc000001ff00 */
[----:B------:R-:W3:Y:S01]  /*34f0*/  @!P3 LDG.E.128 R8, desc[UR42][R12.64] ;  /* 0x0000002a0c08b981 */ /* 0x000ee2000c1e1d00 */
[----:B------:R-:W-:-:S06]  /*3500*/  UISETP.NE.AND UP0, UPT, UR37, 0x3, UPT ;  /* 0x000000032500788c */ /* 0x000fcc000bf05270 */
[----:B------:R-:W-:Y:S01]  /*3510*/  PLOP3.LUT P3, PT, PT, PT, UP0, 0x80, 0x0 ;  /* 0x000000000000781c */ /* 0x000fe20003f6f008 */
[----:B--2---:R-:W-:Y:S02]  /*3520*/  IMAD.MOV.U32 R24, RZ, RZ, R6 ;  /* 0x000000ffff187224 */ /* 0x004fe400078e0006 */
[----:B------:R-:W-:Y:S02]  /*3530*/  IMAD.MOV.U32 R27, RZ, RZ, R7 ;  /* 0x000000ffff1b7224 */ /* 0x000fe400078e0007 */
[----:B------:R-:W-:Y:S02]  /*3540*/  IMAD.MOV.U32 R66, RZ, RZ, R4 ;  /* 0x000000ffff427224 */ /* 0x000fe400078e0004 */
[----:B------:R-:W-:Y:S01]  /*3550*/  IMAD.MOV.U32 R67, RZ, RZ, R5 ;  /* 0x000000ffff437224 */ /* 0x000fe200078e0005 */
[----:B------:R-:W-:Y:S02]  /*3560*/  PRMT R86, R86, 0x5410, R27 ;  /* 0x0000541056567816 */ /* 0x000fe4000000001b */
[----:B------:R-:W-:-:S02]  /*3570*/  PRMT R89, R24, 0x5410, R66 ;  /* 0x0000541018597816 */ /* 0x000fc40000000042 */
[----:B------:R-:W-:Y:S01]  /*3580*/  PRMT R81, R81, 0x5410, R67 ;  /* 0x0000541051517816 */ /* 0x000fe20000000043 */
[----:B---3--:R-:W-:Y:S02]  /*3590*/  IMAD.MOV.U32 R12, RZ, RZ, R10 ;  /* 0x000000ffff0c7224 */ /* 0x008fe400078e000a */
[----:B------:R-:W-:Y:S02]  /*35a0*/  IMAD.MOV.U32 R13, RZ, RZ, R11 ;  /* 0x000000ffff0d7224 */ /* 0x000fe400078e000b */
[----:B------:R-:W-:Y:S02]  /*35b0*/  IMAD.MOV.U32 R24, RZ, RZ, R8 ;  /* 0x000000ffff187224 */ /* 0x000fe400078e0008 */
[----:B------:R-:W-:Y:S01]  /*35c0*/  IMAD.MOV.U32 R27, RZ, RZ, R9 ;  /* 0x000000ffff1b7224 */ /* 0x000fe200078e0009 */
[----:B------:R-:W-:Y:S02]  /*35d0*/  PRMT R86, R13, 0x7610, R86 ;  /* 0x000076100d567816 */ /* 0x000fe40000000056 */
[----:B------:R-:W-:-:S02]  /*35e0*/  PRMT R87, R12, 0x5410, R24 ;  /* 0x000054100c577816 */ /* 0x000fc40000000018 */
[----:B------:R-:W-:Y:S01]  /*35f0*/  PRMT R81, R27, 0x7610, R81 ;  /* 0x000076101b517816 */ /* 0x000fe20000000051 */
[----:B------:R-:W-:Y:S06]  /*3600*/  @!P3 BRA `(.L_x_669) ;  /* 0x000000000004b947 */ /* 0x000fec0003800000 */
[----:B------:R-:W-:Y:S01]  /*3610*/  BPT.TRAP 0x1 ;  /* 0x000000040000795c */ /* 0x000fe20000300000 */
.L_x_669:
[----:B------:R-:W-:Y:S01]  /*3620*/  IMAD R73, R22, 0x8, R2 ;  /* 0x0000000816497824 */ /* 0x000fe200078e0202 */
[----:B------:R-:W-:Y:S01]  /*3630*/  SHF.L.U32 R76, R186, 0x1f, RZ ;  /* 0x0000001fba4c7819 */ /* 0x000fe200000006ff */
[----:B------:R-:W-:Y:S03]  /*3640*/  BSSY B1, `(.L_x_670) ;  /* 0x0000003000017945 */ /* 0x000fe60003800000 */
[----:B------:R-:W0:Y:S02]  /*3650*/  SYNCS.PHASECHK.TRANS64.TRYWAIT P5, [R73+URZ+0x28c90], R76 ;  /* 0x028c904c490075a7 */ /* 0x000e2400080a017f */
[----:B0-----:R-:W-:Y:S05]  /*3660*/  @!P5 BRA `(.L_x_671) ;  /* 0x000001740004d947 */ /* 0x001fea0003800000 */
.L_x_957:
[----:B------:R-:W-:Y:S05]  /*3670*/  BSYNC B1 ;  /* 0x0000000000017941 */ /* 0x000fea0003800000 */
.L_x_670:
[C---:B------:R-:W-:Y:S01]  /*3680*/  ISETP.GE.OR P5, PT, R19.reuse, R74, P0 ;  /* 0x0000004a1300720c */ /* 0x040fe200007a6670 */
[----:B------:R-:W-:Y:S01]  /*3690*/  ULDC.64 UR4, c[0x0][0x300] ;  /* 0x0000c00000047ab9 */ /* 0x000fe20000000a00 */
[----:B------:R-:W-:Y:S02]  /*36a0*/  IMAD.MOV.U32 R66, RZ, RZ, R14 ;  /* 0x000000ffff427224 */ /* 0x000fe400078e000e */
[----:B------:R-:W-:Y:S02]  /*36b0*/  IMAD R12, R0, UR4, RZ ;  /* 0x00000004000c7c24 */ /* 0x000fe4000f8e02ff */
[----:B------:R-:W-:Y:S02]  /*36c0*/  IMAD.MOV.U32 R67, RZ, RZ, R25 ;  /* 0x000000ffff437224 */ /* 0x000fe400078e0019 */
[C---:B------:R-:W-:Y:S02]  /*36d0*/  IMAD R13, R19.reuse, UR5, R12 ;  /* 0x00000005130d7c24 */ /* 0x040fe4000f8e020c */
[----:B------:R-:W-:-:S03]  /*36e0*/  IMAD.WIDE.U32 R66, R19, UR4, R66 ;  /* 0x0000000413427c25 */ /* 0x000fc6000f8e0042 */
[----:B------:R-:W-:Y:S05]  /*36f0*/  @P5 BRA `(.L_x_662) ;  /* 0x00000008003c5947 */ /* 0x000fea0003800000 */
[----:B------:R-:W1:Y:S01]  /*3700*/  LDC R75, c[0x0][0x2f4] ;  /* 0x0000bd00ff4b7b82 */ /* 0x000e620000000800 */
[----:B------:R-:W-:Y:S01]  /*3710*/  IMAD.IADD R78, R13, 0x1, R67 ;  /* 0x000000010d4e7824 */ /* 0x000fe200078e0243 */
[----:B------:R-:W-:Y:S01]  /*3720*/  IADD3 R12, P5, P6, R20, R66, R60 ;  /* 0x00000042140c7210 */ /* 0x000fe20007ebe03c */
[----:B------:R-:W-:Y:S03]  /*3730*/  BSSY B1, `(.L_x_672) ;  /* 0x0000068000017945 */ /* 0x000fe60003800000 */
[----:B------:R-:W-:Y:S02]  /*3740*/  IADD3.X R13, R43, R78, R63, P5, P6 ;  /* 0x0000004e2b0d7210 */ /* 0x000fe40002fec43f */
[----:B------:R-:W-:Y:S02]  /*3750*/  LEA R68, P5, R12, R64, 0x1 ;  /* 0x000000400c447211 */ /* 0x000fe400078a08ff */
[----:B------:R-:W-:-:S02]  /*3760*/  ISETP.NE.AND P6, PT, R72, RZ, PT ;  /* 0x000000ff4800720c */ /* 0x000fc40003fc5270 */
[----:B------:R-:W-:Y:S01]  /*3770*/  LEA.HI.X R69, R12, R65, R13, 0x1, P5 ;  /* 0x000000410c457211 */ /* 0x000fe200028f0c0d */
[----:B-1----:R-:W-:-:S05]  /*3780*/  IMAD.IADD R13, R75, 0x1, -R56 ;  /* 0x000000014b0d7824 */ /* 0x002fca00078e0a38 */
[----:B------:R-:W-:-:S04]  /*3790*/  SEL R13, R56, R13, !P6 ;  /* 0x0000000d380d7207 */ /* 0x000fc80007000000 */
[----:B------:R-:W-:-:S04]  /*37a0*/  SHF.R.S32.HI R12, RZ, 0x1f, R13 ;  /* 0x0000001fff0c7819 */ /* 0x000fc8000001140d */
[----:B------:R-:W-:-:S04]  /*37b0*/  LEA.HI R12, R12, R13, RZ, 0x4 ;  /* 0x0000000d0c0c7211 */ /* 0x000fc800078f20ff */
[----:B------:R-:W-:-:S04]  /*37c0*/  SHF.R.S32.HI R12, RZ, 0x4, R12 ;  /* 0x00000004ff0c7819 */ /* 0x000fc8000001140c */
[----:B------:R-:W-:-:S05]  /*37d0*/  LEA.HI.SX32 R12, R45, R12, 0x1d ;  /* 0x0000000c2d0c7211 */ /* 0x000fca00078feaff */
[----:B------:R-:W-:-:S05]  /*37e0*/  IMAD.SHL.U32 R77, R12, 0x8, RZ ;  /* 0x000000080c4d7824 */ /* 0x000fca00078e00ff */
[----:B------:R-:W-:-:S04]  /*37f0*/  LOP3.LUT R13, R50, 0x38, R77, 0xf8, !PT ;  /* 0x00000038320d7812 */ /* 0x000fc800078ef84d */
[----:B------:R-:W-:Y:S01]  /*3800*/  LOP3.LUT R12, R13, R54, RZ, 0x3c, !PT ;  /* 0x000000360d0c7212 */ /* 0x000fe200078e3cff */
[----:B------:R-:W-:-:S04]  /*3810*/  IMAD.IADD R13, R70, 0x1, R26 ;  /* 0x00000001460d7824 */ /* 0x000fc800078e021a */
[----:B------:R-:W-:Y:S02]  /*3820*/  IMAD R15, R193, 0x200, R12 ;  /* 0x00000200c10f7824 */ /* 0x000fe400078e020c */
[----:B------:R-:W-:Y:S02]  /*3830*/  IMAD R13, R13, 0x2, R2 ;  /* 0x000000020d0d7824 */ /* 0x000fe400078e0202 */
[----:B------:R-:W-:-:S04]  /*3840*/  IMAD.IADD R15, R26, 0x1, R15 ;  /* 0x000000011a0f7824 */ /* 0x000fc800078e020f */
[----:B------:R-:W-:Y:S02]  /*3850*/  IMAD R24, R15, 0x2, R2 ;  /* 0x000000020f187824 */ /* 0x000fe400078e0202 */
[----:B------:R-:W1:Y:S04]  /*3860*/  LDS.128 R12, [R13+0x22400] ;  /* 0x022400000d0c7984 */ /* 0x000e680000000c00 */
[----:B------:R-:W2:Y:S01]  /*3870*/  LDS.128 R24, [R24+0x22400] ;  /* 0x0224000018187984 */ /* 0x000ea20000000c00 */
[----:B------:R-:W-:Y:S05]  /*3880*/  @P4 BRA `(.L_x_673) ;  /* 0x0000000400484947 */ /* 0x000fea0003800000 */
[--C-:B------:R-:W-:Y:S01]  /*3890*/  SHF.R.U64 R80, R8, 0x10, R9.reuse ;  /* 0x0000001008507819 */ /* 0x100fe20000001209 */
[----:B--2---:R-:W-:Y:S01]  /*38a0*/  HADD2.F32 R8, -RZ, R25.H1_H1 ;  /* 0x30000019ff087230 */ /* 0x004fe20000004100 */
[----:B------:R-:W-:Y:S02]  /*38b0*/  SHF.R.U32.HI R9, RZ, 0x10, R9 ;  /* 0x00000010ff097819 */ /* 0x000fe40000011609 */
[----:B------:R-:W-:Y:S02]  /*38c0*/  SHF.R.U64 R79, R4, 0x10, R5 ;  /* 0x00000010044f7819 */ /* 0x000fe40000001205 */
[--C-:B------:R-:W-:Y:S01]  /*38d0*/  SHF.R.U64 R4, R6, 0x10, R7.reuse ;  /* 0x0000001006047819 */ /* 0x100fe20000001207 */
[----:B-1----:R-:W-:Y:S01]  /*38e0*/  HADD2.F32 R6, -RZ, R13.H0_H0 ;  /* 0x2000000dff067230 */ /* 0x002fe20000004100 */
[----:B------:R-:W-:Y:S01]  /*38f0*/  SHF.R.U32.HI R85, RZ, 0x10, R7 ;  /* 0x00000010ff557819 */ /* 0x000fe20000011607 */
[----:B------:R-:W-:Y:S01]  /*3900*/  HADD2.F32 R7, -RZ, R25.H0_H0 ;  /* 0x20000019ff077230 */ /* 0x000fe20000004100 */
[----:B------:R-:W-:Y:S01]  /*3910*/  SHF.R.U32.HI R82, RZ, 0x10, R5 ;  /* 0x00000010ff527819 */ /* 0x000fe20000011605 */
[----:B------:R-:W-:Y:S01]  /*3920*/  HADD2.F32 R25, -RZ, R9.H0_H0 ;  /* 0x20000009ff197230 */ /* 0x000fe20000004100 */
[--C-:B------:R-:W-:Y:S01]  /*3930*/  SHF.R.U64 R5, R10, 0x10, R11.reuse ;  /* 0x000000100a057819 */ /* 0x100fe2000000120b */
[----:B------:R-:W-:Y:S01]  /*3940*/  HADD2.F32 R10, -RZ, R81.H1_H1 ;  /* 0x30000051ff0a7230 */ /* 0x000fe20000004100 */
[----:B------:R-:W-:Y:S01]  /*3950*/  SHF.R.U32.HI R83, RZ, 0x10, R11 ;  /* 0x00000010ff537819 */ /* 0x000fe2000001160b */
[----:B------:R-:W-:-:S02]  /*3960*/  HADD2.F32 R9, -RZ, R13.H1_H1 ;  /* 0x3000000dff097230 */ /* 0x000fc40000004100 */
[-C--:B------:R-:W-:Y:S01]  /*3970*/  FMUL.FTZ R84, R8, R25.reuse ;  /* 0x0000001908547220 */ /* 0x080fe20000410000 */
[----:B------:R-:W-:Y:S02]  /*3980*/  HADD2.F32 R81, -RZ, R81.H0_H0 ;  /* 0x20000051ff517230 */ /* 0x000fe40000004100 */
[----:B------:R-:W-:Y:S02]  /*3990*/  HADD2.F32 R11, -RZ, R82.H0_H0 ;  /* 0x20000052ff0b7230 */ /* 0x000fe40000004100 */
[----:B------:R-:W-:Y:S01]  /*39a0*/  FMUL.FTZ R25, R9, R25 ;  /* 0x0000001909197220 */ /* 0x000fe20000410000 */
[----:B------:R-:W-:Y:S02]  /*39b0*/  HADD2.F32 R79, -RZ, R79.H0_H0 ;  /* 0x2000004fff4f7230 */ /* 0x000fe40000004100 */
[-C--:B------:R-:W-:Y:S01]  /*39c0*/  FMUL.FTZ R13, R7, R81.reuse ;  /* 0x00000051070d7220 */ /* 0x080fe20000410000 */
[----:B------:R-:W-:Y:S01]  /*39d0*/  FMUL.FTZ R82, R6, R81 ;  /* 0x0000005106527220 */ /* 0x000fe20000410000 */
[-C--:B------:R-:W-:Y:S01]  /*39e0*/  FFMA.FTZ R9, R9, R11.reuse, -R84 ;  /* 0x0000000b09097223 */ /* 0x080fe20000010854 */
[----:B------:R-:W-:Y:S01]  /*39f0*/  FFMA.FTZ R8, R8, R11, R25 ;  /* 0x0000000b08087223 */ /* 0x000fe20000010019 */
[-C--:B------:R-:W-:Y:S01]  /*3a00*/  FFMA.FTZ R6, R6, R10.reuse, -R13 ;  /* 0x0000000a06067223 */ /* 0x080fe2000001080d */
[----:B------:R-:W-:Y:S01]  /*3a10*/  FFMA.FTZ R7, R7, R10, R82 ;  /* 0x0000000a07077223 */ /* 0x000fe20000010052 */
[----:B------:R-:W-:-:S02]  /*3a20*/  HADD2.F32 R11, -RZ, R27.H0_H0 ;  /* 0x2000001bff0b7230 */ /* 0x000fc40000004100 */
[--C-:B------:R-:W-:Y:S02]  /*3a30*/  HADD2.F32 R25, -RZ, R86.reuse.H0_H0 ;  /* 0x20000056ff197230 */ /* 0x100fe40000004100 */
[----:B------:R-:W-:Y:S01]  /*3a40*/  HADD2.F32 R27, -RZ, R27.H1_H1 ;  /* 0x3000001bff1b7230 */ /* 0x000fe20000004100 */
[----:B------:R-:W-:Y:S01]  /*3a50*/  F2FP.F16.F32.PACK_AB R7, R8, R7 ;  /* 0x000000070807723e */ /* 0x000fe200000000ff */
[----:B------:R-:W-:Y:S02]  /*3a60*/  HADD2.F32 R10, -RZ, R15.H0_H0 ;  /* 0x2000000fff0a7230 */ /* 0x000fe40000004100 */
[-C--:B------:R-:W-:Y:S01]  /*3a70*/  FMUL.FTZ R81, R11, R25.reuse ;  /* 0x000000190b517220 */ /* 0x080fe20000410000 */
[----:B------:R-:W-:Y:S02]  /*3a80*/  HADD2.F32 R84, -RZ, R83.H0_H0 ;  /* 0x20000053ff547230 */ /* 0x000fe40000004100 */
[----:B------:R-:W-:Y:S02]  /*3a90*/  HADD2.F32 R13, -RZ, R86.H1_H1 ;  /* 0x30000056ff0d7230 */ /* 0x000fe40000004100 */
[----:B------:R-:W-:Y:S01]  /*3aa0*/  FMUL.FTZ R86, R10, R25 ;  /* 0x000000190a567220 */ /* 0x000fe20000410000 */
[----:B------:R-:W-:-:S02]  /*3ab0*/  HADD2.F32 R15, -RZ, R15.H1_H1 ;  /* 0x3000000fff0f7230 */ /* 0x000fc40000004100 */
[-C--:B------:R-:W-:Y:S01]  /*3ac0*/  FMUL.FTZ R88, R27, R84.reuse ;  /* 0x000000541b587220 */ /* 0x080fe20000410000 */
[----:B------:R-:W-:Y:S02]  /*3ad0*/  HADD2.F32 R82, -RZ, R85.H0_H0 ;  /* 0x20000055ff527230 */ /* 0x000fe40000004100 */
[-C--:B------:R-:W-:Y:S01]  /*3ae0*/  FFMA.FTZ R83, R10, R13.reuse, -R81 ;  /* 0x0000000d0a537223 */ /* 0x080fe20000010851 */
[----:B------:R-:W-:Y:S01]  /*3af0*/  FFMA.FTZ R86, R11, R13, R86 ;  /* 0x0000000d0b567223 */ /* 0x000fe20000010056 */
[C---:B------:R-:W-:Y:S01]  /*3b00*/  FMUL.FTZ R84, R15.reuse, R84 ;  /* 0x000000540f547220 */ /* 0x040fe20000410000 */
[----:B------:R-:W-:Y:S02]  /*3b10*/  HADD2.F32 R11, -RZ, R24.H0_H0 ;  /* 0x20000018ff0b7230 */ /* 0x000fe40000004100 */
[-C--:B------:R-:W-:Y:S01]  /*3b20*/  FFMA.FTZ R88, R15, R82.reuse, -R88 ;  /* 0x000000520f587223 */ /* 0x080fe20000010858 */
[----:B------:R-:W-:Y:S02]  /*3b30*/  HADD2.F32 R15, -RZ, R87.H1_H1 ;  /* 0x30000057ff0f7230 */ /* 0x000fe40000004100 */
[----:B------:R-:W-:Y:S01]  /*3b40*/  FFMA.FTZ R85, R27, R82, R84 ;  /* 0x000000521b557223 */ /* 0x000fe20000010054 */
[----:B------:R-:W-:-:S02]  /*3b50*/  HADD2.F32 R10, -RZ, R12.H0_H0 ;  /* 0x2000000cff0a7230 */ /* 0x000fc40000004100 */
[----:B------:R-:W-:Y:S02]  /*3b60*/  HADD2.F32 R25, -RZ, R80.H0_H0 ;  /* 0x20000050ff197230 */ /* 0x000fe40000004100 */
[-C--:B------:R-:W-:Y:S01]  /*3b70*/  FMUL.FTZ R27, R11, R15.reuse ;  /* 0x0000000f0b1b7220 */ /* 0x080fe20000410000 */
[----:B------:R-:W-:Y:S02]  /*3b80*/  HADD2.F32 R24, -RZ, R24.H1_H1 ;  /* 0x30000018ff187230 */ /* 0x000fe40000004100 */
[----:B------:R-:W-:Y:S01]  /*3b90*/  FMUL.FTZ R80, R10, R15 ;  /* 0x0000000f0a507220 */ /* 0x000fe20000410000 */
[----:B------:R-:W-:Y:S01]  /*3ba0*/  HADD2.F32 R13, -RZ, R89.H1_H1 ;  /* 0x30000059ff0d7230 */ /* 0x000fe20000004100 */
[----:B------:R-:W-:Y:S01]  /*3bb0*/  F2FP.F16.F32.PACK_AB R85, R85, R86 ;  /* 0x000000565555723e */ /* 0x000fe200000000ff */
[----:B------:R-:W-:Y:S02]  /*3bc0*/  HADD2.F32 R12, -RZ, R12.H1_H1 ;  /* 0x3000000cff0c7230 */ /* 0x000fe40000004100 */
[----:B------:R-:W-:Y:S01]  /*3bd0*/  FMUL.FTZ R15, R24, R25 ;  /* 0x00000019180f7220 */ /* 0x000fe20000410000 */
[----:B------:R-:W-:Y:S01]  /*3be0*/  FFMA.FTZ R27, R10, R13, -R27 ;  /* 0x0000000d0a1b7223 */ /* 0x000fe2000001081b */
[----:B------:R-:W-:-:S02]  /*3bf0*/  HADD2.F32 R10, -RZ, R26.H0_H0 ;  /* 0x2000001aff0a7230 */ /* 0x000fc40000004100 */
[C---:B------:R-:W-:Y:S01]  /*3c00*/  FFMA.FTZ R82, R12.reuse, R79, -R15 ;  /* 0x0000004f0c527223 */ /* 0x040fe2000001080f */
[----:B------:R-:W-:Y:S02]  /*3c10*/  HADD2.F32 R15, -RZ, R5.H0_H0 ;  /* 0x20000005ff0f7230 */ /* 0x000fe40000004100 */
[----:B------:R-:W-:Y:S01]  /*3c20*/  FMUL.FTZ R25, R12, R25 ;  /* 0x000000190c197220 */ /* 0x000fe20000410000 */
[----:B------:R-:W-:Y:S02]  /*3c30*/  HADD2.F32 R5, -RZ, R14.H0_H0 ;  /* 0x2000000eff057230 */ /* 0x000fe40000004100 */
[----:B------:R-:W-:Y:S01]  /*3c40*/  FFMA.FTZ R80, R11, R13, R80 ;  /* 0x0000000d0b507223 */ /* 0x000fe20000010050 */
[----:B------:R-:W-:Y:S02]  /*3c50*/  HADD2.F32 R26, -RZ, R26.H1_H1 ;  /* 0x3000001aff1a7230 */ /* 0x000fe40000004100 */
[----:B------:R-:W-:Y:S01]  /*3c60*/  FFMA.FTZ R25, R24, R79, R25 ;  /* 0x0000004f18197223 */ /* 0x000fe20000010019 */
[----:B------:R-:W-:-:S02]  /*3c70*/  HADD2.F32 R12, -RZ, R87.H0_H0 ;  /* 0x20000057ff0c7230 */ /* 0x000fc40000004100 */
[----:B------:R-:W-:Y:S02]  /*3c80*/  HADD2.F32 R14, -RZ, R14.H1_H1 ;  /* 0x3000000eff0e7230 */ /* 0x000fe40000004100 */
[-C--:B------:R-:W-:Y:S01]  /*3c90*/  FMUL.FTZ R81, R26, R15.reuse ;  /* 0x0000000f1a517220 */ /* 0x080fe20000410000 */
[----:B------:R-:W-:Y:S02]  /*3ca0*/  HADD2.F32 R11, -RZ, R89.H0_H0 ;  /* 0x20000059ff0b7230 */ /* 0x000fe40000004100 */
[CC--:B------:R-:W-:Y:S01]  /*3cb0*/  FMUL.FTZ R79, R5.reuse, R12.reuse ;  /* 0x0000000c054f7220 */ /* 0x0c0fe20000410000 */
[----:B------:R-:W-:Y:S02]  /*3cc0*/  HADD2.F32 R13, -RZ, R4.H0_H0 ;  /* 0x20000004ff0d7230 */ /* 0x000fe40000004100 */
[----:B------:R-:W-:Y:S01]  /*3cd0*/  FMUL.FTZ R4, R10, R12 ;  /* 0x0000000c0a047220 */ /* 0x000fe20000410000 */
[----:B------:R-:W-:Y:S01]  /*3ce0*/  FMUL.FTZ R15, R14, R15 ;  /* 0x0000000f0e0f7220 */ /* 0x000fe20000410000 */
[----:B------:R-:W-:Y:S01]  /*3cf0*/  FFMA.FTZ R79, R10, R11, R79 ;  /* 0x0000000b0a4f7223 */ /* 0x000fe2000001004f */
[----:B------:R-:W-:Y:S01]  /*3d00*/  F2FP.F16.F32.PACK_AB R12, R82, R27 ;  /* 0x0000001b520c723e */ /* 0x000fe200000000ff */
[----:B------:R-:W-:Y:S01]  /*3d10*/  FFMA.FTZ R4, R5, R11, -R4 ;  /* 0x0000000b05047223 */ /* 0x000fe20000010804 */
[-C--:B------:R-:W-:Y:S01]  /*3d20*/  FFMA.FTZ R81, R14, R13.reuse, -R81 ;  /* 0x0000000d0e517223 */ /* 0x080fe20000010851 */
[----:B------:R-:W-:Y:S01]  /*3d30*/  FFMA.FTZ R26, R26, R13, R15 ;  /* 0x0000000d1a1a7223 */ /* 0x000fe2000001000f */
[----:B------:R-:W-:Y:S01]  /*3d40*/  F2FP.F16.F32.PACK_AB R24, R25, R80 ;  /* 0x000000501918723e */ /* 0x000fe200000000ff */
[----:B------:R-:W-:Y:S01]  /*3d50*/  IMAD.MOV.U32 R25, RZ, RZ, R7 ;  /* 0x000000ffff197224 */ /* 0x000fe200078e0007 */
[----:B------:R-:W-:Y:S01]  /*3d60*/  F2FP.F16.F32.PACK_AB R13, R9, R6 ;  /* 0x00000006090d723e */ /* 0x000fe200000000ff */
[----:B------:R-:W-:Y:S01]  /*3d70*/  IMAD.MOV.U32 R27, RZ, RZ, R85 ;  /* 0x000000ffff1b7224 */ /* 0x000fe200078e0055 */
[----:B------:R-:W-:-:S02]  /*3d80*/  F2FP.F16.F32.PACK_AB R15, R88, R83 ;  /* 0x00000053580f723e */ /* 0x000fc400000000ff */
[----:B------:R-:W-:Y:S02]  /*3d90*/  F2FP.F16.F32.PACK_AB R14, R81, R4 ;  /* 0x00000004510e723e */ /* 0x000fe400000000ff */
[----:B------:R-:W-:-:S07]  /*3da0*/  F2FP.F16.F32.PACK_AB R26, R26, R79 ;  /* 0x0000004f1a1a723e */ /* 0x000fce00000000ff */
.L_x_673:
[----:B------:R-:W-:Y:S05]  /*3db0*/  BSYNC B1 ;  /* 0x0000000000017941 */ /* 0x000fea0003800000 */
.L_x_672:
[----:B-1----:R3:W-:Y:S01]  /*3dc0*/  STG.E.128 desc[UR42][R68.64], R12 ;  /* 0x0000000c44007986 */ /* 0x0027e2000c101d2a */
[----:B------:R-:W-:-:S13]  /*3dd0*/  ISETP.GE.AND P4, PT, R77, R75, PT ;  /* 0x0000004b4d00720c */ /* 0x000fda0003f86270 */
[----:B------:R-:W-:Y:S05]  /*3de0*/  @P4 BRA `(.L_x_662) ;  /* 0x0000000000804947 */ /* 0x000fea0003800000 */
[--C-:B------:R-:W-:Y:S02]  /*3df0*/  SHF.R.S32.HI R4, RZ, 0x1f, R77.reuse ;  /* 0x0000001fff047819 */ /* 0x100fe4000001144d */
[----:B------:R-:W-:-:S04]  /*3e00*/  IADD3 R66, P4, P5, R20, R66, R77 ;  /* 0x0000004214427210 */ /* 0x000fc80007d9e04d */
[----:B------:R-:W-:Y:S02]  /*3e10*/  IADD3.X R4, R43, R78, R4, P4, P5 ;  /* 0x0000004e2b047210 */ /* 0x000fe400027ea404 */
[----:B------:R-:W-:-:S04]  /*3e20*/  LEA R64, P4, R66, R64, 0x1 ;  /* 0x0000004042407211 */ /* 0x000fc800078808ff */
[----:B------:R-:W-:-:S05]  /*3e30*/  LEA.HI.X R65, R66, R65, R4, 0x1, P4 ;  /* 0x0000004142417211 */ /* 0x000fca00020f0c04 */
[----:B--2---:R4:W-:Y:S01]  /*3e40*/  STG.E.128 desc[UR42][R64.64], R24 ;  /* 0x0000001840007986 */ /* 0x0049e2000c101d2a */
[----:B------:R-:W-:Y:S05]  /*3e50*/  BRA `(.L_x_662) ;  /* 0x0000000000647947 */ /* 0x000fea0003800000 */
.L_x_655:
[----:B------:R-:W-:-:S06]  /*3e60*/  UISETP.NE.AND UP0, UPT, UR37, 0x3, UPT ;  /* 0x000000032500788c */ /* 0x000fcc000bf05270 */
[----:B------:R-:W-:-:S13]  /*3e70*/  PLOP3.LUT P3, PT, PT, PT, UP0, 0x80, 0x0 ;  /* 0x000000000000781c */ /* 0x000fda0003f6f008 */
[----:B------:R-:W-:Y:S05]  /*3e80*/  @!P3 BRA `(.L_x_674) ;  /* 0x000000000004b947 */ /* 0x000fea0003800000 */
[----:B------:R-:W-:Y:S01]  /*3e90*/  BPT.TRAP 0x1 ;  /* 0x000000040000795c */ /* 0x000fe20000300000 */
.L_x_674:
[----:B------:R-:W-:Y:S01]  /*3ea0*/  IMAD R73, R22, 0x8, R2 ;  /* 0x0000000816497824 */ /* 0x000fe200078e0202 */
[----:B------:R-:W-:Y:S01]  /*3eb0*/  SHF.L.U32 R76, R186, 0x1f, RZ ;  /* 0x0000001fba4c7819 */ /* 0x000fe200000006ff */
[----:B------:R-:W-:Y:S01]  /*3ec0*/  IMAD R74, R40, -0x40, R42 ;  /* 0xffffffc0284a7824 */ /* 0x000fe200078e022a */
[----:B------:R-:W-:Y:S02]  /*3ed0*/  BSSY B1, `(.L_x_675) ;  /* 0x0000004000017945 */ /* 0x000fe40003800000 */
[----:B------:R-:W0:Y:S02]  /*3ee0*/  SYNCS.PHASECHK.TRANS64.TRYWAIT P4, [R73+URZ+0x28c90], R76 ;  /* 0x028c904c490075a7 */ /* 0x000e24000808017f */
[----:B------:R-:W-:Y:S01]  /*3ef0*/  VIMNMX R74, R74, 0x40, PT ;  /* 0x000000404a4a7848 */ /* 0x000fe20003fe0100 */
[----:B0-----:R-:W-:Y:S06]  /*3f00*/  @!P4 BRA `(.L_x_676) ;  /* 0x0000016800f0c947 */ /* 0x001fec0003800000 */
.L_x_958:
[----:B------:R-:W-:Y:S05]  /*3f10*/  BSYNC B1 ;  /* 0x0000000000017941 */ /* 0x000fea0003800000 */
.L_x_675:
[----:B------:R-:W-:-:S13]  /*3f20*/  ISETP.GE.AND P4, PT, R19, R74, PT ;  /* 0x0000004a1300720c */ /* 0x000fda0003f86270 */
[----:B------:R-:W-:Y:S05]  /*3f30*/  @P4 BRA `(.L_x_662) ;  /* 0x00000000002c4947 */ /* 0x000fea0003800000 */
[----:B------:R-:W-:Y:S01]  /*3f40*/  @!P1 LOP3.LUT P4, RZ, R188, 0x4, RZ, 0xc0, !PT ;  /* 0x00000004bcff9812 */ /* 0x000fe2000788c0ff */
[----:B------:R-:W-:Y:S01]  /*3f50*/  @!P1 VIADD R4, R57, 0x20 ;  /* 0x0000002039049836 */ /* 0x000fe20000000000 */
[----:B------:R-:W-:Y:S02]  /*3f60*/  PLOP3.LUT P5, PT, PT, PT, PT, 0x8, 0x0 ;  /* 0x000000000000781c */ /* 0x000fe40003fae170 */
[----:B------:R-:W-:-:S13]  /*3f70*/  @!P1 PLOP3.LUT P5, PT, P4, PT, PT, 0x80, 0x0 ;  /* 0x000000000000981c */ /* 0x000fda00027af070 */
[----:B------:R-:W-:-:S04]  /*3f80*/  @P5 VIADD R4, R57, 0xffffffe0 ;  /* 0xffffffe039045836 */ /* 0x000fc80000000000 */
[----:B------:R-:W-:-:S04]  /*3f90*/  @!P1 IMAD.IADD R5, R26, 0x1, R4 ;  /* 0x000000011a059824 */ /* 0x000fc800078e0204 */
[----:B------:R-:W-:Y:S02]  /*3fa0*/  @!P1 IMAD R8, R5, 0x2, R2 ;  /* 0x0000000205089824 */ /* 0x000fe400078e0202 */
[----:B------:R-:W1:Y:S04]  /*3fb0*/  @!P0 LDS.128 R4, [R66+0x22400] ;  /* 0x0224000042048984 */ /* 0x000e680000000c00 */
[----:B------:R-:W2:Y:S04]  /*3fc0*/  @!P1 LDS.128 R8, [R8+0x22400] ;  /* 0x0224000008089984 */ /* 0x000ea80000000c00 */
[----:B-1----:R1:W-:Y:S04]  /*3fd0*/  @!P0 STG.E.128 desc[UR42][R12.64], R4 ;  /* 0x000000040c008986 */ /* 0x0023e8000c101d2a */
[----:B--2---:R1:W-:Y:S02]  /*3fe0*/  @!P1 STG.E.128 desc[UR42][R12.64+0x40], R8 ;  /* 0x000040080c009986 */ /* 0x0043e4000c101d2a */
.L_x_662:
[----:B------:R-:W-:Y:S05]  /*3ff0*/  BSYNC B0 ;  /* 0x0000000000007941 */ /* 0x000fea0003800000 */
.L_x_654:
[----:B-12---:R-:W1:Y:S01]  /*4000*/  S2R R4, SR_TID.X ;  /* 0x0000000000047919 */ /* 0x006e620000002100 */
[----:B------:R-:W-:Y:S01]  /*4010*/  @!PT LDS RZ, [RZ] ;  /* 0x00000000fffff984 */ /* 0x000fe20000000800 */
[----:B------:R-:W-:Y:S01]  /*4020*/  @!PT LDS RZ, [RZ] ;  /* 0x00000000fffff984 */ /* 0x000fe20000000800 */
[----:B------:R-:W-:Y:S01]  /*4030*/  @!PT LDS RZ, [RZ] ;  /* 0x00000000fffff984 */ /* 0x000fe20000000800 */
[----:B------:R-:W-:Y:S01]  /*4040*/  @!PT LDS RZ, [RZ] ;  /* 0x00000000fffff984 */ /* 0x000fe20000000800 */
[----:B------:R2:W-:Y:S06]  /*4050*/  MEMBAR.ALL.CTA ;  /* 0x0000000000007992 */ /* 0x0005ec0000008000 */
[----:B--2---:R-:W2:Y:S01]  /*4060*/  FENCE.VIEW.ASYNC.S ;  /* 0x00000000000073c6 */ /* 0x004ea20000000000 */
[----:B------:R-:W-:Y:S05]  /*4070*/  WARPSYNC.ALL ;  /* 0x0000000000007948 */ /* 0x000fea0003800000 */
[----:B------:R-:W-:Y:S01]  /*4080*/  BSSY B0, `(.L_x_677) ;  /* 0x0000009000007945 */ /* 0x000fe20003800000 */
[----:B-1----:R-:W-:Y:S01]  /*4090*/  LOP3.LUT R4, R4, 0x7f, RZ, 0xc0, !PT ;  /* 0x0000007f04047812 */ /* 0x002fe200078ec0ff */
[----:B--2---:R1:W-:Y:S03]  /*40a0*/  BAR.SYNC.DEFER_BLOCKING R55, 0x80 ;  /* 0x000200370000751d */ /* 0x0043e60000010000 */
[----:B------:R-:W-:-:S13]  /*40b0*/  ISETP.NE.AND P4, PT, R4, RZ, PT ;  /* 0x000000ff0400720c */ /* 0x000fda0003f85270 */
[----:B------:R-:W-:-:S05]  /*40c0*/  @!P4 VIADD R4, R73, 0x28ca0 ;  /* 0x00028ca04904c836 */ /* 0x000fca0000000000 */
[----:B------:R-:W-:-:S04]  /*40d0*/  @!P4 PRMT R4, RZ, 0x654, R4 ;  /* 0x00000654ff04c816 */ /* 0x000fc80000000004 */
[----:B------:R1:W-:Y:S01]  /*40e0*/  @!P4 SYNCS.ARRIVE.TRANS64.RED.A1T0 RZ, [R4+URZ], RZ ;  /* 0x000000ff04ffc9a7 */ /* 0x0003e2000810043f */
[----:B------:R-:W-:Y:S05]  /*40f0*/  @!P3 BRA `(.L_x_678) ;  /* 0x000000000004b947 */ /* 0x000fea0003800000 */
[----:B------:R-:W-:Y:S01]  /*4100*/  BPT.TRAP 0x1 ;  /* 0x000000040000795c */ /* 0x000fe20000300000 */
.L_x_678:
[----:B------:R-:W-:Y:S05]  /*4110*/  BSYNC B0 ;  /* 0x0000000000007941 */ /* 0x000fea0003800000 */
.L_x_677:
[----:B------:R-:W2:Y:S01]  /*4120*/  SYNCS.PHASECHK.TRANS64.TRYWAIT P3, [R73+URZ+0x28cb0], R76 ;  /* 0x028cb04c490075a7 */ /* 0x000ea2000806017f */
[----:B------:R-:W-:Y:S04]  /*4130*/  BSSY B0, `(.L_x_679) ;  /* 0x0000002000007945 */ /* 0x000fe80003800000 */
[----:B--2---:R-:W-:Y:S05]  /*4140*/  @!P3 BRA `(.L_x_680) ;  /* 0x000001680074b947 */ /* 0x004fea0003800000 */
.L_x_959:
[----:B------:R-:W-:Y:S05]  /*4150*/  BSYNC B0 ;  /* 0x0000000000007941 */ /* 0x000fea0003800000 */
.L_x_679:
[----:B------:R-:W-:Y:S01]  /*4160*/  ISETP.GE.AND P3, PT, R19, R74, PT ;  /* 0x0000004a1300720c */ /* 0x000fe20003f66270 */
[----:B------:R-:W-:-:S12]  /*4170*/  BSSY B0, `(.L_x_681) ;  /* 0x0000052000007945 */ /* 0x000fd80003800000 */
[----:B------:R-:W-:Y:S05]  /*4180*/  @P3 BRA `(.L_x_682) ;  /* 0x0000000400403947 */ /* 0x000fea0003800000 */
[----:B------:R-:W-:Y:S01]  /*4190*/  IMAD.WIDE R6, R40, 0x40, R38 ;  /* 0x0000004028067825 */ /* 0x000fe200078e0226 */
[----:B------:R-:W-:-:S03]  /*41a0*/  ULDC.64 UR4, c[0x0][0x328] ;  /* 0x0000ca0000047ab9 */ /* 0x000fc60000000a00 */
[----:B------:R-:W-:Y:S02]  /*41b0*/  IMAD R7, R7, UR4, RZ ;  /* 0x0000000407077c24 */ /* 0x000fe4000f8e02ff */
[----:B-1----:R-:W-:Y:S02]  /*41c0*/  IMAD.MOV.U32 R4, RZ, RZ, R28 ;  /* 0x000000ffff047224 */ /* 0x002fe400078e001c */
[----:B------:R-:W-:Y:S02]  /*41d0*/  IMAD.MOV.U32 R5, RZ, RZ, R71 ;  /* 0x000000ffff057224 */ /* 0x000fe400078e0047 */
[C---:B------:R-:W-:Y:S02]  /*41e0*/  IMAD R7, R6.reuse, UR5, R7 ;  /* 0x0000000506077c24 */ /* 0x040fe4000f8e0207 */
[----:B------:R-:W-:Y:S01]  /*41f0*/  IMAD.WIDE.U32 R4, R6, UR4, R4 ;  /* 0x0000000406047c25 */ /* 0x000fe2000f8e0004 */
[----:B------:R-:W-:-:S03]  /*4200*/  ULDC.64 UR4, c[0x0][0x318] ;  /* 0x0000c60000047ab9 */ /* 0x000fc60000000a00 */
[----:B------:R-:W-:Y:S01]  /*4210*/  IMAD.IADD R5, R5, 0x1, R7 ;  /* 0x0000000105057824 */ /* 0x000fe200078e0207 */
[----:B------:R-:W-:Y:S01]  /*4220*/  LEA R8, P3, R4, UR4, 0x1 ;  /* 0x0000000404087c11 */ /* 0x000fe2000f8608ff */
[----:B------:R-:W-:Y:S01]  /*4230*/  ULDC UR4, c[0x0][0x320] ;  /* 0x0000c80000047ab9 */ /* 0x000fe20000000800 */
[----:B------:R-:W-:Y:S02]  /*4240*/  VIADD R10, R16, 0x40 ;  /* 0x00000040100a7836 */ /* 0x000fe40000000000 */
[----:B------:R-:W-:Y:S01]  /*4250*/  LEA.HI.X R9, R4, UR5, R5, 0x1, P3 ;  /* 0x0000000504097c11 */ /* 0x000fe200098f0c05 */
[----:B------:R-:W-:Y:S01]  /*4260*/  IMAD R5, R22, 0x8000, R57 ;  /* 0x0000800016057824 */ /* 0x000fe200078e0239 */
[----:B------:R-:W-:-:S03]  /*4270*/  LOP3.LUT P3, RZ, R188, 0x4, RZ, 0xc0, !PT ;  /* 0x00000004bcff7812 */ /* 0x000fc6000786c0ff */
[C---:B------:R-:W-:Y:S02]  /*4280*/  VIADD R11, R5.reuse, 0x20 ;  /* 0x00000020050b7836 */ /* 0x040fe40000000000 */
[----:B---3--:R-:W-:-:S08]  /*4290*/  IMAD R12, R5, 0x2, R2 ;  /* 0x00000002050c7824 */ /* 0x008fd000078e0202 */
[----:B------:R-:W-:Y:S01]  /*42a0*/  @P3 VIADD R11, R5, 0xffffffe0 ;  /* 0xffffffe0050b3836 */ /* 0x000fe20000000000 */
[----:B------:R-:W-:-:S03]  /*42b0*/  ISETP.GE.AND P3, PT, R16, UR4, PT ;  /* 0x0000000410007c0c */ /* 0x000fc6000bf66270 */
[----:B------:R-:W-:-:S10]  /*42c0*/  IMAD R11, R11, 0x2, R2 ;  /* 0x000000020b0b7824 */ /* 0x000fd400078e0202 */
[----:B------:R-:W1:Y:S04]  /*42d0*/  @!P3 LDS.128 R4, [R12+0x400] ;  /* 0x000400000c04b984 */ /* 0x000e680000000c00 */
[----:B-1----:R-:W-:Y:S01]  /*42e0*/  @!P3 STG.E.128 desc[UR42][R8.64], R4 ;  /* 0x000000040800b986 */ /* 0x002fe2000c101d2a */
[----:B------:R-:W-:Y:S01]  /*42f0*/  ISETP.GE.AND P3, PT, R10, UR4, PT ;  /* 0x000000040a007c0c */ /* 0x000fe2000bf66270 */
[----:B------:R-:W-:-:S12]  /*4300*/  VIADD R10, R16, 0x80 ;  /* 0x00000080100a7836 */ /* 0x000fd80000000000 */
        /* <DEDUP_REMOVED lines=26> */
[----:B------:R-:W-:-:S13]  /*44b0*/  ISETP.GE.AND P3, PT, R53, UR4, PT ;  /* 0x0000000435007c0c */ /* 0x000fda000bf66270 */
        /* <DEDUP_REMOVED lines=28> */
[----:B-1----:R1:W-:Y:S02]  /*4680*/  @!P3 STG.E.128 desc[UR42][R8.64+0x3c0], R4 ;  /* 0x0003c0040800b986 */ /* 0x0023e4000c101d2a */
.L_x_682:
[----:B------:R-:W-:Y:S05]  /*4690*/  BSYNC B0 ;  /* 0x0000000000007941 */ /* 0x000fea0003800000 */
.L_x_681:
[----:B------:R-:W-:Y:S01]  /*46a0*/  @!PT LDS RZ, [RZ] ;  /* 0x00000000fffff984 */ /* 0x000fe20000000800 */
[----:B------:R-:W-:Y:S01]  /*46b0*/  @!PT LDS RZ, [RZ] ;  /* 0x00000000fffff984 */ /* 0x000fe20000000800 */
[----:B------:R-:W-:Y:S01]  /*46c0*/  @!PT LDS RZ, [RZ] ;  /* 0x00000000fffff984 */ /* 0x000fe20000000800 */
[----:B------:R-:W-:Y:S01]  /*46d0*/  @!PT LDS RZ, [RZ] ;  /* 0x00000000fffff984 */ /* 0x000fe20000000800 */
[----:B------:R5:W-:Y:S06]  /*46e0*/  MEMBAR.ALL.CTA ;  /* 0x0000000000007992 */ /* 0x000bec0000008000 */
[----:B-----5:R-:W5:Y:S01]  /*46f0*/  FENCE.VIEW.ASYNC.S ;  /* 0x00000000000073c6 */ /* 0x020f620000000000 */
[----:B0-2---:R-:W-:Y:S01]  /*4700*/  @!P4 VIADD R73, R73, 0x28cc0 ;  /* 0x00028cc04949c836 */ /* 0x005fe20000000000 */
[----:B-----5:R0:W-:Y:S04]  /*4710*/  BAR.SYNC.DEFER_BLOCKING R55, 0x80 ;  /* 0x000200370000751d */ /* 0x0201e80000010000 */
[----:B------:R-:W-:Y:S01]  /*4720*/  @!P4 PRMT R73, RZ, 0x654, R73 ;  /* 0x00000654ff49c816 */ /* 0x000fe20000000049 */
[----:B------:R-:W-:Y:S01]  /*4730*/  VIADD R22, R22, 0x1 ;  /* 0x0000000116167836 */ /* 0x000fe20000000000 */
[----:B------:R-:W-:-:S02]  /*4740*/  PLOP3.LUT P3, PT, PT, PT, PT, 0x8, 0x0 ;  /* 0x000000000000781c */ /* 0x000fc40003f6e170 */
[----:B------:R0:W-:Y:S02]  /*4750*/  @!P4 SYNCS.ARRIVE.TRANS64.RED.A1T0 RZ, [R73+URZ], RZ ;  /* 0x000000ff49ffc9a7 */ /* 0x0001e4000810043f */
[----:B------:R-:W-:-:S04]  /*4760*/  ISETP.NE.AND P4, PT, R22, 0x2, PT ;  /* 0x000000021600780c */ /* 0x000fc80003f85270 */
[----:B-1----:R-:W-:Y:S02]  /*4770*/  SEL R5, RZ, 0x1, P4 ;  /* 0x00000001ff057807 */ /* 0x002fe40002000000 */
[----:B------:R-:W-:Y:S02]  /*4780*/  SEL R22, R22, RZ, P4 ;  /* 0x000000ff16167207 */ /* 0x000fe40002000000 */
[----:B------:R-:W-:Y:S01]  /*4790*/  LOP3.LUT R186, R186, R5, RZ, 0x3c, !PT ;  /* 0x00000005baba7212 */ /* 0x000fe200078e3cff */
[----:B0-----:R-:W-:Y:S06]  /*47a0*/  @P2 BRA `(.L_x_683) ;  /* 0xffffffe0000c2947 */ /* 0x001fec000383ffff */
.L_x_649:
[----:B------:R-:W-:Y:S04]  /*47b0*/  BSSY B0, `(.L_x_684) ;  /* 0x0000004000007945 */ /* 0x000fe80003800000 */
[----:B------:R-:W-:Y:S05]  /*47c0*/  @P3 BRA `(.L_x_685) ;  /* 0x0000000000083947 */ /* 0x000fea0003800000 */
[----:B------:R-:W0:Y:S02]  /*47d0*/  FENCE.VIEW.ASYNC.G ;  /* 0x00000000000073c6 */ /* 0x000e240000000100 */
[----:B0-----:R-:W-:Y:S06]  /*47e0*/  BAR.ARV 0xc, 0x180 ;  /* 0x0306000000007b1d */ /* 0x001fec0000002000 */
.L_x_685:
[----:B------:R-:W-:Y:S05]  /*47f0*/  BSYNC B0 ;  /* 0x0000000000007941 */ /* 0x000fea0003800000 */
.L_x_684:
[----:B------:R-:W-:Y:S01]  /*4800*/  UISETP.NE.AND UP0, UPT, UR38, 0x1, UPT ;  /* 0x000000012600788c */ /* 0x000fe2000bf05270 */
[C---:B------:R-:W-:Y:S01]  /*4810*/  ISETP.NE.AND P0, PT, R200.reuse, RZ, PT ;  /* 0x000000ffc800720c */ /* 0x040fe20003f05270 */
[----:B------:R-:W-:Y:S01]  /*4820*/  ULDC UR4, c[0x0][0x9f0] ;  /* 0x00027c0000047ab9 */ /* 0x000fe20000000800 */
[----:B------:R-:W-:Y:S02]  /*4830*/  BSSY B7, `(.L_x_686) ;  /* 0x0000883000077945 */ /* 0x000fe40003800000 */
[----:B------:R-:W-:Y:S02]  /*4840*/  SEL R9, R200, UR4, P0 ;  /* 0x00000004c8097c07 */ /* 0x000fe40008000000 */
[----:B------:R-:W-:-:S13]  /*4850*/  PLOP3.LUT P1, PT, PT, PT, UP0, 0x80, 0x0 ;  /* 0x000000000000781c */ /* 0x000fda0003f2f008 */
[----:B------:R-:W-:Y:S05]  /*4860*/  @!P1 BRA `(.L_x_687) ;  /* 0x0000002000649947 */ /* 0x000fea0003800000 */
[----:B------:R-:W2:Y:S01]  /*4870*/  LDL R0, [R1+0x28] ;  /* 0x0000280001007983 */ /* 0x000ea20000100800 */
[----:B------:R-:W-:Y:S01]  /*4880*/  BSSY B0, `(.L_x_688) ;  /* 0x000001e000007945 */ /* 0x000fe20003800000 */
[----:B------:R-:W-:Y:S01]  /*4890*/  IMAD.MOV.U32 R3, RZ, RZ, RZ ;  /* 0x000000ffff037224 */ /* 0x000fe200078e00ff */
[----:B--2---:R-:W-:-:S13]  /*48a0*/  LOP3.LUT P2, RZ, R0, 0x2, RZ, 0xc0, !PT ;  /* 0x0000000200ff7812 */ /* 0x004fda000784c0ff */
[----:B------:R-:W-:Y:S05]  /*48b0*/  @!P2 BRA `(.L_x_689) ;  /* 0x000000000068a947 */ /* 0x000fea0003800000 */
        /* <DEDUP_REMOVED lines=26> */
.L_x_689:
[----:B------:R-:W-:Y:S05]  /*4a60*/  BSYNC B0 ;  /* 0x0000000000007941 */ /* 0x000fea0003800000 */
.L_x_688:
[-C--:B------:R-:W-:Y:S01]  /*4a70*/  IMAD R0, R210, R3.reuse, RZ ;  /* 0x00000003d2007224 */ /* 0x080fe200078e02ff */
[----:B------:R-:W-:Y:S01]  /*4a80*/  PLOP3.LUT P0, PT, PT, PT, PT, 0x80, 0x0 ;  /* 0x000000000000781c */ /* 0x000fe20003f0f070 */
[----:B------:R-:W-:Y:S01]  /*4a90*/  IMAD.MOV.U32 R20, RZ, RZ, RZ ;  /* 0x000000ffff147224 */ /* 0x000fe200078e00ff */
[----:B------:R-:W-:Y:S02]  /*4aa0*/  CS2R R150, SRZ ;  /* 0x0000000000967805 */ /* 0x000fe4000001ff00 */
[----:B------:R-:W-:Y:S02]  /*4ab0*/  CS2R R148, SRZ ;  /* 0x0000000000947805 */ /* 0x000fe4000001ff00 */
[----:B------:R-:W-:Y:S01]  /*4ac0*/  VIADDMNMX R4, R0, R3, R168, PT ;  /* 0x0000000300047246 */ /* 0x000fe200038001a8 */
[----:B------:R-:W-:Y:S01]  /*4ad0*/  IMAD.MOV.U32 R3, RZ, RZ, RZ ;  /* 0x000000ffff037224 */ /* 0x000fe200078e00ff */
[----:B------:R-:W-:Y:S02]  /*4ae0*/  CS2R R146, SRZ ;  /* 0x0000000000927805 */ /* 0x000fe4000001ff00 */
[----:B------:R-:W-:-:S02]  /*4af0*/  CS2R R144, SRZ ;  /* 0x0000000000907805 */ /* 0x000fc4000001ff00 */
[----:B------:R-:W-:Y:S02]  /*4b00*/  ISETP.GT.AND P1, PT, R4, R0, PT ;  /* 0x000000000400720c */ /* 0x000fe40003f24270 */
        /* <DEDUP_REMOVED lines=37> */
[----:B---3--:R-:W-:Y:S02]  /*4d60*/  CS2R R68, SRZ ;  /* 0x0000000000447805 */ /* 0x008fe4000001ff00 */
[----:B------:R-:W-:Y:S02]  /*4d70*/  CS2R R66, SRZ ;  /* 0x0000000000427805 */ /* 0x000fe4000001ff00 */
[----:B----4-:R-:W-:Y:S02]  /*4d80*/  CS2R R64, SRZ ;  /* 0x0000000000407805 */ /* 0x010fe4000001ff00 */
        /* <DEDUP_REMOVED lines=19> */
[----:B------:R-:W-:Y:S01]  /*4ec0*/  CS2R R24, SRZ ;  /* 0x0000000000187805 */ /* 0x000fe2000001ff00 */
[----:B------:R-:W-:Y:S06]  /*4ed0*/  @!P1 BRA `(.L_x_690) ;  /* 0x0000008000609947 */ /* 0x000fec0003800000 */
[----:B------:R-:W2:Y:S01]  /*4ee0*/  LDL R5, [R1+0x24] ;  /* 0x0000240001057983 */ /* 0x000ea20000100800 */
[----:B------:R-:W-:-:S06]  /*4ef0*/  UISETP.NE.AND UP0, UPT, UR37, 0x3, UPT ;  /* 0x000000032500788c */ /* 0x000fcc000bf05270 */
[----:B------:R-:W-:Y:S01]  /*4f00*/  PLOP3.LUT P0, PT, PT, PT, UP0, 0x80, 0x0 ;  /* 0x000000000000781c */ /* 0x000fe20003f0f008 */
[----:B--2---:R-:W0:Y:S02]  /*4f10*/  SHFL.IDX PT, R3, R5, RZ, 0x1f ;  /* 0x00001fff05037589 */ /* 0x004e2400000e0000 */
[----:B0-----:R-:W-:-:S04]  /*4f20*/  LEA.HI R5, R3, R3, RZ, 0x1 ;  /* 0x0000000303057211 */ /* 0x001fc800078f08ff */
[----:B-1----:R-:W-:-:S05]  /*4f30*/  LOP3.LUT R6, R5, 0x1fffe, RZ, 0xc0, !PT ;  /* 0x0001fffe05067812 */ /* 0x002fca00078ec0ff */
[----:B------:R-:W-:-:S04]  /*4f40*/  IMAD.IADD R3, R3, 0x1, -R6 ;  /* 0x0000000103037824 */ /* 0x000fc800078e0a06 */
[----:B------:R-:W-:-:S04]  /*4f50*/  IMAD R3, R3, 0x8000, R2 ;  /* 0x0000800003037824 */ /* 0x000fc800078e0202 */
[----:B------:R-:W-:-:S05]  /*4f60*/  VIADD R3, R3, 0x400 ;  /* 0x0000040003037836 */ /* 0x000fca0000000000 */
[----:B------:R-:W-:-:S04]  /*4f70*/  SHF.R.U32.HI R3, RZ, 0x4, R3 ;  /* 0x00000004ff037819 */ /* 0x000fc80000011603 */
[----:B------:R-:W-:-:S04]  /*4f80*/  LOP3.LUT R3, R3, 0x3fff, RZ, 0xc0, !PT ;  /* 0x00003fff03037812 */ /* 0x000fc800078ec0ff */
[----:B------:R-:W-:Y:S01]  /*4f90*/  LOP3.LUT R3, R3, 0x2000000, RZ, 0xfc, !PT ;  /* 0x0200000003037812 */ /* 0x000fe200078efcff */
[----:B------:R-:W-:Y:S06]  /*4fa0*/  @!P0 BRA `(.L_x_691) ;  /* 0x0000000000048947 */ /* 0x000fec0003800000 */
[----:B------:R-:W-:Y:S01]  /*4fb0*/  BPT.TRAP 0x1 ;  /* 0x000000040000795c */ /* 0x000fe20000300000 */
.L_x_691:
[----:B------:R-:W-:Y:S01]  /*4fc0*/  IMAD R5, R18, 0x8, R2 ;  /* 0x0000000812057824 */ /* 0x000fe200078e0202 */
[----:B------:R-:W-:Y:S01]  /*4fd0*/  SHF.L.U32 R8, R23, 0x1f, RZ ;  /* 0x0000001f17087819 */ /* 0x000fe200000006ff */
[----:B------:R-:W-:Y:S01]  /*4fe0*/  VIADD R6, R2, 0x26800 ;  /* 0x0002680002067836 */ /* 0x000fe20000000000 */
[----:B------:R-:W-:Y:S02]  /*4ff0*/  BSSY B0, `(.L_x_692) ;  /* 0x0000008000007945 */ /* 0x000fe40003800000 */
[----:B------:R-:W0:Y:S02]  /*5000*/  SYNCS.PHASECHK.TRANS64.TRYWAIT P0, [R5+URZ+0x28c50], R8 ;  /* 0x028c5008050075a7 */ /* 0x000e24000800017f */
[----:B------:R-:W-:Y:S01]  /*5010*/  SHF.R.U32.HI R7, RZ, 0x4, R6 ;  /* 0x00000004ff077819 */ /* 0x000fe20000011606 */
[----:B------:R-:W-:-:S03]  /*5020*/  IMAD R6, R18, 0x1000, R3 ;  /* 0x0000100012067824 */ /* 0x000fc600078e0203 */
[----:B------:R-:W-:-:S04]  /*5030*/  LOP3.LUT R7, R7, 0x3fff, RZ, 0xc0, !PT ;  /* 0x00003fff07077812 */ /* 0x000fc800078ec0ff */
[----:B------:R-:W-:Y:S01]  /*5040*/  LOP3.LUT R12, R7, 0x10000, RZ, 0xfc, !PT ;  /* 0x00010000070c7812 */ /* 0x000fe200078efcff */
[----:B------:R-:W-:Y:S01]  /*5050*/  IMAD.MOV.U32 R7, RZ, RZ, 0x40000040 ;  /* 0x40000040ff077424 */ /* 0x000fe200078e00ff */
[----:B0-----:R-:W-:Y:S06]  /*5060*/  @!P0 BRA `(.L_x_693) ;  /* 0x0000015800c08947 */ /* 0x001fec0003800000 */
.L_x_960:
[----:B------:R-:W-:Y:S05]  /*5070*/  BSYNC B0 ;  /* 0x0000000000007941 */ /* 0x000fea0003800000 */
.L_x_692:
[----:B------:R-:W-:Y:S01]  /*5080*/  BAR.SYNC.DEFER_BLOCKING 0xe, 0x100 ;  /* 0x0384000000007b1d */ /* 0x000fe20000010000 */
[----:B------:R-:W-:Y:S01]  /*5090*/  IMAD.MOV.U32 R13, RZ, RZ, 0x40000040 ;  /* 0x40000040ff0d7424 */ /* 0x000fe200078e00ff */
[C---:B------:R-:W-:Y:S01]  /*50a0*/  R2UR UR6, R6.reuse ;  /* 0x00000000060672ca */ /* 0x040fe200000e0000 */
[----:B------:R-:W-:Y:S01]  /*50b0*/  VIADD R10, R6, 0x100 ;  /* 0x00000100060a7836 */ /* 0x000fe20000000000 */
[----:B------:R-:W-:Y:S01]  /*50c0*/  R2UR UR7, R7 ;  /* 0x00000000070772ca */ /* 0x000fe200000e0000 */
[----:B------:R-:W-:Y:S01]  /*50d0*/  IMAD.MOV.U32 R11, RZ, RZ, 0x40000040 ;  /* 0x40000040ff0b7424 */ /* 0x000fe200078e00ff */
[----:B------:R-:W-:Y:S01]  /*50e0*/  R2UR UR4, R12 ;  /* 0x000000000c0472ca */ /* 0x000fe200000e0000 */
[----:B0-----:R-:W-:Y:S01]  /*50f0*/  VIADD R8, R6, 0x80 ;  /* 0x0000008006087836 */ /* 0x001fe20000000000 */
[----:B------:R-:W-:Y:S01]  /*5100*/  R2UR UR5, R13 ;  /* 0x000000000d0572ca */ /* 0x000fe200000e0000 */
[----:B------:R-:W-:Y:S01]  /*5110*/  IMAD.MOV.U32 R9, RZ, RZ, 0x40000040 ;  /* 0x40000040ff097424 */ /* 0x000fe200078e00ff */
[----:B------:R-:W-:Y:S01]  /*5120*/  R2UR UR14, R10 ;  /* 0x000000000a0e72ca */ /* 0x000fe200000e0000 */
[----:B------:R-:W-:Y:S01]  /*5130*/  VIADD R10, R12, 0x2 ;  /* 0x000000020c0a7836 */ /* 0x000fe20000000000 */
        /* <DEDUP_REMOVED lines=11> */
[----:B------:R-:W0:Y:S01]  /*51f0*/  S2R R14, SR_TID.X ;  /* 0x00000000000e7919 */ /* 0x000e220000002100 */
[----:B------:R-:W-:Y:S01]  /*5200*/  WARPGROUP.ARRIVE ;  /* 0x00000000000079c5 */ /* 0x000fe20000000000 */
[----:B------:R-:W-:Y:S01]  /*5210*/  R2UR UR13, R9 ;  /* 0x00000000090d72ca */ /* 0x000fe200000e0000 */
[----:B------:R-:W-:Y:S01]  /*5220*/  VIADD R4, R4, 0xfffffffe ;  /* 0xfffffffe04047836 */ /* 0x000fe20000000000 */
[----:B------:R-:W-:Y:S03]  /*5230*/  BSSY B0, `(.L_x_694) ;  /* 0x00000ed000007945 */ /* 0x000fe60003800000 */
[----:B------:R-:W-:Y:S01]  /*5240*/  HGMMA.64x256x16.F32 R24, gdesc[UR4].tnspB, RZ, !UPT, gsb0 ;  /* 0x43e00000041879f0 */ /* 0x000fe2000c0008ff */
[----:B------:R-:W-:Y:S01]  /*5250*/  R2UR UR6, R6 ;  /* 0x00000000060672ca */ /* 0x000fe200000e0000 */
[----:B------:R-:W-:Y:S01]  /*5260*/  VIADD R6, R12, 0x6 ;  /* 0x000000060c067836 */ /* 0x000fe20000000000 */
[----:B------:R-:W-:Y:S01]  /*5270*/  R2UR UR7, R7 ;  /* 0x00000000070772ca */ /* 0x000fe200000e0000 */
[----:B------:R-:W-:-:S03]  /*5280*/  IMAD.MOV.U32 R7, RZ, RZ, 0x40000040 ;  /* 0x40000040ff077424 */ /* 0x000fc600078e00ff */
[----:B------:R-:W-:Y:S02]  /*5290*/  R2UR UR4, R6 ;  /* 0x00000000060472ca */ /* 0x000fe400000e0000 */
[----:B------:R-:W-:Y:S02]  /*52a0*/  R2UR UR5, R7 ;  /* 0x00000000070572ca */ /* 0x000fe400000e0000 */
        /* <DEDUP_REMOVED lines=18> */
[----:B------:R-:W-:-:S13]  /*53d0*/  ISETP.GE.AND P0, PT, R4, R0, PT ;  /* 0x000000000400720c */ /* 0x000fda0003f06270 */
[----:B0-----:R-:W-:Y:S05]  /*53e0*/  @!P0 BRA `(.L_x_695) ;  /* 0x0000000c00448947 */ /* 0x001fea0003800000 */
[----:B------:R-:W-:-:S07]  /*53f0*/  IMAD.MOV.U32 R14, RZ, RZ, R4 ;  /* 0x000000ffff0e7224 */ /* 0x000fce00078e0004 */
.L_x_701:
[----:B------:R-:W-:Y:S01]  /*5400*/  BAR.SYNC.DEFER_BLOCKING 0xe, 0x100 ;  /* 0x0384000000007b1d */ /* 0x000fe20000010000 */
[C---:B0-----:R-:W-:Y:S02]  /*5410*/  IMAD R4, R18.reuse, 0x40, R190 ;  /* 0x0000004012047824 */ /* 0x041fe400078e02be */
[----:B------:R-:W-:Y:S02]  /*5420*/  VIADD R15, R18, 0x1 ;  /* 0x00000001120f7836 */ /* 0x000fe40000000000 */
[----:B------:R-:W-:-:S03]  /*5430*/  IMAD R4, R4, 0x4, R2 ;  /* 0x0000000404047824 */ /* 0x000fc600078e0202 */
[----:B------:R-:W-:-:S04]  /*5440*/  ISETP.NE.AND P0, PT, R15, 0x2, PT ;  /* 0x000000020f00780c */ /* 0x000fc80003f05270 */
[----:B------:R-:W-:-:S05]  /*5450*/  SEL R15, R15, RZ, P0 ;  /* 0x000000ff0f0f7207 */ /* 0x000fca0000000000 */
[----:B------:R-:W-:Y:S01]  /*5460*/  IMAD.MOV.U32 R18, RZ, RZ, R15 ;  /* 0x000000ffff127224 */ /* 0x000fe200078e000f */
[----:B------:R-:W0:Y:S04]  /*5470*/  LDS R5, [R4+0x28800] ;  /* 0x0288000004057984 */ /* 0x000e280000000800 */
[----:B------:R-:W1:Y:S01]  /*5480*/  LDS R4, [R4+0x28820] ;  /* 0x0288200004047984 */ /* 0x000e620000000800 */
[-C--:B0-----:R-:W-:Y:S01]  /*5490*/  FMUL.FTZ R24, R24, R5.reuse ;  /* 0x0000000518187220 */ /* 0x081fe20000410000 */
        /* <DEDUP_REMOVED lines=67> */
[----:B------:R-:W-:-:S02]  /*58d0*/  IMAD.MOV.U32 R4, RZ, RZ, R14 ;  /* 0x000000ffff047224 */ /* 0x000fc400078e000e */
[-C--:B------:R-:W-:Y:S01]  /*58e0*/  FMUL.FTZ R32, R32, R5.reuse ;  /* 0x0000000520207220 */ /* 0x080fe20000410000 */
[-C--:B------:R-:W-:Y:S01]  /*58f0*/  FMUL.FTZ R33, R33, R5.reuse ;  /* 0x0000000521217220 */ /* 0x080fe20000410000 */
[-C--:B------:R-:W-:Y:S01]  /*5900*/  FMUL.FTZ R36, R36, R5.reuse ;  /* 0x0000000524247220 */ /* 0x080fe20000410000 */
[-C--:B------:R-:W-:Y:S01]  /*5910*/  FMUL.FTZ R37, R37, R5.reuse ;  /* 0x0000000525257220 */ /* 0x080fe20000410000 */
[----:B------:R-:W-:Y:S01]  /*5920*/  ISETP.GT.AND P1, PT, R4, R0, PT ;  /* 0x000000000400720c */ /* 0x000fe20003f24270 */
[----:B------:R-:W-:Y:S02]  /*5930*/  IMAD.U32 R4, RZ, RZ, UR37 ;  /* 0x00000025ff047e24 */ /* 0x000fe4000f8e00ff */
[-C--:B------:R-:W-:Y:S01]  /*5940*/  FMUL.FTZ R40, R40, R5.reuse ;  /* 0x0000000528287220 */ /* 0x080fe20000410000 */
[-C--:B------:R-:W-:Y:S01]  /*5950*/  FMUL.FTZ R41, R41, R5.reuse ;  /* 0x0000000529297220 */ /* 0x080fe20000410000 */
[-C--:B------:R-:W-:Y:S01]  /*5960*/  FMUL.FTZ R44, R44, R5.reuse ;  /* 0x000000052c2c7220 */ /* 0x080fe20000410000 */
[-C--:B------:R-:W-:Y:S01]  /*5970*/  FMUL.FTZ R45, R45, R5.reuse ;  /* 0x000000052d2d7220 */ /* 0x080fe20000410000 */
[----:B------:R-:W-:Y:S01]  /*5980*/  ISETP.NE.AND P2, PT, R4, 0x3, PT ;  /* 0x000000030400780c */ /* 0x000fe20003f45270 */
[-C--:B------:R-:W-:Y:S01]  /*5990*/  FMUL.FTZ R48, R48, R5.reuse ;  /* 0x0000000530307220 */ /* 0x080fe20000410000 */
[----:B------:R-:W-:Y:S01]  /*59a0*/  SEL R4, RZ, 0x1, P0 ;  /* 0x00000001ff047807 */ /* 0x000fe20000000000 */
        /* <DEDUP_REMOVED lines=51> */
[----:B------:R-:W-:Y:S01]  /*5ce0*/  LOP3.LUT R23, R23, R4, RZ, 0x3c, !PT ;  /* 0x0000000417177212 */ /* 0x000fe200078e3cff */
[----:B------:R-:W-:Y:S01]  /*5cf0*/  VIADD R14, R14, 0xffffffff ;  /* 0xffffffff0e0e7836 */ /* 0x000fe20000000000 */
[----:B------:R-:W-:Y:S06]  /*5d00*/  @!P2 BRA `(.L_x_696) ;  /* 0x000000000004a947 */ /* 0x000fec0003800000 */
[----:B------:R-:W-:Y:S01]  /*5d10*/  BPT.TRAP 0x1 ;  /* 0x000000040000795c */ /* 0x000fe20000300000 */
.L_x_696:
[----:B------:R-:W-:Y:S01]  /*5d20*/  IMAD R4, R18, 0x8, R2 ;  /* 0x0000000812047824 */ /* 0x000fe200078e0202 */
[----:B------:R-:W-:-:S04]  /*5d30*/  SHF.L.U32 R5, R23, 0x1f, RZ ;  /* 0x0000001f17057819 */ /* 0x000fc800000006ff */
[----:B------:R0:W1:Y:S01]  /*5d40*/  SYNCS.PHASECHK.TRANS64.TRYWAIT P0, [R4+URZ+0x28c50], R5 ;  /* 0x028c5005040075a7 */ /* 0x000062000800017f */
[----:B------:R-:W-:Y:S05]  /*5d50*/  @!P2 BRA `(.L_x_697) ;  /* 0x000000000004a947 */ /* 0x000fea0003800000 */
[----:B------:R-:W-:Y:S01]  /*5d60*/  BPT.TRAP 0x1 ;  /* 0x000000040000795c */ /* 0x000fe20000300000 */
.L_x_697:
[----:B------:R-:W-:Y:S04]  /*5d70*/  BSSY B1, `(.L_x_698) ;  /* 0x0000004000017945 */ /* 0x000fe80003800000 */
[----:B-1----:R-:W-:Y:S05]  /*5d80*/  @P0 BRA `(.L_x_699) ;  /* 0x0000000000080947 */ /* 0x002fea0003800000 */
[----:B------:R-:W1:Y:S02]  /*5d90*/  SYNCS.PHASECHK.TRANS64.TRYWAIT P0, [R4+URZ+0x28c50], R5 ;  /* 0x028c5005040075a7 */ /* 0x000e64000800017f */
[----:B-1----:R-:W-:Y:S05]  /*5da0*/  @!P0 BRA `(.L_x_700) ;  /* 0x0000014c00848947 */ /* 0x002fea0003800000 */
.L_x_699:
[----:B------:R-:W-:Y:S05]  /*5db0*/  BSYNC B1 ;  /* 0x0000000000017941 */ /* 0x000fea0003800000 */
.L_x_698:
[----:B01----:R-:W-:Y:S01]  /*5dc0*/  IMAD.MOV.U32 R5, RZ, RZ, 0x40000040 ;  /* 0x40000040ff057424 */ /* 0x003fe200078e00ff */
[----:B------:R-:W-:Y:S01]  /*5dd0*/  WARPGROUP.ARRIVE ;  /* 0x00000000000079c5 */ /* 0x000fe20000000000 */
[----:B------:R-:W-:-:S05]  /*5de0*/  IMAD R4, R18, 0x1000, R3 ;  /* 0x0000100012047824 */ /* 0x000fca00078e0203 */
[----:B------:R-:W0:Y:S01]  /*5df0*/  S2R R20, SR_TID.X ;  /* 0x0000000000147919 */ /* 0x000e220000002100 */
[----:B------:R-:W-:Y:S01]  /*5e00*/  IMAD.MOV.U32 R13, RZ, RZ, 0x40000040 ;  /* 0x40000040ff0d7424 */ /* 0x000fe200078e00ff */
[----:B------:R-:W-:Y:S01]  /*5e10*/  R2UR UR7, R5 ;  /* 0x00000000050772ca */ /* 0x000fe200000e0000 */
[----:B------:R-:W-:Y:S01]  /*5e20*/  VIADD R5, R2, 0x26800 ;  /* 0x0002680002057836 */ /* 0x000fe20000000000 */
[----:B------:R-:W-:Y:S02]  /*5e30*/  R2UR UR6, R4 ;  /* 0x00000000040672ca */ /* 0x000fe400000e0000 */
[----:B------:R-:W-:Y:S01]  /*5e40*/  R2UR UR5, R13 ;  /* 0x000000000d0572ca */ /* 0x000fe200000e0000 */
[----:B------:R-:W-:Y:S01]  /*5e50*/  IMAD.MOV.U32 R13, RZ, RZ, 0x40000040 ;  /* 0x40000040ff0d7424 */ /* 0x000fe200078e00ff */
[----:B------:R-:W-:-:S04]  /*5e60*/  SHF.R.U32.HI R5, RZ, 0x4, R5 ;  /* 0x00000004ff057819 */ /* 0x000fc80000011605 */
[----:B------:R-:W-:-:S04]  /*5e70*/  LOP3.LUT R5, R5, 0x3fff, RZ, 0xc0, !PT ;  /* 0x00003fff05057812 */ /* 0x000fc800078ec0ff */
[----:B------:R-:W-:Y:S01]  /*5e80*/  LOP3.LUT R12, R5, 0x10000, RZ, 0xfc, !PT ;  /* 0x00010000050c7812 */ /* 0x000fe200078efcff */
[----:B------:R-:W-:-:S03]  /*5e90*/  IMAD.MOV.U32 R5, RZ, RZ, 0x40000040 ;  /* 0x40000040ff057424 */ /* 0x000fc600078e00ff */
[----:B------:R-:W-:Y:S01]  /*5ea0*/  R2UR UR4, R12 ;  /* 0x000000000c0472ca */ /* 0x000fe200000e0000 */
[----:B------:R-:W-:Y:S01]  /*5eb0*/  VIADD R12, R4, 0x80 ;  /* 0x00000080040c7836 */ /* 0x000fe20000000000 */
[----:B0-----:R-:W-:-:S11]  /*5ec0*/  LOP3.LUT R20, R20, 0x7f, RZ, 0xc0, !PT ;  /* 0x0000007f14147812 */ /* 0x001fd600078ec0ff */
[----:B------:R-:W-:Y:S01]  /*5ed0*/  HGMMA.64x256x16.F32 R24, gdesc[UR4].tnspB, R24, gsb0 ;  /* 0x43e00000041879f0 */ /* 0x000fe20008000818 */
[----:B------:R-:W-:Y:S01]  /*5ee0*/  R2UR UR6, R12 ;  /* 0x000000000c0672ca */ /* 0x000fe200000e0000 */
[----:B------:R-:W-:Y:S01]  /*5ef0*/  VIADD R12, R4, 0x100 ;  /* 0x00000100040c7836 */ /* 0x000fe20000000000 */
[----:B------:R-:W-:Y:S01]  /*5f00*/  R2UR UR7, R13 ;  /* 0x000000000d0772ca */ /* 0x000fe200000e0000 */
[----:B------:R-:W-:Y:S01]  /*5f10*/  IMAD.MOV.U32 R13, RZ, RZ, 0x40000040 ;  /* 0x40000040ff0d7424 */ /* 0x000fe200078e00ff */
[----:B------:R-:W-:Y:S01]  /*5f20*/  R2UR UR4, R10 ;  /* 0x000000000a0472ca */ /* 0x000fe200000e0000 */
[----:B------:R-:W-:Y:S01]  /*5f30*/  VIADD R4, R4, 0x180 ;  /* 0x0000018004047836 */ /* 0x000fe20000000000 */
[----:B------:R-:W-:Y:S02]  /*5f40*/  R2UR UR5, R11 ;  /* 0x000000000b0572ca */ /* 0x000fe400000e0000 */
[----:B------:R-:W-:Y:S01]  /*5f50*/  ISETP.NE.AND P0, PT, R20, RZ, PT ;  /* 0x000000ff1400720c */ /* 0x000fe20003f05270 */
[----:B------:R-:W-:-:S02]  /*5f60*/  WARPGROUP.DEPBAR.LE gsb0, 0x0 ;  /* 0x00008000000079c5 */ /* 0x000fc40000010000 */
[----:B------:R-:W-:-:S15]  /*5f70*/  WARPGROUP.ARRIVE ;  /* 0x00000000000079c5 */ /* 0x000fde0000000000 */
[----:B------:R-:W-:-:S01]  /*5f80*/  NOP ;  /* 0x0000000000007918 */ /* 0x000fc20000000000 */
[----:B------:R-:W-:Y:S01]  /*5f90*/  HGMMA.64x256x16.F32 R24, gdesc[UR4].tnspB, R24, gsb0 ;  /* 0x43e00000041879f0 */ /* 0x000fe20008000818 */
[----:B------:R-:W-:Y:S02]  /*5fa0*/  R2UR UR6, R12 ;  /* 0x000000000c0672ca */ /* 0x000fe400000e0000 */
[----:B------:R-:W-:Y:S02]  /*5fb0*/  R2UR UR7, R13 ;  /* 0x000000000d0772ca */ /* 0x000fe400000e0000 */
[----:B------:R-:W-:Y:S02]  /*5fc0*/  R2UR UR4, R8 ;  /* 0x00000000080472ca */ /* 0x000fe400000e0000 */
[----:B------:R-:W-:Y:S01]  /*5fd0*/  R2UR UR5, R9 ;  /* 0x00000000090572ca */ /* 0x000fe200000e0000 */
[----:B------:R-:W-:Y:S02]  /*5fe0*/  WARPGROUP.DEPBAR.LE gsb0, 0x0 ;  /* 0x00008000000079c5 */ /* 0x000fe40000010000 */
[----:B------:R-:W-:-:S15]  /*5ff0*/  WARPGROUP.ARRIVE ;  /* 0x00000000000079c5 */ /* 0x000fde0000000000 */
[----:B------:R-:W-:-:S03]  /*6000*/  NOP ;  /* 0x0000000000007918 */ /* 0x000fc60000000000 */
[----:B------:R-:W-:Y:S01]  /*6010*/  HGMMA.64x256x16.F32 R24, gdesc[UR4].tnspB, R24, gsb0 ;  /* 0x43e00000041879f0 */ /* 0x000fe20008000818 */
[----:B------:R-:W-:Y:S01]  /*6020*/  R2UR UR6, R4 ;  /* 0x00000000040672ca */ /* 0x000fe200000e0000 */
[----:B------:R-:W-:Y:S01]  /*6030*/  @!P0 IMAD R4, R15, 0x8, R2 ;  /* 0x000000080f048824 */ /* 0x000fe200078e0202 */
[----:B------:R-:W-:Y:S02]  /*6040*/  R2UR UR7, R5 ;  /* 0x00000000050772ca */ /* 0x000fe400000e0000 */
[----:B------:R-:W-:Y:S01]  /*6050*/  R2UR UR4, R6 ;  /* 0x00000000060472ca */ /* 0x000fe200000e0000 */
[----:B------:R-:W-:Y:S01]  /*6060*/  @!P0 VIADD R4, R4, 0x28c60 ;  /* 0x00028c6004048836 */ /* 0x000fe20000000000 */
[----:B------:R-:W-:-:S04]  /*6070*/  R2UR UR5, R7 ;  /* 0x00000000070572ca */ /* 0x000fc800000e0000 */
[----:B------:R-:W-:Y:S01]  /*6080*/  @!P0 PRMT R4, RZ, 0x654, R4 ;  /* 0x00000654ff048816 */ /* 0x000fe20000000004 */
[----:B------:R-:W-:Y:S02]  /*6090*/  WARPGROUP.DEPBAR.LE gsb0, 0x0 ;  /* 0x00008000000079c5 */ /* 0x000fe40000010000 */
[----:B------:R-:W-:-:S14]  /*60a0*/  WARPGROUP.ARRIVE ;  /* 0x00000000000079c5 */ /* 0x000fdc0000000000 */
[----:B------:R-:W-:Y:S03]  /*60b0*/  HGMMA.64x256x16.F32 R24, gdesc[UR4].tnspB, R24, gsb0 ;  /* 0x43e00000041879f0 */ /* 0x000fe60008000818 */
[----:B------:R-:W-:Y:S02]  /*60c0*/  WARPGROUP.DEPBAR.LE gsb0, 0x0 ;  /* 0x00008000000079c5 */ /* 0x000fe40000010000 */
[----:B------:R-:W-:Y:S06]  /*60d0*/  BAR.ARV 0xf, 0x100 ;  /* 0x03c4000000007b1d */ /* 0x000fec0000002000 */
[----:B------:R0:W-:Y:S01]  /*60e0*/  @!P0 SYNCS.ARRIVE.TRANS64.RED.A1T0 RZ, [R4+URZ], RZ ;  /* 0x000000ff04ff89a7 */ /* 0x0001e2000810043f */
[----:B------:R-:W-:Y:S05]  /*60f0*/  @P1 BRA `(.L_x_701) ;  /* 0xfffffff000c01947 */ /* 0x000fea000383ffff */
.L_x_695:
[----:B------:R-:W-:Y:S05]  /*6100*/  BSYNC B0 ;  /* 0x0000000000007941 */ /* 0x000fea0003800000 */
.L_x_694:
[----:B------:R-:W-:Y:S01]  /*6110*/  BAR.SYNC.DEFER_BLOCKING 0xe, 0x100 ;  /* 0x0384000000007b1d */ /* 0x000fe20000010000 */
[C---:B------:R-:W-:Y:S01]  /*6120*/  IMAD R0, R18.reuse, 0x40, R190 ;  /* 0x0000004012007824 */ /* 0x040fe200078e02be */
[----:B------:R-:W-:Y:S01]  /*6130*/  PLOP3.LUT P0, PT, PT, PT, PT, 0x8, 0x0 ;  /* 0x000000000000781c */ /* 0x000fe20003f0e170 */
[----:B------:R-:W-:Y:S02]  /*6140*/  VIADD R18, R18, 0x1 ;  /* 0x0000000112127836 */ /* 0x000fe40000000000 */
[----:B------:R-:W-:Y:S02]  /*6150*/  IMAD R2, R0, 0x4, R2 ;  /* 0x0000000400027824 */ /* 0x000fe400078e0202 */
[----:B------:R-:W-:Y:S01]  /*6160*/  IMAD.MOV.U32 R20, RZ, RZ, RZ ;  /* 0x000000ffff147224 */ /* 0x000fe200078e00ff */
[----:B------:R-:W-:Y:S01]  /*6170*/  ISETP.NE.AND P1, PT, R18, 0x2, PT ;  /* 0x000000021200780c */ /* 0x000fe20003f25270 */
[----:B------:R-:W-:-:S03]  /*6180*/  IMAD.MOV.U32 R3, RZ, RZ, RZ ;  /* 0x000000ffff037224 */ /* 0x000fc600078e00ff */
[----:B------:R-:W-:Y:S01]  /*6190*/  SEL R18, R18, RZ, P1 ;  /* 0x000000ff12127207 */ /* 0x000fe20000800000 */
        /* <DEDUP_REMOVED lines=66> */
[----:B------:R-:W-:Y:S01]  /*65c0*/  SEL R0, RZ, 0x1, P1 ;  /* 0x00000001ff007807 */ /* 0x000fe20000800000 */
        /* <DEDUP_REMOVED lines=65> */
[----:B------:R-:W-:Y:S06]  /*69e0*/  BAR.ARV 0xf, 0x100 ;  /* 0x03c4000000007b1d */ /* 0x000fec0000002000 */
[----:B------:R-:W-:Y:S05]  /*69f0*/  BRA `(.L_x_690) ;  /* 0x0000006400987947 */ /* 0x000fea0003800000 */
.L_x_687:
[----:B------:R-:W2:Y:S01]  /*6a00*/  LDL R0, [R1+0x28] ;  /* 0x0000280001007983 */ /* 0x000ea20000100800 */
[----:B------:R-:W-:Y:S01]  /*6a10*/  BSSY B0, `(.L_x_702) ;  /* 0x000001f000007945 */ /* 0x000fe20003800000 */
[----:B------:R-:W-:Y:S01]  /*6a20*/  IMAD.MOV.U32 R3, RZ, RZ, RZ ;  /* 0x000000ffff037224 */ /* 0x000fe200078e00ff */
[----:B--2---:R-:W-:-:S13]  /*6a30*/  LOP3.LUT P1, RZ, R0, 0x2, RZ, 0xc0, !PT ;  /* 0x0000000200ff7812 */ /* 0x004fda000782c0ff */
[----:B------:R-:W-:Y:S05]  /*6a40*/  @!P1 BRA `(.L_x_703) ;  /* 0x00000000006c9947 */ /* 0x000fea0003800000 */
[-C--:B------:R-:W-:Y:S02]  /*6a50*/  IABS R3, R9.reuse ;  /* 0x0000000900037213 */ /* 0x080fe40000000000 */
[----:B------:R-:W-:Y:S02]  /*6a60*/  IADD3 R0, R168, -0x1, R9 ;  /* 0xffffffffa8007810 */ /* 0x000fe40007ffe009 */
[----:B-1----:R-:W0:Y:S01]  /*6a70*/  I2F.RP R6, R3 ;  /* 0x0000000300067306 */ /* 0x002e220000209400 */
        /* <DEDUP_REMOVED lines=24> */
.L_x_703:
[----:B------:R-:W-:Y:S05]  /*6c00*/  BSYNC B0 ;  /* 0x0000000000007941 */ /* 0x000fea0003800000 */
.L_x_702:
        /* <DEDUP_REMOVED lines=72> */
[----:B------:R-:W-:Y:S03]  /*7090*/  BSSY B6, `(.L_x_704) ;  /* 0x000001c000067945 */ /* 0x000fe60003800000 */
[----:B--2---:R-:W0:Y:S02]  /*70a0*/  SHFL.IDX PT, R0, R0, RZ, 0x1f ;  /* 0x00001fff00007589 */ /* 0x004e2400000e0000 */
[----:B0-----:R-:W-:-:S04]  /*70b0*/  LEA.HI R3, R0, R0, RZ, 0x1 ;  /* 0x0000000000037211 */ /* 0x001fc800078f08ff */
        /* <DEDUP_REMOVED lines=25> */
.L_x_705:
[----:B------:R-:W-:Y:S05]  /*7250*/  BSYNC B6 ;  /* 0x0000000000067941 */ /* 0x000fea0003800000 */
.L_x_704:
[----:B------:R-:W-:Y:S02]  /*7260*/  ULDC UR4, c[0x0][0x3f4] ;  /* 0x0000fd0000047ab9 */ /* 0x000fe40000000800 */
[----:B------:R-:W-:-:S13]  /*7270*/  ISETP.LT.AND P0, PT, RZ, UR4, PT ;  /* 0x00000004ff007c0c */ /* 0x000fda000bf01270 */
[----:B------:R-:W-:Y:S05]  /*7280*/  @P0 BRA `(.L_x_706) ;  /* 0x00000000003c0947 */ /* 0x000fea0003800000 */
[----:B------:R-:W-:-:S04]  /*7290*/  LEA.HI R0, R209, R209, RZ, 0x1 ;  /* 0x000000d1d1007211 */ /* 0x000fc800078f08ff */
[----:B------:R-:W-:-:S05]  /*72a0*/  LOP3.LUT R0, R0, 0xfffffffe, RZ, 0xc0, !PT ;  /* 0xfffffffe00007812 */ /* 0x000fca00078ec0ff */
[----:B------:R-:W-:-:S05]  /*72b0*/  IMAD.IADD R0, R209, 0x1, -R0 ;  /* 0x00000001d1007824 */ /* 0x000fca00078e0a00 */
[----:B------:R-:W-:-:S04]  /*72c0*/  SHF.L.U32 R3, R0, 0x1f, RZ ;  /* 0x0000001f00037819 */ /* 0x000fc800000006ff */
[----:B------:R0:W2:Y:S03]  /*72d0*/  SYNCS.PHASECHK.TRANS64.TRYWAIT P0, [R2+URZ+0x28c00], R3 ;  /* 0x028c0003020075a7 */ /* 0x0000a6000800017f */
[----:B--2---:R-:W-:Y:S05]  /*72e0*/  @!P0 NANOSLEEP.SYNCS 0x989680 ;  /* 0x009896800000895d */ /* 0x004fea0003900000 */
[----:B------:R-:W2:Y:S01]  /*72f0*/  @!P0 SYNCS.PHASECHK.TRANS64 P0, [R2+URZ+0x28c00], R3 ;  /* 0x028c0003020085a7 */ /* 0x000ea2000800007f */
[----:B------:R-:W-:Y:S04]  /*7300*/  BSSY B0, `(.L_x_707) ;  /* 0x0000006000007945 */ /* 0x000fe80003800000 */
[----:B--2---:R-:W-:Y:S05]  /*7310*/  @P0 BRA `(.L_x_708) ;  /* 0x0000000000100947 */ /* 0x004fea0003800000 */
.L_x_709:
[----:B--2---:R2:W3:Y:S02]  /*7320*/  SYNCS.PHASECHK.TRANS64.TRYWAIT P0, [R2+URZ+0x28c00], R3 ;  /* 0x028c0003020075a7 */ /* 0x0044e4000800017f */
[----:B---3--:R-:W-:Y:S05]  /*7330*/  @!P0 NANOSLEEP.SYNCS 0x989680 ;  /* 0x009896800000895d */ /* 0x008fea0003900000 */
[----:B------:R-:W3:Y:S02]  /*7340*/  @!P0 SYNCS.PHASECHK.TRANS64 P0, [R2+URZ+0x28c00], R3 ;  /* 0x028c0003020085a7 */ /* 0x000ee4000800007f */
[----:B---3--:R-:W-:Y:S05]  /*7350*/  @!P0 BRA `(.L_x_709) ;  /* 0xfffffffc00f08947 */ /* 0x008fea000383ffff */
.L_x_708:
[----:B------:R-:W-:Y:S05]  /*7360*/  BSYNC B0 ;  /* 0x0000000000007941 */ /* 0x000fea0003800000 */
.L_x_707:
[----:B------:R-:W-:Y:S05]  /*7370*/  BRA `(.L_x_710) ;  /* 0x0000002000b07947 */ /* 0x000fea0003800000 */
.L_x_706:
[----:B-----5:R-:W-:Y:S01]  /*7380*/  SHF.R.S32.HI R0, RZ, 0x1f, R154 ;  /* 0x0000001fff007819 */ /* 0x020fe2000001149a */
[----:B------:R-:W-:Y:S01]  /*7390*/  VIADD R4, R2, 0x20400 ;  /* 0x0002040002047836 */ /* 0x000fe20000000000 */
[----:B------:R-:W-:Y:S01]  /*73a0*/  ULDC.64 UR4, c[0x0][0x3f8] ;  /* 0x0000fe0000047ab9 */ /* 0x000fe20000000a00 */
[----:B------:R-:W-:Y:S01]  /*73b0*/  ULDC.64 UR6, c[0x0][0x408] ;  /* 0x0001020000067ab9 */ /* 0x000fe20000000a00 */
[----:B------:R-:W-:Y:S01]  /*73c0*/  IMAD.WIDE.U32 R26, R154, UR4, RZ ;  /* 0x000000049a1a7c25 */ /* 0x000fe2000f8e00ff */
[----:B------:R-:W-:Y:S01]  /*73d0*/  BSSY B6, `(.L_x_711) ;  /* 0x0000020000067945 */ /* 0x000fe20003800000 */
[----:B------:R-:W-:Y:S02]  /*73e0*/  LOP3.LUT P0, RZ, R4, 0x3ff, RZ, 0xc0, !PT ;  /* 0x000003ff04ff7812 */ /* 0x000fe4000780c0ff */
[C---:B------:R-:W-:Y:S02]  /*73f0*/  IMAD R3, R0.reuse, UR4, RZ ;  /* 0x0000000400037c24 */ /* 0x040fe4000f8e02ff */
[----:B-1----:R-:W-:-:S02]  /*7400*/  IMAD R7, R0, UR6, RZ ;  /* 0x0000000600077c24 */ /* 0x002fc4000f8e02ff */
[C---:B------:R-:W-:Y:S01]  /*7410*/  IMAD R3, R154.reuse, UR5, R3 ;  /* 0x000000059a037c24 */ /* 0x040fe2000f8e0203 */
[----:B------:R-:W-:Y:S01]  /*7420*/  ULDC.64 UR4, c[0x0][0x3e8] ;  /* 0x0000fa0000047ab9 */ /* 0x000fe20000000a00 */
[----:B------:R-:W-:Y:S01]  /*7430*/  IMAD.WIDE.U32 R4, R154, UR6, RZ ;  /* 0x000000069a047c25 */ /* 0x000fe2000f8e00ff */
[----:B------:R-:W-:-:S03]  /*7440*/  LEA R25, P1, R26, UR4, 0x1 ;  /* 0x000000041a197c11 */ /* 0x000fc6000f8208ff */
[----:B------:R-:W-:Y:S01]  /*7450*/  IMAD R9, R154, UR7, R7 ;  /* 0x000000079a097c24 */ /* 0x000fe2000f8e0207 */
[----:B------:R-:W-:Y:S01]  /*7460*/  ULDC.64 UR6, c[0x0][0x400] ;  /* 0x0001000000067ab9 */ /* 0x000fe20000000a00 */
[----:B------:R-:W-:Y:S01]  /*7470*/  IMAD.IADD R7, R3, 0x1, R27 ;  /* 0x0000000103077824 */ /* 0x000fe200078e021b */
[----:B------:R-:W-:Y:S01]  /*7480*/  LEA R28, P2, R4, UR6, 0x1 ;  /* 0x00000006041c7c11 */ /* 0x000fe2000f8408ff */
[----:B------:R-:W-:-:S03]  /*7490*/  IMAD.IADD R3, R9, 0x1, R5 ;  /* 0x0000000109037824 */ /* 0x000fc600078e0205 */
[----:B------:R-:W-:Y:S02]  /*74a0*/  LEA.HI.X R26, R26, UR5, R7, 0x1, P1 ;  /* 0x000000051a1a7c11 */ /* 0x000fe400088f0c07 */
[----:B------:R-:W-:Y:S01]  /*74b0*/  LEA.HI.X R24, R4, UR7, R3, 0x1, P2 ;  /* 0x0000000704187c11 */ /* 0x000fe200090f0c03 */
[----:B------:R-:W-:Y:S06]  /*74c0*/  @!P0 BRA `(.L_x_712) ;  /* 0x0000000000408947 */ /* 0x000fec0003800000 */
        /* <DEDUP_REMOVED lines=16> */
.L_x_712:
[----:B------:R-:W-:Y:S05]  /*75d0*/  BSYNC B6 ;  /* 0x0000000000067941 */ /* 0x000fea0003800000 */
.L_x_711:
[----:B------:R-:W-:Y:S01]  /*75e0*/  ULDC.U8 UR4, c[0x0][0x410] ;  /* 0x0001040000047ab9 */ /* 0x000fe20000000000 */
[----:B------:R-:W-:Y:S01]  /*75f0*/  BSSY B0, `(.L_x_713) ;  /* 0x00001fc000007945 */ /* 0x000fe20003800000 */
[----:B------:R-:W-:Y:S01]  /*7600*/  ISETP.NE.AND P0, PT, RZ, UR4, PT ;  /* 0x00000004ff007c0c */ /* 0x000fe2000bf05270 */
[----:B------:R-:W-:-:S12]  /*7610*/  IMAD R4, R153, 0x40, R19 ;  /* 0x0000004099047824 */ /* 0x000fd800078e0213 */
[----:B------:R-:W-:Y:S05]  /*7620*/  @!P0 BRA `(.L_x_714) ;  /* 0x00000010000c8947 */ /* 0x000fea0003800000 */
[----:B------:R-:W-:-:S03]  /*7630*/  UMOV UR4, 0xffffffff ;  /* 0xffffffff00047882 */ /* 0x000fc60000000000 */
[----:B------:R-:W-:Y:S05]  /*7640*/  BRA.DIV UR4, `(.L_x_715) ;  /* 0x0000013604707947 */ /* 0x000fea000b800000 */
[----:B------:R0:W1:Y:S04]  /*7650*/  SHFL.IDX PT, R3, R26, RZ, 0x1c1f ;  /* 0x001c1fff1a037589 */ /* 0x00006800000e0000 */
[----:B------:R0:W2:Y:S04]  /*7660*/  SHFL.IDX PT, R0, R25, RZ, 0x1c1f ;  /* 0x001c1fff19007589 */ /* 0x0000a800000e0000 */
[----:B------:R-:W3:Y:S04]  /*7670*/  SHFL.IDX PT, R24, R24, RZ, 0x1c1f ;  /* 0x001c1fff18187589 */ /* 0x000ee800000e0000 */
[----:B------:R0:W4:Y:S02]  /*7680*/  SHFL.IDX PT, R21, R28, RZ, 0x1c1f ;  /* 0x001c1fff1c157589 */ /* 0x00012400000e0000 */
.L_x_966:
[----:B------:R-:W-:Y:S01]  /*7690*/  ULDC UR4, c[0x0][0x448] ;  /* 0x0001120000047ab9 */ /* 0x000fe20000000800 */
[----:B------:R-:W-:Y:S01]  /*76a0*/  IMAD.SHL.U32 R5, R188, 0x40, RZ ;  /* 0x00000040bc057824 */ /* 0x000fe200078e00ff */
[----:B------:R-:W-:Y:S01]  /*76b0*/  BSSY B1, `(.L_x_716) ;  /* 0x0000028000017945 */ /* 0x000fe20003800000 */
[----:B0-----:R-:W-:Y:S01]  /*76c0*/  IMAD R25, R155, UR4, RZ ;  /* 0x000000049b197c24 */ /* 0x001fe2000f8e02ff */
[----:B------:R-:W-:Y:S02]  /*76d0*/  CS2R R8, SRZ ;  /* 0x0000000000087805 */ /* 0x000fe4000001ff00 */
[----:B------:R-:W-:Y:S02]  /*76e0*/  LOP3.LUT R5, R5, 0x1c0, RZ, 0xc0, !PT ;  /* 0x000001c005057812 */ /* 0x000fe400078ec0ff */
[----:B------:R-:W-:Y:S01]  /*76f0*/  ISETP.GE.AND P0, PT, R4, R25, PT ;  /* 0x000000190400720c */ /* 0x000fe20003f06270 */
[----:B------:R-:W-:Y:S01]  /*7700*/  IMAD R25, R153, -0x40, R25 ;  /* 0xffffffc099197824 */ /* 0x000fe200078e0219 */
[----:B------:R-:W-:-:S02]  /*7710*/  LOP3.LUT R6, R5, 0x18, R16, 0xf8, !PT ;  /* 0x0000001805067812 */ /* 0x000fc400078ef810 */
[----:B------:R-:W-:Y:S02]  /*7720*/  SHF.R.U32.HI R7, RZ, 0x3, R5 ;  /* 0x00000003ff077819 */ /* 0x000fe40000011605 */
[----:B------:R-:W-:Y:S02]  /*7730*/  LEA.HI R5, R209, R209, RZ, 0x1 ;  /* 0x000000d1d1057211 */ /* 0x000fe400078f08ff */
[----:B------:R-:W-:Y:S02]  /*7740*/  LOP3.LUT R30, R6, R7, RZ, 0x3c, !PT ;  /* 0x00000007061e7212 */ /* 0x000fe400078e3cff */
[----:B------:R-:W-:Y:S02]  /*7750*/  CS2R R6, SRZ ;  /* 0x0000000000067805 */ /* 0x000fe4000001ff00 */
[----:B------:R-:W-:Y:S02]  /*7760*/  LOP3.LUT R10, R5, 0xfffffffe, RZ, 0xc0, !PT ;  /* 0xfffffffe050a7812 */ /* 0x000fe400078ec0ff */
[----:B------:R-:W-:-:S03]  /*7770*/  CS2R R4, SRZ ;  /* 0x0000000000047805 */ /* 0x000fc6000001ff00 */
[----:B------:R-:W-:Y:S01]  /*7780*/  IMAD.IADD R28, R209, 0x1, -R10 ;  /* 0x00000001d11c7824 */ /* 0x000fe200078e0a0a */
[----:B------:R-:W-:Y:S01]  /*7790*/  CS2R R10, SRZ ;  /* 0x00000000000a7805 */ /* 0x000fe2000001ff00 */
[----:B------:R-:W-:Y:S06]  /*77a0*/  @P0 BRA `(.L_x_717) ;  /* 0x0000000000600947 */ /* 0x000fec0003800000 */
[----:B------:R-:W-:Y:S01]  /*77b0*/  ULDC UR4, c[0x0][0x3f4] ;  /* 0x0000fd0000047ab9 */ /* 0x000fe20000000800 */
[C---:B------:R-:W-:Y:S01]  /*77c0*/  IMAD.SHL.U32 R14, R189.reuse, 0x2, RZ ;  /* 0x00000002bd0e7824 */ /* 0x040fe200078e00ff */
[C---:B------:R-:W-:Y:S01]  /*77d0*/  ISETP.GE.AND P3, PT, R189.reuse, UR4, PT ;  /* 0x00000004bd007c0c */ /* 0x040fe2000bf66270 */
[----:B--2---:R-:W-:Y:S01]  /*77e0*/  IMAD.MOV.U32 R4, RZ, RZ, R0 ;  /* 0x000000ffff047224 */ /* 0x004fe200078e0000 */
[----:B------:R-:W-:Y:S01]  /*77f0*/  ISETP.GE.AND P2, PT, R184, UR4, PT ;  /* 0x00000004b8007c0c */ /* 0x000fe2000bf46270 */
[----:B-1----:R-:W-:Y:S01]  /*7800*/  IMAD.MOV.U32 R5, RZ, RZ, R3 ;  /* 0x000000ffff057224 */ /* 0x002fe200078e0003 */
[----:B------:R-:W-:Y:S01]  /*7810*/  SHF.R.S32.HI R6, RZ, 0x1f, R189 ;  /* 0x0000001fff067819 */ /* 0x000fe200000114bd */
[----:B---3--:R-:W-:Y:S01]  /*7820*/  IMAD.MOV.U32 R7, RZ, RZ, R24 ;  /* 0x000000ffff077224 */ /* 0x008fe200078e0018 */
[----:B------:R-:W-:Y:S02]  /*7830*/  CS2R R8, SRZ ;  /* 0x0000000000087805 */ /* 0x000fe4000001ff00 */
[----:B------:R-:W-:Y:S01]  /*7840*/  SHF.L.U64.HI R15, R189, 0x1, R6 ;  /* 0x00000001bd0f7819 */ /* 0x000fe20000010206 */
[----:B----4-:R-:W-:-:S04]  /*7850*/  IMAD.MOV.U32 R6, RZ, RZ, R21 ;  /* 0x000000ffff067224 */ /* 0x010fc800078e0015 */
[-C--:B------:R-:W-:Y:S02]  /*7860*/  @!P3 IADD3 R12, P0, R0, R14.reuse, RZ ;  /* 0x0000000e000cb210 */ /* 0x080fe40007f1e0ff */
[----:B------:R-:W-:Y:S01]  /*7870*/  @!P3 IADD3 R14, P1, R21, R14, RZ ;  /* 0x0000000e150eb210 */ /* 0x000fe20007f3e0ff */
[C---:B------:R-:W-:Y:S01]  /*7880*/  @!P2 IMAD.WIDE R26, R184.reuse, 0x2, R4 ;  /* 0x00000002b81aa825 */ /* 0x040fe200078e0204 */
[----:B------:R-:W-:Y:S02]  /*7890*/  CS2R R4, SRZ ;  /* 0x0000000000047805 */ /* 0x000fe4000001ff00 */
[----:B------:R-:W-:Y:S01]  /*78a0*/  CS2R R10, SRZ ;  /* 0x00000000000a7805 */ /* 0x000fe2000001ff00 */
[----:B------:R-:W-:Y:S01]  /*78b0*/  @!P2 IMAD.WIDE R20, R184, 0x2, R6 ;  /* 0x00000002b814a825 */ /* 0x000fe200078e0206 */
[----:B------:R-:W-:Y:S01]  /*78c0*/  CS2R R6, SRZ ;  /* 0x0000000000067805 */ /* 0x000fe2000001ff00 */
[----:B------:R0:W5:Y:S02]  /*78d0*/  @!P2 LD.E.64 R8, desc[UR42][R26.64] ;  /* 0x0000002a1a08a980 */ /* 0x000164000c101b00 */
[----:B------:R-:W-:-:S02]  /*78e0*/  @!P3 IMAD.X R13, R3, 0x1, R15, P0 ;  /* 0x00000001030db824 */ /* 0x000fc400000e060f */
[----:B------:R-:W-:Y:S01]  /*78f0*/  @!P3 IMAD.X R15, R24, 0x1, R15, P1 ;  /* 0x00000001180fb824 */ /* 0x000fe200008e060f */
[----:B------:R0:W5:Y:S04]  /*7900*/  @!P2 LD.E.64 R4, desc[UR42][R20.64] ;  /* 0x0000002a1404a980 */ /* 0x000168000c101b00 */
[----:B------:R0:W5:Y:S04]  /*7910*/  @!P3 LD.E.64 R10, desc[UR42][R12.64] ;  /* 0x0000002a0c0ab980 */ /* 0x000168000c101b00 */
[----:B------:R0:W5:Y:S02]  /*7920*/  @!P3 LD.E.64 R6, desc[UR42][R14.64] ;  /* 0x0000002a0e06b980 */ /* 0x000164000c101b00 */
.L_x_717:
[----:B------:R-:W-:Y:S05]  /*7930*/  BSYNC B1 ;  /* 0x0000000000017941 */ /* 0x000fea0003800000 */
.L_x_716:
[----:B0-----:R-:W-:Y:S01]  /*7940*/  SHF.L.U32 R13, R28, 0x1f, RZ ;  /* 0x0000001f1c0d7819 */ /* 0x001fe200000006ff */
[----:B-1----:R-:W-:Y:S01]  /*7950*/  IMAD R3, R193, 0x200, R30 ;  /* 0x00000200c1037824 */ /* 0x002fe200078e021e */
[----:B------:R-:W-:Y:S01]  /*7960*/  LOP3.LUT P1, RZ, R188, 0x4, RZ, 0xc0, !PT ;  /* 0x00000004bcff7812 */ /* 0x000fe2000782c0ff */
[--C-:B-----5:R-:W-:Y:S01]  /*7970*/  IMAD.MOV.U32 R14, RZ, RZ, R9.reuse ;  /* 0x000000ffff0e7224 */ /* 0x120fe200078e0009 */
[----:B------:R-:W0:Y:S01]  /*7980*/  SYNCS.PHASECHK.TRANS64.TRYWAIT P0, [R2+URZ+0x28c00], R13 ;  /* 0x028c000d020075a7 */ /* 0x000e22000800017f */
[----:B------:R-:W-:Y:S01]  /*7990*/  IMAD R3, R3, 0x2, R2 ;  /* 0x0000000203037824 */ /* 0x000fe200078e0202 */
[--C-:B------:R-:W-:Y:S01]  /*79a0*/  SHF.R.U64 R32, R8, 0x10, R9.reuse ;  /* 0x0000001008207819 */ /* 0x100fe20000001209 */
[----:B------:R-:W-:Y:S01]  /*79b0*/  IMAD.MOV.U32 R31, RZ, RZ, R10 ;  /* 0x000000ffff1f7224 */ /* 0x000fe200078e000a */
[----:B------:R-:W-:Y:S01]  /*79c0*/  SHF.R.U32.HI R15, RZ, 0x10, R9 ;  /* 0x00000010ff0f7819 */ /* 0x000fe20000011609 */
[----:B------:R-:W-:Y:S01]  /*79d0*/  IMAD.MOV.U32 R12, RZ, RZ, R8 ;  /* 0x000000ffff0c7224 */ /* 0x000fe200078e0008 */
[--C-:B------:R-:W-:Y:S01]  /*79e0*/  SHF.R.U64 R33, R10, 0x10, R11.reuse ;  /* 0x000000100a217819 */ /* 0x100fe2000000120b */
[--C-:B------:R-:W-:Y:S01]  /*79f0*/  IMAD.MOV.U32 R9, RZ, RZ, R11.reuse ;  /* 0x000000ffff097224 */ /* 0x100fe200078e000b */
[----:B------:R-:W-:Y:S01]  /*7a00*/  SHF.R.U32.HI R10, RZ, 0x10, R11 ;  /* 0x00000010ff0a7819 */ /* 0x000fe2000001160b */
[----:B------:R-:W-:Y:S01]  /*7a10*/  IMAD.MOV.U32 R27, RZ, RZ, R4 ;  /* 0x000000ffff1b7224 */ /* 0x000fe200078e0004 */
[--C-:B------:R-:W-:Y:S01]  /*7a20*/  SHF.R.U64 R34, R4, 0x10, R5.reuse ;  /* 0x0000001004227819 */ /* 0x100fe20000001205 */
[--C-:B------:R-:W-:Y:S01]  /*7a30*/  IMAD.MOV.U32 R8, RZ, RZ, R5.reuse ;  /* 0x000000ffff087224 */ /* 0x100fe200078e0005 */
[----:B------:R-:W-:Y:S01]  /*7a40*/  SHF.R.U32.HI R11, RZ, 0x10, R5 ;  /* 0x00000010ff0b7819 */ /* 0x000fe20000011605 */
[----:B------:R-:W-:Y:S01]  /*7a50*/  IMAD.MOV.U32 R29, RZ, RZ, R6 ;  /* 0x000000ffff1d7224 */ /* 0x000fe200078e0006 */
[----:B------:R-:W-:Y:S01]  /*7a60*/  VIMNMX R28, R25, 0x40, PT ;  /* 0x00000040191c7848 */ /* 0x000fe20003fe0100 */
[C---:B------:R-:W-:Y:S01]  /*7a70*/  VIADD R4, R3.reuse, 0x20400 ;  /* 0x0002040003047836 */ /* 0x040fe20000000000 */
[----:B------:R-:W-:Y:S01]  /*7a80*/  BSSY B1, `(.L_x_718) ;  /* 0x000000f000017945 */ /* 0x000fe20003800000 */
[--C-:B------:R-:W-:Y:S01]  /*7a90*/  IMAD.MOV.U32 R5, RZ, RZ, R7.reuse ;  /* 0x000000ffff057224 */ /* 0x100fe200078e0007 */
[--C-:B------:R-:W-:Y:S01]  /*7aa0*/  SHF.R.U64 R35, R6, 0x10, R7.reuse ;  /* 0x0000001006237819 */ /* 0x100fe20000001207 */
[----:B--2---:R-:W-:Y:S01]  /*7ab0*/  VIADD R0, R3, 0x20440 ;  /* 0x0002044003007836 */ /* 0x004fe20000000000 */
[----:B------:R-:W-:Y:S01]  /*7ac0*/  SHF.R.U32.HI R6, RZ, 0x10, R7 ;  /* 0x00000010ff067819 */ /* 0x000fe20000011607 */
[----:B------:R-:W-:Y:S01]  /*7ad0*/  @P1 VIADD R0, R4, 0xffffffc0 ;  /* 0xffffffc004001836 */ /* 0x000fe20000000000 */
[----:B------:R-:W-:-:S02]  /*7ae0*/  PRMT R30, R12, 0x5410, R14 ;  /* 0x000054100c1e7816 */ /* 0x000fc4000000000e */
[----:B------:R-:W-:Y:S02]  /*7af0*/  PRMT R32, R32, 0x5410, R15 ;  /* 0x0000541020207816 */ /* 0x000fe4000000000f */
[----:B------:R-:W-:Y:S02]  /*7b00*/  PRMT R31, R31, 0x5410, R9 ;  /* 0x000054101f1f7816 */ /* 0x000fe40000000009 */
[----:B------:R-:W-:Y:S02]  /*7b10*/  PRMT R33, R33, 0x5410, R10 ;  /* 0x0000541021217816 */ /* 0x000fe4000000000a */
[----:B------:R-:W-:Y:S02]  /*7b20*/  ISETP.GE.AND P1, PT, R19, R28, PT ;  /* 0x0000001c1300720c */ /* 0x000fe40003f26270 */
[----:B------:R-:W-:Y:S02]  /*7b30*/  PRMT R27, R27, 0x5410, R8 ;  /* 0x000054101b1b7816 */ /* 0x000fe40000000008 */
[----:B------:R-:W-:-:S02]  /*7b40*/  PRMT R34, R34, 0x5410, R11 ;  /* 0x0000541022227816 */ /* 0x000fc4000000000b */
[----:B------:R-:W-:Y:S01]  /*7b50*/  PRMT R29, R29, 0x5410, R5 ;  /* 0x000054101d1d7816 */ /* 0x000fe20000000005 */
[----:B0-----:R-:W-:Y:S06]  /*7b60*/  @!P0 BRA `(.L_x_719) ;  /* 0x00000130009c8947 */ /* 0x001fec0003800000 */
.L_x_967:
[----:B------:R-:W-:Y:S05]  /*7b70*/  BSYNC B1 ;  /* 0x0000000000017941 */ /* 0x000fea0003800000 */
.L_x_718:
[----:B------:R-:W-:Y:S01]  /*7b80*/  BSSY B1, `(.L_x_720) ;  /* 0x0000056000017945 */ /* 0x000fe20003800000 */
[----:B------:R-:W-:-:S03]  /*7b90*/  PRMT R35, R35, 0x5410, R6 ;  /* 0x0000541023237816 */ /* 0x000fc60000000006 */
[----:B------:R-:W-:Y:S05]  /*7ba0*/  @P1 BRA `(.L_x_721) ;  /* 0x00000004004c1947 */ /* 0x000fea0003800000 */
[----:B------:R-:W1:Y:S01]  /*7bb0*/  LDC R4, c[0x0][0x3f4] ;  /* 0x0000fd00ff047b82 */ /* 0x000e620000000800 */
[----:B------:R-:W-:Y:S01]  /*7bc0*/  BSSY B2, `(.L_x_722) ;  /* 0x000002a000027945 */ /* 0x000fe20003800000 */
[-C--:B-1----:R-:W-:Y:S02]  /*7bd0*/  ISETP.GE.AND P0, PT, R184, R4.reuse, PT ;  /* 0x00000004b800720c */ /* 0x082fe40003f06270 */
[----:B------:R-:W-:-:S11]  /*7be0*/  ISETP.GE.AND P1, PT, R189, R4, PT ;  /* 0x00000004bd00720c */ /* 0x000fd60003f26270 */
[----:B------:R-:W-:Y:S05]  /*7bf0*/  @P0 BRA `(.L_x_723) ;  /* 0x0000000000980947 */ /* 0x000fea0003800000 */
[----:B------:R-:W1:Y:S01]  /*7c00*/  LDS.128 R4, [R3+0x20400] ;  /* 0x0204000003047984 */ /* 0x000e620000000c00 */
[----:B------:R-:W-:Y:S02]  /*7c10*/  HADD2.F32 R15, -RZ, R27.H0_H0 ;  /* 0x2000001bff0f7230 */ /* 0x000fe40000004100 */
[----:B0-----:R-:W-:Y:S02]  /*7c20*/  HADD2.F32 R13, -RZ, R30.H0_H0 ;  /* 0x2000001eff0d7230 */ /* 0x001fe40000004100 */
[----:B------:R-:W-:Y:S02]  /*7c30*/  HADD2.F32 R12, -RZ, R32.H0_H0 ;  /* 0x20000020ff0c7230 */ /* 0x000fe40000004100 */
[----:B------:R-:W-:Y:S02]  /*7c40*/  HADD2.F32 R14, -RZ, R34.H0_H0 ;  /* 0x20000022ff0e7230 */ /* 0x000fe40000004100 */
[--C-:B-1----:R-:W-:Y:S02]  /*7c50*/  HADD2.F32 R8, -RZ, R4.reuse.H0_H0 ;  /* 0x20000004ff087230 */ /* 0x102fe40000004100 */
[----:B------:R-:W-:-:S02]  /*7c60*/  HADD2.F32 R4, -RZ, R4.H1_H1 ;  /* 0x30000004ff047230 */ /* 0x000fc40000004100 */
[--C-:B------:R-:W-:Y:S02]  /*7c70*/  HADD2.F32 R9, -RZ, R5.reuse.H0_H0 ;  /* 0x20000005ff097230 */ /* 0x100fe40000004100 */
[----:B------:R-:W-:Y:S02]  /*7c80*/  HADD2.F32 R5, -RZ, R5.H1_H1 ;  /* 0x30000005ff057230 */ /* 0x000fe40000004100 */
[C---:B----4-:R-:W-:Y:S01]  /*7c90*/  FMUL.FTZ R21, R4.reuse, R15 ;  /* 0x0000000f04157220 */ /* 0x050fe20000410000 */
[-C--:B------:R-:W-:Y:S01]  /*7ca0*/  FMUL.FTZ R4, R4, R13.reuse ;  /* 0x0000000d04047220 */ /* 0x080fe20000410000 */
[--C-:B------:R-:W-:Y:S02]  /*7cb0*/  HADD2.F32 R10, -RZ, R6.reuse.H0_H0 ;  /* 0x20000006ff0a7230 */ /* 0x100fe40000004100 */
[----:B------:R-:W-:Y:S02]  /*7cc0*/  HADD2.F32 R11, -RZ, R7.H0_H0 ;  /* 0x20000007ff0b7230 */ /* 0x000fe40000004100 */
[C---:B---3--:R-:W-:Y:S01]  /*7cd0*/  FMUL.FTZ R24, R5.reuse, R14 ;  /* 0x0000000e05187220 */ /* 0x048fe20000410000 */
[C---:B------:R-:W-:Y:S01]  /*7ce0*/  FFMA.FTZ R21, R8.reuse, R13, -R21 ;  /* 0x0000000d08157223 */ /* 0x040fe20000010815 */
[----:B------:R-:W-:Y:S01]  /*7cf0*/  FFMA.FTZ R20, R8, R15, R4 ;  /* 0x0000000f08147223 */ /* 0x000fe20000010004 */
[----:B------:R-:W-:Y:S01]  /*7d00*/  FMUL.FTZ R26, R5, R12 ;  /* 0x0000000c051a7220 */ /* 0x000fe20000410000 */
[----:B------:R-:W-:-:S02]  /*7d10*/  HADD2.F32 R6, -RZ, R6.H1_H1 ;  /* 0x30000006ff067230 */ /* 0x000fc40000004100 */
[C---:B------:R-:W-:Y:S01]  /*7d20*/  FFMA.FTZ R24, R9.reuse, R12, -R24 ;  /* 0x0000000c09187223 */ /* 0x040fe20000010818 */
[----:B------:R-:W-:Y:S02]  /*7d30*/  HADD2.F32 R7, -RZ, R7.H1_H1 ;  /* 0x30000007ff077230 */ /* 0x000fe40000004100 */
[----:B------:R-:W-:Y:S01]  /*7d40*/  FFMA.FTZ R9, R9, R14, R26 ;  /* 0x0000000e09097223 */ /* 0x000fe2000001001a */
[----:B------:R-:W-:Y:S02]  /*7d50*/  HADD2.F32 R13, -RZ, R27.H1_H1 ;  /* 0x3000001bff0d7230 */ /* 0x000fe40000004100 */
[----:B------:R-:W-:Y:S02]  /*7d60*/  HADD2.F32 R5, -RZ, R30.H1_H1 ;  /* 0x3000001eff057230 */ /* 0x000fe40000004100 */
[----:B------:R-:W-:Y:S02]  /*7d70*/  HADD2.F32 R8, -RZ, R34.H1_H1 ;  /* 0x30000022ff087230 */ /* 0x000fe40000004100 */
[----:B------:R-:W-:Y:S01]  /*7d80*/  FMUL.FTZ R15, R6, R13 ;  /* 0x0000000d060f7220 */ /* 0x000fe20000410000 */
[----:B------:R-:W-:-:S02]  /*7d90*/  HADD2.F32 R4, -RZ, R32.H1_H1 ;  /* 0x30000020ff047230 */ /* 0x000fc40000004100 */
[-C--:B------:R-:W-:Y:S01]  /*7da0*/  FMUL.FTZ R12, R6, R5.reuse ;  /* 0x00000005060c7220 */ /* 0x080fe20000410000 */
[C---:B------:R-:W-:Y:S01]  /*7db0*/  FMUL.FTZ R14, R7.reuse, R8 ;  /* 0x00000008070e7220 */ /* 0x040fe20000410000 */
[C---:B------:R-:W-:Y:S01]  /*7dc0*/  FFMA.FTZ R6, R10.reuse, R5, -R15 ;  /* 0x000000050a067223 */ /* 0x040fe2000001080f */
[-C--:B------:R-:W-:Y:S01]  /*7dd0*/  FMUL.FTZ R25, R7, R4.reuse ;  /* 0x0000000407197220 */ /* 0x080fe20000410000 */
[----:B------:R-:W-:Y:S01]  /*7de0*/  FFMA.FTZ R13, R10, R13, R12 ;  /* 0x0000000d0a0d7223 */ /* 0x000fe2000001000c */
[C---:B------:R-:W-:Y:S01]  /*7df0*/  FFMA.FTZ R7, R11.reuse, R4, -R14 ;  /* 0x000000040b077223 */ /* 0x040fe2000001080e */
[----:B------:R-:W-:Y:S01]  /*7e00*/  F2FP.F16.F32.PACK_AB R4, R20, R21 ;  /* 0x000000151404723e */ /* 0x000fe200000000ff */
[----:B------:R-:W-:Y:S01]  /*7e10*/  FFMA.FTZ R8, R11, R8, R25 ;  /* 0x000000080b087223 */ /* 0x000fe20000010019 */
[----:B------:R-:W-:Y:S02]  /*7e20*/  F2FP.F16.F32.PACK_AB R5, R9, R24 ;  /* 0x000000180905723e */ /* 0x000fe400000000ff */
[----:B------:R-:W-:-:S02]  /*7e30*/  F2FP.F16.F32.PACK_AB R6, R13, R6 ;  /* 0x000000060d06723e */ /* 0x000fc400000000ff */
[----:B------:R-:W-:-:S05]  /*7e40*/  F2FP.F16.F32.PACK_AB R7, R8, R7 ;  /* 0x000000070807723e */ /* 0x000fca00000000ff */
[----:B------:R1:W-:Y:S02]  /*7e50*/  STS.128 [R3+0x20400], R4 ;  /* 0x0204000403007388 */ /* 0x0003e40000000c00 */
.L_x_723:
[----:B------:R-:W-:Y:S05]  /*7e60*/  BSYNC B2 ;  /* 0x0000000000027941 */ /* 0x000fea0003800000 */
.L_x_722:
[----:B------:R-:W-:Y:S05]  /*7e70*/  @P1 BRA `(.L_x_721) ;  /* 0x0000000000981947 */ /* 0x000fea0003800000 */
[----:B-1----:R-:W1:Y:S01]  /*7e80*/  LDS.128 R4, [R0] ;  /* 0x0000000000047984 */ /* 0x002e620000000c00 */
        /* <DEDUP_REMOVED lines=36> */
[----:B------:R2:W-:Y:S02]  /*80d0*/  STS.128 [R0], R4 ;  /* 0x0000000400007388 */ /* 0x0005e40000000c00 */
.L_x_721:
[----:B------:R-:W-:Y:S05]  /*80e0*/  BSYNC B1 ;  /* 0x0000000000017941 */ /* 0x000fea0003800000 */
.L_x_720:
[----:B-12---:R-:W-:-:S05]  /*80f0*/  VIADD R5, R19, 0x20 ;  /* 0x0000002013057836 */ /* 0x006fca0000000000 */
[----:B------:R-:W-:-:S13]  /*8100*/  ISETP.GE.AND P0, PT, R5, R28, PT ;  /* 0x0000001c0500720c */ /* 0x000fda0003f06270 */
        /* <DEDUP_REMOVED lines=8> */
[--C-:B------:R-:W-:Y:S02]  /*8190*/  HADD2.F32 R20, -RZ, R27.reuse.H0_H0 ;  /* 0x2000001bff147230 */ /* 0x100fe40000004100 */
[----:B------:R-:W-:Y:S02]  /*81a0*/  HADD2.F32 R25, -RZ, R34.H0_H0 ;  /* 0x20000022ff197230 */ /* 0x000fe40000004100 */
[----:B----4-:R-:W-:Y:S02]  /*81b0*/  HADD2.F32 R21, -RZ, R32.H0_H0 ;  /* 0x20000020ff157230 */ /* 0x010fe40000004100 */
[----:B---3--:R-:W-:Y:S02]  /*81c0*/  HADD2.F32 R24, -RZ, R27.H1_H1 ;  /* 0x3000001bff187230 */ /* 0x008fe40000004100 */
[----:B------:R-:W-:-:S02]  /*81d0*/  HADD2.F32 R27, -RZ, R34.H1_H1 ;  /* 0x30000022ff1b7230 */ /* 0x000fc40000004100 */
[--C-:B-1----:R-:W-:Y:S02]  /*81e0*/  HADD2.F32 R8, -RZ, R4.reuse.H0_H0 ;  /* 0x20000004ff087230 */ /* 0x102fe40000004100 */
[----:B------:R-:W-:Y:S02]  /*81f0*/  HADD2.F32 R4, -RZ, R4.H1_H1 ;  /* 0x30000004ff047230 */ /* 0x000fe40000004100 */
[--C-:B------:R-:W-:Y:S02]  /*8200*/  HADD2.F32 R9, -RZ, R5.reuse.H0_H0 ;  /* 0x20000005ff097230 */ /* 0x100fe40000004100 */
[----:B------:R-:W-:Y:S02]  /*8210*/  HADD2.F32 R5, -RZ, R5.H1_H1 ;  /* 0x30000005ff057230 */ /* 0x000fe40000004100 */
[-C--:B0-----:R-:W-:Y:S01]  /*8220*/  FMUL.FTZ R13, R20, R4.reuse ;  /* 0x00000004140d7220 */ /* 0x081fe20000410000 */
[----:B------:R-:W-:Y:S01]  /*8230*/  FMUL.FTZ R15, R14, R4 ;  /* 0x000000040e0f7220 */ /* 0x000fe20000410000 */
[----:B------:R-:W-:-:S02]  /*8240*/  HADD2.F32 R10, -RZ, R6.H0_H0 ;  /* 0x20000006ff0a7230 */ /* 0x000fc40000004100 */
[-C--:B------:R-:W-:Y:S01]  /*8250*/  FMUL.FTZ R12, R25, R5.reuse ;  /* 0x00000005190c7220 */ /* 0x080fe20000410000 */
[-C--:B------:R-:W-:Y:S01]  /*8260*/  FFMA.FTZ R4, R14, R8.reuse, -R13 ;  /* 0x000000080e047223 */ /* 0x080fe2000001080d */
[----:B------:R-:W-:Y:S01]  /*8270*/  FFMA.FTZ R15, R20, R8, R15 ;  /* 0x00000008140f7223 */ /* 0x000fe2000001000f */
[C---:B------:R-:W-:Y:S01]  /*8280*/  FMUL.FTZ R8, R21.reuse, R5 ;  /* 0x0000000515087220 */ /* 0x040fe20000410000 */
[--C-:B------:R-:W-:Y:S02]  /*8290*/  HADD2.F32 R11, -RZ, R7.reuse.H0_H0 ;  /* 0x20000007ff0b7230 */ /* 0x100fe40000004100 */
[-C--:B------:R-:W-:Y:S01]  /*82a0*/  FFMA.FTZ R5, R21, R9.reuse, -R12 ;  /* 0x0000000915057223 */ /* 0x080fe2000001080c */
[----:B------:R-:W-:Y:S02]  /*82b0*/  HADD2.F32 R6, -RZ, R6.H1_H1 ;  /* 0x30000006ff067230 */ /* 0x000fe40000004100 */
[----:B------:R-:W-:Y:S01]  /*82c0*/  FFMA.FTZ R8, R25, R9, R8 ;  /* 0x0000000919087223 */ /* 0x000fe20000010008 */
[----:B------:R-:W-:Y:S01]  /*82d0*/  HADD2.F32 R7, -RZ, R7.H1_H1 ;  /* 0x30000007ff077230 */ /* 0x000fe20000004100 */
[----:B------:R-:W-:Y:S01]  /*82e0*/  F2FP.F16.F32.PACK_AB R4, R15, R4 ;  /* 0x000000040f04723e */ /* 0x000fe200000000ff */
[----:B------:R-:W-:-:S02]  /*82f0*/  HADD2.F32 R20, -RZ, R30.H1_H1 ;  /* 0x3000001eff147230 */ /* 0x000fc40000004100 */
[-C--:B------:R-:W-:Y:S01]  /*8300*/  FMUL.FTZ R9, R24, R6.reuse ;  /* 0x0000000618097220 */ /* 0x080fe20000410000 */
[----:B------:R-:W-:Y:S02]  /*8310*/  HADD2.F32 R21, -RZ, R32.H1_H1 ;  /* 0x30000020ff157230 */ /* 0x000fe40000004100 */
[----:B------:R-:W-:Y:S01]  /*8320*/  FMUL.FTZ R12, R27, R7 ;  /* 0x000000071b0c7220 */ /* 0x000fe20000410000 */
[----:B------:R-:W-:Y:S01]  /*8330*/  F2FP.F16.F32.PACK_AB R5, R8, R5 ;  /* 0x000000050805723e */ /* 0x000fe200000000ff */
[C---:B------:R-:W-:Y:S01]  /*8340*/  FMUL.FTZ R13, R20.reuse, R6 ;  /* 0x00000006140d7220 */ /* 0x040fe20000410000 */
[-C--:B------:R-:W-:Y:S01]  /*8350*/  FFMA.FTZ R6, R20, R10.reuse, -R9 ;  /* 0x0000000a14067223 */ /* 0x080fe20000010809 */
[C---:B------:R-:W-:Y:S01]  /*8360*/  FMUL.FTZ R14, R21.reuse, R7 ;  /* 0x00000007150e7220 */ /* 0x040fe20000410000 */
[-C--:B------:R-:W-:Y:S01]  /*8370*/  FFMA.FTZ R7, R21, R11.reuse, -R12 ;  /* 0x0000000b15077223 */ /* 0x080fe2000001080c */
[----:B------:R-:W-:Y:S02]  /*8380*/  FFMA.FTZ R13, R24, R10, R13 ;  /* 0x0000000a180d7223 */ /* 0x000fe4000001000d */
[----:B------:R-:W-:-:S03]  /*8390*/  FFMA.FTZ R14, R27, R11, R14 ;  /* 0x0000000b1b0e7223 */ /* 0x000fc6000001000e */
[----:B------:R-:W-:Y:S02]  /*83a0*/  F2FP.F16.F32.PACK_AB R6, R13, R6 ;  /* 0x000000060d06723e */ /* 0x000fe400000000ff */
[----:B------:R-:W-:-:S05]  /*83b0*/  F2FP.F16.F32.PACK_AB R7, R14, R7 ;  /* 0x000000070e07723e */ /* 0x000fca00000000ff */
[----:B------:R1:W-:Y:S02]  /*83c0*/  STS.128 [R3+0x21400], R4 ;  /* 0x0214000403007388 */ /* 0x0003e40000000c00 */
.L_x_726:
[----:B------:R-:W-:Y:S05]  /*83d0*/  BSYNC B1 ;  /* 0x0000000000017941 */ /* 0x000fea0003800000 */
.L_x_725:
[----:B------:R-:W-:Y:S05]  /*83e0*/  @P1 BRA `(.L_x_724) ;  /* 0x0000001000701947 */ /* 0x000fea0003800000 */
[----:B-1----:R-:W1:Y:S01]  /*83f0*/  LDS.128 R4, [R0+0x1000] ;  /* 0x0010000000047984 */ /* 0x002e620000000c00 */
[----:B------:R-:W-:Y:S02]  /*8400*/  HADD2.F32 R15, -RZ, R29.H0_H0 ;  /* 0x2000001dff0f7230 */ /* 0x000fe40000004100 */
[----:B0-----:R-:W-:Y:S02]  /*8410*/  HADD2.F32 R13, -RZ, R31.H0_H0 ;  /* 0x2000001fff0d7230 */ /* 0x001fe40000004100 */
[----:B---3--:R-:W-:Y:S02]  /*8420*/  HADD2.F32 R24, -RZ, R35.H0_H0 ;  /* 0x20000023ff187230 */ /* 0x008fe40000004100 */
[----:B------:R-:W-:Y:S02]  /*8430*/  HADD2.F32 R20, -RZ, R33.H0_H0 ;  /* 0x20000021ff147230 */ /* 0x000fe40000004100 */
[----:B----4-:R-:W-:Y:S02]  /*8440*/  HADD2.F32 R21, -RZ, R29.H1_H1 ;  /* 0x3000001dff157230 */ /* 0x010fe40000004100 */
[----:B------:R-:W-:-:S02]  /*8450*/  HADD2.F32 R26, -RZ, R35.H1_H1 ;  /* 0x30000023ff1a7230 */ /* 0x000fc40000004100 */
[--C-:B-1----:R-:W-:Y:S02]  /*8460*/  HADD2.F32 R3, -RZ, R4.reuse.H0_H0 ;  /* 0x20000004ff037230 */ /* 0x102fe40000004100 */
[----:B------:R-:W-:Y:S02]  /*8470*/  HADD2.F32 R4, -RZ, R4.H1_H1 ;  /* 0x30000004ff047230 */ /* 0x000fe40000004100 */
[--C-:B------:R-:W-:Y:S02]  /*8480*/  HADD2.F32 R8, -RZ, R5.reuse.H0_H0 ;  /* 0x20000005ff087230 */ /* 0x100fe40000004100 */
[----:B------:R-:W-:Y:S02]  /*8490*/  HADD2.F32 R5, -RZ, R5.H1_H1 ;  /* 0x30000005ff057230 */ /* 0x000fe40000004100 */
[-C--:B------:R-:W-:Y:S01]  /*84a0*/  FMUL.FTZ R12, R15, R4.reuse ;  /* 0x000000040f0c7220 */ /* 0x080fe20000410000 */
[----:B------:R-:W-:Y:S01]  /*84b0*/  FMUL.FTZ R14, R13, R4 ;  /* 0x000000040d0e7220 */ /* 0x000fe20000410000 */
[----:B------:R-:W-:-:S02]  /*84c0*/  HADD2.F32 R9, -RZ, R6.H0_H0 ;  /* 0x20000006ff097230 */ /* 0x000fc40000004100 */
[----:B------:R-:W-:Y:S01]  /*84d0*/  FMUL.FTZ R11, R24, R5 ;  /* 0x00000005180b7220 */ /* 0x000fe20000410000 */
[----:B------:R-:W-:Y:S01]  /*84e0*/  FFMA.FTZ R4, R13, R3, -R12 ;  /* 0x000000030d047223 */ /* 0x000fe2000001080c */
[--C-:B------:R-:W-:Y:S02]  /*84f0*/  HADD2.F32 R10, -RZ, R7.reuse.H0_H0 ;  /* 0x20000007ff0a7230 */ /* 0x100fe40000004100 */
[C---:B------:R-:W-:Y:S01]  /*8500*/  FMUL.FTZ R13, R20.reuse, R5 ;  /* 0x00000005140d7220 */ /* 0x040fe20000410000 */
[----:B------:R-:W-:Y:S02]  /*8510*/  HADD2.F32 R6, -RZ, R6.H1_H1 ;  /* 0x30000006ff067230 */ /* 0x000fe40000004100 */
[----:B------:R-:W-:Y:S01]  /*8520*/  FFMA.FTZ R3, R15, R3, R14 ;  /* 0x000000030f037223 */ /* 0x000fe2000001000e */
[----:B------:R-:W-:Y:S02]  /*8530*/  HADD2.F32 R7, -RZ, R7.H1_H1 ;  /* 0x30000007ff077230 */ /* 0x000fe40000004100 */
[----:B------:R-:W-:Y:S01]  /*8540*/  FFMA.FTZ R5, R20, R8, -R11 ;  /* 0x0000000814057223 */ /* 0x000fe2000001080b */
[----:B------:R-:W-:-:S02]  /*8550*/  HADD2.F32 R15, -RZ, R31.H1_H1 ;  /* 0x3000001fff0f7230 */ /* 0x000fc40000004100 */
[----:B------:R-:W-:Y:S01]  /*8560*/  FFMA.FTZ R8, R24, R8, R13 ;  /* 0x0000000818087223 */ /* 0x000fe2000001000d */
[----:B------:R-:W-:Y:S02]  /*8570*/  HADD2.F32 R20, -RZ, R33.H1_H1 ;  /* 0x30000021ff147230 */ /* 0x000fe40000004100 */
[-C--:B------:R-:W-:Y:S01]  /*8580*/  FMUL.FTZ R12, R21, R6.reuse ;  /* 0x00000006150c7220 */ /* 0x080fe20000410000 */
[-C--:B------:R-:W-:Y:S01]  /*8590*/  FMUL.FTZ R11, R26, R7.reuse ;  /* 0x000000071a0b7220 */ /* 0x080fe20000410000 */
[----:B------:R-:W-:Y:S01]  /*85a0*/  FMUL.FTZ R14, R15, R6 ;  /* 0x000000060f0e7220 */ /* 0x000fe20000410000 */
[----:B------:R-:W-:Y:S01]  /*85b0*/  F2FP.F16.F32.PACK_AB R4, R3, R4 ;  /* 0x000000040304723e */ /* 0x000fe200000000ff */
[C---:B------:R-:W-:Y:S01]  /*85c0*/  FMUL.FTZ R13, R20.reuse, R7 ;  /* 0x00000007140d7220 */ /* 0x040fe20000410000 */
[-C--:B------:R-:W-:Y:S01]  /*85d0*/  FFMA.FTZ R6, R15, R9.reuse, -R12 ;  /* 0x000000090f067223 */ /* 0x080fe2000001080c */
[-C--:B------:R-:W-:Y:S01]  /*85e0*/  FFMA.FTZ R7, R20, R10.reuse, -R11 ;  /* 0x0000000a14077223 */ /* 0x080fe2000001080b */
[----:B------:R-:W-:Y:S01]  /*85f0*/  FFMA.FTZ R9, R21, R9, R14 ;  /* 0x0000000915097223 */ /* 0x000fe2000001000e */
[----:B------:R-:W-:Y:S01]  /*8600*/  FFMA.FTZ R10, R26, R10, R13 ;  /* 0x0000000a1a0a7223 */ /* 0x000fe2000001000d */
[----:B------:R-:W-:-:S03]  /*8610*/  F2FP.F16.F32.PACK_AB R5, R8, R5 ;  /* 0x000000050805723e */ /* 0x000fc600000000ff */
[----:B------:R-:W-:Y:S02]  /*8620*/  F2FP.F16.F32.PACK_AB R6, R9, R6 ;  /* 0x000000060906723e */ /* 0x000fe400000000ff */
[----:B------:R-:W-:-:S05]  /*8630*/  F2FP.F16.F32.PACK_AB R7, R10, R7 ;  /* 0x000000070a07723e */ /* 0x000fca00000000ff */
[----:B------:R2:W-:Y:S01]  /*8640*/  STS.128 [R0+0x1000], R4 ;  /* 0x0010000400007388 */ /* 0x0005e20000000c00 */
[----:B------:R-:W-:Y:S05]  /*8650*/  BRA `(.L_x_724) ;  /* 0x0000000c00d47947 */ /* 0x000fea0003800000 */
.L_x_714:
[----:B------:R-:W-:-:S03]  /*8660*/  UMOV UR4, 0xffffffff ;  /* 0xffffffff00047882 */ /* 0x000fc60000000000 */
[----:B------:R-:W-:Y:S05]  /*8670*/  BRA.DIV UR4, `(.L_x_727) ;  /* 0x0000012604ec7947 */ /* 0x000fea000b800000 */
[----:B------:R-:W0:Y:S04]  /*8680*/  SHFL.IDX PT, R0, R26, RZ, 0x1c1f ;  /* 0x001c1fff1a007589 */ /* 0x000e2800000e0000 */
[----:B------:R-:W1:Y:S04]  /*8690*/  SHFL.IDX PT, R3, R25, RZ, 0x1c1f ;  /* 0x001c1fff19037589 */ /* 0x000e6800000e0000 */
[----:B------:R2:W3:Y:S04]  /*86a0*/  SHFL.IDX PT, R5, R24, RZ, 0x1c1f ;  /* 0x001c1fff18057589 */ /* 0x0004e800000e0000 */
[----:B------:R2:W4:Y:S01]  /*86b0*/  SHFL.IDX PT, R14, R28, RZ, 0x1c1f ;  /* 0x001c1fff1c0e7589 */ /* 0x00052200000e0000 */
[----:B0-----:R-:W-:-:S02]  /*86c0*/  IMAD.MOV.U32 R13, RZ, RZ, R0 ;  /* 0x000000ffff0d7224 */ /* 0x001fc400078e0000 */
[----:B-12---:R-:W-:-:S07]  /*86d0*/  IMAD.MOV.U32 R12, RZ, RZ, R3 ;  /* 0x000000ffff0c7224 */ /* 0x006fce00078e0003 */
.L_x_973:
[----:B------:R-:W-:Y:S01]  /*86e0*/  ULDC UR4, c[0x0][0x448] ;  /* 0x0001120000047ab9 */ /* 0x000fe20000000800 */
[----:B------:R-:W-:Y:S01]  /*86f0*/  LEA.HI R0, R209, R209, RZ, 0x1 ;  /* 0x000000d1d1007211 */ /* 0x000fe200078f08ff */
[----:B------:R-:W-:Y:S01]  /*8700*/  IMAD R3, R155, UR4, RZ ;  /* 0x000000049b037c24 */ /* 0x000fe2000f8e02ff */
[----:B------:R-:W-:Y:S01]  /*8710*/  BSSY B1, `(.L_x_728) ;  /* 0x0000013000017945 */ /* 0x000fe20003800000 */
[----:B---3--:R-:W-:Y:S01]  /*8720*/  IMAD.MOV.U32 R15, RZ, RZ, R5 ;  /* 0x000000ffff0f7224 */ /* 0x008fe200078e0005 */
[----:B------:R-:W-:Y:S02]  /*8730*/  LOP3.LUT R0, R0, 0xfffffffe, RZ, 0xc0, !PT ;  /* 0xfffffffe00007812 */ /* 0x000fe400078ec0ff */
[----:B------:R-:W-:Y:S02]  /*8740*/  CS2R R6, SRZ ;  /* 0x0000000000067805 */ /* 0x000fe4000001ff00 */
[----:B------:R-:W-:Y:S01]  /*8750*/  ISETP.GE.AND P0, PT, R4, R3, PT ;  /* 0x000000030400720c */ /* 0x000fe20003f06270 */
[----:B------:R-:W-:Y:S01]  /*8760*/  IMAD R3, R153, -0x40, R3 ;  /* 0xffffffc099037824 */ /* 0x000fe200078e0203 */
[----:B------:R-:W-:-:S02]  /*8770*/  CS2R R4, SRZ ;  /* 0x0000000000047805 */ /* 0x000fc4000001ff00 */
[----:B------:R-:W-:Y:S01]  /*8780*/  CS2R R10, SRZ ;  /* 0x00000000000a7805 */ /* 0x000fe2000001ff00 */
[----:B------:R-:W-:Y:S01]  /*8790*/  IMAD.IADD R0, R209, 0x1, -R0 ;  /* 0x00000001d1007824 */ /* 0x000fe200078e0a00 */
[----:B------:R-:W-:-:S07]  /*87a0*/  CS2R R8, SRZ ;  /* 0x0000000000087805 */ /* 0x000fce000001ff00 */
[----:B------:R-:W-:Y:S05]  /*87b0*/  @P0 BRA `(.L_x_729) ;  /* 0x0000000000200947 */ /* 0x000fea0003800000 */
[----:B------:R-:W-:Y:S01]  /*87c0*/  ULDC UR4, c[0x0][0x3f4] ;  /* 0x0000fd0000047ab9 */ /* 0x000fe20000000800 */
[----:B------:R-:W-:Y:S02]  /*87d0*/  CS2R R6, SRZ ;  /* 0x0000000000067805 */ /* 0x000fe4000001ff00 */
[----:B------:R-:W-:-:S13]  /*87e0*/  ISETP.GE.AND P0, PT, R16, UR4, PT ;  /* 0x0000000410007c0c */ /* 0x000fda000bf06270 */
[----:B------:R-:W-:Y:S05]  /*87f0*/  @P0 BRA `(.L_x_729) ;  /* 0x0000000000100947 */ /* 0x000fea0003800000 */
[----:B------:R-:W-:-:S04]  /*8800*/  IMAD.WIDE R12, R16, 0x2, R12 ;  /* 0x00000002100c7825 */ /* 0x000fc800078e020c */
[----:B----4-:R-:W-:Y:S01]  /*8810*/  IMAD.WIDE R14, R16, 0x2, R14 ;  /* 0x00000002100e7825 */ /* 0x010fe200078e020e */
[----:B------:R0:W5:Y:S04]  /*8820*/  LD.E.128 R8, desc[UR42][R12.64] ;  /* 0x0000002a0c087980 */ /* 0x000168000c101d00 */
[----:B------:R0:W5:Y:S02]  /*8830*/  LD.E.128 R4, desc[UR42][R14.64] ;  /* 0x0000002a0e047980 */ /* 0x000164000c101d00 */
.L_x_729:
[----:B------:R-:W-:Y:S05]  /*8840*/  BSYNC B1 ;  /* 0x0000000000017941 */ /* 0x000fea0003800000 */
.L_x_728:
[----:B0-----:R-:W-:Y:S01]  /*8850*/  SHF.L.U32 R13, R0, 0x1f, RZ ;  /* 0x0000001f000d7819 */ /* 0x001fe200000006ff */
[----:B------:R-:W0:Y:S01]  /*8860*/  LDC R15, c[0x0][0x3f4] ;  /* 0x0000fd00ff0f7b82 */ /* 0x000e220000000800 */
[--C-:B-----5:R-:W-:Y:S01]  /*8870*/  IMAD.MOV.U32 R43, RZ, RZ, R9.reuse ;  /* 0x000000ffff2b7224 */ /* 0x120fe200078e0009 */
[--C-:B------:R-:W-:Y:S01]  /*8880*/  SHF.R.U64 R20, R8, 0x10, R9.reuse ;  /* 0x0000001008147819 */ /* 0x100fe20000001209 */
[----:B------:R-:W-:Y:S01]  /*8890*/  IMAD.MOV.U32 R12, RZ, RZ, R10 ;  /* 0x000000ffff0c7224 */ /* 0x000fe200078e000a */
[----:B------:R-:W-:Y:S01]  /*88a0*/  SHF.R.U32.HI R44, RZ, 0x10, R9 ;  /* 0x00000010ff2c7819 */ /* 0x000fe20000011609 */
[----:B----4-:R-:W-:Y:S01]  /*88b0*/  IMAD.MOV.U32 R14, RZ, RZ, R8 ;  /* 0x000000ffff0e7224 */ /* 0x010fe200078e0008 */
[--C-:B------:R-:W-:Y:S01]  /*88c0*/  SHF.R.U64 R9, R10, 0x10, R11.reuse ;  /* 0x000000100a097819 */ /* 0x100fe2000000120b */
[--C-:B------:R-:W-:Y:S01]  /*88d0*/  IMAD.MOV.U32 R0, RZ, RZ, R11.reuse ;  /* 0x000000ffff007224 */ /* 0x100fe200078e000b */
[----:B------:R-:W1:Y:S01]  /*88e0*/  SYNCS.PHASECHK.TRANS64.TRYWAIT P1, [R2+URZ+0x28c00], R13 ;  /* 0x028c000d020075a7 */ /* 0x000e62000802017f */
[----:B------:R-:W-:Y:S01]  /*88f0*/  SHF.R.U32.HI R10, RZ, 0x10, R11 ;  /* 0x00000010ff0a7819 */ /* 0x000fe2000001160b */
[----:B------:R-:W-:Y:S01]  /*8900*/  IMAD.MOV.U32 R8, RZ, RZ, R4 ;  /* 0x000000ffff087224 */ /* 0x000fe200078e0004 */
[--C-:B------:R-:W-:Y:S01]  /*8910*/  SHF.R.U64 R11, R4, 0x10, R5.reuse ;  /* 0x00000010040b7819 */ /* 0x100fe20000001205 */
[--C-:B------:R-:W-:Y:S01]  /*8920*/  IMAD.MOV.U32 R42, RZ, RZ, R5.reuse ;  /* 0x000000ffff2a7224 */ /* 0x100fe200078e0005 */
[----:B------:R-:W-:Y:S01]  /*8930*/  SHF.R.U32.HI R45, RZ, 0x10, R5 ;  /* 0x00000010ff2d7819 */ /* 0x000fe20000011605 */
[----:B------:R-:W-:Y:S01]  /*8940*/  IMAD.MOV.U32 R40, RZ, RZ, R6 ;  /* 0x000000ffff287224 */ /* 0x000fe200078e0006 */
[----:B------:R-:W-:Y:S01]  /*8950*/  VIMNMX R4, R3, 0x40, PT ;  /* 0x0000004003047848 */ /* 0x000fe20003fe0100 */
[----:B------:R-:W-:Y:S01]  /*8960*/  VIADD R41, R19, 0x20 ;  /* 0x0000002013297836 */ /* 0x000fe20000000000 */
[--C-:B------:R-:W-:Y:S01]  /*8970*/  SHF.R.U64 R6, R6, 0x10, R7.reuse ;  /* 0x0000001006067819 */ /* 0x100fe20000001207 */
[--C-:B------:R-:W-:Y:S01]  /*8980*/  IMAD.MOV.U32 R5, RZ, RZ, R7.reuse ;  /* 0x000000ffff057224 */ /* 0x100fe200078e0007 */
[----:B------:R-:W-:Y:S01]  /*8990*/  SHF.R.U32.HI R7, RZ, 0x10, R7 ;  /* 0x00000010ff077819 */ /* 0x000fe20000011607 */
[----:B------:R-:W-:Y:S01]  /*89a0*/  BSSY B1, `(.L_x_730) ;  /* 0x000000e000017945 */ /* 0x000fe20003800000 */
[----:B------:R-:W-:-:S02]  /*89b0*/  PRMT R42, R42, 0x5410, R14 ;  /* 0x000054102a2a7816 */ /* 0x000fc4000000000e */
[----:B------:R-:W-:Y:S02]  /*89c0*/  PRMT R43, R43, 0x5410, R20 ;  /* 0x000054102b2b7816 */ /* 0x000fe40000000014 */
[C---:B0-----:R-:W-:Y:S02]  /*89d0*/  ISETP.GE.AND P0, PT, R16.reuse, R15, PT ;  /* 0x0000000f1000720c */ /* 0x041fe40003f06270 */
[----:B------:R-:W-:Y:S02]  /*89e0*/  PRMT R12, R9, 0x5410, R12 ;  /* 0x00005410090c7816 */ /* 0x000fe4000000000c */
[-C--:B------:R-:W-:Y:S02]  /*89f0*/  ISETP.GE.OR P2, PT, R19, R4.reuse, P0 ;  /* 0x000000041300720c */ /* 0x080fe40000746670 */
[----:B------:R-:W-:Y:S01]  /*8a00*/  ISETP.GE.OR P0, PT, R41, R4, P0 ;  /* 0x000000042900720c */ /* 0x000fe20000706670 */
[----:B------:R-:W-:Y:S01]  /*8a10*/  IMAD.IADD R4, R16, 0x1, R15 ;  /* 0x0000000110047824 */ /* 0x000fe200078e020f */
[----:B------:R-:W-:-:S02]  /*8a20*/  PRMT R0, R10, 0x5410, R0 ;  /* 0x000054100a007816 */ /* 0x000fc40000000000 */
[----:B------:R-:W-:Y:S02]  /*8a30*/  PRMT R40, R40, 0x5410, R8 ;  /* 0x0000541028287816 */ /* 0x000fe40000000008 */
[----:B------:R-:W-:Y:S02]  /*8a40*/  PRMT R44, R44, 0x5410, R11 ;  /* 0x000054102c2c7816 */ /* 0x000fe4000000000b */
[----:B------:R-:W-:Y:S02]  /*8a50*/  PRMT R3, R7, 0x5410, R5 ;  /* 0x0000541007037816 */ /* 0x000fe40000000005 */
[----:B------:R-:W-:Y:S01]  /*8a60*/  PRMT R45, R45, 0x5410, R6 ;  /* 0x000054102d2d7816 */ /* 0x000fe20000000006 */
[----:B-1----:R-:W-:Y:S06]  /*8a70*/  @!P1 BRA `(.L_x_731) ;  /* 0x0000012400649947 */ /* 0x002fec0003800000 */
.L_x_974:
[----:B------:R-:W-:Y:S05]  /*8a80*/  BSYNC B1 ;  /* 0x0000000000017941 */ /* 0x000fea0003800000 */
.L_x_730:
[----:B------:R-:W-:Y:S01]  /*8a90*/  BSSY B1, `(.L_x_732) ;  /* 0x0000059000017945 */ /* 0x000fe20003800000 */
[----:B0-----:R-:W-:-:S03]  /*8aa0*/  LOP3.LUT R13, R4, 0x38, RZ, 0xc0, !PT ;  /* 0x00000038040d7812 */ /* 0x001fc600078ec0ff */
[----:B------:R-:W-:Y:S05]  /*8ab0*/  @P2 BRA `(.L_x_733) ;  /* 0x0000000400582947 */ /* 0x000fea0003800000 */
[----:B------:R-:W-:Y:S02]  /*8ac0*/  IMAD.SHL.U32 R4, R188, 0x40, RZ ;  /* 0x00000040bc047824 */ /* 0x000fe400078e00ff */
[----:B------:R-:W-:Y:S02]  /*8ad0*/  HADD2.F32 R31, -RZ, R40.H1_H1 ;  /* 0x30000028ff1f7230 */ /* 0x000fe40000004100 */
[----:B------:R-:W-:Y:S01]  /*8ae0*/  HADD2.F32 R29, -RZ, R42.H1_H1 ;  /* 0x3000002aff1d7230 */ /* 0x000fe20000004100 */
[----:B------:R-:W-:Y:S01]  /*8af0*/  LOP3.LUT R8, R4, 0x1c0, RZ, 0xc0, !PT ;  /* 0x000001c004087812 */ /* 0x000fe200078ec0ff */
[----:B------:R-:W-:-:S03]  /*8b00*/  HADD2.F32 R33, -RZ, R44.H1_H1 ;  /* 0x3000002cff217230 */ /* 0x000fc60000004100 */
[----:B------:R-:W-:Y:S02]  /*8b10*/  SHF.R.U32.HI R7, RZ, 0x3, R8 ;  /* 0x00000003ff077819 */ /* 0x000fe40000011608 */
[----:B------:R-:W-:Y:S02]  /*8b20*/  LOP3.LUT R4, R8, 0x38, R16, 0xf8, !PT ;  /* 0x0000003808047812 */ /* 0x000fe400078ef810 */
[----:B------:R-:W-:Y:S02]  /*8b30*/  LOP3.LUT R8, R7, R13, R8, 0x1e, !PT ;  /* 0x0000000d07087212 */ /* 0x000fe400078e1e08 */
[----:B------:R-:W-:-:S03]  /*8b40*/  LOP3.LUT R4, R4, R7, RZ, 0x3c, !PT ;  /* 0x0000000704047212 */ /* 0x000fc600078e3cff */
[C---:B------:R-:W-:Y:S02]  /*8b50*/  IMAD R9, R193.reuse, 0x200, R8 ;  /* 0x00000200c1097824 */ /* 0x040fe400078e0208 */
[----:B------:R-:W-:Y:S02]  /*8b60*/  IMAD R5, R193, 0x200, R4 ;  /* 0x00000200c1057824 */ /* 0x000fe400078e0204 */
[--C-:B------:R-:W-:Y:S02]  /*8b70*/  IMAD R38, R9, 0x2, R2.reuse ;  /* 0x0000000209267824 */ /* 0x100fe400078e0202 */
[----:B------:R-:W-:-:S03]  /*8b80*/  IMAD R36, R5, 0x2, R2 ;  /* 0x0000000205247824 */ /* 0x000fc600078e0202 */
[----:B------:R-:W0:Y:S04]  /*8b90*/  LDS.128 R8, [R38+0x20400] ;  /* 0x0204000026087984 */ /* 0x000e280000000c00 */
[----:B------:R-:W1:Y:S01]  /*8ba0*/  LDS.128 R4, [R36+0x20400] ;  /* 0x0204000024047984 */ /* 0x000e620000000c00 */
[--C-:B0-----:R-:W-:Y:S02]  /*8bb0*/  HADD2.F32 R24, -RZ, R8.reuse.H0_H0 ;  /* 0x20000008ff187230 */ /* 0x101fe40000004100 */
[----:B------:R-:W-:Y:S02]  /*8bc0*/  HADD2.F32 R8, -RZ, R8.H1_H1 ;  /* 0x30000008ff087230 */ /* 0x000fe40000004100 */
[----:B-1----:R-:W-:Y:S02]  /*8bd0*/  HADD2.F32 R14, -RZ, R4.H0_H0 ;  /* 0x20000004ff0e7230 */ /* 0x002fe40000004100 */
[C---:B------:R-:W-:Y:S01]  /*8be0*/  FMUL.FTZ R35, R24.reuse, R31 ;  /* 0x0000001f18237220 */ /* 0x040fe20000410000 */
[----:B------:R-:W-:Y:S01]  /*8bf0*/  FMUL.FTZ R37, R24, R29 ;  /* 0x0000001d18257220 */ /* 0x000fe20000410000 */
[----:B------:R-:W-:-:S02]  /*8c00*/  HADD2.F32 R25, -RZ, R9.H0_H0 ;  /* 0x20000009ff197230 */ /* 0x000fc40000004100 */
[----:B------:R-:W-:Y:S01]  /*8c10*/  FMUL.FTZ R39, R8, R33 ;  /* 0x0000002108277220 */ /* 0x000fe20000410000 */
[C---:B------:R-:W-:Y:S01]  /*8c20*/  FFMA.FTZ R35, R14.reuse, R29, -R35 ;  /* 0x0000001d0e237223 */ /* 0x040fe20000010823 */
[--C-:B------:R-:W-:Y:S02]  /*8c30*/  HADD2.F32 R29, -RZ, R43.reuse.H1_H1 ;  /* 0x3000002bff1d7230 */ /* 0x100fe40000004100 */
[----:B------:R-:W-:Y:S01]  /*8c40*/  FFMA.FTZ R37, R14, R31, R37 ;  /* 0x0000001f0e257223 */ /* 0x000fe20000010025 */
[----:B------:R-:W-:Y:S02]  /*8c50*/  HADD2.F32 R24, -RZ, R42.H0_H0 ;  /* 0x2000002aff187230 */ /* 0x000fe40000004100 */
[----:B------:R-:W-:Y:S02]  /*8c60*/  HADD2.F32 R14, -RZ, R43.H0_H0 ;  /* 0x2000002bff0e7230 */ /* 0x000fe40000004100 */
[----:B------:R-:W-:Y:S01]  /*8c70*/  FMUL.FTZ R31, R8, R29 ;  /* 0x0000001d081f7220 */ /* 0x000fe20000410000 */
[----:B------:R-:W-:-:S02]  /*8c80*/  HADD2.F32 R4, -RZ, R4.H1_H1 ;  /* 0x30000004ff047230 */ /* 0x000fc40000004100 */
[C---:B------:R-:W-:Y:S01]  /*8c90*/  FMUL.FTZ R32, R25.reuse, R24 ;  /* 0x0000001819207220 */ /* 0x040fe20000410000 */
[----:B------:R-:W-:Y:S02]  /*8ca0*/  HADD2.F32 R15, -RZ, R5.H0_H0 ;  /* 0x20000005ff0f7230 */ /* 0x000fe40000004100 */
[----:B------:R-:W-:Y:S01]  /*8cb0*/  FMUL.FTZ R25, R25, R14 ;  /* 0x0000000e19197220 */ /* 0x000fe20000410000 */
[----:B------:R-:W-:Y:S02]  /*8cc0*/  HADD2.F32 R9, -RZ, R9.H1_H1 ;  /* 0x30000009ff097230 */ /* 0x000fe40000004100 */
[C---:B------:R-:W-:Y:S01]  /*8cd0*/  FFMA.FTZ R28, R4.reuse, R29, -R39 ;  /* 0x0000001d041c7223 */ /* 0x040fe20000010827 */
[----:B------:R-:W-:Y:S01]  /*8ce0*/  FFMA.FTZ R30, R4, R33, R31 ;  /* 0x00000021041e7223 */ /* 0x000fe2000001001f */
[----:B------:R-:W-:Y:S02]  /*8cf0*/  HADD2.F32 R8, -RZ, R45.H0_H0 ;  /* 0x2000002dff087230 */ /* 0x000fe40000004100 */
[----:B------:R-:W-:Y:S01]  /*8d00*/  FFMA.FTZ R24, R15, R24, R25 ;  /* 0x000000180f187223 */ /* 0x000fe20000010019 */
[----:B------:R-:W-:-:S02]  /*8d10*/  HADD2.F32 R4, -RZ, R44.H0_H0 ;  /* 0x2000002cff047230 */ /* 0x000fc40000004100 */
[----:B------:R-:W-:Y:S01]  /*8d20*/  FFMA.FTZ R32, R15, R14, -R32 ;  /* 0x0000000e0f207223 */ /* 0x000fe20000010820 */
[----:B------:R-:W-:Y:S02]  /*8d30*/  HADD2.F32 R26, -RZ, R10.H0_H0 ;  /* 0x2000000aff1a7230 */ /* 0x000fe40000004100 */
[C---:B------:R-:W-:Y:S01]  /*8d40*/  FMUL.FTZ R14, R9.reuse, R8 ;  /* 0x00000008090e7220 */ /* 0x040fe20000410000 */
[----:B------:R-:W-:Y:S02]  /*8d50*/  HADD2.F32 R25, -RZ, R40.H0_H0 ;  /* 0x20000028ff197230 */ /* 0x000fe40000004100 */
[----:B------:R-:W-:Y:S01]  /*8d60*/  FMUL.FTZ R34, R9, R4 ;  /* 0x0000000409227220 */ /* 0x000fe20000410000 */
[----:B------:R-:W-:Y:S02]  /*8d70*/  HADD2.F32 R5, -RZ, R5.H1_H1 ;  /* 0x30000005ff057230 */ /* 0x000fe40000004100 */
[----:B------:R-:W-:Y:S02]  /*8d80*/  HADD2.F32 R20, -RZ, R6.H0_H0 ;  /* 0x20000006ff147230 */ /* 0x000fe40000004100 */
[----:B------:R-:W-:Y:S01]  /*8d90*/  FMUL.FTZ R39, R26, R25 ;  /* 0x000000191a277220 */ /* 0x000fe20000410000 */
[----:B------:R-:W-:-:S02]  /*8da0*/  HADD2.F32 R15, -RZ, R12.H1_H1 ;  /* 0x3000000cff0f7230 */ /* 0x000fc40000004100 */
[C---:B------:R-:W-:Y:S01]  /*8db0*/  FFMA.FTZ R31, R5.reuse, R4, -R14 ;  /* 0x00000004051f7223 */ /* 0x040fe2000001080e */
[----:B------:R-:W-:Y:S02]  /*8dc0*/  HADD2.F32 R10, -RZ, R10.H1_H1 ;  /* 0x3000000aff0a7230 */ /* 0x000fe40000004100 */
[----:B------:R-:W-:Y:S01]  /*8dd0*/  FFMA.FTZ R33, R5, R8, R34 ;  /* 0x0000000805217223 */ /* 0x000fe20000010022 */
[----:B------:R-:W-:Y:S02]  /*8de0*/  HADD2.F32 R29, -RZ, R45.H1_H1 ;  /* 0x3000002dff1d7230 */ /* 0x000fe40000004100 */
[-C--:B------:R-:W-:Y:S01]  /*8df0*/  FMUL.FTZ R26, R26, R15.reuse ;  /* 0x0000000f1a1a7220 */ /* 0x080fe20000410000 */
[----:B------:R-:W-:Y:S02]  /*8e00*/  HADD2.F32 R9, -RZ, R12.H0_H0 ;  /* 0x2000000cff097230 */ /* 0x000fe40000004100 */
[----:B------:R-:W-:Y:S01]  /*8e10*/  FFMA.FTZ R39, R20, R15, -R39 ;  /* 0x0000000f14277223 */ /* 0x000fe20000010827 */
[----:B------:R-:W-:-:S02]  /*8e20*/  HADD2.F32 R6, -RZ, R6.H1_H1 ;  /* 0x30000006ff067230 */ /* 0x000fc40000004100 */
[C---:B------:R-:W-:Y:S01]  /*8e30*/  FMUL.FTZ R5, R10.reuse, R29 ;  /* 0x0000001d0a057220 */ /* 0x040fe20000410000 */
[--C-:B------:R-:W-:Y:S02]  /*8e40*/  HADD2.F32 R27, -RZ, R11.reuse.H0_H0 ;  /* 0x2000000bff1b7230 */ /* 0x100fe40000004100 */
[----:B------:R-:W-:Y:S01]  /*8e50*/  FMUL.FTZ R15, R10, R9 ;  /* 0x000000090a0f7220 */ /* 0x000fe20000410000 */
[----:B------:R-:W-:Y:S02]  /*8e60*/  HADD2.F32 R11, -RZ, R11.H1_H1 ;  /* 0x3000000bff0b7230 */ /* 0x000fe40000004100 */
[----:B------:R-:W-:Y:S01]  /*8e70*/  FFMA.FTZ R26, R20, R25, R26 ;  /* 0x00000019141a7223 */ /* 0x000fe2000001001a */
[--C-:B------:R-:W-:Y:S02]  /*8e80*/  HADD2.F32 R10, -RZ, R3.reuse.H1_H1 ;  /* 0x30000003ff0a7230 */ /* 0x100fe40000004100 */
[----:B------:R-:W-:Y:S01]  /*8e90*/  FFMA.FTZ R20, R6, R9, -R5 ;  /* 0x0000000906147223 */ /* 0x000fe20000010805 */
[----:B------:R-:W-:-:S02]  /*8ea0*/  HADD2.F32 R14, -RZ, R3.H0_H0 ;  /* 0x20000003ff0e7230 */ /* 0x000fc40000004100 */
[----:B------:R-:W-:Y:S01]  /*8eb0*/  FFMA.FTZ R15, R6, R29, R15 ;  /* 0x0000001d060f7223 */ /* 0x000fe2000001000f */
[--C-:B------:R-:W-:Y:S02]  /*8ec0*/  HADD2.F32 R4, -RZ, R0.reuse.H1_H1 ;  /* 0x30000000ff047230 */ /* 0x100fe40000004100 */
[----:B------:R-:W-:Y:S01]  /*8ed0*/  FMUL.FTZ R6, R27, R10 ;  /* 0x0000000a1b067220 */ /* 0x000fe20000410000 */
[----:B------:R-:W-:Y:S02]  /*8ee0*/  HADD2.F32 R8, -RZ, R0.H0_H0 ;  /* 0x20000000ff087230 */ /* 0x000fe40000004100 */
[----:B------:R-:W-:Y:S01]  /*8ef0*/  FMUL.FTZ R34, R11, R14 ;  /* 0x0000000e0b227220 */ /* 0x000fe20000410000 */
[--C-:B------:R-:W-:Y:S02]  /*8f00*/  HADD2.F32 R21, -RZ, R7.reuse.H0_H0 ;  /* 0x20000007ff157230 */ /* 0x100fe40000004100 */
[----:B------:R-:W-:Y:S01]  /*8f10*/  FMUL.FTZ R27, R27, R4 ;  /* 0x000000041b1b7220 */ /* 0x000fe20000410000 */
[----:B------:R-:W-:-:S02]  /*8f20*/  HADD2.F32 R7, -RZ, R7.H1_H1 ;  /* 0x30000007ff077230 */ /* 0x000fc40000004100 */
[----:B------:R-:W-:Y:S01]  /*8f30*/  FMUL.FTZ R5, R11, R8 ;  /* 0x000000080b057220 */ /* 0x000fe20000410000 */
[----:B------:R-:W-:Y:S01]  /*8f40*/  F2FP.F16.F32.PACK_AB R9, R33, R24 ;  /* 0x000000182109723e */ /* 0x000fe200000000ff */
[C---:B------:R-:W-:Y:S01]  /*8f50*/  FFMA.FTZ R11, R21.reuse, R4, -R6 ;  /* 0x00000004150b7223 */ /* 0x040fe20000010806 */
[----:B------:R-:W-:Y:S01]  /*8f60*/  FFMA.FTZ R27, R21, R10, R27 ;  /* 0x0000000a151b7223 */ /* 0x000fe2000001001b */
[C---:B------:R-:W-:Y:S01]  /*8f70*/  FFMA.FTZ R34, R7.reuse, R8, -R34 ;  /* 0x0000000807227223 */ /* 0x040fe20000010822 */
[----:B------:R-:W-:Y:S01]  /*8f80*/  FFMA.FTZ R14, R7, R14, R5 ;  /* 0x0000000e070e7223 */ /* 0x000fe20000010005 */
[----:B------:R-:W-:Y:S02]  /*8f90*/  F2FP.F16.F32.PACK_AB R4, R28, R35 ;  /* 0x000000231c04723e */ /* 0x000fe400000000ff */
[----:B------:R-:W-:Y:S02]  /*8fa0*/  F2FP.F16.F32.PACK_AB R5, R31, R32 ;  /* 0x000000201f05723e */ /* 0x000fe400000000ff */
[----:B------:R-:W-:-:S02]  /*8fb0*/  F2FP.F16.F32.PACK_AB R6, R20, R39 ;  /* 0x000000271406723e */ /* 0x000fc400000000ff */
[----:B------:R-:W-:Y:S02]  /*8fc0*/  F2FP.F16.F32.PACK_AB R7, R34, R11 ;  /* 0x0000000b2207723e */ /* 0x000fe400000000ff */
[----:B------:R-:W-:Y:S02]  /*8fd0*/  F2FP.F16.F32.PACK_AB R8, R30, R37 ;  /* 0x000000251e08723e */ /* 0x000fe400000000ff */
[----:B------:R-:W-:Y:S01]  /*8fe0*/  F2FP.F16.F32.PACK_AB R10, R15, R26 ;  /* 0x0000001a0f0a723e */ /* 0x000fe200000000ff */
[----:B------:R0:W-:Y:S01]  /*8ff0*/  STS.128 [R36+0x20400], R4 ;  /* 0x0204000424007388 */ /* 0x0001e20000000c00 */
[----:B------:R-:W-:-:S05]  /*9000*/  F2FP.F16.F32.PACK_AB R11, R14, R27 ;  /* 0x0000001b0e0b723e */ /* 0x000fca00000000ff */
[----:B------:R0:W-:Y:S02]  /*9010*/  STS.128 [R38+0x20400], R8 ;  /* 0x0204000826007388 */ /* 0x0001e40000000c00 */
.L_x_733:
[----:B------:R-:W-:Y:S05]  /*9020*/  BSYNC B1 ;  /* 0x0000000000017941 */ /* 0x000fea0003800000 */
.L_x_732:
[----:B------:R-:W-:Y:S05]  /*9030*/  @P0 BRA `(.L_x_724) ;  /* 0x00000004005c0947 */ /* 0x000fea0003800000 */
[----:B0-----:R-:W2:Y:S01]  /*9040*/  LDL R36, [R1+0x64] ;  /* 0x0000640001247983 */ /* 0x001ea20000100800 */
[----:B------:R-:W-:Y:S01]  /*9050*/  SHF.R.S32.HI R4, RZ, 0x1f, R41 ;  /* 0x0000001fff047819 */ /* 0x000fe20000011429 */
[----:B------:R-:W-:Y:S02]  /*9060*/  IMAD.SHL.U32 R5, R41, 0x40, RZ ;  /* 0x0000004029057824 */ /* 0x000fe400078e00ff */
[----:B------:R-:W-:Y:S01]  /*9070*/  HADD2.F32 R28, -RZ, R42.H1_H1 ;  /* 0x3000002aff1c7230 */ /* 0x000fe20000004100 */
[----:B------:R-:W-:Y:S01]  /*9080*/  LEA.HI R4, R4, R41, RZ, 0x3 ;  /* 0x0000002904047211 */ /* 0x000fe200078f18ff */
[----:B------:R-:W-:Y:S01]  /*9090*/  HADD2.F32 R30, -RZ, R40.H1_H1 ;  /* 0x30000028ff1e7230 */ /* 0x000fe20000004100 */
[----:B------:R-:W-:Y:S01]  /*90a0*/  LOP3.LUT R6, R5, 0x1c0, RZ, 0xc0, !PT ;  /* 0x000001c005067812 */ /* 0x000fe200078ec0ff */
[----:B------:R-:W-:Y:S02]  /*90b0*/  HADD2.F32 R32, -RZ, R44.H1_H1 ;  /* 0x3000002cff207230 */ /* 0x000fe40000004100 */
[----:B------:R-:W-:Y:S01]  /*90c0*/  IMAD.SHL.U32 R4, R4, 0x40, RZ ;  /* 0x0000004004047824 */ /* 0x000fe200078e00ff */
[----:B------:R-:W-:Y:S01]  /*90d0*/  SHF.R.U32.HI R5, RZ, 0x3, R6 ;  /* 0x00000003ff057819 */ /* 0x000fe20000011606 */
[----:B------:R-:W-:-:S02]  /*90e0*/  HADD2.F32 R39, -RZ, R42.H0_H0 ;  /* 0x2000002aff277230 */ /* 0x000fc40000004100 */
[----:B------:R-:W-:Y:S01]  /*90f0*/  HADD2.F32 R37, -RZ, R43.H0_H0 ;  /* 0x2000002bff257230 */ /* 0x000fe20000004100 */
[----:B------:R-:W-:Y:S01]  /*9100*/  LOP3.LUT R13, R5, R13, R6, 0x1e, !PT ;  /* 0x0000000d050d7212 */ /* 0x000fe200078e1e06 */
[----:B------:R-:W-:Y:S01]  /*9110*/  HADD2.F32 R41, -RZ, R45.H0_H0 ;  /* 0x2000002dff297230 */ /* 0x000fe20000004100 */
[----:B------:R-:W-:Y:S01]  /*9120*/  LOP3.LUT R8, R4, 0xfffffe00, RZ, 0xc0, !PT ;  /* 0xfffffe0004087812 */ /* 0x000fe200078ec0ff */
[----:B------:R-:W-:-:S04]  /*9130*/  HADD2.F32 R34, -RZ, R40.H0_H0 ;  /* 0x20000028ff227230 */ /* 0x000fc80000004100 */
[----:B------:R-:W-:-:S04]  /*9140*/  IMAD.IADD R13, R8, 0x1, R13 ;  /* 0x00000001080d7824 */ /* 0x000fc800078e020d */
[----:B------:R-:W-:-:S05]  /*9150*/  IMAD R13, R13, 0x2, R2 ;  /* 0x000000020d0d7824 */ /* 0x000fca00078e0202 */
[----:B------:R-:W0:Y:S02]  /*9160*/  LDS.128 R8, [R13+0x20400] ;  /* 0x020400000d087984 */ /* 0x000e240000000c00 */
[--C-:B0-----:R-:W-:Y:S02]  /*9170*/  HADD2.F32 R24, -RZ, R8.reuse.H0_H0 ;  /* 0x20000008ff187230 */ /* 0x101fe40000004100 */
[----:B------:R-:W-:Y:S02]  /*9180*/  HADD2.F32 R8, -RZ, R8.H1_H1 ;  /* 0x30000008ff087230 */ /* 0x000fe40000004100 */
[----:B------:R-:W-:Y:S02]  /*9190*/  HADD2.F32 R25, -RZ, R9.H0_H0 ;  /* 0x20000009ff197230 */ /* 0x000fe40000004100 */
[-C--:B------:R-:W-:Y:S01]  /*91a0*/  FMUL.FTZ R29, R30, R24.reuse ;  /* 0x000000181e1d7220 */ /* 0x080fe20000410000 */
[----:B------:R-:W-:Y:S01]  /*91b0*/  FMUL.FTZ R31, R28, R24 ;  /* 0x000000181c1f7220 */ /* 0x000fe20000410000 */
[----:B------:R-:W-:-:S02]  /*91c0*/  HADD2.F32 R24, -RZ, R43.H1_H1 ;  /* 0x3000002bff187230 */ /* 0x000fc40000004100 */
[-C--:B------:R-:W-:Y:S01]  /*91d0*/  FMUL.FTZ R33, R32, R8.reuse ;  /* 0x0000000820217220 */ /* 0x080fe20000410000 */
[----:B------:R-:W-:Y:S02]  /*91e0*/  HADD2.F32 R9, -RZ, R9.H1_H1 ;  /* 0x30000009ff097230 */ /* 0x000fe40000004100 */
[--C-:B------:R-:W-:Y:S02]  /*91f0*/  HADD2.F32 R26, -RZ, R10.reuse.H0_H0 ;  /* 0x2000000aff1a7230 */ /* 0x100fe40000004100 */
[----:B------:R-:W-:Y:S01]  /*9200*/  FMUL.FTZ R35, R24, R8 ;  /* 0x0000000818237220 */ /* 0x000fe20000410000 */
[----:B------:R-:W-:Y:S02]  /*9210*/  HADD2.F32 R10, -RZ, R10.H1_H1 ;  /* 0x3000000aff0a7230 */ /* 0x000fe40000004100 */
[--C-:B------:R-:W-:Y:S02]  /*9220*/  HADD2.F32 R27, -RZ, R11.reuse.H0_H0 ;  /* 0x2000000bff1b7230 */ /* 0x100fe40000004100 */
[----:B------:R-:W-:Y:S01]  /*9230*/  HADD2.F32 R11, -RZ, R11.H1_H1 ;  /* 0x3000000bff0b7230 */ /* 0x000fe20000004100 */
[----:B--2---:R-:W0:Y:S02]  /*9240*/  LDS.128 R4, [R36+0x20400] ;  /* 0x0204000024047984 */ /* 0x004e240000000c00 */
[----:B0-----:R-:W-:-:S02]  /*9250*/  HADD2.F32 R14, -RZ, R4.H0_H0 ;  /* 0x20000004ff0e7230 */ /* 0x001fc40000004100 */
[----:B------:R-:W-:Y:S02]  /*9260*/  HADD2.F32 R4, -RZ, R4.H1_H1 ;  /* 0x30000004ff047230 */ /* 0x000fe40000004100 */
[--C-:B------:R-:W-:Y:S02]  /*9270*/  HADD2.F32 R15, -RZ, R5.reuse.H0_H0 ;  /* 0x20000005ff0f7230 */ /* 0x100fe40000004100 */
[----:B------:R-:W-:Y:S01]  /*9280*/  FFMA.FTZ R29, R28, R14, -R29 ;  /* 0x0000000e1c1d7223 */ /* 0x000fe2000001081d */
[-C--:B------:R-:W-:Y:S01]  /*9290*/  FMUL.FTZ R28, R37, R25.reuse ;  /* 0x00000019251c7220 */ /* 0x080fe20000410000 */
[----:B------:R-:W-:Y:S01]  /*92a0*/  FFMA.FTZ R8, R24, R4, -R33 ;  /* 0x0000000418087223 */ /* 0x000fe20000010821 */
[----:B------:R-:W-:Y:S01]  /*92b0*/  FMUL.FTZ R24, R39, R25 ;  /* 0x0000001927187220 */ /* 0x000fe20000410000 */
[----:B------:R-:W-:Y:S01]  /*92c0*/  FFMA.FTZ R31, R30, R14, R31 ;  /* 0x0000000e1e1f7223 */ /* 0x000fe2000001001f */
[----:B------:R-:W-:Y:S02]  /*92d0*/  HADD2.F32 R25, -RZ, R44.H0_H0 ;  /* 0x2000002cff197230 */ /* 0x000fe40000004100 */
[----:B------:R-:W-:Y:S01]  /*92e0*/  FFMA.FTZ R14, R32, R4, R35 ;  /* 0x00000004200e7223 */ /* 0x000fe20000010023 */
[----:B------:R-:W-:-:S02]  /*92f0*/  HADD2.F32 R5, -RZ, R5.H1_H1 ;  /* 0x30000005ff057230 */ /* 0x000fc40000004100 */
[-C--:B------:R-:W-:Y:S01]  /*9300*/  FMUL.FTZ R4, R41, R9.reuse ;  /* 0x0000000929047220 */ /* 0x080fe20000410000 */
[----:B------:R-:W-:Y:S02]  /*9310*/  HADD2.F32 R32, -RZ, R12.H1_H1 ;  /* 0x3000000cff207230 */ /* 0x000fe40000004100 */
[C---:B------:R-:W-:Y:S01]  /*9320*/  FMUL.FTZ R30, R25.reuse, R9 ;  /* 0x00000009191e7220 */ /* 0x040fe20000410000 */
[----:B------:R-:W-:Y:S02]  /*9330*/  HADD2.F32 R20, -RZ, R6.H0_H0 ;  /* 0x20000006ff147230 */ /* 0x000fe40000004100 */
[----:B------:R-:W-:Y:S01]  /*9340*/  FFMA.FTZ R9, R25, R5, -R4 ;  /* 0x0000000519097223 */ /* 0x000fe20000010804 */
[----:B------:R-:W-:Y:S02]  /*9350*/  HADD2.F32 R4, -RZ, R45.H1_H1 ;  /* 0x3000002dff047230 */ /* 0x000fe40000004100 */
[-C--:B------:R-:W-:Y:S01]  /*9360*/  FFMA.FTZ R24, R37, R15.reuse, -R24 ;  /* 0x0000000f25187223 */ /* 0x080fe20000010818 */
[----:B------:R-:W-:Y:S01]  /*9370*/  FFMA.FTZ R28, R39, R15, R28 ;  /* 0x0000000f271c7223 */ /* 0x000fe2000001001c */
[----:B------:R-:W-:-:S02]  /*9380*/  HADD2.F32 R12, -RZ, R12.H0_H0 ;  /* 0x2000000cff0c7230 */ /* 0x000fc40000004100 */
[----:B------:R-:W-:Y:S01]  /*9390*/  FFMA.FTZ R15, R41, R5, R30 ;  /* 0x00000005290f7223 */ /* 0x000fe2000001001e */
[----:B------:R-:W-:Y:S02]  /*93a0*/  HADD2.F32 R6, -RZ, R6.H1_H1 ;  /* 0x30000006ff067230 */ /* 0x000fe40000004100 */
[-C--:B------:R-:W-:Y:S01]  /*93b0*/  FMUL.FTZ R5, R4, R10.reuse ;  /* 0x0000000a04057220 */ /* 0x080fe20000410000 */
[--C-:B------:R-:W-:Y:S02]  /*93c0*/  HADD2.F32 R39, -RZ, R3.reuse.H1_H1 ;  /* 0x30000003ff277230 */ /* 0x100fe40000004100 */
[C---:B------:R-:W-:Y:S01]  /*93d0*/  FMUL.FTZ R35, R12.reuse, R10 ;  /* 0x0000000a0c237220 */ /* 0x040fe20000410000 */
[----:B------:R-:W-:Y:S02]  /*93e0*/  HADD2.F32 R41, -RZ, R3.H0_H0 ;  /* 0x20000003ff297230 */ /* 0x000fe40000004100 */
[----:B------:R-:W-:Y:S01]  /*93f0*/  FFMA.FTZ R10, R12, R6, -R5 ;  /* 0x000000060c0a7223 */ /* 0x000fe20000010805 */
[-C--:B------:R-:W-:Y:S01]  /*9400*/  FMUL.FTZ R25, R34, R26.reuse ;  /* 0x0000001a22197220 */ /* 0x080fe20000410000 */
[----:B------:R-:W-:Y:S01]  /*9410*/  FMUL.FTZ R33, R32, R26 ;  /* 0x0000001a20217220 */ /* 0x000fe20000410000 */
[----:B------:R-:W-:-:S02]  /*9420*/  HADD2.F32 R5, -RZ, R0.H1_H1 ;  /* 0x30000000ff057230 */ /* 0x000fc40000004100 */
[----:B------:R-:W-:Y:S01]  /*9430*/  FMUL.FTZ R12, R41, R11 ;  /* 0x0000000b290c7220 */ /* 0x000fe20000410000 */
[----:B------:R-:W-:Y:S02]  /*9440*/  HADD2.F32 R37, -RZ, R0.H0_H0 ;  /* 0x20000000ff257230 */ /* 0x000fe40000004100 */
[----:B------:R-:W-:Y:S01]  /*9450*/  FFMA.FTZ R0, R4, R6, R35 ;  /* 0x0000000604007223 */ /* 0x000fe20000010023 */
[--C-:B------:R-:W-:Y:S02]  /*9460*/  HADD2.F32 R21, -RZ, R7.reuse.H0_H0 ;  /* 0x20000007ff157230 */ /* 0x100fe40000004100 */
[-C--:B------:R-:W-:Y:S01]  /*9470*/  FFMA.FTZ R25, R32, R20.reuse, -R25 ;  /* 0x0000001420197223 */ /* 0x080fe20000010819 */
[----:B------:R-:W-:Y:S02]  /*9480*/  HADD2.F32 R7, -RZ, R7.H1_H1 ;  /* 0x30000007ff077230 */ /* 0x000fe40000004100 */
[----:B------:R-:W-:Y:S01]  /*9490*/  FFMA.FTZ R33, R34, R20, R33 ;  /* 0x0000001422217223 */ /* 0x000fe20000010021 */
[-C--:B------:R-:W-:Y:S01]  /*94a0*/  FMUL.FTZ R4, R39, R27.reuse ;  /* 0x0000001b27047220 */ /* 0x080fe20000410000 */
[----:B------:R-:W-:Y:S01]  /*94b0*/  FMUL.FTZ R6, R5, R27 ;  /* 0x0000001b05067220 */ /* 0x000fe20000410000 */
[C---:B------:R-:W-:Y:S01]  /*94c0*/  FMUL.FTZ R20, R37.reuse, R11 ;  /* 0x0000000b25147220 */ /* 0x040fe20000410000 */
[----:B------:R-:W-:Y:S01]  /*94d0*/  FFMA.FTZ R12, R37, R7, -R12 ;  /* 0x00000007250c7223 */ /* 0x000fe2000001080c */
[-C--:B------:R-:W-:Y:S01]  /*94e0*/  FFMA.FTZ R3, R5, R21.reuse, -R4 ;  /* 0x0000001505037223 */ /* 0x080fe20000010804 */
[----:B------:R-:W-:Y:S01]  /*94f0*/  FFMA.FTZ R11, R39, R21, R6 ;  /* 0x00000015270b7223 */ /* 0x000fe20000010006 */
[----:B------:R-:W-:Y:S01]  /*9500*/  FFMA.FTZ R20, R41, R7, R20 ;  /* 0x0000000729147223 */ /* 0x000fe20000010014 */
[----:B------:R-:W-:-:S02]  /*9510*/  F2FP.F16.F32.PACK_AB R4, R8, R29 ;  /* 0x0000001d0804723e */ /* 0x000fc400000000ff */
[----:B------:R-:W-:Y:S02]  /*9520*/  F2FP.F16.F32.PACK_AB R5, R9, R24 ;  /* 0x000000180905723e */ /* 0x000fe400000000ff */
[----:B------:R-:W-:Y:S02]  /*9530*/  F2FP.F16.F32.PACK_AB R6, R10, R25 ;  /* 0x000000190a06723e */ /* 0x000fe400000000ff */
[----:B------:R-:W-:Y:S02]  /*9540*/  F2FP.F16.F32.PACK_AB R7, R12, R3 ;  /* 0x000000030c07723e */ /* 0x000fe400000000ff */
[----:B------:R-:W-:Y:S02]  /*9550*/  F2FP.F16.F32.PACK_AB R8, R14, R31 ;  /* 0x0000001f0e08723e */ /* 0x000fe400000000ff */
[----:B------:R-:W-:Y:S01]  /*9560*/  F2FP.F16.F32.PACK_AB R9, R15, R28 ;  /* 0x0000001c0f09723e */ /* 0x000fe200000000ff */
[----:B------:R1:W-:Y:S01]  /*9570*/  STS.128 [R36+0x20400], R4 ;  /* 0x0204000424007388 */ /* 0x0003e20000000c00 */
[----:B------:R-:W-:-:S02]  /*9580*/  F2FP.F16.F32.PACK_AB R10, R0, R33 ;  /* 0x00000021000a723e */ /* 0x000fc400000000ff */
[----:B------:R-:W-:-:S05]  /*9590*/  F2FP.F16.F32.PACK_AB R11, R20, R11 ;  /* 0x0000000b140b723e */ /* 0x000fca00000000ff */
[----:B------:R1:W-:Y:S02]  /*95a0*/  STS.128 [R13+0x20400], R8 ;  /* 0x020400080d007388 */ /* 0x0003e40000000c00 */
.L_x_724:
[----:B------:R-:W-:Y:S05]  /*95b0*/  BSYNC B0 ;  /* 0x0000000000007941 */ /* 0x000fea0003800000 */
.L_x_713:
[----:B------:R-:W-:Y:S01]  /*95c0*/  @!PT LDS RZ, [RZ] ;  /* 0x00000000fffff984 */ /* 0x000fe20000000800 */
[----:B------:R-:W-:Y:S01]  /*95d0*/  @!PT LDS RZ, [RZ] ;  /* 0x00000000fffff984 */ /* 0x000fe20000000800 */
[----:B------:R-:W-:Y:S01]  /*95e0*/  @!PT LDS RZ, [RZ] ;  /* 0x00000000fffff984 */ /* 0x000fe20000000800 */
[----:B------:R-:W-:Y:S01]  /*95f0*/  @!PT LDS RZ, [RZ] ;  /* 0x00000000fffff984 */ /* 0x000fe20000000800 */
[----:B------:R5:W-:Y:S06]  /*9600*/  MEMBAR.ALL.CTA ;  /* 0x0000000000007992 */ /* 0x000bec0000008000 */
[----:B-----5:R-:W5:Y:S01]  /*9610*/  FENCE.VIEW.ASYNC.S ;  /* 0x00000000000073c6 */ /* 0x020f620000000000 */
[----:B------:R-:W-:Y:S05]  /*9620*/  WARPSYNC.ALL ;  /* 0x0000000000007948 */ /* 0x000fea0003800000 */
[----:B-----5:R-:W-:Y:S06]  /*9630*/  BAR.SYNC.DEFER_BLOCKING 0xd, 0x80 ;  /* 0x0342000000007b1d */ /* 0x020fec0000010000 */
.L_x_710:
[----:B--2---:R-:W-:-:S05]  /*9640*/  IMAD.U32 R0, RZ, RZ, UR37 ;  /* 0x00000025ff007e24 */ /* 0x004fca000f8e00ff */
[----:B------:R-:W-:-:S13]  /*9650*/  ISETP.NE.AND P0, PT, R0, 0x3, PT ;  /* 0x000000030000780c */ /* 0x000fda0003f05270 */
[----:B------:R-:W-:Y:S05]  /*9660*/  @!P0 BRA `(.L_x_734) ;  /* 0x0000000000048947 */ /* 0x000fea0003800000 */
[----:B------:R-:W-:Y:S01]  /*9670*/  BPT.TRAP 0x1 ;  /* 0x000000040000795c */ /* 0x000fe20000300000 */
.L_x_734:
[----:B------:R-:W-:Y:S01]  /*9680*/  IMAD R14, R18, 0x8, R2 ;  /* 0x00000008120e7824 */ /* 0x000fe200078e0202 */
[----:B------:R-:W-:-:S04]  /*9690*/  SHF.L.U32 R15, R23, 0x1f, RZ ;  /* 0x0000001f170f7819 */ /* 0x000fc800000006ff */
[----:B------:R2:W0:Y:S01]  /*96a0*/  SYNCS.PHASECHK.TRANS64.TRYWAIT P1, [R14+URZ+0x28c30], R15 ;  /* 0x028c300f0e0075a7 */ /* 0x000422000802017f */
[----:B------:R-:W-:Y:S05]  /*96b0*/  @!P0 BRA `(.L_x_735) ;  /* 0x0000000000048947 */ /* 0x000fea0003800000 */
[----:B------:R-:W-:Y:S01]  /*96c0*/  BPT.TRAP 0x1 ;  /* 0x000000040000795c */ /* 0x000fe20000300000 */
.L_x_735:
[C---:B------:R-:W-:Y:S02]  /*96d0*/  VIADD R0, R2.reuse, 0x22400 ;  /* 0x0002240002007836 */ /* 0x040fe40000000000 */
[----:B01----:R-:W-:-:S03]  /*96e0*/  VIADD R3, R2, 0x20400 ;  /* 0x0002040002037836 */ /* 0x003fc60000000000 */
[----:B------:R-:W-:Y:S02]  /*96f0*/  SHF.R.U32.HI R0, RZ, 0x4, R0 ;  /* 0x00000004ff007819 */ /* 0x000fe40000011600 */
[----:B------:R-:W-:Y:S02]  /*9700*/  SHF.R.U32.HI R3, RZ, 0x4, R3 ;  /* 0x00000004ff037819 */ /* 0x000fe40000011603 */
[----:B------:R-:W-:Y:S02]  /*9710*/  LOP3.LUT R0, R0, 0x3fff, RZ, 0xc0, !PT ;  /* 0x00003fff00007812 */ /* 0x000fe400078ec0ff */
[----:B------:R-:W-:Y:S02]  /*9720*/  LOP3.LUT R3, R3, 0x3fff, RZ, 0xc0, !PT ;  /* 0x00003fff03037812 */ /* 0x000fe400078ec0ff */
[----:B------:R-:W-:Y:S01]  /*9730*/  LOP3.LUT R0, R0, 0x10000, RZ, 0xfc, !PT ;  /* 0x0001000000007812 */ /* 0x000fe200078efcff */
[----:B------:R-:W-:Y:S06]  /*9740*/  @P1 BRA `(.L_x_736) ;  /* 0x0000000000081947 */ /* 0x000fec0003800000 */
[----:B------:R-:W0:Y:S02]  /*9750*/  SYNCS.PHASECHK.TRANS64.TRYWAIT P1, [R14+URZ+0x28c30], R15 ;  /* 0x028c300f0e0075a7 */ /* 0x000e24000802017f */
[----:B0-----:R-:W-:Y:S05]  /*9760*/  @!P1 BRA `(.L_x_737) ;  /* 0x00000118003c9947 */ /* 0x001fea0003800000 */
.L_x_736:
[----:B------:R-:W-:Y:S01]  /*9770*/  IMAD R10, R18, 0x200, R0 ;  /* 0x00000200120a7824 */ /* 0x000fe200078e0200 */
[----:B------:R-:W-:Y:S01]  /*9780*/  LOP3.LUT R4, R3, 0x10000, RZ, 0xfc, !PT ;  /* 0x0001000003047812 */ /* 0x000fe200078efcff */
[----:B------:R-:W-:Y:S01]  /*9790*/  IMAD.MOV.U32 R5, RZ, RZ, 0x40000040 ;  /* 0x40000040ff057424 */ /* 0x000fe200078e00ff */
[----:B------:R-:W2:Y:S01]  /*97a0*/  LDL R20, [R1+0x2c] ;  /* 0x00002c0001147983 */ /* 0x000ea20000100800 */
[----:B------:R-:W-:Y:S01]  /*97b0*/  IMAD.MOV.U32 R11, RZ, RZ, 0x40000040 ;  /* 0x40000040ff0b7424 */ /* 0x000fe200078e00ff */
[----:B------:R-:W-:Y:S05]  /*97c0*/  WARPSYNC.ALL ;  /* 0x0000000000007948 */ /* 0x000fea0003800000 */
[C---:B------:R-:W-:Y:S01]  /*97d0*/  R2UR UR4, R4.reuse ;  /* 0x00000000040472ca */ /* 0x040fe200000e0000 */
[----:B---3--:R-:W-:Y:S01]  /*97e0*/  WARPGROUP.ARRIVE ;  /* 0x00000000000079c5 */ /* 0x008fe20000000000 */
[----:B------:R-:W-:Y:S01]  /*97f0*/  R2UR UR5, R5 ;  /* 0x00000000050572ca */ /* 0x000fe200000e0000 */
[----:B------:R-:W-:Y:S01]  /*9800*/  VIADD R8, R4, 0x2 ;  /* 0x0000000204087836 */ /* 0x000fe20000000000 */
[C---:B------:R-:W-:Y:S01]  /*9810*/  R2UR UR6, R10.reuse ;  /* 0x000000000a0672ca */ /* 0x040fe200000e0000 */
[----:B------:R-:W-:Y:S01]  /*9820*/  VIADD R6, R10, 0x2 ;  /* 0x000000020a067836 */ /* 0x000fe20000000000 */
[----:B------:R-:W-:Y:S01]  /*9830*/  R2UR UR7, R11 ;  /* 0x000000000b0772ca */ /* 0x000fe200000e0000 */
[----:B------:R-:W-:Y:S01]  /*9840*/  IMAD.MOV.U32 R9, RZ, RZ, 0x40000040 ;  /* 0x40000040ff097424 */ /* 0x000fe200078e00ff */
[----:B------:R-:W1:Y:S01]  /*9850*/  S2R R58, SR_TID.X ;  /* 0x00000000003a7919 */ /* 0x000e620000002100 */
[----:B------:R-:W-:-:S02]  /*9860*/  IMAD.MOV.U32 R7, RZ, RZ, 0x40000040 ;  /* 0x40000040ff077424 */ /* 0x000fc400078e00ff */
[C---:B------:R-:W-:Y:S02]  /*9870*/  VIADD R12, R10.reuse, 0x4 ;  /* 0x000000040a0c7836 */ /* 0x040fe40000000000 */
[----:B------:R-:W-:Y:S02]  /*9880*/  IMAD.MOV.U32 R13, RZ, RZ, 0x40000040 ;  /* 0x40000040ff0d7424 */ /* 0x000fe400078e00ff */
[----:B------:R-:W-:Y:S02]  /*9890*/  VIADD R10, R10, 0x6 ;  /* 0x000000060a0a7836 */ /* 0x000fe40000000000 */
[----:B------:R-:W-:Y:S02]  /*98a0*/  IMAD.MOV.U32 R5, RZ, RZ, 0x40000040 ;  /* 0x40000040ff057424 */ /* 0x000fe400078e00ff */
[----:B------:R-:W-:Y:S01]  /*98b0*/  HGMMA.64x64x16.F32 R24, gdesc[UR4], RZ, !UPT, gsb0 ;  /* 0x00e00000041879f0 */ /* 0x000fe2000c0008ff */
[----:B------:R-:W-:Y:S01]  /*98c0*/  R2UR UR4, R8 ;  /* 0x00000000080472ca */ /* 0x000fe200000e0000 */
[----:B------:R-:W-:Y:S01]  /*98d0*/  IMAD.MOV.U32 R11, RZ, RZ, 0x40000040 ;  /* 0x40000040ff0b7424 */ /* 0x000fe200078e00ff */
[----:B------:R-:W-:Y:S01]  /*98e0*/  R2UR UR5, R9 ;  /* 0x00000000090572ca */ /* 0x000fe200000e0000 */
[----:B------:R-:W-:Y:S01]  /*98f0*/  IMAD R152, R168, -0x40, R152 ;  /* 0xffffffc0a8987824 */ /* 0x000fe200078e0298 */
[----:B------:R-:W-:Y:S01]  /*9900*/  R2UR UR6, R6 ;  /* 0x00000000060672ca */ /* 0x000fe200000e0000 */
[----:B------:R-:W-:Y:S01]  /*9910*/  VIADD R6, R4, 0x4 ;  /* 0x0000000404067836 */ /* 0x000fe20000000000 */
[----:B------:R-:W-:Y:S01]  /*9920*/  R2UR UR7, R7 ;  /* 0x00000000070772ca */ /* 0x000fe200000e0000 */
[----:B------:R-:W-:-:S02]  /*9930*/  IMAD.MOV.U32 R7, RZ, RZ, 0x40000040 ;  /* 0x40000040ff077424 */ /* 0x000fc400078e00ff */
[----:B------:R-:W-:Y:S01]  /*9940*/  VIADD R4, R4, 0x6 ;  /* 0x0000000604047836 */ /* 0x000fe20000000000 */
[----:B-1----:R-:W-:Y:S01]  /*9950*/  LOP3.LUT R58, R58, 0x7f, RZ, 0xc0, !PT ;  /* 0x0000007f3a3a7812 */ /* 0x002fe200078ec0ff */
[----:B------:R-:W-:Y:S02]  /*9960*/  WARPGROUP.DEPBAR.LE gsb0, 0x0 ;  /* 0x00008000000079c5 */ /* 0x000fe40000010000 */
[----:B------:R-:W-:-:S06]  /*9970*/  WARPGROUP.ARRIVE ;  /* 0x00000000000079c5 */ /* 0x000fcc0000000000 */
[----:B------:R-:W-:Y:S01]  /*9980*/  HGMMA.64x64x16.F32 R24, gdesc[UR4], R24, gsb0 ;  /* 0x00e00000041879f0 */ /* 0x000fe20008000818 */
[----:B------:R-:W-:Y:S02]  /*9990*/  R2UR UR4, R6 ;  /* 0x00000000060472ca */ /* 0x000fe400000e0000 */
[----:B------:R-:W-:Y:S02]  /*99a0*/  R2UR UR5, R7 ;  /* 0x00000000070572ca */ /* 0x000fe400000e0000 */
[----:B------:R-:W-:Y:S02]  /*99b0*/  R2UR UR6, R12 ;  /* 0x000000000c0672ca */ /* 0x000fe400000e0000 */
[----:B------:R-:W-:Y:S01]  /*99c0*/  R2UR UR7, R13 ;  /* 0x000000000d0772ca */ /* 0x000fe200000e0000 */
[----:B------:R-:W-:Y:S02]  /*99d0*/  WARPGROUP.DEPBAR.LE gsb0, 0x0 ;  /* 0x00008000000079c5 */ /* 0x000fe40000010000 */
[----:B------:R-:W-:-:S10]  /*99e0*/  WARPGROUP.ARRIVE ;  /* 0x00000000000079c5 */ /* 0x000fd40000000000 */
        /* <DEDUP_REMOVED lines=8> */
[----:B------:R-:W-:Y:S01]  /*9a70*/  ULDC UR4, c[0x0][0x988] ;  /* 0x0002620000047ab9 */ /* 0x000fe20000000800 */
[----:B--2---:R-:W-:-:S04]  /*9a80*/  IADD3 R152, -R20, 0x40, R152 ;  /* 0x0000004014987810 */ /* 0x004fc80007ffe198 */
[C---:B------:R-:W-:Y:S02]  /*9a90*/  ISETP.GT.AND P5, PT, R152.reuse, RZ, PT ;  /* 0x000000ff9800720c */ /* 0x040fe40003fa4270 */
[C---:B------:R-:W-:Y:S02]  /*9aa0*/  ISETP.GT.AND P4, PT, R152.reuse, 0x1, PT ;  /* 0x000000019800780c */ /* 0x040fe40003f84270 */
[C---:B------:R-:W-:Y:S02]  /*9ab0*/  ISETP.GT.AND P3, PT, R152.reuse, 0x8, PT ;  /* 0x000000089800780c */ /* 0x040fe40003f64270 */
[C---:B------:R-:W-:Y:S02]  /*9ac0*/  ISETP.GT.AND P2, PT, R152.reuse, 0x9, PT ;  /* 0x000000099800780c */ /* 0x040fe40003f44270 */
[C---:B------:R-:W-:Y:S02]  /*9ad0*/  ISETP.GT.AND P1, PT, R152.reuse, 0x10, PT ;  /* 0x000000109800780c */ /* 0x040fe40003f24270 */
[----:B------:R-:W-:Y:S01]  /*9ae0*/  ISETP.GT.AND P6, PT, R152, 0x11, PT ;  /* 0x000000119800780c */ /* 0x000fe20003fc4270 */
[----:B------:R-:W-:-:S02]  /*9af0*/  WARPGROUP.DEPBAR.LE gsb0, 0x0 ;  /* 0x00008000000079c5 */ /* 0x000fc40000010000 */
[----:B------:R-:W-:Y:S02]  /*9b00*/  FSEL R57, R24, -INF , P5 ;  /* 0xff80000018397808 */ /* 0x000fe40002800000 */
[----:B------:R-:W-:Y:S02]  /*9b10*/  FSEL R12, R25, -INF , P4 ;  /* 0xff800000190c7808 */ /* 0x000fe40002000000 */
[----:B------:R-:W-:Y:S02]  /*9b20*/  FSEL R59, R28, -INF , P3 ;  /* 0xff8000001c3b7808 */ /* 0x000fe40001800000 */
[----:B------:R-:W-:Y:S02]  /*9b30*/  FMNMX.FTZ R10, R57, R12, !PT ;  /* 0x0000000c390a7209 */ /* 0x000fe40007810000 */
        /* <DEDUP_REMOVED lines=20> */
[----:B----4-:R-:W-:Y:S02]  /*9c80*/  FSEL R21, R34, -INF , P1 ;  /* 0xff80000022157808 */ /* 0x010fe40000800000 */
[C---:B------:R-:W-:Y:S02]  /*9c90*/  ISETP.GT.AND P1, PT, R152.reuse, 0x28, PT ;  /* 0x000000289800780c */ /* 0x040fe40003f24270 */
        /* <DEDUP_REMOVED lines=23> */
[----:B------:R-:W-:Y:S02]  /*9e10*/  FMNMX.FTZ R10, R77, R10, !PT ;  /* 0x0000000a4d0a7209 */ /* 0x000fe40007810000 */
[----:B------:R-:W-:Y:S02]  /*9e20*/  FSEL R45, R46, -INF , P1 ;  /* 0xff8000002e2d7808 */ /* 0x000fe40000800000 */
[----:B------:R-:W-:Y:S02]  /*9e30*/  FMNMX.FTZ R24, R79, R10, !PT ;  /* 0x0000000a4f187209 */ /* 0x000fe40007810000 */
[----:B------:R-:W-:Y:S02]  /*9e40*/  FMNMX.FTZ R10, R3, R27, !PT ;  /* 0x0000001b030a7209 */ /* 0x000fe40007810000 */
[----:B------:R-:W-:Y:S01]  /*9e50*/  FSEL R47, R47, -INF , P6 ;  /* 0xff8000002f2f7808 */ /* 0x000fe20003000000 */
[----:B------:R-:W1:Y:S01]  /*9e60*/  SHFL.BFLY PT, R11, R24, 0x2, 0x1f ;  /* 0x0c401f00180b7f89 */ /* 0x000e6200000e0000 */
[----:B------:R-:W-:-:S02]  /*9e70*/  FMNMX.FTZ R10, R13, R10, !PT ;  /* 0x0000000a0d0a7209 */ /* 0x000fc40007810000 */
[----:B------:R-:W-:Y:S02]  /*9e80*/  FSEL R49, R50, -INF , P5 ;  /* 0xff80000032317808 */ /* 0x000fe40002800000 */
[----:B------:R-:W-:Y:S02]  /*9e90*/  FMNMX.FTZ R10, R31, R10, !PT ;  /* 0x0000000a1f0a7209 */ /* 0x000fe40007810000 */
[----:B------:R-:W-:Y:S02]  /*9ea0*/  FSEL R51, R51, -INF , P4 ;  /* 0xff80000033337808 */ /* 0x000fe40002000000 */
[----:B------:R-:W-:Y:S02]  /*9eb0*/  FMNMX.FTZ R10, R21, R10, !PT ;  /* 0x0000000a150a7209 */ /* 0x000fe40007810000 */
[----:B------:R-:W-:Y:S02]  /*9ec0*/  FSEL R53, R54, -INF , P3 ;  /* 0xff80000036357808 */ /* 0x000fe40001800000 */
[----:B------:R-:W-:-:S02]  /*9ed0*/  FMNMX.FTZ R10, R35, R10, !PT ;  /* 0x0000000a230a7209 */ /* 0x000fc40007810000 */
[----:B------:R-:W-:Y:S02]  /*9ee0*/  FSEL R55, R55, -INF , P2 ;  /* 0xff80000037377808 */ /* 0x000fe40001000000 */
[----:B------:R-:W-:Y:S01]  /*9ef0*/  FMNMX.FTZ R20, R25, R10, !PT ;  /* 0x0000000a19147209 */ /* 0x000fe20007810000 */
[----:B------:R-:W-:-:S03]  /*9f00*/  IMAD.U32 R10, RZ, RZ, UR4 ;  /* 0x00000004ff0a7e24 */ /* 0x000fc6000f8e00ff */
[----:B------:R-:W-:Y:S02]  /*9f10*/  FMNMX.FTZ R20, R39, R20, !PT ;  /* 0x0000001427147209 */ /* 0x000fe40007810000 */
[----:B-1----:R-:W-:Y:S02]  /*9f20*/  FMNMX.FTZ R26, R24, R11, !PT ;  /* 0x0000000b181a7209 */ /* 0x002fe40007810000 */
        /* <DEDUP_REMOVED lines=15> */
[----:B------:R-:W1:Y:S01]  /*a020*/  SHFL.BFLY PT, R57, R20, 0x2, 0x1f ;  /* 0x0c401f0014397f89 */ /* 0x000e6200000e0000 */
        /* <DEDUP_REMOVED lines=10> */
[----:B------:R-:W3:Y:S01]  /*a0d0*/  MUFU.EX2 R152, R152 ;  /* 0x0000009800987308 */ /* 0x000ee20000000800 */
[----:B--2---:R-:W-:-:S07]  /*a0e0*/  FFMA.FTZ R12, R71, R10, -R26 ;  /* 0x0000000a470c7223 */ /* 0x004fce000001081a */
[----:B------:R-:W2:Y:S01]  /*a0f0*/  MUFU.EX2 R59, R59 ;  /* 0x0000003b003b7308 */ /* 0x000ea20000000800 */
[----:B-1----:R-:W-:Y:S01]  /*a100*/  FMNMX.FTZ R57, R20, R57, !PT ;  /* 0x0000003914397209 */ /* 0x002fe20007810000 */
[----:B------:R-:W-:-:S06]  /*a110*/  FFMA.FTZ R20, R73, R10, -R26 ;  /* 0x0000000a49147223 */ /* 0x000fcc000001081a */
[----:B-----5:R-:W1:Y:S01]  /*a120*/  MUFU.EX2 R154, R61 ;  /* 0x0000003d009a7308 */ /* 0x020e620000000800 */
[----:B---3--:R-:W-:Y:S01]  /*a130*/  FADD.FTZ R40, R152, R81 ;  /* 0x0000005198287221 */ /* 0x008fe20000010000 */
[----:B------:R-:W3:Y:S01]  /*a140*/  SHFL.BFLY PT, R24, R57, 0x1, 0x1f ;  /* 0x0c201f0039187f89 */ /* 0x000ee200000e0000 */
[----:B------:R-:W-:-:S05]  /*a150*/  F2FP.F16.F32.PACK_AB R152, R81, R152 ;  /* 0x000000985198723e */ /* 0x000fca00000000ff */
[----:B------:R-:W-:Y:S08]  /*a160*/  MUFU.EX2 R63, R63 ;  /* 0x0000003f003f7308 */ /* 0x000ff00000000800 */
[----:B------:R4:W-:Y:S08]  /*a170*/  MUFU.EX2 R156, R33 ;  /* 0x00000021009c7308 */ /* 0x0009f00000000800 */
[----:B------:R-:W-:Y:S01]  /*a180*/  MUFU.EX2 R158, R37 ;  /* 0x00000025009e7308 */ /* 0x000fe20000000800 */
[--C-:B----4-:R-:W-:Y:S01]  /*a190*/  FFMA.FTZ R33, R75, R10, -R26.reuse ;  /* 0x0000000a4b217223 */ /* 0x110fe2000001081a */
[----:B---3--:R-:W-:Y:S01]  /*a1a0*/  FMNMX.FTZ R169, R57, R24, !PT ;  /* 0x0000001839a97209 */ /* 0x008fe20007810000 */
[-CC-:B------:R-:W-:Y:S01]  /*a1b0*/  FFMA.FTZ R24, R77, R10.reuse, -R26.reuse ;  /* 0x0000000a4d187223 */ /* 0x180fe2000001081a */
[----:B------:R-:W-:-:S02]  /*a1c0*/  FFMA.FTZ R26, R79, R10, -R26 ;  /* 0x0000000a4f1a7223 */ /* 0x000fc4000001081a */
[C---:B------:R-:W-:Y:S01]  /*a1d0*/  FSETP.NEU.FTZ.AND P1, PT, R169.reuse, -INF , PT ;  /* 0xff800000a900780b */ /* 0x040fe20003f3d000 */
[-C--:B------:R-:W-:Y:S01]  /*a1e0*/  FMUL.FTZ R28, R169, R10.reuse ;  /* 0x0000000aa91c7220 */ /* 0x080fe20000410000 */
[----:B------:R-:W-:Y:S04]  /*a1f0*/  MUFU.EX2 R37, R26 ;  /* 0x0000001a00257308 */ /* 0x000fe80000000800 */
[----:B------:R-:W-:Y:S02]  /*a200*/  FSEL R28, R28, RZ, P1 ;  /* 0x000000ff1c1c7208 */ /* 0x000fe40000800000 */
[----:B------:R-:W-:Y:S02]  /*a210*/  ISETP.NE.AND P1, PT, R58, RZ, PT ;  /* 0x000000ff3a00720c */ /* 0x000fe40003f25270 */
[----:B------:R-:W-:Y:S01]  /*a220*/  MUFU.EX2 R65, R65 ;  /* 0x0000004100417308 */ /* 0x000fe20000000800 */
[-CC-:B------:R-:W-:Y:S01]  /*a230*/  FFMA.FTZ R3, R3, R10.reuse, -R28.reuse ;  /* 0x0000000a03037223 */ /* 0x180fe2000001081c */
[-CC-:B------:R-:W-:Y:S01]  /*a240*/  FFMA.FTZ R27, R27, R10.reuse, -R28.reuse ;  /* 0x0000000a1b1b7223 */ /* 0x180fe2000001081c */
[-CC-:B------:R-:W-:Y:S01]  /*a250*/  FFMA.FTZ R13, R13, R10.reuse, -R28.reuse ;  /* 0x0000000a0d0d7223 */ /* 0x180fe2000001081c */
        /* <DEDUP_REMOVED lines=11> */
[----:B------:R-:W-:Y:S01]  /*a310*/  FFMA.FTZ R51, R51, R10, -R28 ;  /* 0x0000000a33337223 */ /* 0x000fe2000001081c */
[----:B------:R2:W4:Y:S01]  /*a320*/  MUFU.EX2 R30, R27 ;  /* 0x0000001b001e7308 */ /* 0x0005220000000800 */
[----:B---3--:R-:W-:-:S02]  /*a330*/  @!P1 VIADD R3, R14, 0x28c40 ;  /* 0x00028c400e039836 */ /* 0x008fc40000000000 */
[-CC-:B------:R-:W-:Y:S01]  /*a340*/  FFMA.FTZ R53, R53, R10.reuse, -R28.reuse ;  /* 0x0000000a35357223 */ /* 0x180fe2000001081c */
[----:B------:R-:W-:Y:S02]  /*a350*/  FFMA.FTZ R28, R55, R10, -R28 ;  /* 0x0000000a371c7223 */ /* 0x000fe4000001081c */
[----:B------:R-:W-:Y:S02]  /*a360*/  @!P1 PRMT R3, RZ, 0x654, R3 ;  /* 0x00000654ff039816 */ /* 0x000fe40000000003 */
[----:B------:R-:W3:Y:S01]  /*a370*/  MUFU.EX2 R13, R13 ;  /* 0x0000000d000d7308 */ /* 0x000ee20000000800 */
[----:B--2---:R-:W-:Y:S01]  /*a380*/  FADD.FTZ R27, R59, R40 ;  /* 0x000000283b1b7221 */ /* 0x004fe20000010000 */
[----:B------:R2:W-:Y:S03]  /*a390*/  @!P1 SYNCS.ARRIVE.TRANS64.RED.A1T0 RZ, [R3+URZ], RZ ;  /* 0x000000ff03ff99a7 */ /* 0x0005e6000810043f */
[C---:B-1----:R-:W-:Y:S01]  /*a3a0*/  FADD.FTZ R42, R154.reuse, R27 ;  /* 0x0000001b9a2a7221 */ /* 0x042fe20000010000 */
[----:B------:R-:W-:-:S02]  /*a3b0*/  F2FP.F16.F32.PACK_AB R154, R154, R59 ;  /* 0x0000003b9a9a723e */ /* 0x000fc400000000ff */
[----:B------:R1:W0:Y:S01]  /*a3c0*/  MUFU.EX2 R32, R31 ;  /* 0x0000001f00207308 */ /* 0x0002220000000800 */
[----:B----4-:R-:W-:Y:S01]  /*a3d0*/  FADD.FTZ R40, R153, R30 ;  /* 0x0000001e99287221 */ /* 0x010fe20000010000 */
[----:B------:R-:W-:-:S06]  /*a3e0*/  F2FP.F16.F32.PACK_AB R153, R30, R153 ;  /* 0x000000991e99723e */ /* 0x000fcc00000000ff */
[----:B------:R-:W2:Y:S01]  /*a3f0*/  MUFU.EX2 R21, R21 ;  /* 0x0000001500157308 */ /* 0x000ea20000000800 */
[----:B---3--:R-:W-:Y:S01]  /*a400*/  FADD.FTZ R27, R13, R40 ;  /* 0x000000280d1b7221 */ /* 0x008fe20000010000 */
[----:B-1----:R-:W-:-:S04]  /*a410*/  FADD.FTZ R31, R63, R42 ;  /* 0x0000002a3f1f7221 */ /* 0x002fc80000010000 */
[C---:B------:R-:W-:Y:S01]  /*a420*/  FADD.FTZ R44, R156.reuse, R31 ;  /* 0x0000001f9c2c7221 */ /* 0x040fe20000010000 */
[----:B------:R-:W-:Y:S01]  /*a430*/  F2FP.F16.F32.PACK_AB R156, R156, R63 ;  /* 0x0000003f9c9c723e */ /* 0x000fe200000000ff */
[----:B------:R-:W1:Y:S01]  /*a440*/  MUFU.EX2 R26, R35 ;  /* 0x00000023001a7308 */ /* 0x000e620000000800 */
[C---:B0-----:R-:W-:Y:S01]  /*a450*/  FADD.FTZ R42, R32.reuse, R27 ;  /* 0x0000001b202a7221 */ /* 0x041fe20000010000 */
[----:B------:R-:W-:Y:S01]  /*a460*/  FADD.FTZ R27, R65, R44 ;  /* 0x0000002c411b7221 */ /* 0x000fe20000010000 */
[----:B------:R-:W-:Y:S01]  /*a470*/  F2FP.F16.F32.PACK_AB R155, R32, R13 ;  /* 0x0000000d209b723e */ /* 0x000fe200000000ff */
[----:B------:R-:W-:Y:S02]  /*a480*/  BAR.SYNC.DEFER_BLOCKING 0xf, 0x100 ;  /* 0x03c4000000007b1d */ /* 0x000fe40000010000 */
[C---:B------:R-:W-:Y:S01]  /*a490*/  FADD.FTZ R44, R158.reuse, R27 ;  /* 0x0000001b9e2c7221 */ /* 0x040fe20000010000 */
[----:B------:R-:W-:Y:S01]  /*a4a0*/  F2FP.F16.F32.PACK_AB R158, R158, R65 ;  /* 0x000000419e9e723e */ /* 0x000fe200000000ff */
[----:B--2---:R-:W-:-:S02]  /*a4b0*/  FADD.FTZ R3, R21, R42 ;  /* 0x0000002a15037221 */ /* 0x004fc40000010000 */
[----:B------:R-:W0:Y:S02]  /*a4c0*/  MUFU.EX2 R25, R25 ;  /* 0x0000001900197308 */ /* 0x000e240000000800 */
[----:B-1----:R-:W-:-:S06]  /*a4d0*/  FADD.FTZ R42, R26, R3 ;  /* 0x000000031a2a7221 */ /* 0x002fcc0000010000 */
[----:B------:R-:W1:Y:S01]  /*a4e0*/  MUFU.EX2 R34, R39 ;  /* 0x0000002700227308 */ /* 0x000e620000000800 */
[----:B------:R-:W-:-:S07]  /*a4f0*/  F2FP.F16.F32.PACK_AB R157, R26, R21 ;  /* 0x000000151a9d723e */ /* 0x000fce00000000ff */
[----:B------:R-:W2:Y:S01]  /*a500*/  MUFU.EX2 R67, R67 ;  /* 0x0000004300437308 */ /* 0x000ea20000000800 */
[----:B0-----:R-:W-:Y:S01]  /*a510*/  FADD.FTZ R3, R25, R42 ;  /* 0x0000002a19037221 */ /* 0x001fe20000010000 */
[----:B------:R0:W-:Y:S06]  /*a520*/  STSM.16.M88.4 [R194+0x26800], R152 ;  /* 0x02680098c2007844 */ /* 0x0001ec0000000200 */
[----:B------:R-:W3:Y:S01]  /*a530*/  MUFU.EX2 R29, R29 ;  /* 0x0000001d001d7308 */ /* 0x000ee20000000800 */
[C---:B-1----:R-:W-:Y:S01]  /*a540*/  FADD.FTZ R42, R34.reuse, R3 ;  /* 0x00000003222a7221 */ /* 0x042fe20000010000 */
[----:B------:R-:W-:-:S05]  /*a550*/  F2FP.F16.F32.PACK_AB R159, R34, R25 ;  /* 0x00000019229f723e */ /* 0x000fca00000000ff */
[----:B------:R0:W-:Y:S01]  /*a560*/  STSM.16.M88.4 [R195], R156 ;  /* 0x0000009cc3007844 */ /* 0x0001e20000000200 */
[----:B------:R-:W1:Y:S01]  /*a570*/  MUFU.EX2 R160, R41 ;  /* 0x0000002900a07308 */ /* 0x000e620000000800 */
[----:B--2---:R-:W-:-:S07]  /*a580*/  FADD.FTZ R27, R67, R44 ;  /* 0x0000002c431b7221 */ /* 0x004fce0000010000 */
[----:B------:R-:W2:Y:S01]  /*a590*/  MUFU.EX2 R36, R43 ;  /* 0x0000002b00247308 */ /* 0x000ea20000000800 */
[----:B---3--:R-:W-:-:S07]  /*a5a0*/  FADD.FTZ R3, R29, R42 ;  /* 0x0000002a1d037221 */ /* 0x008fce0000010000 */
[----:B------:R-:W3:Y:S01]  /*a5b0*/  MUFU.EX2 R69, R69 ;  /* 0x0000004500457308 */ /* 0x000ee20000000800 */
[C---:B-1----:R-:W-:Y:S01]  /*a5c0*/  FADD.FTZ R44, R160.reuse, R27 ;  /* 0x0000001ba02c7221 */ /* 0x042fe20000010000 */
[----:B------:R-:W-:-:S06]  /*a5d0*/  F2FP.F16.F32.PACK_AB R160, R160, R67 ;  /* 0x00000043a0a0723e */ /* 0x000fcc00000000ff */
[----:B------:R-:W1:Y:S01]  /*a5e0*/  MUFU.EX2 R45, R45 ;  /* 0x0000002d002d7308 */ /* 0x000e620000000800 */
[C---:B--2---:R-:W-:Y:S01]  /*a5f0*/  FADD.FTZ R26, R36.reuse, R3 ;  /* 0x00000003241a7221 */ /* 0x044fe20000010000 */
[----:B------:R-:W-:-:S06]  /*a600*/  F2FP.F16.F32.PACK_AB R161, R36, R29 ;  /* 0x0000001d24a1723e */ /* 0x000fcc00000000ff */
[----:B------:R-:W2:Y:S01]  /*a610*/  MUFU.EX2 R38, R47 ;  /* 0x0000002f00267308 */ /* 0x000ea20000000800 */
[----:B---3--:R-:W-:-:S07]  /*a620*/  FADD.FTZ R3, R69, R44 ;  /* 0x0000002c45037221 */ /* 0x008fce0000010000 */
[----:B------:R-:W3:Y:S01]  /*a630*/  MUFU.EX2 R12, R12 ;  /* 0x0000000c000c7308 */ /* 0x000ee20000000800 */
[----:B-1----:R-:W-:-:S07]  /*a640*/  FADD.FTZ R13, R45, R26 ;  /* 0x0000001a2d0d7221 */ /* 0x002fce0000010000 */
[----:B------:R-:W-:Y:S01]  /*a650*/  MUFU.EX2 R20, R20 ;  /* 0x0000001400147308 */ /* 0x000fe20000000800 */
[C---:B--2---:R-:W-:Y:S01]  /*a660*/  F2FP.F16.F32.PACK_AB R163, R38.reuse, R45 ;  /* 0x0000002d26a3723e */ /* 0x044fe200000000ff */
[----:B------:R-:W-:-:S06]  /*a670*/  FADD.FTZ R38, R38, R13 ;  /* 0x0000000d26267221 */ /* 0x000fcc0000010000 */
[----:B------:R-:W1:Y:S01]  /*a680*/  MUFU.EX2 R33, R33 ;  /* 0x0000002100217308 */ /* 0x000e620000000800 */
[C---:B---3--:R-:W-:Y:S01]  /*a690*/  FADD.FTZ R3, R12.reuse, R3 ;  /* 0x000000030c037221 */ /* 0x048fe20000010000 */
[----:B------:R-:W-:-:S05]  /*a6a0*/  F2FP.F16.F32.PACK_AB R162, R12, R69 ;  /* 0x000000450ca2723e */ /* 0x000fca00000000ff */
[----:B------:R0:W-:Y:S01]  /*a6b0*/  STSM.16.M88.4 [R197], R160 ;  /* 0x000000a0c5007844 */ /* 0x0001e20000000200 */
[----:B------:R-:W-:Y:S08]  /*a6c0*/  MUFU.EX2 R49, R49 ;  /* 0x0000003100317308 */ /* 0x000ff00000000800 */
[----:B------:R-:W2:Y:S01]  /*a6d0*/  MUFU.EX2 R40, R51 ;  /* 0x0000003300287308 */ /* 0x000ea20000000800 */
[----:B-1----:R-:W-:Y:S01]  /*a6e0*/  F2FP.F16.F32.PACK_AB R164, R33, R20 ;  /* 0x0000001421a4723e */ /* 0x002fe200000000ff */
[----:B------:R-:W-:-:S04]  /*a6f0*/  FADD.FTZ R20, R20, R3 ;  /* 0x0000000314147221 */ /* 0x000fc80000010000 */
[----:B------:R-:W-:Y:S02]  /*a700*/  FADD.FTZ R33, R33, R20 ;  /* 0x0000001421217221 */ /* 0x000fe40000010000 */
[----:B------:R-:W1:Y:S08]  /*a710*/  MUFU.EX2 R24, R24 ;  /* 0x0000001800187308 */ /* 0x000e700000000800 */
[----:B------:R-:W-:Y:S01]  /*a720*/  MUFU.EX2 R53, R53 ;  /* 0x0000003500357308 */ /* 0x000fe20000000800 */
[----:B--2---:R-:W-:Y:S01]  /*a730*/  F2FP.F16.F32.PACK_AB R165, R40, R49 ;  /* 0x0000003128a5723e */ /* 0x004fe200000000ff */
[----:B------:R-:W-:-:S04]  /*a740*/  FADD.FTZ R49, R49, R38 ;  /* 0x0000002631317221 */ /* 0x000fc80000010000 */
[----:B------:R-:W-:Y:S02]  /*a750*/  FADD.FTZ R40, R40, R49 ;  /* 0x0000003128287221 */ /* 0x000fe40000010000 */
[----:B------:R-:W2:Y:S01]  /*a760*/  MUFU.EX2 R28, R28 ;  /* 0x0000001c001c7308 */ /* 0x000ea20000000800 */
[----:B-1----:R-:W-:Y:S01]  /*a770*/  F2FP.F16.F32.PACK_AB R166, R37, R24 ;  /* 0x0000001825a6723e */ /* 0x002fe200000000ff */
[----:B------:R-:W-:-:S04]  /*a780*/  FADD.FTZ R24, R24, R33 ;  /* 0x0000002118187221 */ /* 0x000fc80000010000 */
[----:B------:R-:W-:Y:S01]  /*a790*/  FADD.FTZ R3, R37, R24 ;  /* 0x0000001825037221 */ /* 0x000fe20000010000 */
[----:B--2---:R-:W-:Y:S01]  /*a7a0*/  F2FP.F16.F32.PACK_AB R167, R28, R53 ;  /* 0x000000351ca7723e */ /* 0x004fe200000000ff */
[----:B------:R-:W-:-:S04]  /*a7b0*/  FADD.FTZ R53, R53, R40 ;  /* 0x0000002835357221 */ /* 0x000fc80000010000 */
[----:B------:R0:W-:Y:S01]  /*a7c0*/  STSM.16.M88.4 [R196], R164 ;  /* 0x000000a4c4007844 */ /* 0x0001e20000000200 */
[----:B------:R-:W-:Y:S01]  /*a7d0*/  FADD.FTZ R12, R28, R53 ;  /* 0x000000351c0c7221 */ /* 0x000fe20000010000 */
[----:B------:R-:W-:Y:S06]  /*a7e0*/  @!P0 BRA `(.L_x_738) ;  /* 0x0000000000048947 */ /* 0x000fec0003800000 */
[----:B------:R-:W-:Y:S01]  /*a7f0*/  BPT.TRAP 0x1 ;  /* 0x000000040000795c */ /* 0x000fe20000300000 */
.L_x_738:
[----:B------:R1:W2:Y:S01]  /*a800*/  SYNCS.PHASECHK.TRANS64.TRYWAIT P2, [R14+URZ+0x28c50], R15 ;  /* 0x028c500f0e0075a7 */ /* 0x0002a2000804017f */
[----:B------:R-:W-:Y:S05]  /*a810*/  @!P0 BRA `(.L_x_739) ;  /* 0x0000000000048947 */ /* 0x000fea0003800000 */
[----:B------:R-:W-:Y:S01]  /*a820*/  BPT.TRAP 0x1 ;  /* 0x000000040000795c */ /* 0x000fe20000300000 */
.L_x_739:
[----:B------:R-:W-:Y:S01]  /*a830*/  LOP3.LUT R13, R56, 0x2000000, RZ, 0xfc, !PT ;  /* 0x02000000380d7812 */ /* 0x000fe200078efcff */
[----:B------:R-:W-:Y:S01]  /*a840*/  ULDC UR39, c[0x0][0x988] ;  /* 0x0002620000277ab9 */ /* 0x000fe20000000800 */
[----:B------:R-:W-:Y:S01]  /*a850*/  BSSY B0, `(.L_x_740) ;  /* 0x0000006000007945 */ /* 0x000fe20003800000 */
[----:B------:R-:W-:Y:S02]  /*a860*/  IMAD.MOV.U32 R27, RZ, RZ, 0x40000040 ;  /* 0x40000040ff1b7424 */ /* 0x000fe400078e00ff */
[----:B------:R-:W-:Y:S01]  /*a870*/  IMAD R26, R18, 0x1000, R13 ;  /* 0x00001000121a7824 */ /* 0x000fe200078e020d */
[----:B--2---:R-:W-:Y:S06]  /*a880*/  @P2 BRA `(.L_x_741) ;  /* 0x0000000000082947 */ /* 0x004fec0003800000 */
[----:B------:R-:W2:Y:S02]  /*a890*/  SYNCS.PHASECHK.TRANS64.TRYWAIT P2, [R14+URZ+0x28c50], R15 ;  /* 0x028c500f0e0075a7 */ /* 0x000ea4000804017f */
[----:B--2---:R-:W-:Y:S05]  /*a8a0*/  @!P2 BRA `(.L_x_742) ;  /* 0x000001080000a947 */ /* 0x004fea0003800000 */
.L_x_741:
[----:B------:R-:W-:Y:S05]  /*a8b0*/  BSYNC B0 ;  /* 0x0000000000007941 */ /* 0x000fea0003800000 */
.L_x_740:
[C---:B------:R-:W-:Y:S01]  /*a8c0*/  R2UR UR6, R26.reuse ;  /* 0x000000001a0672ca */ /* 0x040fe200000e0000 */
[C---:B------:R-:W-:Y:S01]  /*a8d0*/  VIADD R24, R26.reuse, 0x80 ;  /* 0x000000801a187836 */ /* 0x040fe20000000000 */
[----:B------:R-:W-:Y:S01]  /*a8e0*/  R2UR UR7, R27 ;  /* 0x000000001b0772ca */ /* 0x000fe200000e0000 */
[C---:B------:R-:W-:Y:S01]  /*a8f0*/  VIADD R20, R26.reuse, 0x100 ;  /* 0x000001001a147836 */ /* 0x040fe20000000000 */
[----:B------:R-:W-:Y:S01]  /*a900*/  BSSY B0, `(.L_x_743) ;  /* 0x00001ce000007945 */ /* 0x000fe20003800000 */
[----:B------:R-:W-:Y:S01]  /*a910*/  VIADD R26, R26, 0x180 ;  /* 0x000001801a1a7836 */ /* 0x000fe20000000000 */
[----:B------:R-:W-:Y:S01]  /*a920*/  R2UR UR10, R24 ;  /* 0x00000000180a72ca */ /* 0x000fe200000e0000 */
[----:B------:R-:W-:Y:S01]  /*a930*/  IMAD.MOV.U32 R25, RZ, RZ, 0x40000040 ;  /* 0x40000040ff197424 */ /* 0x000fe200078e00ff */
[----:B------:R-:W-:Y:S01]  /*a940*/  R2UR UR14, R20 ;  /* 0x00000000140e72ca */ /* 0x000fe200000e0000 */
[----:B------:R-:W-:Y:S01]  /*a950*/  IMAD.MOV.U32 R27, RZ, RZ, 0x40000040 ;  /* 0x40000040ff1b7424 */ /* 0x000fe200078e00ff */
[----:B------:R-:W-:Y:S01]  /*a960*/  R2UR UR18, R26 ;  /* 0x000000001a1272ca */ /* 0x000fe200000e0000 */
[----:B------:R-:W-:Y:S01]  /*a970*/  IMAD.MOV.U32 R21, RZ, RZ, 0x40000040 ;  /* 0x40000040ff157424 */ /* 0x000fe200078e00ff */
[----:B------:R-:W-:Y:S01]  /*a980*/  R2UR UR11, R25 ;  /* 0x00000000190b72ca */ /* 0x000fe200000e0000 */
[----:B------:R-:W-:Y:S01]  /*a990*/  VIADD R168, R168, 0xfffffffe ;  /* 0xfffffffea8a87836 */ /* 0x000fe20000000000 */
[----:B------:R-:W-:Y:S01]  /*a9a0*/  R2UR UR19, R27 ;  /* 0x000000001b1372ca */ /* 0x000fe200000e0000 */
[----:B-12---:R-:W-:Y:S01]  /*a9b0*/  @!P1 VIADD R14, R14, 0x28c60 ;  /* 0x00028c600e0e9836 */ /* 0x006fe20000000000 */
[----:B------:R-:W-:Y:S01]  /*a9c0*/  WARPGROUP.ARRIVE ;  /* 0x00000000000079c5 */ /* 0x000fe20000000000 */
[----:B------:R-:W-:-:S02]  /*a9d0*/  R2UR UR15, R21 ;  /* 0x00000000150f72ca */ /* 0x000fc400000e0000 */
[----:B------:R-:W-:Y:S02]  /*a9e0*/  ISETP.GE.AND P2, PT, R168, R191, PT ;  /* 0x000000bfa800720c */ /* 0x000fe40003f46270 */
[----:B------:R-:W-:Y:S01]  /*a9f0*/  @!P1 PRMT R14, RZ, 0x654, R14 ;  /* 0x00000654ff0e9816 */ /* 0x000fe2000000000e */
[----:B------:R-:W-:Y:S03]  /*aa00*/  HGMMA.64x256x16.F32 R24, R152, gdesc[UR4].tnspB, RZ, !UPT, gsb0 ;  /* 0x43e0000498187df0 */ /* 0x000fe6000c0008ff */
[----:B------:R-:W-:Y:S02]  /*aa10*/  WARPGROUP.DEPBAR.LE gsb0, 0x0 ;  /* 0x00008000000079c5 */ /* 0x000fe40000010000 */
[----:B------:R-:W-:-:S15]  /*aa20*/  WARPGROUP.ARRIVE ;  /* 0x00000000000079c5 */ /* 0x000fde0000000000 */
[----:B------:R-:W-:-:S08]  /*aa30*/  NOP ;  /* 0x0000000000007918 */ /* 0x000fd00000000000 */
[----:B------:R-:W-:Y:S03]  /*aa40*/  HGMMA.64x256x16.F32 R24, R156, gdesc[UR8].tnspB, R24, gsb0 ;  /* 0x43e000089c187df0 */ /* 0x000fe60008000818 */
        /* <DEDUP_REMOVED lines=19> */
[----:B------:R-:W-:Y:S02]  /*ab80*/  IMAD.MOV.U32 R216, RZ, RZ, R168 ;  /* 0x000000ffffd87224 */ /* 0x000fe400078e00a8 */
[----:B------:R-:W-:Y:S02]  /*ab90*/  IMAD.MOV.U32 R15, RZ, RZ, R169 ;  /* 0x000000ffff0f7224 */ /* 0x000fe400078e00a9 */
[----:B------:R-:W-:Y:S02]  /*aba0*/  IMAD.MOV.U32 R227, RZ, RZ, R11 ;  /* 0x000000ffffe37224 */ /* 0x000fe400078e000b */
[----:B------:R-:W-:-:S07]  /*abb0*/  IMAD.MOV.U32 R226, RZ, RZ, R18 ;  /* 0x000000ffffe27224 */ /* 0x000fce00078e0012 */
.L_x_755:
[----:B------:R-:W-:Y:S02]  /*abc0*/  VIADD R18, R226, 0x1 ;  /* 0x00000001e2127836 */ /* 0x000fe40000000000 */
[----:B------:R-:W-:Y:S02]  /*abd0*/  IMAD.MOV.U32 R10, RZ, RZ, R216 ;  /* 0x000000ffff0a7224 */ /* 0x000fe400078e00d8 */
[----:B------:R-:W-:Y:S01]  /*abe0*/  VIADD R216, R216, 0xffffffff ;  /* 0xffffffffd8d87836 */ /* 0x000fe20000000000 */
[----:B------:R-:W-:Y:S02]  /*abf0*/  ISETP.NE.AND P3, PT, R18, 0x2, PT ;  /* 0x000000021200780c */ /* 0x000fe40003f65270 */
[----:B------:R-:W-:Y:S02]  /*ac00*/  ISETP.GT.AND P2, PT, R10, R191, PT ;  /* 0x000000bf0a00720c */ /* 0x000fe40003f44270 */
[----:B------:R-:W-:Y:S02]  /*ac10*/  SEL R10, RZ, 0x1, P3 ;  /* 0x00000001ff0a7807 */ /* 0x000fe40001800000 */
[----:B------:R-:W-:-:S02]  /*ac20*/  SEL R18, R18, RZ, P3 ;  /* 0x000000ff12127207 */ /* 0x000fc40001800000 */
[----:B------:R-:W-:Y:S01]  /*ac30*/  LOP3.LUT R23, R23, R10, RZ, 0x3c, !PT ;  /* 0x0000000a17177212 */ /* 0x000fe200078e3cff */
[----:B--23--:R-:W-:Y:S06]  /*ac40*/  @!P0 BRA `(.L_x_745) ;  /* 0x0000000000048947 */ /* 0x00cfec0003800000 */
[----:B------:R-:W-:Y:S01]  /*ac50*/  BPT.TRAP 0x1 ;  /* 0x000000040000795c */ /* 0x000fe20000300000 */
.L_x_745:
[----:B------:R-:W-:Y:S01]  /*ac60*/  IMAD R217, R18, 0x8, R2 ;  /* 0x0000000812d97824 */ /* 0x000fe200078e0202 */
[----:B-1----:R-:W-:-:S04]  /*ac70*/  SHF.L.U32 R14, R23, 0x1f, RZ ;  /* 0x0000001f170e7819 */ /* 0x002fc800000006ff */
[----:B------:R1:W2:Y:S01]  /*ac80*/  SYNCS.PHASECHK.TRANS64.TRYWAIT P3, [R217+URZ+0x28c30], R14 ;  /* 0x028c300ed90075a7 */ /* 0x0002a2000806017f */
[----:B------:R-:W-:Y:S05]  /*ac90*/  @!P0 BRA `(.L_x_746) ;  /* 0x0000000000048947 */ /* 0x000fea0003800000 */
[----:B------:R-:W-:Y:S01]  /*aca0*/  BPT.TRAP 0x1 ;  /* 0x000000040000795c */ /* 0x000fe20000300000 */
.L_x_746:
[----:B------:R-:W-:Y:S01]  /*acb0*/  VIADD R10, R2, 0x20400 ;  /* 0x00020400020a7836 */ /* 0x000fe20000000000 */
[----:B------:R-:W-:Y:S01]  /*acc0*/  BSSY B1, `(.L_x_747) ;  /* 0x0000009000017945 */ /* 0x000fe20003800000 */
[----:B0-----:R-:W-:Y:S02]  /*acd0*/  IMAD R152, R18, 0x200, R0 ;  /* 0x0000020012987824 */ /* 0x001fe400078e0200 */
[----:B------:R-:W-:Y:S01]  /*ace0*/  IMAD.MOV.U32 R153, RZ, RZ, 0x40000040 ;  /* 0x40000040ff997424 */ /* 0x000fe200078e00ff */
[----:B------:R-:W-:-:S04]  /*acf0*/  SHF.R.U32.HI R10, RZ, 0x4, R10 ;  /* 0x00000004ff0a7819 */ /* 0x000fc8000001160a */
[----:B------:R-:W-:-:S04]  /*ad00*/  LOP3.LUT R10, R10, 0x3fff, RZ, 0xc0, !PT ;  /* 0x00003fff0a0a7812 */ /* 0x000fc800078ec0ff */
[----:B------:R-:W-:Y:S01]  /*ad10*/  LOP3.LUT R10, R10, 0x10000, RZ, 0xfc, !PT ;  /* 0x000100000a0a7812 */ /* 0x000fe200078efcff */
[----:B--2---:R-:W-:Y:S06]  /*ad20*/  @P3 BRA `(.L_x_748) ;  /* 0x0000000000083947 */ /* 0x004fec0003800000 */
[----:B------:R-:W0:Y:S02]  /*ad30*/  SYNCS.PHASECHK.TRANS64.TRYWAIT P3, [R217+URZ+0x28c30], R14 ;  /* 0x028c300ed90075a7 */ /* 0x000e24000806017f */
[----:B0-----:R-:W-:Y:S05]  /*ad40*/  @!P3 BRA `(.L_x_749) ;  /* 0x0000010000ecb947 */ /* 0x001fea0003800000 */
.L_x_748:
[----:B------:R-:W-:Y:S05]  /*ad50*/  BSYNC B1 ;  /* 0x0000000000017941 */ /* 0x000fea0003800000 */
.L_x_747:
[----:B------:R-:W-:Y:S01]  /*ad60*/  IMAD.MOV.U32 R11, RZ, RZ, 0x40000040 ;  /* 0x40000040ff0b7424 */ /* 0x000fe200078e00ff */
[----:B------:R-:W-:Y:S01]  /*ad70*/  R2UR UR4, R10 ;  /* 0x000000000a0472ca */ /* 0x000fe200000e0000 */
[C---:B------:R-:W-:Y:S01]  /*ad80*/  VIADD R20, R152.reuse, 0x2 ;  /* 0x0000000298147836 */ /* 0x040fe20000000000 */
[C---:B------:R-:W-:Y:S01]  /*ad90*/  R2UR UR6, R152.reuse ;  /* 0x00000000980672ca */ /* 0x040fe200000e0000 */
[C---:B------:R-:W-:Y:S01]  /*ada0*/  VIADD R10, R152.reuse, 0x4 ;  /* 0x00000004980a7836 */ /* 0x040fe20000000000 */
[----:B------:R-:W-:Y:S01]  /*adb0*/  R2UR UR7, R153 ;  /* 0x00000000990772ca */ /* 0x000fe200000e0000 */
[----:B------:R-:W-:Y:S01]  /*adc0*/  VIADD R152, R152, 0x6 ;  /* 0x0000000698987836 */ /* 0x000fe20000000000 */
[----:B------:R-:W-:Y:S01]  /*add0*/  R2UR UR5, R11 ;  /* 0x000000000b0572ca */ /* 0x000fe200000e0000 */
[----:B------:R-:W-:Y:S01]  /*ade0*/  IMAD.MOV.U32 R153, RZ, RZ, 0x40000040 ;  /* 0x40000040ff997424 */ /* 0x000fe200078e00ff */
[----:B------:R-:W-:Y:S01]  /*adf0*/  R2UR UR10, R20 ;  /* 0x00000000140a72ca */ /* 0x000fe200000e0000 */
[----:B------:R-:W-:Y:S01]  /*ae00*/  IMAD.MOV.U32 R21, RZ, RZ, 0x40000040 ;  /* 0x40000040ff157424 */ /* 0x000fe200078e00ff */
[----:B------:R-:W-:-:S02]  /*ae10*/  R2UR UR18, R152 ;  /* 0x00000000981272ca */ /* 0x000fc400000e0000 */
[----:B------:R-:W-:Y:S02]  /*ae20*/  R2UR UR19, R153 ;  /* 0x00000000991372ca */ /* 0x000fe400000e0000 */
[----:B------:R-:W-:Y:S01]  /*ae30*/  WARPGROUP.ARRIVE ;  /* 0x00000000000079c5 */ /* 0x000fe20000000000 */
[----:B------:R-:W-:Y:S02]  /*ae40*/  R2UR UR11, R21 ;  /* 0x00000000150b72ca */ /* 0x000fe400000e0000 */
[----:B------:R-:W-:Y:S02]  /*ae50*/  R2UR UR8, R8 ;  /* 0x00000000080872ca */ /* 0x000fe400000e0000 */
[----:B------:R-:W-:Y:S01]  /*ae60*/  R2UR UR9, R9 ;  /* 0x00000000090972ca */ /* 0x000fe200000e0000 */
[----:B------:R-:W-:Y:S01]  /*ae70*/  HGMMA.64x64x16.F32 R152, gdesc[UR4], RZ, !UPT, gsb0 ;  /* 0x00e00000049879f0 */ /* 0x000fe2000c0008ff */
[----:B------:R-:W-:Y:S02]  /*ae80*/  R2UR UR14, R10 ;  /* 0x000000000a0e72ca */ /* 0x000fe400000e0000 */
[----:B------:R-:W-:-:S02]  /*ae90*/  R2UR UR15, R11 ;  /* 0x000000000b0f72ca */ /* 0x000fc400000e0000 */
[----:B------:R-:W-:Y:S02]  /*aea0*/  R2UR UR12, R6 ;  /* 0x00000000060c72ca */ /* 0x000fe400000e0000 */
[----:B------:R-:W-:Y:S02]  /*aeb0*/  R2UR UR13, R7 ;  /* 0x00000000070d72ca */ /* 0x000fe400000e0000 */
[----:B------:R-:W-:Y:S02]  /*aec0*/  R2UR UR16, R4 ;  /* 0x00000000041072ca */ /* 0x000fe400000e0000 */
[----:B------:R-:W-:Y:S02]  /*aed0*/  R2UR UR17, R5 ;  /* 0x00000000051172ca */ /* 0x000fe400000e0000 */
[----:B------:R-:W-:Y:S01]  /*aee0*/  ISETP.NE.AND P3, PT, R192, RZ, PT ;  /* 0x000000ffc000720c */ /* 0x000fe20003f65270 */
        /* <DEDUP_REMOVED lines=26> */
[----:B------:R-:W2:Y:S02]  /*b090*/  SHFL.BFLY PT, R11, R10, 0x2, 0x1f ;  /* 0x0c401f000a0b7f89 */ /* 0x000ea400000e0000 */
[----:B--2---:R-:W-:-:S05]  /*b0a0*/  FMNMX.FTZ R11, R10, R11, !PT ;  /* 0x0000000b0a0b7209 */ /* 0x004fca0007810000 */
[----:B------:R-:W2:Y:S02]  /*b0b0*/  SHFL.BFLY PT, R10, R11, 0x1, 0x1f ;  /* 0x0c201f000b0a7f89 */ /* 0x000ea400000e0000 */
[----:B--2---:R-:W-:Y:S01]  /*b0c0*/  FMNMX.FTZ R11, R11, R10, !PT ;  /* 0x0000000a0b0b7209 */ /* 0x004fe20007810000 */
[----:B------:R-:W-:-:S04]  /*b0d0*/  IMAD.U32 R10, RZ, RZ, UR39 ;  /* 0x00000027ff0a7e24 */ /* 0x000fc8000f8e00ff */
[C---:B------:R-:W-:Y:S01]  /*b0e0*/  FMUL.FTZ R20, R11.reuse, R10 ;  /* 0x0000000a0b147220 */ /* 0x040fe20000410000 */
[----:B------:R-:W-:-:S03]  /*b0f0*/  FADD.FTZ R21, -R11, R227 ;  /* 0x000000e30b157221 */ /* 0x000fc60000010100 */
[-CC-:B------:R-:W-:Y:S01]  /*b100*/  FFMA.FTZ R152, R152, R10.reuse, -R20.reuse ;  /* 0x0000000a98987223 */ /* 0x180fe20000010814 */
[-C--:B------:R-:W-:Y:S01]  /*b110*/  FMUL.FTZ R21, R21, R10.reuse ;  /* 0x0000000a15157220 */ /* 0x080fe20000410000 */
[-CC-:B------:R-:W-:Y:S01]  /*b120*/  FFMA.FTZ R153, R153, R10.reuse, -R20.reuse ;  /* 0x0000000a99997223 */ /* 0x180fe20000010814 */
[-CC-:B------:R-:W-:Y:S01]  /*b130*/  FFMA.FTZ R156, R156, R10.reuse, -R20.reuse ;  /* 0x0000000a9c9c7223 */ /* 0x180fe20000010814 */
[-CC-:B------:R-:W-:Y:S01]  /*b140*/  FFMA.FTZ R157, R157, R10.reuse, -R20.reuse ;  /* 0x0000000a9d9d7223 */ /* 0x180fe20000010814 */
[----:B------:R2:W3:Y:S01]  /*b150*/  MUFU.EX2 R227, R21 ;  /* 0x0000001500e37308 */ /* 0x0004e20000000800 */
[-CC-:B------:R-:W-:Y:S01]  /*b160*/  FFMA.FTZ R160, R160, R10.reuse, -R20.reuse ;  /* 0x0000000aa0a07223 */ /* 0x180fe20000010814 */
[-CC-:B------:R-:W-:Y:S01]  /*b170*/  FFMA.FTZ R161, R161, R10.reuse, -R20.reuse ;  /* 0x0000000aa1a17223 */ /* 0x180fe20000010814 */
[-CC-:B------:R-:W-:Y:S01]  /*b180*/  FFMA.FTZ R164, R164, R10.reuse, -R20.reuse ;  /* 0x0000000aa4a47223 */ /* 0x180fe20000010814 */
[-CC-:B------:R-:W-:Y:S01]  /*b190*/  FFMA.FTZ R165, R165, R10.reuse, -R20.reuse ;  /* 0x0000000aa5a57223 */ /* 0x180fe20000010814 */
[-CC-:B------:R-:W-:Y:S01]  /*b1a0*/  FFMA.FTZ R168, R168, R10.reuse, -R20.reuse ;  /* 0x0000000aa8a87223 */ /* 0x180fe20000010814 */
[-CC-:B------:R-:W-:Y:S01]  /*b1b0*/  FFMA.FTZ R172, R172, R10.reuse, -R20.reuse ;  /* 0x0000000aacac7223 */ /* 0x180fe20000010814 */
[-CC-:B------:R-:W-:Y:S01]  /*b1c0*/  FFMA.FTZ R173, R173, R10.reuse, -R20.reuse ;  /* 0x0000000aadad7223 */ /* 0x180fe20000010814 */
[----:B------:R-:W4:Y:S01]  /*b1d0*/  MUFU.EX2 R152, R152 ;  /* 0x0000009800987308 */ /* 0x000f220000000800 */
[----:B--2---:R-:W-:Y:S01]  /*b1e0*/  FFMA.FTZ R21, R169, R10, -R20 ;  /* 0x0000000aa9157223 */ /* 0x004fe20000010814 */
[----:B------:R-:W-:-:S02]  /*b1f0*/  @!P3 IMAD R169, R226, 0x40, R190 ;  /* 0x00000040e2a9b824 */ /* 0x000fc400078e02be */
[-CC-:B------:R-:W-:Y:S01]  /*b200*/  FFMA.FTZ R176, R176, R10.reuse, -R20.reuse ;  /* 0x0000000ab0b07223 */ /* 0x180fe20000010814 */
[-CC-:B------:R-:W-:Y:S01]  /*b210*/  FFMA.FTZ R177, R177, R10.reuse, -R20.reuse ;  /* 0x0000000ab1b17223 */ /* 0x180fe20000010814 */
[-CC-:B------:R-:W-:Y:S01]  /*b220*/  FFMA.FTZ R180, R180, R10.reuse, -R20.reuse ;  /* 0x0000000ab4b47223 */ /* 0x180fe20000010814 */
[----:B------:R-:W-:Y:S01]  /*b230*/  FFMA.FTZ R20, R181, R10, -R20 ;  /* 0x0000000ab5147223 */ /* 0x000fe20000010814 */
[----:B------:R-:W2:Y:S01]  /*b240*/  MUFU.EX2 R153, R153 ;  /* 0x0000009900997308 */ /* 0x000ea20000000800 */
[-C--:B---3--:R-:W-:Y:S01]  /*b250*/  FMUL.FTZ R24, R24, R227.reuse ;  /* 0x000000e318187220 */ /* 0x088fe20000410000 */
[-C--:B------:R-:W-:Y:S01]  /*b260*/  FMUL.FTZ R25, R25, R227.reuse ;  /* 0x000000e319197220 */ /* 0x080fe20000410000 */
[-C--:B------:R-:W-:Y:S01]  /*b270*/  FMUL.FTZ R28, R28, R227.reuse ;  /* 0x000000e31c1c7220 */ /* 0x080fe20000410000 */
[-C--:B------:R-:W-:Y:S01]  /*b280*/  FMUL.FTZ R29, R29, R227.reuse ;  /* 0x000000e31d1d7220 */ /* 0x080fe20000410000 */
[-C--:B------:R-:W-:Y:S01]  /*b290*/  FMUL.FTZ R32, R32, R227.reuse ;  /* 0x000000e320207220 */ /* 0x080fe20000410000 */
[-C--:B------:R-:W-:Y:S01]  /*b2a0*/  FMUL.FTZ R33, R33, R227.reuse ;  /* 0x000000e321217220 */ /* 0x080fe20000410000 */
[----:B------:R-:W-:Y:S01]  /*b2b0*/  FMUL.FTZ R36, R36, R227 ;  /* 0x000000e324247220 */ /* 0x000fe20000410000 */
[----:B------:R-:W3:Y:S01]  /*b2c0*/  MUFU.EX2 R156, R156 ;  /* 0x0000009c009c7308 */ /* 0x000ee20000000800 */
[----:B----4-:R-:W-:Y:S01]  /*b2d0*/  FFMA.FTZ R3, R227, R3, R152 ;  /* 0x00000003e3037223 */ /* 0x010fe20000010098 */
[-C--:B------:R-:W-:Y:S01]  /*b2e0*/  FMUL.FTZ R37, R37, R227.reuse ;  /* 0x000000e325257220 */ /* 0x080fe20000410000 */
[-C--:B------:R-:W-:Y:S01]  /*b2f0*/  FMUL.FTZ R40, R40, R227.reuse ;  /* 0x000000e328287220 */ /* 0x080fe20000410000 */
[-C--:B------:R-:W-:Y:S01]  /*b300*/  FMUL.FTZ R41, R41, R227.reuse ;  /* 0x000000e329297220 */ /* 0x080fe20000410000 */
[-C--:B------:R-:W-:Y:S01]  /*b310*/  FMUL.FTZ R44, R44, R227.reuse ;  /* 0x000000e32c2c7220 */ /* 0x080fe20000410000 */
[-C--:B------:R-:W-:Y:S01]  /*b320*/  FMUL.FTZ R45, R45, R227.reuse ;  /* 0x000000e32d2d7220 */ /* 0x080fe20000410000 */
[----:B------:R-:W-:Y:S01]  /*b330*/  FMUL.FTZ R48, R48, R227 ;  /* 0x000000e330307220 */ /* 0x000fe20000410000 */
[----:B------:R-:W4:Y:S01]  /*b340*/  MUFU.EX2 R157, R157 ;  /* 0x0000009d009d7308 */ /* 0x000f220000000800 */
[C---:B--2---:R-:W-:Y:S01]  /*b350*/  FADD.FTZ R3, R153.reuse, R3 ;  /* 0x0000000399037221 */ /* 0x044fe20000010000 */
[----:B------:R-:W-:Y:S01]  /*b360*/  F2FP.F16.F32.PACK_AB R152, R153, R152 ;  /* 0x000000989998723e */ /* 0x000fe200000000ff */
[----:B------:R-:W-:-:S02]  /*b370*/  @!P1 VIADD R153, R217, 0x28c40 ;  /* 0x00028c40d9999836 */ /* 0x000fc40000000000 */
[-C--:B------:R-:W-:Y:S01]  /*b380*/  FMUL.FTZ R49, R49, R227.reuse ;  /* 0x000000e331317220 */ /* 0x080fe20000410000 */
[-C--:B------:R-:W-:Y:S01]  /*b390*/  FMUL.FTZ R52, R52, R227.reuse ;  /* 0x000000e334347220 */ /* 0x080fe20000410000 */
[-C--:B------:R-:W-:Y:S01]  /*b3a0*/  FMUL.FTZ R53, R53, R227.reuse ;  /* 0x000000e335357220 */ /* 0x080fe20000410000 */
[-C--:B------:R-:W-:Y:S01]  /*b3b0*/  FMUL.FTZ R56, R56, R227.reuse ;  /* 0x000000e338387220 */ /* 0x080fe20000410000 */
[----:B------:R-:W-:Y:S01]  /*b3c0*/  @!P1 PRMT R153, RZ, 0x654, R153 ;  /* 0x00000654ff999816 */ /* 0x000fe20000000099 */
[----:B------:R-:W2:Y:S01]  /*b3d0*/  MUFU.EX2 R160, R160 ;  /* 0x000000a000a07308 */ /* 0x000ea20000000800 */
[----:B---3--:R-:W-:Y:S01]  /*b3e0*/  FADD.FTZ R3, R156, R3 ;  /* 0x000000039c037221 */ /* 0x008fe20000010000 */
[-C--:B------:R-:W-:Y:S01]  /*b3f0*/  FMUL.FTZ R57, R57, R227.reuse ;  /* 0x000000e339397220 */ /* 0x080fe20000410000 */
[----:B------:R3:W-:Y:S01]  /*b400*/  @!P1 SYNCS.ARRIVE.TRANS64.RED.A1T0 RZ, [R153+URZ], RZ ;  /* 0x000000ff99ff99a7 */ /* 0x0007e2000810043f */
[-C--:B------:R-:W-:Y:S01]  /*b410*/  FMUL.FTZ R60, R60, R227.reuse ;  /* 0x000000e33c3c7220 */ /* 0x080fe20000410000 */
[-C--:B------:R-:W-:Y:S01]  /*b420*/  FMUL.FTZ R61, R61, R227.reuse ;  /* 0x000000e33d3d7220 */ /* 0x080fe20000410000 */
[-C--:B------:R-:W-:Y:S01]  /*b430*/  FMUL.FTZ R64, R64, R227.reuse ;  /* 0x000000e340407220 */ /* 0x080fe20000410000 */
[-C--:B------:R-:W-:Y:S01]  /*b440*/  FMUL.FTZ R65, R65, R227.reuse ;  /* 0x000000e341417220 */ /* 0x080fe20000410000 */
[----:B------:R-:W5:Y:S01]  /*b450*/  MUFU.EX2 R161, R161 ;  /* 0x000000a100a17308 */ /* 0x000f620000000800 */
[-C--:B------:R-:W-:Y:S01]  /*b460*/  FMUL.FTZ R68, R68, R227.reuse ;  /* 0x000000e344447220 */ /* 0x080fe20000410000 */
[----:B------:R-:W-:Y:S01]  /*b470*/  FMUL.FTZ R69, R69, R227 ;  /* 0x000000e345457220 */ /* 0x000fe20000410000 */
[----:B---3--:R-:W-:Y:S01]  /*b480*/  @!P3 IMAD R153, R169, 0x4, R2 ;  /* 0x00000004a999b824 */ /* 0x008fe200078e0202 */
[----:B------:R-:W-:Y:S01]  /*b490*/  FMNMX.FTZ R169, R154, R15, !PT ;  /* 0x0000000f9aa97209 */ /* 0x000fe20007810000 */
[-C--:B------:R-:W-:Y:S01]  /*b4a0*/  FMUL.FTZ R72, R72, R227.reuse ;  /* 0x000000e348487220 */ /* 0x080fe20000410000 */
[-C--:B------:R-:W-:Y:S01]  /*b4b0*/  FMUL.FTZ R73, R73, R227.reuse ;  /* 0x000000e349497220 */ /* 0x080fe20000410000 */
[----:B------:R-:W-:Y:S01]  /*b4c0*/  FMUL.FTZ R76, R76, R227 ;  /* 0x000000e34c4c7220 */ /* 0x000fe20000410000 */
[----:B------:R-:W-:Y:S01]  /*b4d0*/  FMNMX.FTZ R169, R155, R169, !PT ;  /* 0x000000a99ba97209 */ /* 0x000fe20007810000 */
[----:B------:R-:W-:Y:S01]  /*b4e0*/  @!P3 STS [R153+0x28800], R227 ;  /* 0x028800e39900b388 */ /* 0x000fe20000000800 */
[-C--:B------:R-:W-:Y:S01]  /*b4f0*/  FMUL.FTZ R77, R77, R227.reuse ;  /* 0x000000e34d4d7220 */ /* 0x080fe20000410000 */
[----:B------:R-:W-:Y:S01]  /*b500*/  FMUL.FTZ R80, R80, R227 ;  /* 0x000000e350507220 */ /* 0x000fe20000410000 */
[----:B------:R-:W-:Y:S01]  /*b510*/  FMNMX.FTZ R169, R158, R169, !PT ;  /* 0x000000a99ea97209 */ /* 0x000fe20007810000 */
[-C--:B------:R-:W-:Y:S01]  /*b520*/  FMUL.FTZ R81, R81, R227.reuse ;  /* 0x000000e351517220 */ /* 0x080fe20000410000 */
        /* <DEDUP_REMOVED lines=44> */
[----:B------:R-:W-:Y:S01]  /*b7f0*/  FMUL.FTZ R149, R149, R227 ;  /* 0x000000e395957220 */ /* 0x000fe20000410000 */
[----:B----4-:R-:W-:Y:S01]  /*b800*/  FADD.FTZ R3, R157, R3 ;  /* 0x000000039d037221 */ /* 0x010fe20000010000 */
[----:B------:R-:W-:Y:S01]  /*b810*/  FMNMX.FTZ R169, R182, R169, !PT ;  /* 0x000000a9b6a97209 */ /* 0x000fe20007810000 */
[----:B------:R-:W3:Y:S02]  /*b820*/  MUFU.EX2 R164, R164 ;  /* 0x000000a400a47308 */ /* 0x000ee40000000800 */
[----:B--2---:R-:W-:Y:S01]  /*b830*/  FADD.FTZ R3, R160, R3 ;  /* 0x00000003a0037221 */ /* 0x004fe20000010000 */
[----:B------:R-:W-:-:S03]  /*b840*/  FMNMX.FTZ R169, R183, R169, !PT ;  /* 0x000000a9b7a97209 */ /* 0x000fc60007810000 */
[----:B-----5:R-:W-:Y:S02]  /*b850*/  FADD.FTZ R3, R161, R3 ;  /* 0x00000003a1037221 */ /* 0x020fe40000010000 */
[----:B------:R-:W2:Y:S01]  /*b860*/  SHFL.BFLY PT, R181, R169, 0x2, 0x1f ;  /* 0x0c401f00a9b57f89 */ /* 0x000ea200000e0000 */
[----:B------:R-:W4:Y:S08]  /*b870*/  MUFU.EX2 R165, R165 ;  /* 0x000000a500a57308 */ /* 0x000f300000000800 */
[----:B------:R-:W5:Y:S01]  /*b880*/  MUFU.EX2 R168, R168 ;  /* 0x000000a800a87308 */ /* 0x000f620000000800 */
[----:B---3--:R-:W-:-:S07]  /*b890*/  FADD.FTZ R3, R164, R3 ;  /* 0x00000003a4037221 */ /* 0x008fce0000010000 */
[----:B------:R-:W3:Y:S01]  /*b8a0*/  MUFU.EX2 R21, R21 ;  /* 0x0000001500157308 */ /* 0x000ee20000000800 */
[----:B----4-:R-:W-:Y:S01]  /*b8b0*/  FADD.FTZ R3, R165, R3 ;  /* 0x00000003a5037221 */ /* 0x010fe20000010000 */
[----:B--2---:R-:W-:-:S06]  /*b8c0*/  FMNMX.FTZ R169, R169, R181, !PT ;  /* 0x000000b5a9a97209 */ /* 0x004fcc0007810000 */
[----:B------:R-:W2:Y:S01]  /*b8d0*/  MUFU.EX2 R172, R172 ;  /* 0x000000ac00ac7308 */ /* 0x000ea20000000800 */
[----:B-----5:R-:W-:Y:S01]  /*b8e0*/  FADD.FTZ R3, R168, R3 ;  /* 0x00000003a8037221 */ /* 0x020fe20000010000 */
[----:B------:R-:W4:Y:S06]  /*b8f0*/  SHFL.BFLY PT, R181, R169, 0x1, 0x1f ;  /* 0x0c201f00a9b57f89 */ /* 0x000f2c00000e0000 */
[----:B------:R-:W5:Y:S01]  /*b900*/  MUFU.EX2 R173, R173 ;  /* 0x000000ad00ad7308 */ /* 0x000f620000000800 */
[----:B---3--:R-:W-:-:S07]  /*b910*/  FADD.FTZ R3, R21, R3 ;  /* 0x0000000315037221 */ /* 0x008fce0000010000 */
[----:B------:R-:W3:Y:S01]  /*b920*/  MUFU.EX2 R176, R176 ;  /* 0x000000b000b07308 */ /* 0x000ee20000000800 */
[----:B--2---:R-:W-:-:S07]  /*b930*/  FADD.FTZ R3, R172, R3 ;  /* 0x00000003ac037221 */ /* 0x004fce0000010000 */
[----:B------:R-:W2:Y:S01]  /*b940*/  MUFU.EX2 R177, R177 ;  /* 0x000000b100b17308 */ /* 0x000ea20000000800 */
[----:B-----5:R-:W-:Y:S01]  /*b950*/  FADD.FTZ R3, R173, R3 ;  /* 0x00000003ad037221 */ /* 0x020fe20000010000 */
[----:B----4-:R-:W-:-:S06]  /*b960*/  FMNMX.FTZ R169, R169, R181, !PT ;  /* 0x000000b5a9a97209 */ /* 0x010fcc0007810000 */
[----:B------:R-:W4:Y:S01]  /*b970*/  MUFU.EX2 R180, R180 ;  /* 0x000000b400b47308 */ /* 0x000f220000000800 */
[----:B------:R-:W-:Y:S01]  /*b980*/  FADD.FTZ R15, -R169, R15 ;  /* 0x0000000fa90f7221 */ /* 0x000fe20000010100 */
[----:B---3--:R-:W-:-:S03]  /*b990*/  FADD.FTZ R3, R176, R3 ;  /* 0x00000003b0037221 */ /* 0x008fc60000010000 */
[----:B------:R-:W-:-:S03]  /*b9a0*/  FMUL.FTZ R15, R15, R10 ;  /* 0x0000000a0f0f7220 */ /* 0x000fc60000410000 */
[----:B------:R-:W3:Y:S01]  /*b9b0*/  MUFU.EX2 R20, R20 ;  /* 0x0000001400147308 */ /* 0x000ee20000000800 */
[----:B--2---:R-:W-:-:S07]  /*b9c0*/  FADD.FTZ R3, R177, R3 ;  /* 0x00000003b1037221 */ /* 0x004fce0000010000 */
[----:B------:R-:W2:Y:S01]  /*b9d0*/  MUFU.EX2 R15, R15 ;  /* 0x0000000f000f7308 */ /* 0x000ea20000000800 */
[----:B----4-:R-:W-:-:S04]  /*b9e0*/  FADD.FTZ R3, R180, R3 ;  /* 0x00000003b4037221 */ /* 0x010fc80000010000 */
[----:B---3--:R-:W-:Y:S01]  /*b9f0*/  FADD.FTZ R3, R20, R3 ;  /* 0x0000000314037221 */ /* 0x008fe20000010000 */
[----:B--2---:R2:W-:Y:S01]  /*ba00*/  @!P3 STS [R153+0x28820], R15 ;  /* 0x0288200f9900b388 */ /* 0x0045e20000000800 */
        /* <DEDUP_REMOVED lines=9> */
[-C--:B--2---:R-:W-:Y:S01]  /*baa0*/  FMUL.FTZ R153, R169, R10.reuse ;  /* 0x0000000aa9997220 */ /* 0x084fe20000410000 */
[-C--:B------:R-:W-:Y:S01]  /*bab0*/  FMUL.FTZ R43, R43, R15.reuse ;  /* 0x0000000f2b2b7220 */ /* 0x080fe20000410000 */
[-C--:B------:R-:W-:Y:S01]  /*bac0*/  FMUL.FTZ R46, R46, R15.reuse ;  /* 0x0000000f2e2e7220 */ /* 0x080fe20000410000 */
[-C--:B------:R-:W-:Y:S01]  /*bad0*/  FMUL.FTZ R47, R47, R15.reuse ;  /* 0x0000000f2f2f7220 */ /* 0x080fe20000410000 */
[-CC-:B------:R-:W-:Y:S01]  /*bae0*/  FFMA.FTZ R154, R154, R10.reuse, -R153.reuse ;  /* 0x0000000a9a9a7223 */ /* 0x180fe20000010899 */
        /* <DEDUP_REMOVED lines=14> */
[----:B------:R-:W-:Y:S01]  /*bbd0*/  FFMA.FTZ R183, R183, R10, -R153 ;  /* 0x0000000ab7b77223 */ /* 0x000fe20000010899 */
        /* <DEDUP_REMOVED lines=8> */
[----:B------:R2:W3:Y:S01]  /*bc60*/  MUFU.EX2 R153, R154 ;  /* 0x0000009a00997308 */ /* 0x0004e20000000800 */
[-C--:B------:R-:W-:Y:S01]  /*bc70*/  FMUL.FTZ R63, R63, R15.reuse ;  /* 0x0000000f3f3f7220 */ /* 0x080fe20000410000 */
[-C--:B------:R-:W-:Y:S01]  /*bc80*/  FMUL.FTZ R66, R66, R15.reuse ;  /* 0x0000000f42427220 */ /* 0x080fe20000410000 */
[-C--:B------:R-:W-:Y:S01]  /*bc90*/  FMUL.FTZ R67, R67, R15.reuse ;  /* 0x0000000f43437220 */ /* 0x080fe20000410000 */
[-C--:B------:R-:W-:Y:S01]  /*bca0*/  FMUL.FTZ R70, R70, R15.reuse ;  /* 0x0000000f46467220 */ /* 0x080fe20000410000 */
[-C--:B------:R-:W-:Y:S01]  /*bcb0*/  FMUL.FTZ R71, R71, R15.reuse ;  /* 0x0000000f47477220 */ /* 0x080fe20000410000 */
[-C--:B------:R-:W-:Y:S01]  /*bcc0*/  FMUL.FTZ R74, R74, R15.reuse ;  /* 0x0000000f4a4a7220 */ /* 0x080fe20000410000 */
[-C--:B------:R-:W-:Y:S01]  /*bcd0*/  FMUL.FTZ R75, R75, R15.reuse ;  /* 0x0000000f4b4b7220 */ /* 0x080fe20000410000 */
[----:B------:R4:W5:Y:S01]  /*bce0*/  MUFU.EX2 R181, R158 ;  /* 0x0000009e00b57308 */ /* 0x0009620000000800 */
[----:B--2---:R-:W-:Y:S01]  /*bcf0*/  F2FP.F16.F32.PACK_AB R154, R157, R156 ;  /* 0x0000009c9d9a723e */ /* 0x004fe200000000ff */
[-C--:B------:R-:W-:Y:S01]  /*bd00*/  FMUL.FTZ R78, R78, R15.reuse ;  /* 0x0000000f4e4e7220 */ /* 0x080fe20000410000 */
[----:B------:R-:W-:Y:S01]  /*bd10*/  F2FP.F16.F32.PACK_AB R156, R161, R160 ;  /* 0x000000a0a19c723e */ /* 0x000fe200000000ff */
[-C--:B------:R-:W-:Y:S01]  /*bd20*/  FMUL.FTZ R79, R79, R15.reuse ;  /* 0x0000000f4f4f7220 */ /* 0x080fe20000410000 */
[----:B------:R-:W-:Y:S01]  /*bd30*/  F2FP.F16.F32.PACK_AB R160, R21, R168 ;  /* 0x000000a815a0723e */ /* 0x000fe200000000ff */
[-C--:B------:R-:W-:Y:S01]  /*bd40*/  FMUL.FTZ R82, R82, R15.reuse ;  /* 0x0000000f52527220 */ /* 0x080fe20000410000 */
[-C--:B------:R-:W-:Y:S01]  /*bd50*/  FMUL.FTZ R83, R83, R15.reuse ;  /* 0x0000000f53537220 */ /* 0x080fe20000410000 */
[----:B------:R-:W2:Y:S01]  /*bd60*/  MUFU.EX2 R159, R159 ;  /* 0x0000009f009f7308 */ /* 0x000ea20000000800 */
[----:B---3--:R-:W-:Y:S01]  /*bd70*/  FFMA.FTZ R12, R15, R12, R153 ;  /* 0x0000000c0f0c7223 */ /* 0x008fe20000010099 */
[----:B----4-:R-:W-:Y:S01]  /*bd80*/  F2FP.F16.F32.PACK_AB R158, R165, R164 ;  /* 0x000000a4a59e723e */ /* 0x010fe200000000ff */
[----:B------:R-:W-:Y:S01]  /*bd90*/  FMUL.FTZ R86, R86, R15 ;  /* 0x0000000f56567220 */ /* 0x000fe20000410000 */
[C---:B------:R-:W-:Y:S01]  /*bda0*/  F2FP.F16.F32.PACK_AB R153, R155.reuse, R153 ;  /* 0x000000999b99723e */ /* 0x040fe200000000ff */
[----:B------:R-:W-:Y:S01]  /*bdb0*/  FADD.FTZ R12, R155, R12 ;  /* 0x0000000c9b0c7221 */ /* 0x000fe20000010000 */
[----:B------:R-:W-:Y:S01]  /*bdc0*/  F2FP.F16.F32.PACK_AB R164, R177, R176 ;  /* 0x000000b0b1a4723e */ /* 0x000fe200000000ff */
[-C--:B------:R-:W-:Y:S01]  /*bdd0*/  FMUL.FTZ R87, R87, R15.reuse ;  /* 0x0000000f57577220 */ /* 0x080fe20000410000 */
[----:B------:R3:W4:Y:S01]  /*bde0*/  MUFU.EX2 R226, R162 ;  /* 0x000000a200e27308 */ /* 0x0007220000000800 */
[----:B-----5:R-:W-:Y:S01]  /*bdf0*/  FADD.FTZ R12, R181, R12 ;  /* 0x0000000cb50c7221 */ /* 0x020fe20000010000 */
[-C--:B------:R-:W-:Y:S01]  /*be00*/  FMUL.FTZ R90, R90, R15.reuse ;  /* 0x0000000f5a5a7220 */ /* 0x080fe20000410000 */
[-C--:B------:R-:W-:Y:S01]  /*be10*/  FMUL.FTZ R91, R91, R15.reuse ;  /* 0x0000000f5b5b7220 */ /* 0x080fe20000410000 */
[-C--:B------:R-:W-:Y:S01]  /*be20*/  FMUL.FTZ R94, R94, R15.reuse ;  /* 0x0000000f5e5e7220 */ /* 0x080fe20000410000 */
[-C--:B------:R-:W-:Y:S01]  /*be30*/  FMUL.FTZ R95, R95, R15.reuse ;  /* 0x0000000f5f5f7220 */ /* 0x080fe20000410000 */
[-C--:B------:R-:W-:Y:S01]  /*be40*/  FMUL.FTZ R98, R98, R15.reuse ;  /* 0x0000000f62627220 */ /* 0x080fe20000410000 */
[----:B------:R-:W-:Y:S01]  /*be50*/  FMUL.FTZ R99, R99, R15 ;  /* 0x0000000f63637220 */ /* 0x000fe20000410000 */
[----:B------:R-:W5:Y:S01]  /*be60*/  MUFU.EX2 R163, R163 ;  /* 0x000000a300a37308 */ /* 0x000f620000000800 */
[C---:B--2---:R-:W-:Y:S01]  /*be70*/  FADD.FTZ R12, R159.reuse, R12 ;  /* 0x0000000c9f0c7221 */ /* 0x044fe20000010000 */
[----:B------:R-:W-:Y:S01]  /*be80*/  F2FP.F16.F32.PACK_AB R155, R159, R181 ;  /* 0x000000b59f9b723e */ /* 0x000fe200000000ff */
[----:B------:R-:W-:Y:S01]  /*be90*/  BAR.SYNC.DEFER_BLOCKING 0xf, 0x100 ;  /* 0x03c4000000007b1d */ /* 0x000fe20000010000 */
[----:B---3--:R-:W-:Y:S01]  /*bea0*/  F2FP.F16.F32.PACK_AB R162, R173, R172 ;  /* 0x000000acada2723e */ /* 0x008fe200000000ff */
[-C--:B------:R-:W-:Y:S01]  /*beb0*/  FMUL.FTZ R102, R102, R15.reuse ;  /* 0x0000000f66667220 */ /* 0x080fe20000410000 */
[-C--:B------:R-:W-:Y:S01]  /*bec0*/  FMUL.FTZ R103, R103, R15.reuse ;  /* 0x0000000f67677220 */ /* 0x080fe20000410000 */
[-C--:B------:R-:W-:Y:S01]  /*bed0*/  FMUL.FTZ R106, R106, R15.reuse ;  /* 0x0000000f6a6a7220 */ /* 0x080fe20000410000 */
[-C--:B------:R-:W-:Y:S01]  /*bee0*/  FMUL.FTZ R107, R107, R15.reuse ;  /* 0x0000000f6b6b7220 */ /* 0x080fe20000410000 */
[----:B------:R2:W3:Y:S01]  /*bef0*/  MUFU.EX2 R227, R166 ;  /* 0x000000a600e37308 */ /* 0x0004e20000000800 */
[----:B----4-:R-:W-:Y:S01]  /*bf00*/  FADD.FTZ R12, R226, R12 ;  /* 0x0000000ce20c7221 */ /* 0x010fe20000010000 */
[-C--:B------:R-:W-:Y:S01]  /*bf10*/  FMUL.FTZ R110, R110, R15.reuse ;  /* 0x0000000f6e6e7220 */ /* 0x080fe20000410000 */
[-C--:B------:R-:W-:Y:S01]  /*bf20*/  FMUL.FTZ R111, R111, R15.reuse ;  /* 0x0000000f6f6f7220 */ /* 0x080fe20000410000 */
[-C--:B------:R-:W-:Y:S01]  /*bf30*/  FMUL.FTZ R114, R114, R15.reuse ;  /* 0x0000000f72727220 */ /* 0x080fe20000410000 */
[-C--:B------:R-:W-:Y:S01]  /*bf40*/  FMUL.FTZ R115, R115, R15.reuse ;  /* 0x0000000f73737220 */ /* 0x080fe20000410000 */
[-C--:B------:R-:W-:Y:S01]  /*bf50*/  FMUL.FTZ R118, R118, R15.reuse ;  /* 0x0000000f76767220 */ /* 0x080fe20000410000 */
[-C--:B------:R-:W-:Y:S01]  /*bf60*/  FMUL.FTZ R119, R119, R15.reuse ;  /* 0x0000000f77777220 */ /* 0x080fe20000410000 */
[----:B------:R-:W4:Y:S01]  /*bf70*/  MUFU.EX2 R167, R167 ;  /* 0x000000a700a77308 */ /* 0x000f220000000800 */
[C---:B-----5:R-:W-:Y:S01]  /*bf80*/  FADD.FTZ R12, R163.reuse, R12 ;  /* 0x0000000ca30c7221 */ /* 0x060fe20000010000 */
[----:B------:R-:W-:Y:S01]  /*bf90*/  F2FP.F16.F32.PACK_AB R157, R163, R226 ;  /* 0x000000e2a39d723e */ /* 0x000fe200000000ff */
[-C--:B------:R-:W-:Y:S01]  /*bfa0*/  FMUL.FTZ R122, R122, R15.reuse ;  /* 0x0000000f7a7a7220 */ /* 0x080fe20000410000 */
[----:B--2---:R-:W-:Y:S01]  /*bfb0*/  F2FP.F16.F32.PACK_AB R166, R20, R180 ;  /* 0x000000b414a6723e */ /* 0x004fe200000000ff */
[-C--:B------:R-:W-:Y:S01]  /*bfc0*/  FMUL.FTZ R123, R123, R15.reuse ;  /* 0x0000000f7b7b7220 */ /* 0x080fe20000410000 */
[-C--:B------:R-:W-:Y:S01]  /*bfd0*/  FMUL.FTZ R126, R126, R15.reuse ;  /* 0x0000000f7e7e7220 */ /* 0x080fe20000410000 */
[-C--:B------:R-:W-:Y:S01]  /*bfe0*/  FMUL.FTZ R127, R127, R15.reuse ;  /* 0x0000000f7f7f7220 */ /* 0x080fe20000410000 */
[----:B------:R-:W2:Y:S01]  /*bff0*/  MUFU.EX2 R161, R170 ;  /* 0x000000aa00a17308 */ /* 0x000ea20000000800 */
[----:B---3--:R-:W-:Y:S01]  /*c000*/  FADD.FTZ R12, R227, R12 ;  /* 0x0000000ce30c7221 */ /* 0x008fe20000010000 */
[----:B------:R3:W-:Y:S01]  /*c010*/  STSM.16.M88.4 [R194+0x26800], R152 ;  /* 0x02680098c2007844 */ /* 0x0007e20000000200 */
[-C--:B------:R-:W-:Y:S01]  /*c020*/  FMUL.FTZ R130, R130, R15.reuse ;  /* 0x0000000f82827220 */ /* 0x080fe20000410000 */
[-C--:B------:R-:W-:Y:S01]  /*c030*/  FMUL.FTZ R131, R131, R15.reuse ;  /* 0x0000000f83837220 */ /* 0x080fe20000410000 */
[-C--:B------:R-:W-:Y:S01]  /*c040*/  FMUL.FTZ R134, R134, R15.reuse ;  /* 0x0000000f86867220 */ /* 0x080fe20000410000 */
[-C--:B------:R-:W-:Y:S01]  /*c050*/  FMUL.FTZ R135, R135, R15.reuse ;  /* 0x0000000f87877220 */ /* 0x080fe20000410000 */
[----:B------:R-:W-:Y:S01]  /*c060*/  FMUL.FTZ R138, R138, R15 ;  /* 0x0000000f8a8a7220 */ /* 0x000fe20000410000 */
[----:B------:R-:W5:Y:S01]  /*c070*/  MUFU.EX2 R171, R171 ;  /* 0x000000ab00ab7308 */ /* 0x000f620000000800 */
[C---:B----4-:R-:W-:Y:S01]  /*c080*/  FADD.FTZ R12, R167.reuse, R12 ;  /* 0x0000000ca70c7221 */ /* 0x050fe20000010000 */
[----:B------:R-:W-:Y:S01]  /*c090*/  F2FP.F16.F32.PACK_AB R159, R167, R227 ;  /* 0x000000e3a79f723e */ /* 0x000fe200000000ff */
[-C--:B------:R-:W-:Y:S01]  /*c0a0*/  FMUL.FTZ R139, R139, R15.reuse ;  /* 0x0000000f8b8b7220 */ /* 0x080fe20000410000 */
[-C--:B------:R-:W-:Y:S01]  /*c0b0*/  FMUL.FTZ R142, R142, R15.reuse ;  /* 0x0000000f8e8e7220 */ /* 0x080fe20000410000 */
[-C--:B------:R-:W-:Y:S01]  /*c0c0*/  FMUL.FTZ R143, R143, R15.reuse ;  /* 0x0000000f8f8f7220 */ /* 0x080fe20000410000 */
[-C--:B------:R-:W-:Y:S01]  /*c0d0*/  FMUL.FTZ R146, R146, R15.reuse ;  /* 0x0000000f92927220 */ /* 0x080fe20000410000 */
[----:B------:R3:W-:Y:S01]  /*c0e0*/  STSM.16.M88.4 [R195], R156 ;  /* 0x0000009cc3007844 */ /* 0x0007e20000000200 */
[----:B------:R-:W4:Y:S01]  /*c0f0*/  MUFU.EX2 R174, R174 ;  /* 0x000000ae00ae7308 */ /* 0x000f220000000800 */
[----:B--2---:R-:W-:Y:S01]  /*c100*/  FADD.FTZ R12, R161, R12 ;  /* 0x0000000ca10c7221 */ /* 0x004fe20000010000 */
[-C--:B------:R-:W-:Y:S01]  /*c110*/  FMUL.FTZ R147, R147, R15.reuse ;  /* 0x0000000f93937220 */ /* 0x080fe20000410000 */
[-C--:B------:R-:W-:Y:S01]  /*c120*/  FMUL.FTZ R150, R150, R15.reuse ;  /* 0x0000000f96967220 */ /* 0x080fe20000410000 */
[----:B------:R-:W-:-:S04]  /*c130*/  FMUL.FTZ R151, R151, R15 ;  /* 0x0000000f97977220 */ /* 0x000fc80000410000 */
[----:B------:R-:W2:Y:S01]  /*c140*/  MUFU.EX2 R175, R175 ;  /* 0x000000af00af7308 */ /* 0x000ea20000000800 */
[C---:B-----5:R-:W-:Y:S01]  /*c150*/  FADD.FTZ R12, R171.reuse, R12 ;  /* 0x0000000cab0c7221 */ /* 0x060fe20000010000 */
[----:B------:R-:W-:-:S06]  /*c160*/  F2FP.F16.F32.PACK_AB R161, R171, R161 ;  /* 0x000000a1aba1723e */ /* 0x000fcc00000000ff */
[----:B------:R-:W5:Y:S01]  /*c170*/  MUFU.EX2 R165, R178 ;  /* 0x000000b200a57308 */ /* 0x000f620000000800 */
[----:B----4-:R-:W-:-:S07]  /*c180*/  FADD.FTZ R12, R174, R12 ;  /* 0x0000000cae0c7221 */ /* 0x010fce0000010000 */
[----:B------:R-:W4:Y:S01]  /*c190*/  MUFU.EX2 R179, R179 ;  /* 0x000000b300b37308 */ /* 0x000f220000000800 */
[C---:B--2---:R-:W-:Y:S01]  /*c1a0*/  FADD.FTZ R12, R175.reuse, R12 ;  /* 0x0000000caf0c7221 */ /* 0x044fe20000010000 */
[----:B------:R-:W-:-:S05]  /*c1b0*/  F2FP.F16.F32.PACK_AB R163, R175, R174 ;  /* 0x000000aeafa3723e */ /* 0x000fca00000000ff */
[----:B------:R3:W-:Y:S01]  /*c1c0*/  STSM.16.M88.4 [R197], R160 ;  /* 0x000000a0c5007844 */ /* 0x0007e20000000200 */
[----:B------:R-:W2:Y:S01]  /*c1d0*/  MUFU.EX2 R182, R182 ;  /* 0x000000b600b67308 */ /* 0x000ea20000000800 */
[----:B-----5:R-:W-:-:S07]  /*c1e0*/  FADD.FTZ R12, R165, R12 ;  /* 0x0000000ca50c7221 */ /* 0x020fce0000010000 */
[----:B------:R-:W5:Y:S01]  /*c1f0*/  MUFU.EX2 R183, R183 ;  /* 0x000000b700b77308 */ /* 0x000f620000000800 */
[C---:B----4-:R-:W-:Y:S01]  /*c200*/  FADD.FTZ R12, R179.reuse, R12 ;  /* 0x0000000cb30c7221 */ /* 0x050fe20000010000 */
[----:B------:R-:W-:-:S03]  /*c210*/  F2FP.F16.F32.PACK_AB R165, R179, R165 ;  /* 0x000000a5b3a5723e */ /* 0x000fc600000000ff */
[----:B--2---:R-:W-:Y:S01]  /*c220*/  FADD.FTZ R12, R182, R12 ;  /* 0x0000000cb60c7221 */ /* 0x004fe20000010000 */
[----:B-----5:R-:W-:-:S03]  /*c230*/  F2FP.F16.F32.PACK_AB R167, R183, R182 ;  /* 0x000000b6b7a7723e */ /* 0x020fc600000000ff */
[----:B------:R-:W-:Y:S02]  /*c240*/  FADD.FTZ R12, R183, R12 ;  /* 0x0000000cb70c7221 */ /* 0x000fe40000010000 */
[----:B------:R3:W-:Y:S01]  /*c250*/  STSM.16.M88.4 [R196], R164 ;  /* 0x000000a4c4007844 */ /* 0x0007e20000000200 */
[----:B------:R-:W-:Y:S05]  /*c260*/  @!P0 BRA `(.L_x_750) ;  /* 0x0000000000048947 */ /* 0x000fea0003800000 */
[----:B------:R-:W-:Y:S01]  /*c270*/  BPT.TRAP 0x1 ;  /* 0x000000040000795c */ /* 0x000fe20000300000 */
.L_x_750:
[----:B------:R2:W4:Y:S01]  /*c280*/  SYNCS.PHASECHK.TRANS64.TRYWAIT P3, [R217+URZ+0x28c50], R14 ;  /* 0x028c500ed90075a7 */ /* 0x000522000806017f */
[----:B------:R-:W-:Y:S05]  /*c290*/  @!P0 BRA `(.L_x_751) ;  /* 0x0000000000048947 */ /* 0x000fea0003800000 */
[----:B------:R-:W-:Y:S01]  /*c2a0*/  BPT.TRAP 0x1 ;  /* 0x000000040000795c */ /* 0x000fe20000300000 */
.L_x_751:
[----:B------:R-:W-:Y:S04]  /*c2b0*/  BSSY B1, `(.L_x_752) ;  /* 0x0000004000017945 */ /* 0x000fe80003800000 */
[----:B----4-:R-:W-:Y:S05]  /*c2c0*/  @P3 BRA `(.L_x_753) ;  /* 0x0000000000083947 */ /* 0x010fea0003800000 */
[----:B------:R-:W4:Y:S02]  /*c2d0*/  SYNCS.PHASECHK.TRANS64.TRYWAIT P3, [R217+URZ+0x28c50], R14 ;  /* 0x028c500ed90075a7 */ /* 0x000f24000806017f */
[----:B----4-:R-:W-:Y:S05]  /*c2e0*/  @!P3 BRA `(.L_x_754) ;  /* 0x000000ec0098b947 */ /* 0x010fea0003800000 */
.L_x_753:
[----:B------:R-:W-:Y:S05]  /*c2f0*/  BSYNC B1 ;  /* 0x0000000000017941 */ /* 0x000fea0003800000 */
.L_x_752:
[----:B012-4-:R-:W-:Y:S01]  /*c300*/  IMAD R14, R18, 0x1000, R13 ;  /* 0x00001000120e7824 */ /* 0x017fe200078e020d */
[----:B------:R-:W-:Y:S01]  /*c310*/  WARPGROUP.ARRIVE ;  /* 0x00000000000079c5 */ /* 0x000fe20000000000 */
[----:B------:R-:W-:Y:S02]  /*c320*/  IMAD.MOV.U32 R15, RZ, RZ, 0x40000040 ;  /* 0x40000040ff0f7424 */ /* 0x000fe400078e00ff */
[C---:B------:R-:W-:Y:S01]  /*c330*/  VIADD R20, R14.reuse, 0x80 ;  /* 0x000000800e147836 */ /* 0x040fe20000000000 */
[----:B------:R-:W-:Y:S01]  /*c340*/  R2UR UR6, R14 ;  /* 0x000000000e0672ca */ /* 0x000fe200000e0000 */
[----:B------:R-:W-:Y:S01]  /*c350*/  IMAD.MOV.U32 R21, RZ, RZ, 0x40000040 ;  /* 0x40000040ff157424 */ /* 0x000fe200078e00ff */
[----:B------:R-:W-:Y:S01]  /*c360*/  R2UR UR7, R15 ;  /* 0x000000000f0772ca */ /* 0x000fe200000e0000 */
[----:B------:R-:W-:Y:S02]  /*c370*/  IMAD.MOV.U32 R15, RZ, RZ, 0x40000040 ;  /* 0x40000040ff0f7424 */ /* 0x000fe400078e00ff */
[----:B------:R-:W-:-:S02]  /*c380*/  @!P1 VIADD R217, R217, 0x28c60 ;  /* 0x00028c60d9d99836 */ /* 0x000fc40000000000 */
[----:B------:R-:W-:Y:S02]  /*c390*/  IMAD.MOV.U32 R227, RZ, RZ, R11 ;  /* 0x000000ffffe37224 */ /* 0x000fe400078e000b */
[----:B------:R-:W-:Y:S01]  /*c3a0*/  IMAD.MOV.U32 R226, RZ, RZ, R18 ;  /* 0x000000ffffe27224 */ /* 0x000fe200078e0012 */
[----:B------:R-:W-:-:S05]  /*c3b0*/  @!P1 PRMT R217, RZ, 0x654, R217 ;  /* 0x00000654ffd99816 */ /* 0x000fca00000000d9 */
[----:B------:R-:W-:Y:S01]  /*c3c0*/  HGMMA.64x256x16.F32 R24, R152, gdesc[UR4].tnspB, R24, gsb0 ;  /* 0x43e0000498187df0 */ /* 0x000fe20008000818 */
[----:B------:R-:W-:Y:S01]  /*c3d0*/  R2UR UR6, R20 ;  /* 0x00000000140672ca */ /* 0x000fe200000e0000 */
[C---:B------:R-:W-:Y:S01]  /*c3e0*/  VIADD R20, R14.reuse, 0x100 ;  /* 0x000001000e147836 */ /* 0x040fe20000000000 */
[----:B------:R-:W-:Y:S01]  /*c3f0*/  R2UR UR7, R21 ;  /* 0x00000000150772ca */ /* 0x000fe200000e0000 */
[----:B------:R-:W-:Y:S02]  /*c400*/  IMAD.MOV.U32 R21, RZ, RZ, 0x40000040 ;  /* 0x40000040ff157424 */ /* 0x000fe400078e00ff */
[----:B------:R-:W-:Y:S01]  /*c410*/  VIADD R14, R14, 0x180 ;  /* 0x000001800e0e7836 */ /* 0x000fe20000000000 */
[----:B------:R-:W-:Y:S02]  /*c420*/  WARPGROUP.DEPBAR.LE gsb0, 0x0 ;  /* 0x00008000000079c5 */ /* 0x000fe40000010000 */
[----:B------:R-:W-:-:S15]  /*c430*/  WARPGROUP.ARRIVE ;  /* 0x00000000000079c5 */ /* 0x000fde0000000000 */
[----:B------:R-:W-:-:S04]  /*c440*/  NOP ;  /* 0x0000000000007918 */ /* 0x000fc80000000000 */
[----:B------:R-:W-:Y:S01]  /*c450*/  HGMMA.64x256x16.F32 R24, R156, gdesc[UR4].tnspB, R24, gsb0 ;  /* 0x43e000049c187df0 */ /* 0x000fe20008000818 */
[----:B------:R-:W-:Y:S02]  /*c460*/  R2UR UR6, R20 ;  /* 0x00000000140672ca */ /* 0x000fe400000e0000 */
[----:B------:R-:W-:Y:S01]  /*c470*/  R2UR UR7, R21 ;  /* 0x00000000150772ca */ /* 0x000fe200000e0000 */
[----:B------:R-:W-:Y:S02]  /*c480*/  WARPGROUP.DEPBAR.LE gsb0, 0x0 ;  /* 0x00008000000079c5 */ /* 0x000fe40000010000 */
[----:B------:R-:W-:-:S15]  /*c490*/  WARPGROUP.ARRIVE ;  /* 0x00000000000079c5 */ /* 0x000fde0000000000 */
[----:B------:R-:W-:-:S07]  /*c4a0*/  NOP ;  /* 0x0000000000007918 */ /* 0x000fce0000000000 */
[----:B------:R-:W-:Y:S01]  /*c4b0*/  HGMMA.64x256x16.F32 R24, R160, gdesc[UR4].tnspB, R24, gsb0 ;  /* 0x43e00004a0187df0 */ /* 0x000fe20008000818 */
[----:B------:R-:W-:Y:S02]  /*c4c0*/  R2UR UR6, R14 ;  /* 0x000000000e0672ca */ /* 0x000fe400000e0000 */
[----:B------:R-:W-:Y:S01]  /*c4d0*/  R2UR UR7, R15 ;  /* 0x000000000f0772ca */ /* 0x000fe200000e0000 */
[----:B------:R-:W-:Y:S01]  /*c4e0*/  IMAD.MOV.U32 R15, RZ, RZ, R169 ;  /* 0x000000ffff0f7224 */ /* 0x000fe200078e00a9 */
[----:B------:R-:W-:Y:S02]  /*c4f0*/  WARPGROUP.DEPBAR.LE gsb0, 0x0 ;  /* 0x00008000000079c5 */ /* 0x000fe40000010000 */
[----:B------:R-:W-:-:S15]  /*c500*/  WARPGROUP.ARRIVE ;  /* 0x00000000000079c5 */ /* 0x000fde0000000000 */
[----:B------:R-:W-:-:S06]  /*c510*/  NOP ;  /* 0x0000000000007918 */ /* 0x000fcc0000000000 */
        /* <DEDUP_REMOVED lines=11> */
[----:B------:R-:W-:Y:S05]  /*c5d0*/  @P2 BRA `(.L_x_755) ;  /* 0xffffffe400782947 */ /* 0x000fea000383ffff */
.L_x_744:
[----:B------:R-:W-:Y:S05]  /*c5e0*/  BSYNC B0 ;  /* 0x0000000000007941 */ /* 0x000fea0003800000 */
.L_x_743:
[----:B------:R-:W4:Y:S01]  /*c5f0*/  SHFL.BFLY PT, R0, R3, 0x2, 0x1f ;  /* 0x0c401f0003007f89 */ /* 0x000f2200000e0000 */
[----:B------:R-:W-:Y:S02]  /*c600*/  IMAD.MOV.U32 R4, RZ, RZ, RZ ;  /* 0x000000ffff047224 */ /* 0x000fe400078e00ff */
[----:B------:R-:W-:Y:S01]  /*c610*/  IMAD.MOV.U32 R20, RZ, RZ, -0x800000 ;  /* 0xff800000ff147424 */ /* 0x000fe200078e00ff */
[----:B------:R-:W-:Y:S06]  /*c620*/  BAR.ARV 0x8, 0x100 ;  /* 0x0204000000007b1d */ /* 0x000fec0000002000 */
[----:B------:R-:W-:-:S02]  /*c630*/  VIADD R209, R209, 0x1 ;  /* 0x00000001d1d17836 */ /* 0x000fc40000000000 */
[----:B------:R-:W-:Y:S01]  /*c640*/  BAR.SYNC.DEFER_BLOCKING 0xf, 0x100 ;  /* 0x03c4000000007b1d */ /* 0x000fe20000010000 */
[----:B----4-:R-:W-:-:S05]  /*c650*/  FADD.FTZ R0, R0, R3 ;  /* 0x0000000300007221 */ /* 0x010fca0000010000 */
[----:B------:R-:W4:Y:S02]  /*c660*/  SHFL.BFLY PT, R3, R0, 0x1, 0x1f ;  /* 0x0c201f0000037f89 */ /* 0x000f2400000e0000 */
[----:B----4-:R-:W-:-:S05]  /*c670*/  FADD.FTZ R3, R0, R3 ;  /* 0x0000000300037221 */ /* 0x010fca0000010000 */
[----:B------:R-:W-:-:S13]  /*c680*/  FSETP.NE.FTZ.AND P0, PT, R3, RZ, PT ;  /* 0x000000ff0300720b */ /* 0x000fda0003f15000 */
[----:B------:R-:W4:Y:S01]  /*c690*/  @P0 MUFU.LG2 R0, R3 ;  /* 0x0000000300000308 */ /* 0x000f220000000c00 */
[----:B------:R-:W-:-:S07]  /*c6a0*/  @P0 FMUL.FTZ R5, R10, 0.69314718246459960938 ;  /* 0x3f3172180a050820 */ /* 0x000fce0000410000 */
[----:B------:R5:W0:Y:S01]  /*c6b0*/  @P0 MUFU.RCP R4, R3 ;  /* 0x0000000300040308 */ /* 0x000a220000001000 */
[----:B----4-:R-:W-:Y:S01]  /*c6c0*/  @P0 FMUL.FTZ R0, R0, 0.69314718246459960938 ;  /* 0x3f31721800000820 */ /* 0x010fe20000410000 */
[----:B-----5:R-:W-:-:S03]  /*c6d0*/  IMAD.MOV.U32 R3, RZ, RZ, -0x800000 ;  /* 0xff800000ff037424 */ /* 0x020fc600078e00ff */
[----:B------:R-:W-:Y:S02]  /*c6e0*/  @P0 FFMA.FTZ R3, R5, R11, R0 ;  /* 0x0000000b05030223 */ /* 0x000fe40000010000 */
[----:B------:R-:W4:Y:S01]  /*c6f0*/  SHFL.BFLY PT, R0, R12, 0x2, 0x1f ;  /* 0x0c401f000c007f89 */ /* 0x000f2200000e0000 */
        /* <DEDUP_REMOVED lines=22> */
[----:B----4-:R-:W-:Y:S01]  /*c860*/  FADD.FTZ R0, R0, R12 ;  /* 0x0000000c00007221 */ /* 0x010fe20000010000 */
[-C--:B------:R-:W-:Y:S01]  /*c870*/  FMUL.FTZ R68, R68, R4.reuse ;  /* 0x0000000444447220 */ /* 0x080fe20000410000 */
[-C--:B------:R-:W-:Y:S01]  /*c880*/  FMUL.FTZ R69, R69, R4.reuse ;  /* 0x0000000445457220 */ /* 0x080fe20000410000 */
[-C--:B------:R-:W-:Y:S01]  /*c890*/  FMUL.FTZ R72, R72, R4.reuse ;  /* 0x0000000448487220 */ /* 0x080fe20000410000 */
[-C--:B------:R-:W-:Y:S01]  /*c8a0*/  FMUL.FTZ R73, R73, R4.reuse ;  /* 0x0000000449497220 */ /* 0x080fe20000410000 */
[----:B------:R-:W0:Y:S01]  /*c8b0*/  SHFL.BFLY PT, R5, R0, 0x1, 0x1f ;  /* 0x0c201f0000057f89 */ /* 0x000e2200000e0000 */
        /* <DEDUP_REMOVED lines=23> */
[----:B0-----:R-:W-:Y:S01]  /*ca30*/  FADD.FTZ R5, R0, R5 ;  /* 0x0000000500057221 */ /* 0x001fe20000010000 */
[----:B------:R-:W-:-:S02]  /*ca40*/  IMAD.MOV.U32 R0, RZ, RZ, RZ ;  /* 0x000000ffff007224 */ /* 0x000fc400078e00ff */
[-C--:B------:R-:W-:Y:S01]  /*ca50*/  FMUL.FTZ R121, R121, R4.reuse ;  /* 0x0000000479797220 */ /* 0x080fe20000410000 */
[-C--:B------:R-:W-:Y:S01]  /*ca60*/  FMUL.FTZ R124, R124, R4.reuse ;  /* 0x000000047c7c7220 */ /* 0x080fe20000410000 */
[-C--:B------:R-:W-:Y:S01]  /*ca70*/  FMUL.FTZ R125, R125, R4.reuse ;  /* 0x000000047d7d7220 */ /* 0x080fe20000410000 */
[----:B------:R-:W-:Y:S01]  /*ca80*/  FSETP.NE.FTZ.AND P0, PT, R5, RZ, PT ;  /* 0x000000ff0500720b */ /* 0x000fe20003f15000 */
        /* <DEDUP_REMOVED lines=12> */
[----:B------:R-:W0:Y:S01]  /*cb50*/  @P0 MUFU.RCP R0, R5 ;  /* 0x0000000500000308 */ /* 0x000e220000001000 */
[----:B------:R-:W-:-:S07]  /*cb60*/  @P0 FMUL.FTZ R10, R10, 0.69314718246459960938 ;  /* 0x3f3172180a0a0820 */ /* 0x000fce0000410000 */
[----:B------:R-:W4:Y:S01]  /*cb70*/  @P0 MUFU.LG2 R5, R5 ;  /* 0x0000000500050308 */ /* 0x000f220000000c00 */
        /* <DEDUP_REMOVED lines=8> */
[----:B----4-:R-:W-:Y:S01]  /*cc00*/  @P0 FMUL.FTZ R5, R5, 0.69314718246459960938 ;  /* 0x3f31721805050820 */ /* 0x010fe20000410000 */
[-C--:B------:R-:W-:Y:S01]  /*cc10*/  FMUL.FTZ R42, R42, R0.reuse ;  /* 0x000000002a2a7220 */ /* 0x080fe20000410000 */
[-C--:B------:R-:W-:Y:S01]  /*cc20*/  FMUL.FTZ R43, R43, R0.reuse ;  /* 0x000000002b2b7220 */ /* 0x080fe20000410000 */
[-C--:B------:R-:W-:Y:S01]  /*cc30*/  FMUL.FTZ R46, R46, R0.reuse ;  /* 0x000000002e2e7220 */ /* 0x080fe20000410000 */
[----:B------:R-:W-:Y:S01]  /*cc40*/  @P0 FFMA.FTZ R20, R10, R169, R5 ;  /* 0x000000a90a140223 */ /* 0x000fe20000010005 */
[----:B------:R-:W-:Y:S01]  /*cc50*/  ISETP.NE.AND P0, PT, R192, RZ, PT ;  /* 0x000000ffc000720c */ /* 0x000fe20003f05270 */
        /* <DEDUP_REMOVED lines=12> */
[----:B------:R-:W-:-:S02]  /*cd20*/  @!P0 IMAD R5, R18, 0x40, R190 ;  /* 0x0000004012058824 */ /* 0x000fc400078e02be */
[-C--:B------:R-:W-:Y:S01]  /*cd30*/  FMUL.FTZ R71, R71, R0.reuse ;  /* 0x0000000047477220 */ /* 0x080fe20000410000 */
[----:B------:R-:W-:Y:S02]  /*cd40*/  VIADD R18, R18, 0x1 ;  /* 0x0000000112127836 */ /* 0x000fe40000000000 */
[-C--:B------:R-:W-:Y:S01]  /*cd50*/  FMUL.FTZ R74, R74, R0.reuse ;  /* 0x000000004a4a7220 */ /* 0x080fe20000410000 */
[----:B------:R-:W-:Y:S02]  /*cd60*/  @!P0 IMAD R5, R5, 0x4, R2 ;  /* 0x0000000405058824 */ /* 0x000fe400078e0202 */
[-C--:B------:R-:W-:Y:S01]  /*cd70*/  FMUL.FTZ R75, R75, R0.reuse ;  /* 0x000000004b4b7220 */ /* 0x080fe20000410000 */
[-C--:B------:R-:W-:Y:S01]  /*cd80*/  FMUL.FTZ R78, R78, R0.reuse ;  /* 0x000000004e4e7220 */ /* 0x080fe20000410000 */
[----:B------:R-:W-:Y:S01]  /*cd90*/  ISETP.NE.AND P1, PT, R18, 0x2, PT ;  /* 0x000000021200780c */ /* 0x000fe20003f25270 */
[-C--:B------:R-:W-:Y:S01]  /*cda0*/  FMUL.FTZ R79, R79, R0.reuse ;  /* 0x000000004f4f7220 */ /* 0x080fe20000410000 */
[----:B------:R-:W-:Y:S01]  /*cdb0*/  @!P0 STS [R5+0x28800], R4 ;  /* 0x0288000405008388 */ /* 0x000fe20000000800 */
[-C--:B------:R-:W-:Y:S01]  /*cdc0*/  FMUL.FTZ R82, R82, R0.reuse ;  /* 0x0000000052527220 */ /* 0x080fe20000410000 */
[-C--:B------:R-:W-:Y:S01]  /*cdd0*/  FMUL.FTZ R83, R83, R0.reuse ;  /* 0x0000000053537220 */ /* 0x080fe20000410000 */
[-C--:B------:R-:W-:Y:S01]  /*cde0*/  FMUL.FTZ R86, R86, R0.reuse ;  /* 0x0000000056567220 */ /* 0x080fe20000410000 */
[----:B------:R0:W-:Y:S01]  /*cdf0*/  @!P0 STS [R5+0x28820], R0 ;  /* 0x0288200005008388 */ /* 0x0001e20000000800 */
        /* <DEDUP_REMOVED lines=33> */
[----:B0-----:R-:W-:Y:S01]  /*d010*/  SEL R0, RZ, 0x1, P1 ;  /* 0x00000001ff007807 */ /* 0x001fe20000800000 */
[----:B------:R-:W-:Y:S06]  /*d020*/  BAR.ARV 0xe, 0x100 ;  /* 0x0384000000007b1d */ /* 0x000fec0000002000 */
[----:B------:R-:W-:-:S02]  /*d030*/  PLOP3.LUT P0, PT, PT, PT, PT, 0x8, 0x0 ;  /* 0x000000000000781c */ /* 0x000fc40003f0e170 */
[----:B------:R-:W-:Y:S02]  /*d040*/  LOP3.LUT R23, R23, R0, RZ, 0x3c, !PT ;  /* 0x0000000017177212 */ /* 0x000fe400078e3cff */
[----:B------:R-:W-:-:S09]  /*d050*/  SEL R18, R18, RZ, P1 ;  /* 0x000000ff12127207 */ /* 0x000fd20000800000 */
.L_x_690:
[----:B------:R-:W-:Y:S05]  /*d060*/  BSYNC B7 ;  /* 0x0000000000077941 */ /* 0x000fea0003800000 */
.L_x_686:
[----:B------:R-:W4:Y:S08]  /*d070*/  S2UR UR5, SR_CgaCtaId ;  /* 0x00000000000579c3 */ /* 0x000f300000008800 */
[----:B------:R-:W-:Y:S06]  /*d080*/  BAR.SYNC.DEFER_BLOCKING 0x5, 0x180 ;  /* 0x0146000000007b1d */ /* 0x000fec0000010000 */
[----:B------:R-:W-:Y:S01]  /*d090*/  UMOV UR4, 0x400 ;  /* 0x0000040000047882 */ /* 0x000fe20000000000 */
[----:B------:R-:W-:Y:S01]  /*d0a0*/  BSSY B0, `(.L_x_756) ;  /* 0x000048b000007945 */ /* 0x000fe20003800000 */
[----:B----4-:R-:W-:-:S06]  /*d0b0*/  ULEA UR4, UR5, UR4, 0x18 ;  /* 0x0000000405047291 */ /* 0x010fcc000f8ec03f */
[----:B------:R-:W-:-:S05]  /*d0c0*/  IMAD.U32 R2, RZ, RZ, UR4 ;  /* 0x00000004ff027e24 */ /* 0x000fca000f8e00ff */
[----:B---3-5:R3:W4:Y:S01]  /*d0d0*/  LDS.128 R152, [R2+0x28cd0] ;  /* 0x028cd00002987984 */ /* 0x0287220000000c00 */
[----:B------:R-:W-:Y:S06]  /*d0e0*/  BAR.ARV 0x4, 0x180 ;  /* 0x0106000000007b1d */ /* 0x000fec0000002000 */
[----:B------:R-:W-:Y:S05]  /*d0f0*/  @P0 BRA `(.L_x_757) ;  /* 0x0000003800500947 */ /* 0x000fea0003800000 */
[----:B0-----:R-:W2:Y:S01]  /*d100*/  LDL R4, [R1+0x70] ;  /* 0x0000700001047983 */ /* 0x001ea20000100800 */
[----:B-1----:R-:W-:Y:S01]  /*d110*/  F2FP.F16.F32.PACK_AB R6, R29, R28 ;  /* 0x0000001c1d06723e */ /* 0x002fe200000000ff */
[----:B------:R-:W-:Y:S01]  /*d120*/  ULDC.64 UR6, c[0x0][0xc00] ;  /* 0x0003000000067ab9 */ /* 0x000fe20000000a00 */
[----:B------:R-:W-:Y:S01]  /*d130*/  F2FP.F16.F32.PACK_AB R7, R31, R30 ;  /* 0x0000001e1f07723e */ /* 0x000fe200000000ff */
[----:B------:R-:W0:Y:S01]  /*d140*/  S2R R0, SR_SWINHI ;  /* 0x0000000000007919 */ /* 0x000e220000002f00 */
[----:B------:R-:W-:Y:S01]  /*d150*/  F2FP.F16.F32.PACK_AB R8, R33, R32 ;  /* 0x000000202108723e */ /* 0x000fe200000000ff */
[----:B------:R-:W-:Y:S01]  /*d160*/  ULDC.64 UR4, c[0x0][0xc08] ;  /* 0x0003020000047ab9 */ /* 0x000fe20000000a00 */
[----:B------:R-:W-:Y:S02]  /*d170*/  F2FP.F16.F32.PACK_AB R9, R35, R34 ;  /* 0x000000222309723e */ /* 0x000fe400000000ff */
[----:B------:R-:W-:Y:S02]  /*d180*/  F2FP.F16.F32.PACK_AB R10, R37, R36 ;  /* 0x00000024250a723e */ /* 0x000fe400000000ff */
[----:B------:R-:W-:-:S02]  /*d190*/  F2FP.F16.F32.PACK_AB R11, R39, R38 ;  /* 0x00000026270b723e */ /* 0x000fc400000000ff */
[----:B------:R-:W-:Y:S02]  /*d1a0*/  MOV R12, R2 ;  /* 0x00000002000c7202 */ /* 0x000fe40000000f00 */
[----:B0-----:R-:W-:Y:S01]  /*d1b0*/  MOV R13, R0 ;  /* 0x00000000000d7202 */ /* 0x001fe20000000f00 */
[----:B------:R-:W-:Y:S02]  /*d1c0*/  BAR.SYNC.DEFER_BLOCKING 0x1, 0x100 ;  /* 0x0044000000007b1d */ /* 0x000fe40000010000 */
[----:B--2---:R-:W-:-:S04]  /*d1d0*/  IMAD.WIDE R14, R4, 0x2, R12 ;  /* 0x00000002040e7825 */ /* 0x004fc800078e020c */
[----:B------:R-:W-:Y:S01]  /*d1e0*/  IMAD.MOV.U32 R5, RZ, RZ, R15 ;  /* 0x000000ffff057224 */ /* 0x000fe200078e000f */
[----:B------:R-:W-:-:S04]  /*d1f0*/  LOP3.LUT R0, R14, 0x380, RZ, 0xc0, !PT ;  /* 0x000003800e007812 */ /* 0x000fc800078ec0ff */
[----:B------:R-:W-:-:S04]  /*d200*/  SHF.R.U64 R0, R0, 0x3, RZ ;  /* 0x0000000300007819 */ /* 0x000fc800000012ff */
[----:B------:R-:W-:-:S04]  /*d210*/  LOP3.LUT R4, R0, R14, RZ, 0x3c, !PT ;  /* 0x0000000e00047212 */ /* 0x000fc800078e3cff */
[----:B------:R-:W-:Y:S02]  /*d220*/  MOV R0, R4 ;  /* 0x0000000400007202 */ /* 0x000fe40000000f00 */
[----:B------:R-:W-:Y:S02]  /*d230*/  F2FP.F16.F32.PACK_AB R4, R25, R24 ;  /* 0x000000181904723e */ /* 0x000fe400000000ff */
[----:B------:R-:W-:-:S05]  /*d240*/  F2FP.F16.F32.PACK_AB R5, R27, R26 ;  /* 0x0000001a1b05723e */ /* 0x000fca00000000ff */
[----:B------:R0:W-:Y:S02]  /*d250*/  STSM.16.M88.4 [R0], R4 ;  /* 0x0000000400007844 */ /* 0x0001e40000000200 */
[----:B0-----:R-:W-:Y:S02]  /*d260*/  IADD3 R4, P0, R14, 0x20, RZ ;  /* 0x000000200e047810 */ /* 0x001fe40007f1e0ff */
[----:B------:R-:W-:Y:S02]  /*d270*/  F2FP.F16.F32.PACK_AB R6, R45, R44 ;  /* 0x0000002c2d06723e */ /* 0x000fe400000000ff */
[----:B------:R-:W-:Y:S01]  /*d280*/  LOP3.LUT R0, R4, 0x380, RZ, 0xc0, !PT ;  /* 0x0000038004007812 */ /* 0x000fe200078ec0ff */
[----:B------:R-:W-:Y:S01]  /*d290*/  IMAD.X R5, RZ, RZ, R15, P0 ;  /* 0x000000ffff057224 */ /* 0x000fe200000e060f */
[----:B------:R-:W-:Y:S02]  /*d2a0*/  F2FP.F16.F32.PACK_AB R7, R47, R46 ;  /* 0x0000002e2f07723e */ /* 0x000fe400000000ff */
[----:B------:R-:W-:-:S04]  /*d2b0*/  SHF.R.U64 R0, R0, 0x3, RZ ;  /* 0x0000000300007819 */ /* 0x000fc800000012ff */
[----:B------:R-:W-:-:S04]  /*d2c0*/  LOP3.LUT R4, R0, R4, RZ, 0x3c, !PT ;  /* 0x0000000400047212 */ /* 0x000fc800078e3cff */
[----:B------:R-:W-:-:S05]  /*d2d0*/  MOV R4, R4 ;  /* 0x0000000400047202 */ /* 0x000fca0000000f00 */
[----:B------:R0:W-:Y:S02]  /*d2e0*/  STSM.16.M88.4 [R4], R8 ;  /* 0x0000000804007844 */ /* 0x0001e40000000200 */
[----:B0-----:R-:W-:Y:S02]  /*d2f0*/  IADD3 R4, P0, R14, 0x40, RZ ;  /* 0x000000400e047810 */ /* 0x001fe40007f1e0ff */
[----:B------:R-:W-:Y:S02]  /*d300*/  F2FP.F16.F32.PACK_AB R8, R49, R48 ;  /* 0x000000303108723e */ /* 0x000fe400000000ff */
[----:B------:R-:W-:Y:S01]  /*d310*/  LOP3.LUT R0, R4, 0x380, RZ, 0xc0, !PT ;  /* 0x0000038004007812 */ /* 0x000fe200078ec0ff */
[----:B------:R-:W-:Y:S01]  /*d320*/  IMAD.X R5, RZ, RZ, R15, P0 ;  /* 0x000000ffff057224 */ /* 0x000fe200000e060f */
[----:B------:R-:W-:Y:S02]  /*d330*/  F2FP.F16.F32.PACK_AB R9, R51, R50 ;  /* 0x000000323309723e */ /* 0x000fe400000000ff */
[----:B------:R-:W-:-:S02]  /*d340*/  SHF.R.U64 R0, R0, 0x3, RZ ;  /* 0x0000000300007819 */ /* 0x000fc400000012ff */
[----:B------:R-:W-:Y:S02]  /*d350*/  F2FP.F16.F32.PACK_AB R10, R53, R52 ;  /* 0x00000034350a723e */ /* 0x000fe400000000ff */
[----:B------:R-:W-:Y:S02]  /*d360*/  LOP3.LUT R4, R0, R4, RZ, 0x3c, !PT ;  /* 0x0000000400047212 */ /* 0x000fe400078e3cff */
[----:B------:R-:W-:Y:S02]  /*d370*/  F2FP.F16.F32.PACK_AB R11, R55, R54 ;  /* 0x00000036370b723e */ /* 0x000fe400000000ff */
        /* <DEDUP_REMOVED lines=131> */
[----:B------:R-:W-:Y:S02]  /*dbb0*/  IADD3 R0, P0, R14, 0x6060, RZ ;  /* 0x000060600e007810 */ /* 0x000fe40007f1e0ff */
[----:B------:R-:W-:Y:S02]  /*dbc0*/  MOV R8, R4 ;  /* 0x0000000400087202 */ /* 0x000fe40000000f00 */
[----:B------:R-:W-:Y:S01]  /*dbd0*/  F2FP.F16.F32.PACK_AB R4, R137, R136 ;  /* 0x000000888904723e */ /* 0x000fe200000000ff */
[----:B------:R-:W-:Y:S01]  /*dbe0*/  IMAD.X R15, RZ, RZ, R15, P0 ;  /* 0x000000ffff0f7224 */ /* 0x000fe200000e060f */
[----:B------:R-:W-:-:S02]  /*dbf0*/  F2FP.F16.F32.PACK_AB R5, R139, R138 ;  /* 0x0000008a8b05723e */ /* 0x000fc400000000ff */
[----:B------:R-:W-:-:S03]  /*dc00*/  ISETP.NE.U32.AND P1, PT, RZ, UR6, PT ;  /* 0x00000006ff007c0c */ /* 0x000fc6000bf25070 */
[----:B------:R0:W-:Y:S01]  /*dc10*/  STSM.16.M88.4 [R8], R4 ;  /* 0x0000000408007844 */ /* 0x0001e20000000200 */
[----:B------:R-:W-:Y:S02]  /*dc20*/  ISETP.NE.AND.EX P1, PT, RZ, UR7, PT, P1 ;  /* 0x00000007ff007c0c */ /* 0x000fe4000bf25310 */
[----:B0-----:R-:W-:Y:S02]  /*dc30*/  LOP3.LUT R4, R0, 0x380, RZ, 0xc0, !PT ;  /* 0x0000038000047812 */ /* 0x001fe400078ec0ff */
[----:B------:R-:W-:Y:S02]  /*dc40*/  IADD3 R6, P0, R202, UR6, RZ ;  /* 0x00000006ca067c10 */ /* 0x000fe4000ff1e0ff */
[----:B------:R-:W-:Y:S02]  /*dc50*/  SHF.R.U64 R4, R4, 0x3, RZ ;  /* 0x0000000304047819 */ /* 0x000fe400000012ff */
[----:B------:R-:W-:Y:S02]  /*dc60*/  F2FP.F16.F32.PACK_AB R8, R145, R144 ;  /* 0x000000909108723e */ /* 0x000fe400000000ff */
[----:B------:R-:W-:Y:S01]  /*dc70*/  LOP3.LUT R14, R4, R0, RZ, 0x3c, !PT ;  /* 0x00000000040e7212 */ /* 0x000fe200078e3cff */
[----:B------:R-:W-:Y:S01]  /*dc80*/  IMAD.MOV.U32 R0, RZ, RZ, RZ ;  /* 0x000000ffff007224 */ /* 0x000fe200078e00ff */
[----:B------:R-:W-:-:S02]  /*dc90*/  IADD3.X R7, R203, UR7, RZ, P0, !PT ;  /* 0x00000007cb077c10 */ /* 0x000fc400087fe4ff */
[----:B------:R-:W-:Y:S02]  /*dca0*/  MOV R14, R14 ;  /* 0x0000000e000e7202 */ /* 0x000fe40000000f00 */
[----:B------:R-:W-:-:S03]  /*dcb0*/  ISETP.NE.U32.AND P0, PT, RZ, UR4, PT ;  /* 0x00000004ff007c0c */ /* 0x000fc6000bf05070 */
[----:B------:R0:W-:Y:S01]  /*dcc0*/  STSM.16.M88.4 [R14], R8 ;  /* 0x000000080e007844 */ /* 0x0001e20000000200 */
[----:B------:R-:W-:Y:S01]  /*dcd0*/  BAR.SYNC.DEFER_BLOCKING 0x1, 0x100 ;  /* 0x0044000000007b1d */ /* 0x000fe20000010000 */
[----:B------:R-:W-:-:S13]  /*dce0*/  ISETP.NE.AND.EX P0, PT, RZ, UR5, PT, P0 ;  /* 0x00000005ff007c0c */ /* 0x000fda000bf05300 */
[----:B------:R-:W-:Y:S01]  /*dcf0*/  @P0 IADD3 R202, P2, R202, UR4, RZ ;  /* 0x00000004caca0c10 */ /* 0x000fe2000ff5e0ff */
[----:B------:R-:W-:Y:S02]  /*dd00*/  ULDC UR4, c[0x0][0xa88] ;  /* 0x0002a20000047ab9 */ /* 0x000fe40000000800 */
[----:B------:R-:W-:Y:S01]  /*dd10*/  IMAD.U32 R4, RZ, RZ, UR4 ;  /* 0x00000004ff047e24 */ /* 0x000fe2000f8e00ff */
[----:B------:R-:W-:Y:S01]  /*dd20*/  @P0 IADD3.X R203, R203, UR5, RZ, P2, !PT ;  /* 0x00000005cbcb0c10 */ /* 0x000fe200097fe4ff */
[----:B------:R0:W5:Y:S04]  /*dd30*/  @P1 LDG.E R0, desc[UR42][R6.64] ;  /* 0x0000002a06001981 */ /* 0x000168000c1e1900 */
[----:B------:R0:W5:Y:S01]  /*dd40*/  @P0 LDG.E R4, desc[UR42][R202.64] ;  /* 0x0000002aca040981 */ /* 0x000162000c1e1900 */
[----:B------:R-:W-:Y:S05]  /*dd50*/  @P0 BRA `(.L_x_758) ;  /* 0x0000000000100947 */ /* 0x000fea0003800000 */
[----:B------:R-:W-:Y:S05]  /*dd60*/  @!P1 BRA `(.L_x_758) ;  /* 0x00000000000c9947 */ /* 0x000fea0003800000 */
[----:B-----5:R-:W2:Y:S04]  /*dd70*/  LDG.E R4, desc[UR42][R6.64] ;  /* 0x0000002a06047981 */ /* 0x020ea8000c1e1900 */
[----:B0-----:R-:W2:Y:S02]  /*dd80*/  LDG.E R6, desc[UR42][R6.64+0x4] ;  /* 0x0000042a06067981 */ /* 0x001ea4000c1e1900 */
[----:B--2---:R-:W-:-:S07]  /*dd90*/  IMAD.IADD R4, R6, 0x1, -R4 ;  /* 0x0000000106047824 */ /* 0x004fce00078e0a04 */
.L_x_758:
[----:B------:R-:W2:Y:S01]  /*dda0*/  LDL R5, [R1+0x24] ;  /* 0x0000240001057983 */ /* 0x000ea20000100800 */
[----:B------:R-:W-:Y:S01]  /*ddb0*/  ISETP.NE.AND P1, PT, R200, RZ, PT ;  /* 0x000000ffc800720c */ /* 0x000fe20003f25270 */
[----:B------:R-:W-:-:S03]  /*ddc0*/  ULDC UR4, c[0x0][0xad4] ;  /* 0x0002b50000047ab9 */ /* 0x000fc60000000800 */
[----:B------:R-:W-:Y:S01]  /*ddd0*/  SEL R200, R200, UR4, P1 ;  /* 0x00000004c8c87c07 */ /* 0x000fe20008800000 */
[----:B--2---:R-:W1:Y:S02]  /*dde0*/  SHFL.IDX PT, R5, R5, RZ, 0x1f ;  /* 0x00001fff05057589 */ /* 0x004e6400000e0000 */
[----:B-1----:R-:W-:Y:S02]  /*ddf0*/  ISETP.NE.AND P0, PT, R5, RZ, PT ;  /* 0x000000ff0500720c */ /* 0x002fe40003f05270 */
[----:B-----5:R-:W-:-:S11]  /*de00*/  SHF.R.S32.HI R5, RZ, 0x1f, R0 ;  /* 0x0000001fff057819 */ /* 0x020fd60000011400 */
[----:B------:R-:W-:Y:S05]  /*de10*/  @P0 BRA `(.L_x_759) ;  /* 0x0000000400000947 */ /* 0x000fea0003800000 */
[----:B0-----:R-:W2:Y:S01]  /*de20*/  LDL.LU R11, [R1+0x20] ;  /* 0x00002000010b7983 */ /* 0x001ea20000300800 */
[----:B------:R-:W-:Y:S01]  /*de30*/  IMAD.MOV.U32 R10, RZ, RZ, 0x9b8 ;  /* 0x000009b8ff0a7424 */ /* 0x000fe200078e00ff */
[----:B------:R-:W-:Y:S01]  /*de40*/  ISETP.GT.AND P1, PT, R200, 0x1, PT ;  /* 0x00000001c800780c */ /* 0x000fe20003f24270 */
[----:B------:R-:W0:Y:S01]  /*de50*/  LDC R156, c[0x0][0xbe8] ;  /* 0x0002fa00ff9c7b82 */ /* 0x000e220000000800 */
[----:B------:R-:W5:Y:S01]  /*de60*/  LDL R21, [R1+0x68] ;  /* 0x0000680001157983 */ /* 0x000f620000100800 */
[----:B------:R-:W-:Y:S02]  /*de70*/  ISETP.NE.U32.AND P0, PT, RZ, UR6, PT ;  /* 0x00000006ff007c0c */ /* 0x000fe4000bf05070 */
[----:B------:R-:W-:Y:S01]  /*de80*/  SEL R10, R10, 0x978, P1 ;  /* 0x000009780a0a7807 */ /* 0x000fe20000800000 */
[----:B------:R-:W3:Y:S01]  /*de90*/  LDL R158, [R1+0x6c] ;  /* 0x00006c00019e7983 */ /* 0x000ee20000100800 */
[----:B------:R-:W-:Y:S02]  /*dea0*/  ISETP.NE.AND.EX P0, PT, RZ, UR7, PT, P0 ;  /* 0x00000007ff007c0c */ /* 0x000fe4000bf05300 */
[----:B------:R-:W1:Y:S01]  /*deb0*/  LDC.64 R8, c[0x0][R10+0x220] ;  /* 0x000088000a087b82 */ /* 0x000e620000000a00 */
[----:B------:R-:W3:Y:S01]  /*dec0*/  LDL R157, [R1+0x2c] ;  /* 0x00002c00019d7983 */ /* 0x000ee20000100800 */
[----:B------:R-:W-:-:S06]  /*ded0*/  SEL R14, R199, RZ, !P0 ;  /* 0x000000ffc70e7207 */ /* 0x000fcc0004000000 */
[----:B------:R-:W0:Y:S01]  /*dee0*/  LDC.64 R6, c[0x0][R10+0x218] ;  /* 0x000086000a067b82 */ /* 0x000e220000000a00 */
[----:B-1----:R-:W-:Y:S01]  /*def0*/  IMAD R9, R9, R14, RZ ;  /* 0x0000000e09097224 */ /* 0x002fe200078e02ff */
[----:B----4-:R-:W-:Y:S02]  /*df00*/  SEL R152, R210, RZ, P1 ;  /* 0x000000ffd2987207 */ /* 0x010fe40000800000 */
[----:B--2---:R-:W-:Y:S02]  /*df10*/  SEL R11, R11, RZ, !P0 ;  /* 0x000000ff0b0b7207 */ /* 0x004fe40004000000 */
[----:B0-----:R-:W-:-:S03]  /*df20*/  ISETP.NE.AND P0, PT, R156, 0x1, PT ;  /* 0x000000019c00780c */ /* 0x001fc60003f05270 */
[C---:B------:R-:W-:Y:S02]  /*df30*/  IMAD R11, R8.reuse, R11, R9 ;  /* 0x0000000b080b7224 */ /* 0x040fe400078e0209 */
[----:B------:R-:W-:-:S04]  /*df40*/  IMAD.WIDE.U32 R8, R8, R14, RZ ;  /* 0x0000000e08087225 */ /* 0x000fc800078e00ff */
[-C--:B------:R-:W-:Y:S02]  /*df50*/  IMAD R14, R7, R198.reuse, RZ ;  /* 0x000000c6070e7224 */ /* 0x080fe400078e02ff */
[----:B------:R-:W-:-:S04]  /*df60*/  IMAD.WIDE.U32 R6, R6, R198, RZ ;  /* 0x000000c606067225 */ /* 0x000fc800078e00ff */
[----:B------:R-:W-:Y:S02]  /*df70*/  IMAD.IADD R14, R7, 0x1, R14 ;  /* 0x00000001070e7824 */ /* 0x000fe400078e020e */
[----:B------:R-:W0:Y:S01]  /*df80*/  @P0 LDC R7, c[0x0][0xbec] ;  /* 0x0002fb00ff070b82 */ /* 0x000e220000000800 */
[----:B------:R-:W-:-:S07]  /*df90*/  IADD3 R15, P2, P3, R8, R6, R0 ;  /* 0x00000006080f7210 */ /* 0x000fce0007b5e000 */
[----:B------:R-:W1:Y:S01]  /*dfa0*/  @P0 LDC R6, c[0x0][0xbf0] ;  /* 0x0002fc00ff060b82 */ /* 0x000e620000000800 */
[----:B-----5:R-:W-:Y:S02]  /*dfb0*/  IMAD R21, R201, 0x40, R21 ;  /* 0x00000040c9157824 */ /* 0x020fe400078e0215 */
[----:B------:R-:W-:-:S05]  /*dfc0*/  IMAD.IADD R11, R9, 0x1, R11 ;  /* 0x00000001090b7824 */ /* 0x000fca00078e020b */
[----:B------:R-:W-:Y:S01]  /*dfd0*/  IADD3.X R11, R11, R14, R5, P2, P3 ;  /* 0x0000000e0b0b7210 */ /* 0x000fe200017e6405 */
[----:B------:R-:W-:Y:S02]  /*dfe0*/  IMAD.MOV.U32 R14, RZ, RZ, R21 ;  /* 0x000000ffff0e7224 */ /* 0x000fe400078e0015 */
[----:B0-----:R-:W-:-:S05]  /*dff0*/  @P0 IMAD.HI.U32 R7, R21, R7, RZ ;  /* 0x0000000715070227 */ /* 0x001fca00078e00ff */
[----:B-1----:R-:W-:Y:S02]  /*e000*/  @P0 SHF.R.U32.HI R14, RZ, R6, R7 ;  /* 0x00000006ff0e0219 */ /* 0x002fe40000011607 */
[----:B------:R-:W0:Y:S02]  /*e010*/  LDC.64 R6, c[0x0][R10+0x228] ;  /* 0x00008a000a067b82 */ /* 0x000e240000000a00 */
[----:B0-----:R-:W-:-:S04]  /*e020*/  IMAD.WIDE.U32 R8, R6, R152, RZ ;  /* 0x0000009806087225 */ /* 0x001fc800078e00ff */
[----:B------:R-:W-:-:S04]  /*e030*/  IMAD R6, R7, R152, RZ ;  /* 0x0000009807067224 */ /* 0x000fc800078e02ff */
[----:B------:R-:W-:Y:S02]  /*e040*/  IMAD.IADD R9, R9, 0x1, R6 ;  /* 0x0000000109097824 */ /* 0x000fe400078e0206 */
[----:B------:R0:W1:Y:S01]  /*e050*/  LDC.64 R6, c[0x0][R10+0x210] ;  /* 0x000084000a067b82 */ /* 0x0000620000000a00 */
[----:B------:R-:W-:Y:S01]  /*e060*/  IADD3 R8, P0, P2, R14, R15, R8 ;  /* 0x0000000f0e087210 */ /* 0x000fe20007a1e008 */
[--C-:B------:R-:W-:Y:S01]  /*e070*/  IMAD.MOV R15, RZ, RZ, -R14.reuse ;  /* 0x000000ffff0f7224 */ /* 0x100fe200078e0a0e */
[----:B------:R-:W-:-:S03]  /*e080*/  SHF.R.S32.HI R14, RZ, 0x1f, R14 ;  /* 0x0000001fff0e7819 */ /* 0x000fc6000001140e */
[----:B------:R-:W-:Y:S01]  /*e090*/  IMAD R15, R156, R15, R21 ;  /* 0x0000000f9c0f7224 */ /* 0x000fe200078e0215 */
[----:B------:R-:W-:-:S04]  /*e0a0*/  IADD3.X R9, R14, R11, R9, P0, P2 ;  /* 0x0000000b0e097210 */ /* 0x000fc800007e4409 */
[----:B0-----:R-:W-:Y:S01]  /*e0b0*/  SHF.R.S32.HI R10, RZ, 0x1f, R15 ;  /* 0x0000001fff0a7819 */ /* 0x001fe2000001140f */
[-C--:B-1----:R-:W-:Y:S02]  /*e0c0*/  IMAD R7, R7, R15.reuse, RZ ;  /* 0x0000000f07077224 */ /* 0x082fe400078e02ff */
[----:B------:R-:W-:-:S04]  /*e0d0*/  IMAD.WIDE.U32 R8, R6, R15, R8 ;  /* 0x0000000f06087225 */ /* 0x000fc800078e0008 */
[----:B------:R-:W-:Y:S02]  /*e0e0*/  IMAD R10, R6, R10, R7 ;  /* 0x0000000a060a7224 */ /* 0x000fe400078e0207 */
[----:B------:R-:W0:Y:S08]  /*e0f0*/  LDC.64 R6, c[0x0][0xba8] ;  /* 0x0002ea00ff067b82 */ /* 0x000e300000000a00 */
[----:B0-----:R-:W0:Y:S08]  /*e100*/  @!P1 LDC R6, c[0x0][0xb50] ;  /* 0x0002d400ff069b82 */ /* 0x001e300000000800 */
[----:B------:R-:W1:Y:S01]  /*e110*/  @!P1 LDC R7, c[0x0][0xb54] ;  /* 0x0002d500ff079b82 */ /* 0x000e620000000800 */
[----:B------:R-:W-:-:S02]  /*e120*/  IMAD.IADD R10, R9, 0x1, R10 ;  /* 0x00000001090a7824 */ /* 0x000fc400078e020a */
[----:B------:R-:W-:Y:S01]  /*e130*/  IMAD R11, R201, 0x40, R190 ;  /* 0x00000040c90b7824 */ /* 0x000fe200078e02be */
[----:B0-----:R-:W-:Y:S01]  /*e140*/  LEA R9, P0, R8, R6, 0x2 ;  /* 0x0000000608097211 */ /* 0x001fe200078010ff */
[----:B---3--:R-:W-:-:S03]  /*e150*/  IMAD.MOV R6, RZ, RZ, -R158 ;  /* 0x000000ffff067224 */ /* 0x008fc600078e0a9e */
[----:B-1----:R-:W-:Y:S02]  /*e160*/  LEA.HI.X R10, R8, R7, R10, 0x2, P0 ;  /* 0x00000007080a7211 */ /* 0x002fe400000f140a */
[----:B------:R-:W-:Y:S01]  /*e170*/  ISETP.NE.AND P0, PT, R157, R6, PT ;  /* 0x000000069d00720c */ /* 0x000fe20003f05270 */
[----:B------:R-:W-:Y:S04]  /*e180*/  SHFL.IDX PT, R8, R9, 0x1, 0x1c1f ;  /* 0x003c1f0009087f89 */ /* 0x000fe800000e0000 */
[----:B------:R-:W-:Y:S04]  /*e190*/  SHFL.IDX PT, R6, R9, RZ, 0x1c1f ;  /* 0x001c1fff09067589 */ /* 0x000fe800000e0000 */
[----:B------:R-:W0:Y:S04]  /*e1a0*/  SHFL.IDX PT, R7, R10, RZ, 0x1c1f ;  /* 0x001c1fff0a077589 */ /* 0x000e2800000e0000 */
[----:B------:R1:W2:Y:S02]  /*e1b0*/  SHFL.IDX PT, R9, R10, 0x1, 0x1c1f ;  /* 0x003c1f000a097f89 */ /* 0x0002a400000e0000 */
[----:B-1----:R-:W-:-:S05]  /*e1c0*/  IMAD R10, R4, R156, RZ ;  /* 0x0000009c040a7224 */ /* 0x002fca00078e02ff */
[C---:B------:R-:W-:Y:S01]  /*e1d0*/  ISETP.GE.OR P1, PT, R11.reuse, R10, P0 ;  /* 0x0000000a0b00720c */ /* 0x040fe20000726670 */
[----:B------:R-:W-:-:S05]  /*e1e0*/  VIADD R11, R11, 0x8 ;  /* 0x000000080b0b7836 */ /* 0x000fca0000000000 */
[----:B------:R-:W-:-:S07]  /*e1f0*/  ISETP.GE.OR P0, PT, R11, R10, P0 ;  /* 0x0000000a0b00720c */ /* 0x000fce0000706670 */
[----:B0-----:R1:W-:Y:S06]  /*e200*/  @!P1 ST.E desc[UR42][R6.64], R3 ;  /* 0x0000000306009985 */ /* 0x0013ec000c10192a */
[----:B--2---:R1:W-:Y:S02]  /*e210*/  @!P0 ST.E desc[UR42][R8.64], R20 ;  /* 0x0000001408008985 */ /* 0x0043e4000c10192a */
.L_x_759:
[----:B------:R-:W-:Y:S02]  /*e220*/  ISETP.GT.AND P1, PT, R200, 0x1, PT ;  /* 0x00000001c800780c */ /* 0x000fe40003f24270 */
[----:B------:R-:W-:-:S04]  /*e230*/  ISETP.NE.U32.AND P0, PT, RZ, UR6, PT ;  /* 0x00000006ff007c0c */ /* 0x000fc8000bf05070 */
[----:B------:R-:W-:-:S04]  /*e240*/  ISETP.NE.AND.EX P0, PT, RZ, UR7, PT, P0 ;  /* 0x00000007ff007c0c */ /* 0x000fc8000bf05300 */
[----:B------:R-:W-:-:S03]  /*e250*/  SEL R199, R199, RZ, !P0 ;  /* 0x000000ffc7c77207 */ /* 0x000fc60004000000 */
[----:B------:R-:W-:Y:S06]  /*e260*/  @P1 BRA `(.L_x_760) ;  /* 0x0000001000381947 */ /* 0x000fec0003800000 */
[----:B-1----:R-:W1:Y:S01]  /*e270*/  S2R R3, SR_TID.X ;  /* 0x0000000000037919 */ /* 0x002e620000002100 */
[----:B------:R-:W2:Y:S01]  /*e280*/  LDC R83, c[0x0][0xbe8] ;  /* 0x0002fa00ff537b82 */ /* 0x000ea20000000800 */
[----:B------:R-:W-:Y:S01]  /*e290*/  ULDC.64 UR4, c[0x0][0xaa0] ;  /* 0x0002a80000047ab9 */ /* 0x000fe20000000a00 */
[----:B-1----:R-:W-:-:S05]  /*e2a0*/  VIADD R3, R3, 0xffffff80 ;  /* 0xffffff8003037836 */ /* 0x002fca0000000000 */
[----:B0-----:R-:W-:-:S04]  /*e2b0*/  SHF.R.S32.HI R6, RZ, 0x1f, R3 ;  /* 0x0000001fff067819 */ /* 0x001fc80000011403 */
[----:B------:R-:W-:-:S04]  /*e2c0*/  LEA.HI R21, R6, R3, RZ, 0x3 ;  /* 0x0000000306157211 */ /* 0x000fc800078f18ff */
[----:B------:R-:W-:-:S05]  /*e2d0*/  SHF.R.S32.HI R20, RZ, 0x3, R21 ;  /* 0x00000003ff147819 */ /* 0x000fca0000011415 */
[----:B------:R-:W-:-:S04]  /*e2e0*/  IMAD R7, R20, 0x40, R187 ;  /* 0x0000004014077824 */ /* 0x000fc800078e02bb */
[----:B------:R-:W-:-:S03]  /*e2f0*/  IMAD.WIDE R6, R7, 0x2, R12 ;  /* 0x0000000207067825 */ /* 0x000fc600078e020c */
[C---:B------:R-:W-:Y:S02]  /*e300*/  IADD3 R13, P3, R6.reuse, 0x1000, RZ ;  /* 0x00001000060d7810 */ /* 0x040fe40007f7e0ff */
[C---:B------:R-:W-:Y:S02]  /*e310*/  IADD3 R25, P4, R6.reuse, 0x2000, RZ ;  /* 0x0000200006197810 */ /* 0x040fe40007f9e0ff */
[----:B------:R-:W-:Y:S02]  /*e320*/  LOP3.LUT R12, R13, 0x380, RZ, 0xc0, !PT ;  /* 0x000003800d0c7812 */ /* 0x000fe400078ec0ff */
[----:B------:R-:W-:Y:S02]  /*e330*/  IADD3 R29, P5, R6, 0x3000, RZ ;  /* 0x00003000061d7810 */ /* 0x000fe40007fbe0ff */
[----:B------:R-:W-:Y:S02]  /*e340*/  SHF.R.U64 R12, R12, 0x3, RZ ;  /* 0x000000030c0c7819 */ /* 0x000fe400000012ff */
[----:B------:R-:W-:-:S02]  /*e350*/  IADD3 R33, P6, R6, 0x4000, RZ ;  /* 0x0000400006217810 */ /* 0x000fc40007fde0ff */
[----:B------:R-:W-:Y:S01]  /*e360*/  LOP3.LUT R12, R12, R13, RZ, 0x3c, !PT ;  /* 0x0000000d0c0c7212 */ /* 0x000fe200078e3cff */
[----:B------:R-:W-:Y:S01]  /*e370*/  IMAD.X R13, RZ, RZ, R7, P3 ;  /* 0x000000ffff0d7224 */ /* 0x000fe200018e0607 */
[C---:B------:R-:W-:Y:S02]  /*e380*/  IADD3 R37, P0, R6.reuse, 0x5000, RZ ;  /* 0x0000500006257810 */ /* 0x040fe40007f1e0ff */
[C---:B------:R-:W-:Y:S02]  /*e390*/  IADD3 R41, P1, R6.reuse, 0x6000, RZ ;  /* 0x0000600006297810 */ /* 0x040fe40007f3e0ff */
[C---:B------:R-:W-:Y:S02]  /*e3a0*/  IADD3 R45, P2, R6.reuse, 0x7000, RZ ;  /* 0x00007000062d7810 */ /* 0x040fe40007f5e0ff */
[----:B------:R-:W-:Y:S02]  /*e3b0*/  IADD3 R49, P3, R6, 0x8000, RZ ;  /* 0x0000800006317810 */ /* 0x000fe40007f7e0ff */
[----:B------:R-:W-:-:S02]  /*e3c0*/  LOP3.LUT R24, R25, 0x380, RZ, 0xc0, !PT ;  /* 0x0000038019187812 */ /* 0x000fc400078ec0ff */
[----:B------:R-:W-:Y:S02]  /*e3d0*/  LOP3.LUT R28, R29, 0x380, RZ, 0xc0, !PT ;  /* 0x000003801d1c7812 */ /* 0x000fe400078ec0ff */
[----:B------:R-:W-:Y:S02]  /*e3e0*/  LOP3.LUT R32, R33, 0x380, RZ, 0xc0, !PT ;  /* 0x0000038021207812 */ /* 0x000fe400078ec0ff */
[----:B------:R-:W-:Y:S02]  /*e3f0*/  LOP3.LUT R36, R37, 0x380, RZ, 0xc0, !PT ;  /* 0x0000038025247812 */ /* 0x000fe400078ec0ff */
[----:B------:R-:W-:Y:S02]  /*e400*/  LOP3.LUT R40, R41, 0x380, RZ, 0xc0, !PT ;  /* 0x0000038029287812 */ /* 0x000fe400078ec0ff */
[----:B------:R-:W-:Y:S02]  /*e410*/  LOP3.LUT R44, R45, 0x380, RZ, 0xc0, !PT ;  /* 0x000003802d2c7812 */ /* 0x000fe400078ec0ff */
[----:B------:R-:W-:-:S02]  /*e420*/  LOP3.LUT R48, R49, 0x380, RZ, 0xc0, !PT ;  /* 0x0000038031307812 */ /* 0x000fc400078ec0ff */
[----:B------:R-:W-:Y:S02]  /*e430*/  SHF.R.U64 R24, R24, 0x3, RZ ;  /* 0x0000000318187819 */ /* 0x000fe400000012ff */
[----:B------:R-:W-:Y:S02]  /*e440*/  SHF.R.U64 R28, R28, 0x3, RZ ;  /* 0x000000031c1c7819 */ /* 0x000fe400000012ff */
[----:B------:R-:W-:Y:S02]  /*e450*/  SHF.R.U64 R32, R32, 0x3, RZ ;  /* 0x0000000320207819 */ /* 0x000fe400000012ff */
[----:B------:R-:W-:Y:S02]  /*e460*/  SHF.R.U64 R36, R36, 0x3, RZ ;  /* 0x0000000324247819 */ /* 0x000fe400000012ff */
[----:B------:R-:W-:Y:S02]  /*e470*/  SHF.R.U64 R40, R40, 0x3, RZ ;  /* 0x0000000328287819 */ /* 0x000fe400000012ff */
[----:B------:R-:W-:-:S02]  /*e480*/  SHF.R.U64 R44, R44, 0x3, RZ ;  /* 0x000000032c2c7819 */ /* 0x000fc400000012ff */
[----:B------:R-:W-:Y:S02]  /*e490*/  SHF.R.U64 R48, R48, 0x3, RZ ;  /* 0x0000000330307819 */ /* 0x000fe400000012ff */
[----:B------:R-:W-:Y:S01]  /*e4a0*/  LOP3.LUT R24, R24, R25, RZ, 0x3c, !PT ;  /* 0x0000001918187212 */ /* 0x000fe200078e3cff */
[--C-:B------:R-:W-:Y:S01]  /*e4b0*/  IMAD.X R25, RZ, RZ, R7.reuse, P4 ;  /* 0x000000ffff197224 */ /* 0x100fe200020e0607 */
        /* <DEDUP_REMOVED lines=11> */
[----:B------:R-:W-:Y:S01]  /*e570*/  IMAD.X R49, RZ, RZ, R7, P3 ;  /* 0x000000ffff317224 */ /* 0x000fe200018e0607 */
[C---:B------:R-:W-:Y:S01]  /*e580*/  IADD3 R53, P4, R6.reuse, 0x9000, RZ ;  /* 0x0000900006357810 */ /* 0x040fe20007f9e0ff */
[----:B------:R-:W-:Y:S01]  /*e590*/  IMAD R5, R5, UR4, RZ ;  /* 0x0000000405057c24 */ /* 0x000fe2000f8e02ff */
[----:B------:R-:W-:Y:S01]  /*e5a0*/  IADD3 R57, P5, R6, 0xa000, RZ ;  /* 0x0000a00006397810 */ /* 0x000fe20007fbe0ff */
[----:B--2---:R-:W-:Y:S01]  /*e5b0*/  IMAD R86, R4, R83, RZ ;  /* 0x0000005304567224 */ /* 0x004fe200078e02ff */
[C---:B------:R-:W-:Y:S01]  /*e5c0*/  IADD3 R61, P6, R6.reuse, 0xb000, RZ ;  /* 0x0000b000063d7810 */ /* 0x040fe20007fde0ff */
[----:B------:R-:W5:Y:S01]  /*e5d0*/  LD.E.128 R24, desc[UR42][R24.64] ;  /* 0x0000002a18187980 */ /* 0x000f62000c101d00 */
[----:B------:R-:W-:-:S02]  /*e5e0*/  IADD3 R65, P0, R6, 0xc000, RZ ;  /* 0x0000c00006417810 */ /* 0x000fc40007f1e0ff */
[C---:B------:R-:W-:Y:S01]  /*e5f0*/  IADD3 R69, P1, R6.reuse, 0xd000, RZ ;  /* 0x0000d00006457810 */ /* 0x040fe20007f3e0ff */
[----:B------:R-:W5:Y:S01]  /*e600*/  LD.E.128 R28, desc[UR42][R28.64] ;  /* 0x0000002a1c1c7980 */ /* 0x000f62000c101d00 */
[C---:B------:R-:W-:Y:S02]  /*e610*/  IADD3 R73, P2, R6.reuse, 0xe000, RZ ;  /* 0x0000e00006497810 */ /* 0x040fe40007f5e0ff */
[C---:B------:R-:W-:Y:S01]  /*e620*/  LOP3.LUT R15, R6.reuse, 0x380, RZ, 0xc0, !PT ;  /* 0x00000380060f7812 */ /* 0x040fe200078ec0ff */
[----:B------:R-:W5:Y:S01]  /*e630*/  LD.E.128 R32, desc[UR42][R32.64] ;  /* 0x0000002a20207980 */ /* 0x000f62000c101d00 */
[----:B------:R-:W-:Y:S02]  /*e640*/  IADD3 R11, P3, R6, 0xf000, RZ ;  /* 0x0000f000060b7810 */ /* 0x000fe40007f7e0ff */
[----:B------:R-:W-:Y:S01]  /*e650*/  LOP3.LUT R52, R53, 0x380, RZ, 0xc0, !PT ;  /* 0x0000038035347812 */ /* 0x000fe200078ec0ff */
[----:B------:R-:W5:Y:S01]  /*e660*/  LD.E.128 R36, desc[UR42][R36.64] ;  /* 0x0000002a24247980 */ /* 0x000f62000c101d00 */
[----:B------:R-:W-:Y:S01]  /*e670*/  LOP3.LUT R56, R57, 0x380, RZ, 0xc0, !PT ;  /* 0x0000038039387812 */ /* 0x000fe200078ec0ff */
[----:B------:R-:W-:Y:S01]  /*e680*/  IMAD.X R77, RZ, RZ, R7, P3 ;  /* 0x000000ffff4d7224 */ /* 0x000fe200018e0607 */
[----:B------:R-:W-:Y:S01]  /*e690*/  LOP3.LUT R60, R61, 0x380, RZ, 0xc0, !PT ;  /* 0x000003803d3c7812 */ /* 0x000fe200078ec0ff */
[----:B------:R-:W5:Y:S01]  /*e6a0*/  LD.E.128 R40, desc[UR42][R40.64] ;  /* 0x0000002a28287980 */ /* 0x000f62000c101d00 */
[----:B------:R-:W-:-:S02]  /*e6b0*/  LOP3.LUT R64, R65, 0x380, RZ, 0xc0, !PT ;  /* 0x0000038041407812 */ /* 0x000fc400078ec0ff */
[----:B------:R-:W-:Y:S01]  /*e6c0*/  LOP3.LUT R68, R69, 0x380, RZ, 0xc0, !PT ;  /* 0x0000038045447812 */ /* 0x000fe200078ec0ff */
[----:B------:R-:W5:Y:S01]  /*e6d0*/  LD.E.128 R44, desc[UR42][R44.64] ;  /* 0x0000002a2c2c7980 */ /* 0x000f62000c101d00 */
[----:B------:R-:W-:Y:S02]  /*e6e0*/  LOP3.LUT R72, R73, 0x380, RZ, 0xc0, !PT ;  /* 0x0000038049487812 */ /* 0x000fe400078ec0ff */
[----:B------:R-:W-:Y:S01]  /*e6f0*/  SHF.R.U64 R15, R15, 0x3, RZ ;  /* 0x000000030f0f7819 */ /* 0x000fe200000012ff */
[----:B------:R-:W5:Y:S01]  /*e700*/  LD.E.128 R48, desc[UR42][R48.64] ;  /* 0x0000002a30307980 */ /* 0x000f62000c101d00 */
[----:B------:R-:W-:Y:S02]  /*e710*/  LOP3.LUT R9, R11, 0x380, RZ, 0xc0, !PT ;  /* 0x000003800b097812 */ /* 0x000fe400078ec0ff */
[----:B------:R-:W-:Y:S02]  /*e720*/  SHF.R.U64 R52, R52, 0x3, RZ ;  /* 0x0000000334347819 */ /* 0x000fe400000012ff */
[----:B------:R-:W-:-:S02]  /*e730*/  SHF.R.U64 R56, R56, 0x3, RZ ;  /* 0x0000000338387819 */ /* 0x000fc400000012ff */
[----:B------:R-:W-:Y:S02]  /*e740*/  SHF.R.U64 R60, R60, 0x3, RZ ;  /* 0x000000033c3c7819 */ /* 0x000fe400000012ff */
[----:B------:R-:W-:Y:S02]  /*e750*/  SHF.R.U64 R64, R64, 0x3, RZ ;  /* 0x0000000340407819 */ /* 0x000fe400000012ff */
[----:B------:R-:W-:Y:S02]  /*e760*/  SHF.R.U64 R68, R68, 0x3, RZ ;  /* 0x0000000344447819 */ /* 0x000fe400000012ff */
[----:B------:R-:W-:Y:S02]  /*e770*/  SHF.R.U64 R72, R72, 0x3, RZ ;  /* 0x0000000348487819 */ /* 0x000fe400000012ff */
[----:B------:R-:W-:Y:S02]  /*e780*/  LOP3.LUT R8, R15, R6, RZ, 0x3c, !PT ;  /* 0x000000060f087212 */ /* 0x000fe400078e3cff */
[----:B------:R-:W-:Y:S01]  /*e790*/  SHF.R.U64 R6, R9, 0x3, RZ ;  /* 0x0000000309067819 */ /* 0x000fe200000012ff */
[--C-:B------:R-:W-:Y:S01]  /*e7a0*/  IMAD.MOV.U32 R9, RZ, RZ, R7.reuse ;  /* 0x000000ffff097224 */ /* 0x100fe200078e0007 */
        /* <DEDUP_REMOVED lines=12> */
[----:B------:R-:W-:Y:S01]  /*e870*/  LOP3.LUT R76, R6, R11, RZ, 0x3c, !PT ;  /* 0x0000000b064c7212 */ /* 0x000fe200078e3cff */
[C---:B------:R-:W-:Y:S01]  /*e880*/  IMAD R5, R0.reuse, UR5, R5 ;  /* 0x0000000500057c24 */ /* 0x040fe2000f8e0205 */
[----:B------:R-:W-:Y:S01]  /*e890*/  ISETP.NE.AND P3, PT, R83, 0x1, PT ;  /* 0x000000015300780c */ /* 0x000fe20003f65270 */
[----:B------:R-:W-:Y:S01]  /*e8a0*/  IMAD.WIDE.U32 R6, R0, UR4, RZ ;  /* 0x0000000400067c25 */ /* 0x000fe2000f8e00ff */
[----:B------:R-:W-:Y:S01]  /*e8b0*/  LOP3.LUT R80, R21, 0xfffffff8, RZ, 0xc0, !PT ;  /* 0xfffffff815507812 */ /* 0x000fe200078ec0ff */
[----:B------:R-:W0:Y:S01]  /*e8c0*/  LDC R0, c[0x0][0xac8] ;  /* 0x0002b200ff007b82 */ /* 0x000e220000000800 */
[----:B------:R-:W-:Y:S01]  /*e8d0*/  ULDC.64 UR4, c[0x0][0xae8] ;  /* 0x0002ba0000047ab9 */ /* 0x000fe20000000a00 */
[----:B------:R-:W-:Y:S01]  /*e8e0*/  IMAD.IADD R7, R7, 0x1, R5 ;  /* 0x0000000107077824 */ /* 0x000fe200078e0205 */
[----:B------:R-:W5:Y:S04]  /*e8f0*/  LD.E.128 R8, desc[UR42][R8.64] ;  /* 0x0000002a08087980 */ /* 0x000f68000c101d00 */
[----:B------:R-:W5:Y:S03]  /*e900*/  LD.E.128 R12, desc[UR42][R12.64] ;  /* 0x0000002a0c0c7980 */ /* 0x000f66000c101d00 */
[----:B------:R-:W1:Y:S01]  /*e910*/  @P3 LDC R85, c[0x0][0xbec] ;  /* 0x0002fb00ff553b82 */ /* 0x000e620000000800 */
[----:B------:R-:W-:Y:S01]  /*e920*/  IMAD.WIDE.U32 R6, R198, UR4, R6 ;  /* 0x00000004c6067c25 */ /* 0x000fe2000f8e0006 */
[----:B------:R-:W-:Y:S01]  /*e930*/  SHF.R.S32.HI R5, RZ, 0x1f, R199 ;  /* 0x0000001fff057819 */ /* 0x000fe200000114c7 */
[----:B------:R-:W5:Y:S04]  /*e940*/  LD.E.128 R52, desc[UR42][R52.64] ;  /* 0x0000002a34347980 */ /* 0x000f68000c101d00 */
[----:B------:R-:W5:Y:S01]  /*e950*/  LD.E.128 R56, desc[UR42][R56.64] ;  /* 0x0000002a38387980 */ /* 0x000f62000c101d00 */
[----:B------:R-:W2:Y:S01]  /*e960*/  @P3 LDC R87, c[0x0][0xbf0] ;  /* 0x0002fc00ff573b82 */ /* 0x000ea20000000800 */
[----:B------:R-:W-:-:S02]  /*e970*/  IMAD.IADD R3, R3, 0x1, -R80 ;  /* 0x0000000103037824 */ /* 0x000fc400078e0a50 */
[----:B------:R-:W-:Y:S01]  /*e980*/  IMAD R7, R198, UR5, R7 ;  /* 0x00000005c6077c24 */ /* 0x000fe2000f8e0207 */
[----:B------:R-:W-:Y:S01]  /*e990*/  ULDC.64 UR4, c[0x0][0xaf0] ;  /* 0x0002bc0000047ab9 */ /* 0x000fe20000000a00 */
[--C-:B------:R-:W-:Y:S01]  /*e9a0*/  IMAD R80, R3, 0x20, R20.reuse ;  /* 0x0000002003507824 */ /* 0x100fe200078e0214 */
[-C--:B0-----:R-:W-:Y:S01]  /*e9b0*/  ISETP.GE.AND P1, PT, R208, R0.reuse, PT ;  /* 0x00000000d000720c */ /* 0x081fe20003f26270 */
[----:B------:R-:W-:Y:S01]  /*e9c0*/  IMAD R3, R201, 0x40, R20 ;  /* 0x00000040c9037824 */ /* 0x000fe200078e0214 */
[-C--:B------:R-:W-:Y:S01]  /*e9d0*/  ISETP.GE.AND P0, PT, R207, R0.reuse, PT ;  /* 0x00000000cf00720c */ /* 0x080fe20003f06270 */
[----:B------:R-:W-:Y:S01]  /*e9e0*/  IMAD R20, R5, UR4, RZ ;  /* 0x0000000405147c24 */ /* 0x000fe2000f8e02ff */
[----:B------:R-:W-:Y:S01]  /*e9f0*/  SEL R5, RZ, 0xffffffff, P1 ;  /* 0xffffffffff057807 */ /* 0x000fe20000800000 */
[----:B------:R-:W-:Y:S01]  /*ea00*/  IMAD R82, R201, 0x40, R80 ;  /* 0x00000040c9527824 */ /* 0x000fe200078e0250 */
[----:B------:R-:W-:Y:S01]  /*ea10*/  ISETP.GE.AND P2, PT, R187, R0, PT ;  /* 0x00000000bb00720c */ /* 0x000fe20003f46270 */
[----:B------:R-:W5:Y:S01]  /*ea20*/  LD.E.128 R60, desc[UR42][R60.64] ;  /* 0x0000002a3c3c7980 */ /* 0x000f62000c101d00 */
[----:B------:R-:W-:Y:S01]  /*ea30*/  SEL R80, RZ, 0xffffffff, P0 ;  /* 0xffffffffff507807 */ /* 0x000fe20000000000 */
[----:B------:R-:W-:Y:S01]  /*ea40*/  IMAD.SHL.U32 R84, R5, 0x2, RZ ;  /* 0x0000000205547824 */ /* 0x000fe200078e00ff */
[----:B------:R-:W-:Y:S01]  /*ea50*/  SEL R21, RZ, 0x1, P2 ;  /* 0x00000001ff157807 */ /* 0x000fe20001000000 */
[----:B------:R-:W-:Y:S01]  /*ea60*/  IMAD R81, R199, UR5, R20 ;  /* 0x00000005c7517c24 */ /* 0x000fe2000f8e0214 */
[----:B------:R-:W5:Y:S01]  /*ea70*/  LD.E.128 R64, desc[UR42][R64.64] ;  /* 0x0000002a40407980 */ /* 0x000f62000c101d00 */
[----:B-1----:R-:W-:Y:S01]  /*ea80*/  @P3 IMAD.HI.U32 R20, R82, R85, RZ ;  /* 0x0000005552143227 */ /* 0x002fe200078e00ff */
[----:B------:R-:W-:-:S02]  /*ea90*/  LOP3.LUT R21, R84, 0x2, R21, 0xe2, !PT ;  /* 0x0000000254157812 */ /* 0x000fc400078ee215 */
[----:B------:R-:W5:Y:S01]  /*eaa0*/  LD.E.128 R68, desc[UR42][R68.64] ;  /* 0x0000002a44447980 */ /* 0x000f62000c101d00 */
[----:B------:R-:W-:Y:S01]  /*eab0*/  IMAD.SHL.U32 R80, R80, 0x4, RZ ;  /* 0x0000000450507824 */ /* 0x000fe200078e00ff */
[-C--:B------:R-:W-:Y:S01]  /*eac0*/  ISETP.GE.AND P0, PT, R206, R0.reuse, PT ;  /* 0x00000000ce00720c */ /* 0x080fe20003f06270 */
[----:B------:R-:W-:Y:S01]  /*ead0*/  IMAD.MOV.U32 R5, RZ, RZ, R82 ;  /* 0x000000ffff057224 */ /* 0x000fe200078e0052 */
[----:B--2---:R-:W-:Y:S01]  /*eae0*/  @P3 SHF.R.U32.HI R5, RZ, R87, R20 ;  /* 0x00000057ff053219 */ /* 0x004fe20000011614 */
[----:B------:R-:W-:Y:S01]  /*eaf0*/  IMAD.WIDE.U32 R6, R199, UR4, R6 ;  /* 0x00000004c7067c25 */ /* 0x000fe2000f8e0006 */
[----:B------:R-:W-:Y:S01]  /*eb00*/  LOP3.LUT R20, R80, 0x4, R21, 0xe2, !PT ;  /* 0x0000000450147812 */ /* 0x000fe200078ee215 */
[----:B------:R-:W-:Y:S01]  /*eb10*/  ULDC.64 UR4, c[0x0][0xae0] ;  /* 0x0002b80000047ab9 */ /* 0x000fe20000000a00 */
[----:B------:R-:W-:Y:S01]  /*eb20*/  SEL R21, RZ, 0xffffffff, P0 ;  /* 0xffffffffff157807 */ /* 0x000fe20000000000 */
[----:B------:R-:W5:Y:S01]  /*eb30*/  LD.E.128 R72, desc[UR42][R72.64] ;  /* 0x0000002a48487980 */ /* 0x000f62000c101d00 */
[-C--:B------:R-:W-:Y:S01]  /*eb40*/  ISETP.GE.AND P0, PT, R205, R0.reuse, PT ;  /* 0x00000000cd00720c */ /* 0x080fe20003f06270 */
[----:B------:R-:W-:Y:S01]  /*eb50*/  IMAD.IADD R7, R7, 0x1, R81 ;  /* 0x0000000107077824 */ /* 0x000fe200078e0251 */
[--C-:B------:R-:W-:Y:S01]  /*eb60*/  SHF.R.S32.HI R80, RZ, 0x1f, R5.reuse ;  /* 0x0000001fff507819 */ /* 0x100fe20000011405 */
[----:B------:R-:W-:Y:S01]  /*eb70*/  IMAD.MOV R81, RZ, RZ, -R5 ;  /* 0x000000ffff517224 */ /* 0x000fe200078e0a05 */
[----:B------:R-:W-:Y:S01]  /*eb80*/  SEL R4, RZ, 0xffffffff, P0 ;  /* 0xffffffffff047807 */ /* 0x000fe20000000000 */
[----:B------:R-:W-:Y:S01]  /*eb90*/  IMAD.SHL.U32 R85, R21, 0x8, RZ ;  /* 0x0000000815557824 */ /* 0x000fe200078e00ff */
[----:B------:R-:W-:Y:S01]  /*eba0*/  ISETP.GE.AND P0, PT, R204, R0, PT ;  /* 0x00000000cc00720c */ /* 0x000fe20003f06270 */
[----:B------:R-:W-:Y:S01]  /*ebb0*/  IMAD R80, R80, UR4, RZ ;  /* 0x0000000450507c24 */ /* 0x000fe2000f8e02ff */
[----:B------:R-:W5:Y:S01]  /*ebc0*/  LD.E.128 R76, desc[UR42][R76.64] ;  /* 0x0000002a4c4c7980 */ /* 0x000f62000c101d00 */
[----:B------:R-:W-:-:S02]  /*ebd0*/  IMAD R21, R83, R81, R82 ;  /* 0x0000005153157224 */ /* 0x000fc400078e0252 */
[----:B------:R-:W-:Y:S01]  /*ebe0*/  IMAD.SHL.U32 R83, R4, 0x10, RZ ;  /* 0x0000001004537824 */ /* 0x000fe200078e00ff */
[----:B------:R-:W-:Y:S01]  /*ebf0*/  SEL R4, RZ, 0xffffffff, P0 ;  /* 0xffffffffff047807 */ /* 0x000fe20000000000 */
[----:B------:R-:W-:Y:S01]  /*ec00*/  IMAD.WIDE.U32 R6, R5, UR4, R6 ;  /* 0x0000000405067c25 */ /* 0x000fe2000f8e0006 */
[----:B------:R-:W-:Y:S01]  /*ec10*/  @!PT LDS RZ, [RZ] ;  /* 0x00000000fffff984 */ /* 0x000fe20000000800 */
[----:B------:R-:W-:Y:S01]  /*ec20*/  @!PT LDS RZ, [RZ] ;  /* 0x00000000fffff984 */ /* 0x000fe20000000800 */
[----:B------:R-:W-:Y:S01]  /*ec30*/  @!PT LDS RZ, [RZ] ;  /* 0x00000000fffff984 */ /* 0x000fe20000000800 */
[----:B------:R-:W-:Y:S01]  /*ec40*/  @!PT LDS RZ, [RZ] ;  /* 0x00000000fffff984 */ /* 0x000fe20000000800 */
[----:B------:R0:W-:Y:S06]  /*ec50*/  MEMBAR.ALL.CTA ;  /* 0x0000000000007992 */ /* 0x0001ec0000008000 */
[----:B0-----:R-:W0:Y:S01]  /*ec60*/  FENCE.VIEW.ASYNC.S ;  /* 0x00000000000073c6 */ /* 0x001e220000000000 */
[----:B------:R-:W-:Y:S01]  /*ec70*/  LOP3.LUT R20, R85, 0x8, R20, 0xe2, !PT ;  /* 0x0000000855147812 */ /* 0x000fe200078ee214 */
[----:B------:R-:W-:Y:S01]  /*ec80*/  IMAD R81, R5, UR5, R80 ;  /* 0x0000000505517c24 */ /* 0x000fe2000f8e0250 */
[----:B------:R-:W-:Y:S01]  /*ec90*/  SHF.R.S32.HI R5, RZ, 0x1f, R21 ;  /* 0x0000001fff057819 */ /* 0x000fe20000011415 */
[----:B------:R-:W-:Y:S01]  /*eca0*/  VIADD R87, R187, 0x180 ;  /* 0x00000180bb577836 */ /* 0x000fe20000000000 */
[----:B------:R-:W-:Y:S01]  /*ecb0*/  ULDC.64 UR4, c[0x0][0xad8] ;  /* 0x0002b60000047ab9 */ /* 0x000fe20000000a00 */
[----:B------:R-:W-:Y:S01]  /*ecc0*/  IMAD.IADD R7, R7, 0x1, R81 ;  /* 0x0000000107077824 */ /* 0x000fe200078e0251 */
[----:B------:R-:W-:Y:S01]  /*ecd0*/  LOP3.LUT R20, R83, 0x10, R20, 0xe2, !PT ;  /* 0x0000001053147812 */ /* 0x000fe200078ee214 */
[----:B------:R-:W-:-:S02]  /*ece0*/  IMAD.SHL.U32 R81, R4, 0x20, RZ ;  /* 0x0000002004517824 */ /* 0x000fc400078e00ff */
[----:B------:R-:W-:Y:S01]  /*ecf0*/  IMAD R4, R5, UR4, RZ ;  /* 0x0000000405047c24 */ /* 0x000fe2000f8e02ff */
[----:B------:R-:W-:Y:S01]  /*ed00*/  ISETP.GE.AND P0, PT, R87, R0, PT ;  /* 0x000000005700720c */ /* 0x000fe20003f06270 */
[----:B------:R-:W-:Y:S01]  /*ed10*/  VIADD R89, R187, 0x1c0 ;  /* 0x000001c0bb597836 */ /* 0x000fe20000000000 */
[----:B------:R-:W-:Y:S01]  /*ed20*/  LOP3.LUT R20, R81, 0x20, R20, 0xe2, !PT ;  /* 0x0000002051147812 */ /* 0x000fe200078ee214 */
[C---:B------:R-:W-:Y:S02]  /*ed30*/  IMAD R81, R21.reuse, UR5, R4 ;  /* 0x0000000515517c24 */ /* 0x040fe4000f8e0204 */
[----:B------:R-:W-:Y:S01]  /*ed40*/  IMAD.WIDE.U32 R6, R21, UR4, R6 ;  /* 0x0000000415067c25 */ /* 0x000fe2000f8e0006 */
[----:B------:R-:W-:Y:S01]  /*ed50*/  ISETP.GE.AND P1, PT, R3, R86, PT ;  /* 0x000000560300720c */ /* 0x000fe20003f26270 */
[----:B------:R-:W-:Y:S01]  /*ed60*/  ULDC.64 UR4, c[0x0][0xa80] ;  /* 0x0002a00000047ab9 */ /* 0x000fe20000000a00 */
[----:B------:R-:W-:Y:S01]  /*ed70*/  SEL R5, RZ, 0x40, P0 ;  /* 0x00000040ff057807 */ /* 0x000fe20000000000 */
[----:B------:R-:W-:Y:S01]  /*ed80*/  VIADD R4, R2, 0x28c20 ;  /* 0x00028c2002047836 */ /* 0x000fe20000000000 */
[----:B------:R-:W-:Y:S01]  /*ed90*/  ISETP.GE.AND P0, PT, R89, R0, PT ;  /* 0x000000005900720c */ /* 0x000fe20003f06270 */
[----:B------:R-:W-:Y:S01]  /*eda0*/  IMAD.IADD R7, R7, 0x1, R81 ;  /* 0x0000000107077824 */ /* 0x000fe200078e0251 */
[----:B------:R-:W-:-:S02]  /*edb0*/  LEA R84, P2, R6, UR4, 0x1 ;  /* 0x0000000406547c11 */ /* 0x000fc4000f8408ff */
[----:B------:R-:W-:Y:S02]  /*edc0*/  LOP3.LUT R82, R20, R5, RZ, 0xfc, !PT ;  /* 0x0000000514527212 */ /* 0x000fe400078efcff */
[----:B------:R-:W-:Y:S02]  /*edd0*/  PRMT R4, RZ, 0x654, R4 ;  /* 0x00000654ff047816 */ /* 0x000fe40000000004 */
[----:B------:R-:W-:Y:S02]  /*ede0*/  SEL R5, RZ, 0x80, P0 ;  /* 0x00000080ff057807 */ /* 0x000fe40000000000 */
[----:B------:R-:W-:Y:S01]  /*edf0*/  LEA.HI.X R85, R6, UR5, R7, 0x1, P2 ;  /* 0x0000000506557c11 */ /* 0x000fe200090f0c07 */
[----:B0-----:R0:W-:Y:S01]  /*ee00*/  SYNCS.ARRIVE.TRANS64.RED.A1T0 RZ, [R4+URZ], RZ ;  /* 0x000000ff04ff79a7 */ /* 0x0011e2000810043f */
[----:B------:R-:W-:Y:S01]  /*ee10*/  LOP3.LUT R83, R82, R5, RZ, 0xfc, !PT ;  /* 0x0000000552537212 */ /* 0x000fe200078efcff */
[----:B------:R-:W-:Y:S02]  /*ee20*/  BSSY B1, `(.L_x_761) ;  /* 0x000002a000017945 */ /* 0x000fe40003800000 */
[----:B------:R1:W2:Y:S01]  /*ee30*/  SHFL.IDX PT, R5, R85, RZ, 0x181f ;  /* 0x00181fff55057589 */ /* 0x0002a200000e0000 */
[----:B----4-:R-:W-:-:S03]  /*ee40*/  SHF.R.S32.HI R152, RZ, 0x1f, R204 ;  /* 0x0000001fff987819 */ /* 0x010fc600000114cc */
[----:B0-----:R1:W0:Y:S01]  /*ee50*/  SHFL.IDX PT, R4, R84, RZ, 0x181f ;  /* 0x00181fff54047589 */ /* 0x00122200000e0000 */
[----:B------:R-:W-:Y:S02]  /*ee60*/  SHF.R.S32.HI R156, RZ, 0x1f, R205 ;  /* 0x0000001fff9c7819 */ /* 0x000fe400000114cd */
[----:B------:R-:W-:Y:S02]  /*ee70*/  SHF.R.S32.HI R157, RZ, 0x1f, R206 ;  /* 0x0000001fff9d7819 */ /* 0x000fe400000114ce */
[----:B------:R-:W-:Y:S02]  /*ee80*/  SHF.R.S32.HI R158, RZ, 0x1f, R207 ;  /* 0x0000001fff9e7819 */ /* 0x000fe400000114cf */
[----:B------:R-:W-:Y:S01]  /*ee90*/  SHF.R.S32.HI R159, RZ, 0x1f, R208 ;  /* 0x0000001fff9f7819 */ /* 0x000fe200000114d0 */
[----:B-1----:R-:W-:Y:S06]  /*eea0*/  @P1 BRA `(.L_x_762) ;  /* 0x0000000000841947 */ /* 0x002fec0003800000 */
[-C--:B------:R-:W-:Y:S02]  /*eeb0*/  ISETP.GE.AND P2, PT, R187, R0.reuse, PT ;  /* 0x00000000bb00720c */ /* 0x080fe40003f46270 */
[-C--:B------:R-:W-:Y:S02]  /*eec0*/  ISETP.GE.AND P4, PT, R208, R0.reuse, PT ;  /* 0x00000000d000720c */ /* 0x080fe40003f86270 */
[-C--:B------:R-:W-:Y:S02]  /*eed0*/  ISETP.GE.AND P6, PT, R207, R0.reuse, PT ;  /* 0x00000000cf00720c */ /* 0x080fe40003fc6270 */
[-C--:B------:R-:W-:Y:S02]  /*eee0*/  ISETP.GE.AND P0, PT, R206, R0.reuse, PT ;  /* 0x00000000ce00720c */ /* 0x080fe40003f06270 */
[----:B------:R-:W-:Y:S02]  /*eef0*/  ISETP.GE.AND P1, PT, R205, R0, PT ;  /* 0x00000000cd00720c */ /* 0x000fe40003f26270 */
[----:B------:R-:W-:-:S03]  /*ef00*/  SHF.R.S32.HI R88, RZ, 0x1f, R87 ;  /* 0x0000001fff587819 */ /* 0x000fc60000011457 */
[----:B0-2---:R-:W-:Y:S02]  /*ef10*/  @!P2 IMAD.WIDE R20, R187, 0x2, R4 ;  /* 0x00000002bb14a825 */ /* 0x005fe400078e0204 */
[CC--:B------:R-:W-:Y:S02]  /*ef20*/  @!P4 LEA R6, P3, R208.reuse, R4.reuse, 0x1 ;  /* 0x00000004d006c211 */ /* 0x0c0fe400078608ff */
[----:B------:R-:W-:Y:S01]  /*ef30*/  @!P6 LEA R80, P5, R207, R4, 0x1 ;  /* 0x00000004cf50e211 */ /* 0x000fe200078a08ff */
[----:B-----5:R0:W-:Y:S01]  /*ef40*/  @!P2 ST.E.128 desc[UR42][R20.64], R8 ;  /* 0x000000081400a985 */ /* 0x0201e2000c101d2a */
[----:B------:R-:W-:Y:S02]  /*ef50*/  @!P4 LEA.HI.X R7, R208, R5, R159, 0x1, P3 ;  /* 0x00000005d007c211 */ /* 0x000fe400018f0c9f */
[----:B------:R-:W-:Y:S02]  /*ef60*/  LOP3.LUT P2, RZ, R82, 0x40, RZ, 0xc0, !PT ;  /* 0x0000004052ff7812 */ /* 0x000fe4000784c0ff */
[----:B------:R-:W-:Y:S01]  /*ef70*/  LOP3.LUT P3, RZ, R83, 0x80, RZ, 0xc0, !PT ;  /* 0x0000008053ff7812 */ /* 0x000fe2000786c0ff */
[----:B------:R1:W-:Y:S01]  /*ef80*/  @!P4 ST.E.128 desc[UR42][R6.64], R24 ;  /* 0x000000180600c985 */ /* 0x0003e2000c101d2a */
[----:B------:R-:W-:-:S02]  /*ef90*/  ISETP.GE.AND P4, PT, R204, R0, PT ;  /* 0x00000000cc00720c */ /* 0x000fc40003f86270 */
[----:B------:R-:W-:-:S05]  /*efa0*/  @!P6 LEA.HI.X R81, R207, R5, R158, 0x1, P5 ;  /* 0x00000005cf51e211 */ /* 0x000fca00028f0c9e */
[----:B------:R4:W-:Y:S01]  /*efb0*/  @!P6 ST.E.128 desc[UR42][R80.64], R32 ;  /* 0x000000205000e985 */ /* 0x0009e2000c101d2a */
[CC--:B0-----:R-:W-:Y:S02]  /*efc0*/  @!P1 LEA R20, P6, R205.reuse, R4.reuse, 0x1 ;  /* 0x00000004cd149211 */ /* 0x0c1fe400078c08ff */
[----:B------:R-:W-:Y:S02]  /*efd0*/  SHF.R.S32.HI R9, RZ, 0x1f, R89 ;  /* 0x0000001fff097819 */ /* 0x000fe40000011459 */
[-C--:B------:R-:W-:Y:S02]  /*efe0*/  @!P1 LEA.HI.X R21, R205, R5.reuse, R156, 0x1, P6 ;  /* 0x00000005cd159211 */ /* 0x080fe400030f0c9c */
[CC--:B-1----:R-:W-:Y:S02]  /*eff0*/  @!P0 LEA R6, P5, R206.reuse, R4.reuse, 0x1 ;  /* 0x00000004ce068211 */ /* 0x0c2fe400078a08ff */
[----:B------:R-:W-:Y:S02]  /*f000*/  @P3 LEA R8, P6, R89, R4, 0x1 ;  /* 0x0000000459083211 */ /* 0x000fe400078c08ff */
[----:B------:R-:W-:-:S02]  /*f010*/  @!P0 LEA.HI.X R7, R206, R5, R157, 0x1, P5 ;  /* 0x00000005ce078211 */ /* 0x000fc400028f0c9d */
[-C--:B------:R-:W-:Y:S02]  /*f020*/  @P2 LEA R10, P5, R87, R4.reuse, 0x1 ;  /* 0x00000004570a2211 */ /* 0x080fe400078a08ff */
[-C--:B------:R-:W-:Y:S01]  /*f030*/  @P3 LEA.HI.X R9, R89, R5.reuse, R9, 0x1, P6 ;  /* 0x0000000559093211 */ /* 0x080fe200030f0c09 */
[----:B------:R4:W-:Y:S01]  /*f040*/  @!P0 ST.E.128 desc[UR42][R6.64], R40 ;  /* 0x0000002806008985 */ /* 0x0009e2000c101d2a */
[-C--:B------:R-:W-:Y:S02]  /*f050*/  @P2 LEA.HI.X R11, R87, R5.reuse, R88, 0x1, P5 ;  /* 0x00000005570b2211 */ /* 0x080fe400028f0c58 */
[C---:B------:R-:W-:Y:S01]  /*f060*/  @!P4 LEA R4, P5, R204.reuse, R4, 0x1 ;  /* 0x00000004cc04c211 */ /* 0x040fe200078a08ff */
[----:B------:R4:W-:Y:S03]  /*f070*/  @!P1 ST.E.128 desc[UR42][R20.64], R48 ;  /* 0x0000003014009985 */ /* 0x0009e6000c101d2a */
[----:B------:R-:W-:-:S05]  /*f080*/  @!P4 LEA.HI.X R5, R204, R5, R152, 0x1, P5 ;  /* 0x00000005cc05c211 */ /* 0x000fca00028f0c98 */
[----:B------:R4:W-:Y:S04]  /*f090*/  @!P4 ST.E.128 desc[UR42][R4.64], R56 ;  /* 0x000000380400c985 */ /* 0x0009e8000c101d2a */
[----:B------:R4:W-:Y:S04]  /*f0a0*/  @P2 ST.E.128 desc[UR42][R10.64], R64 ;  /* 0x000000400a002985 */ /* 0x0009e8000c101d2a */
[----:B------:R4:W-:Y:S02]  /*f0b0*/  @P3 ST.E.128 desc[UR42][R8.64], R72 ;  /* 0x0000004808003985 */ /* 0x0009e4000c101d2a */
.L_x_762:
[----:B------:R-:W-:Y:S05]  /*f0c0*/  BSYNC B1 ;  /* 0x0000000000017941 */ /* 0x000fea0003800000 */
.L_x_761:
[----:B------:R-:W-:Y:S01]  /*f0d0*/  VIADD R3, R3, 0x20 ;  /* 0x0000002003037836 */ /* 0x000fe20000000000 */
[----:B--2-4-:R1:W2:Y:S04]  /*f0e0*/  SHFL.IDX PT, R5, R85, 0x1, 0x181f ;  /* 0x00381f0055057f89 */ /* 0x0142a800000e0000 */
[----:B------:R-:W-:Y:S01]  /*f0f0*/  ISETP.GE.AND P0, PT, R3, R86, PT ;  /* 0x000000560300720c */ /* 0x000fe20003f06270 */
[----:B0-----:R1:W0:-:S12]  /*f100*/  SHFL.IDX PT, R4, R84, 0x1, 0x181f ;  /* 0x00381f0054047f89 */ /* 0x00121800000e0000 */
[----:B-1----:R-:W-:Y:S05]  /*f110*/  @P0 BRA `(.L_x_763) ;  /* 0x00000028000c0947 */ /* 0x002fea0003800000 */
[-C--:B------:R-:W-:Y:S02]  /*f120*/  ISETP.GE.AND P5, PT, R208, R0.reuse, PT ;  /* 0x00000000d000720c */ /* 0x080fe40003fa6270 */
[-C--:B------:R-:W-:Y:S02]  /*f130*/  ISETP.GE.AND P6, PT, R187, R0.reuse, PT ;  /* 0x00000000bb00720c */ /* 0x080fe40003fc6270 */
[-C--:B------:R-:W-:Y:S02]  /*f140*/  ISETP.GE.AND P4, PT, R207, R0.reuse, PT ;  /* 0x00000000cf00720c */ /* 0x080fe40003f86270 */
[-C--:B------:R-:W-:Y:S02]  /*f150*/  ISETP.GE.AND P2, PT, R205, R0.reuse, PT ;  /* 0x00000000cd00720c */ /* 0x080fe40003f46270 */
[----:B------:R-:W-:Y:S02]  /*f160*/  ISETP.GE.AND P3, PT, R206, R0, PT ;  /* 0x00000000ce00720c */ /* 0x000fe40003f66270 */
[----:B------:R-:W-:-:S03]  /*f170*/  LOP3.LUT P0, RZ, R82, 0x40, RZ, 0xc0, !PT ;  /* 0x0000004052ff7812 */ /* 0x000fc6000780c0ff */
[C---:B0----5:R-:W-:Y:S02]  /*f180*/  @!P5 LEA R8, P1, R208.reuse, R4, 0x1 ;  /* 0x00000004d008d211 */ /* 0x061fe400078208ff */
[----:B--2---:R-:W-:Y:S02]  /*f190*/  @!P6 IMAD.WIDE R6, R187, 0x2, R4 ;  /* 0x00000002bb06e825 */ /* 0x004fe400078e0204 */
[----:B------:R-:W-:Y:S02]  /*f1a0*/  @!P5 LEA.HI.X R9, R208, R5, R159, 0x1, P1 ;  /* 0x00000005d009d211 */ /* 0x000fe400008f0c9f */
[----:B------:R-:W-:Y:S01]  /*f1b0*/  ISETP.GE.AND P1, PT, R204, R0, PT ;  /* 0x00000000cc00720c */ /* 0x000fe20003f26270 */
[----:B------:R0:W-:Y:S01]  /*f1c0*/  @!P6 ST.E.128 desc[UR42][R6.64], R12 ;  /* 0x0000000c0600e985 */ /* 0x0001e2000c101d2a */
[----:B------:R-:W-:-:S03]  /*f1d0*/  SHF.R.S32.HI R0, RZ, 0x1f, R87 ;  /* 0x0000001fff007819 */ /* 0x000fc60000011457 */
[----:B------:R1:W-:Y:S01]  /*f1e0*/  @!P5 ST.E.128 desc[UR42][R8.64], R28 ;  /* 0x0000001c0800d985 */ /* 0x0003e2000c101d2a */
[----:B0-----:R-:W-:-:S04]  /*f1f0*/  @!P4 LEA R6, P6, R207, R4, 0x1 ;  /* 0x00000004cf06c211 */ /* 0x001fc800078c08ff */
[-C--:B------:R-:W-:Y:S02]  /*f200*/  @!P4 LEA.HI.X R7, R207, R5.reuse, R158, 0x1, P6 ;  /* 0x00000005cf07c211 */ /* 0x080fe400030f0c9e */
[CC--:B------:R-:W-:Y:S02]  /*f210*/  @!P2 LEA R10, P6, R205.reuse, R4.reuse, 0x1 ;  /* 0x00000004cd0aa211 */ /* 0x0c0fe400078c08ff */
[CC--:B-1----:R-:W-:Y:S01]  /*f220*/  @!P3 LEA R8, P5, R206.reuse, R4.reuse, 0x1 ;  /* 0x00000004ce08b211 */ /* 0x0c2fe200078a08ff */
[----:B------:R0:W-:Y:S01]  /*f230*/  @!P4 ST.E.128 desc[UR42][R6.64], R36 ;  /* 0x000000240600c985 */ /* 0x0001e2000c101d2a */
[-C--:B------:R-:W-:Y:S02]  /*f240*/  @!P2 LEA.HI.X R11, R205, R5.reuse, R156, 0x1, P6 ;  /* 0x00000005cd0ba211 */ /* 0x080fe400030f0c9c */
[----:B------:R-:W-:Y:S02]  /*f250*/  @!P3 LEA.HI.X R9, R206, R5, R157, 0x1, P5 ;  /* 0x00000005ce09b211 */ /* 0x000fe400028f0c9d */
[----:B------:R-:W-:-:S02]  /*f260*/  @!P1 LEA R14, P6, R204, R4, 0x1 ;  /* 0x00000004cc0e9211 */ /* 0x000fc400078c08ff */
[C---:B------:R-:W-:Y:S01]  /*f270*/  @P0 LEA R12, P5, R87.reuse, R4, 0x1 ;  /* 0x00000004570c0211 */ /* 0x040fe200078a08ff */
[----:B------:R0:W-:Y:S01]  /*f280*/  @!P3 ST.E.128 desc[UR42][R8.64], R44 ;  /* 0x0000002c0800b985 */ /* 0x0001e2000c101d2a */
[-C--:B------:R-:W-:Y:S02]  /*f290*/  @!P1 LEA.HI.X R15, R204, R5.reuse, R152, 0x1, P6 ;  /* 0x00000005cc0f9211 */ /* 0x080fe400030f0c98 */
[----:B------:R-:W-:Y:S01]  /*f2a0*/  @P0 LEA.HI.X R13, R87, R5, R0, 0x1, P5 ;  /* 0x00000005570d0211 */ /* 0x000fe200028f0c00 */
[----:B------:R0:W-:Y:S04]  /*f2b0*/  @!P2 ST.E.128 desc[UR42][R10.64], R52 ;  /* 0x000000340a00a985 */ /* 0x0001e8000c101d2a */
[----:B------:R0:W-:Y:S04]  /*f2c0*/  @!P1 ST.E.128 desc[UR42][R14.64], R60 ;  /* 0x0000003c0e009985 */ /* 0x0001e8000c101d2a */
[----:B------:R0:W-:Y:S01]  /*f2d0*/  @P0 ST.E.128 desc[UR42][R12.64], R68 ;  /* 0x000000440c000985 */ /* 0x0001e2000c101d2a */
[----:B------:R-:W-:-:S13]  /*f2e0*/  LOP3.LUT P0, RZ, R83, 0x80, RZ, 0xc0, !PT ;  /* 0x0000008053ff7812 */ /* 0x000fda000780c0ff */
[----:B------:R-:W-:Y:S05]  /*f2f0*/  @!P0 BRA `(.L_x_763) ;  /* 0x0000002400948947 */ /* 0x000fea0003800000 */
[----:B------:R-:W-:Y:S02]  /*f300*/  LEA R4, P0, R89, R4, 0x1 ;  /* 0x0000000459047211 */ /* 0x000fe400078008ff */
[----:B------:R-:W-:-:S04]  /*f310*/  SHF.R.S32.HI R0, RZ, 0x1f, R89 ;  /* 0x0000001fff007819 */ /* 0x000fc80000011459 */
[----:B------:R-:W-:-:S05]  /*f320*/  LEA.HI.X R5, R89, R5, R0, 0x1, P0 ;  /* 0x0000000559057211 */ /* 0x000fca00000f0c00 */
[----:B------:R1:W-:Y:S01]  /*f330*/  ST.E.128 desc[UR42][R4.64], R76 ;  /* 0x0000004c04007985 */ /* 0x0003e2000c101d2a */
[----:B------:R-:W-:Y:S05]  /*f340*/  BRA `(.L_x_763) ;  /* 0x0000002400807947 */ /* 0x000fea0003800000 */
.L_x_760:
[----:B01----:R-:W2:Y:S01]  /*f350*/  LDL R8, [R1+0x68] ;  /* 0x0000680001087983 */ /* 0x003ea20000100800 */
[----:B------:R-:W-:Y:S01]  /*f360*/  ULDC.64 UR4, c[0x0][0xb08] ;  /* 0x0002c20000047ab9 */ /* 0x000fe20000000a00 */
[----:B------:R-:W-:Y:S01]  /*f370*/  IMAD R11, R201, 0x40, R190 ;  /* 0x00000040c90b7824 */ /* 0x000fe200078e02be */
[----:B------:R-:W-:Y:S01]  /*f380*/  BSSY B1, `(.L_x_764) ;  /* 0x00000e3000017945 */ /* 0x000fe20003800000 */
[----:B------:R-:W-:Y:S01]  /*f390*/  IMAD R3, R5, UR4, RZ ;  /* 0x0000000405037c24 */ /* 0x000fe2000f8e02ff */
[----:B------:R-:W-:Y:S01]  /*f3a0*/  SHF.R.S32.HI R21, RZ, 0x1f, R211 ;  /* 0x0000001fff157819 */ /* 0x000fe200000114d3 */
[C---:B------:R-:W-:Y:S01]  /*f3b0*/  IMAD.WIDE.U32 R6, R0.reuse, UR4, RZ ;  /* 0x0000000400067c25 */ /* 0x040fe2000f8e00ff */
[----:B----4-:R-:W-:Y:S02]  /*f3c0*/  SHF.R.S32.HI R152, RZ, 0x1f, R212 ;  /* 0x0000001fff987819 */ /* 0x010fe400000114d4 */
[----:B------:R-:W-:Y:S01]  /*f3d0*/  SHF.R.S32.HI R156, RZ, 0x1f, R213 ;  /* 0x0000001fff9c7819 */ /* 0x000fe200000114d5 */
[----:B------:R-:W-:Y:S01]  /*f3e0*/  IMAD R3, R0, UR5, R3 ;  /* 0x0000000500037c24 */ /* 0x000fe2000f8e0203 */
[----:B------:R-:W-:Y:S01]  /*f3f0*/  ULDC.64 UR4, c[0x0][0xb38] ;  /* 0x0002ce0000047ab9 */ /* 0x000fe20000000a00 */
[----:B------:R-:W-:Y:S01]  /*f400*/  SHF.R.S32.HI R0, RZ, 0x1f, R199 ;  /* 0x0000001fff007819 */ /* 0x000fe200000114c7 */
[C---:B------:R-:W-:Y:S01]  /*f410*/  VIADD R178, R192.reuse, 0x40 ;  /* 0x00000040c0b27836 */ /* 0x040fe20000000000 */
[----:B------:R-:W-:Y:S01]  /*f420*/  SHF.R.S32.HI R157, RZ, 0x1f, R214 ;  /* 0x0000001fff9d7819 */ /* 0x000fe200000114d6 */
[----:B------:R-:W-:Y:S01]  /*f430*/  IMAD.IADD R7, R7, 0x1, R3 ;  /* 0x0000000107077824 */ /* 0x000fe200078e0203 */
[----:B------:R-:W-:Y:S01]  /*f440*/  SHF.R.S32.HI R158, RZ, 0x1f, R215 ;  /* 0x0000001fff9e7819 */ /* 0x000fe200000114d7 */
[----:B------:R-:W-:Y:S01]  /*f450*/  VIADD R180, R192, 0x38 ;  /* 0x00000038c0b47836 */ /* 0x000fe20000000000 */
[----:B------:R-:W-:Y:S01]  /*f460*/  SHF.R.S32.HI R159, RZ, 0x1f, R218 ;  /* 0x0000001fff9f7819 */ /* 0x000fe200000114da */
[----:B------:R-:W-:Y:S01]  /*f470*/  IMAD.WIDE.U32 R6, R198, UR4, R6 ;  /* 0x00000004c6067c25 */ /* 0x000fe2000f8e0006 */
[----:B------:R-:W-:-:S02]  /*f480*/  SHF.R.S32.HI R160, RZ, 0x1f, R219 ;  /* 0x0000001fffa07819 */ /* 0x000fc400000114db */
[----:B------:R-:W-:Y:S01]  /*f490*/  SHF.R.S32.HI R161, RZ, 0x1f, R220 ;  /* 0x0000001fffa17819 */ /* 0x000fe200000114dc */
[----:B------:R-:W-:Y:S01]  /*f4a0*/  IMAD R7, R198, UR5, R7 ;  /* 0x00000005c6077c24 */ /* 0x000fe2000f8e0207 */
[----:B------:R-:W-:Y:S01]  /*f4b0*/  ULDC.64 UR4, c[0x0][0xb40] ;  /* 0x0002d00000047ab9 */ /* 0x000fe20000000a00 */
[----:B------:R-:W-:Y:S01]  /*f4c0*/  VIADD R182, R192, 0x30 ;  /* 0x00000030c0b67836 */ /* 0x000fe20000000000 */
[----:B------:R-:W-:Y:S01]  /*f4d0*/  SHF.R.S32.HI R162, RZ, 0x1f, R221 ;  /* 0x0000001fffa27819 */ /* 0x000fe200000114dd */
[----:B------:R-:W-:Y:S01]  /*f4e0*/  IMAD R0, R0, UR4, RZ ;  /* 0x0000000400007c24 */ /* 0x000fe2000f8e02ff */
[----:B------:R-:W-:Y:S01]  /*f4f0*/  SHF.R.S32.HI R163, RZ, 0x1f, R222 ;  /* 0x0000001fffa37819 */ /* 0x000fe200000114de */
[C---:B------:R-:W-:Y:S01]  /*f500*/  IMAD.WIDE.U32 R6, R199.reuse, UR4, R6 ;  /* 0x00000004c7067c25 */ /* 0x040fe2000f8e0006 */
[----:B------:R-:W-:Y:S02]  /*f510*/  SHF.R.S32.HI R164, RZ, 0x1f, R223 ;  /* 0x0000001fffa47819 */ /* 0x000fe400000114df */
[----:B------:R-:W-:Y:S01]  /*f520*/  SHF.R.S32.HI R165, RZ, 0x1f, R224 ;  /* 0x0000001fffa57819 */ /* 0x000fe200000114e0 */
[----:B------:R-:W-:Y:S01]  /*f530*/  IMAD R0, R199, UR5, R0 ;  /* 0x00000005c7007c24 */ /* 0x000fe2000f8e0200 */
[----:B------:R-:W-:Y:S01]  /*f540*/  ULDC.64 UR4, c[0x0][0xb48] ;  /* 0x0002d20000047ab9 */ /* 0x000fe20000000a00 */
[C---:B------:R-:W-:Y:S01]  /*f550*/  VIADD R191, R192.reuse, 0x28 ;  /* 0x00000028c0bf7836 */ /* 0x040fe20000000000 */
[----:B------:R-:W-:Y:S01]  /*f560*/  SHF.R.S32.HI R166, RZ, 0x1f, R225 ;  /* 0x0000001fffa67819 */ /* 0x000fe200000114e1 */
[----:B------:R-:W-:Y:S01]  /*f570*/  IMAD.IADD R7, R7, 0x1, R0 ;  /* 0x0000000107077824 */ /* 0x000fe200078e0200 */
[----:B------:R-:W-:Y:S01]  /*f580*/  SHF.R.S32.HI R167, RZ, 0x1f, R228 ;  /* 0x0000001fffa77819 */ /* 0x000fe200000114e4 */
[----:B------:R-:W0:Y:S01]  /*f590*/  LDC R0, c[0x0][0xbe8] ;  /* 0x0002fa00ff007b82 */ /* 0x000e220000000800 */
[----:B------:R-:W-:Y:S01]  /*f5a0*/  VIADD R199, R192, 0x20 ;  /* 0x00000020c0c77836 */ /* 0x000fe20000000000 */
[----:B------:R-:W-:Y:S01]  /*f5b0*/  SHF.R.S32.HI R168, RZ, 0x1f, R229 ;  /* 0x0000001fffa87819 */ /* 0x000fe200000114e5 */
[----:B------:R-:W-:Y:S01]  /*f5c0*/  IMAD.WIDE.U32 R6, R210, UR4, R6 ;  /* 0x00000004d2067c25 */ /* 0x000fe2000f8e0006 */
[----:B------:R-:W-:-:S02]  /*f5d0*/  SHF.R.S32.HI R169, RZ, 0x1f, R230 ;  /* 0x0000001fffa97819 */ /* 0x000fc400000114e6 */
[----:B------:R-:W-:Y:S01]  /*f5e0*/  SHF.R.S32.HI R170, RZ, 0x1f, R231 ;  /* 0x0000001fffaa7819 */ /* 0x000fe200000114e7 */
[----:B------:R-:W-:Y:S01]  /*f5f0*/  IMAD R7, R210, UR5, R7 ;  /* 0x00000005d2077c24 */ /* 0x000fe2000f8e0207 */
[----:B------:R-:W-:Y:S01]  /*f600*/  ULDC.64 UR4, c[0x0][0xb30] ;  /* 0x0002cc0000047ab9 */ /* 0x000fe20000000a00 */
        /* <DEDUP_REMOVED lines=15> */
[----:B0-----:R-:W-:Y:S01]  /*f700*/  ISETP.NE.AND P0, PT, R0, 0x1, PT ;  /* 0x000000010000780c */ /* 0x001fe20003f05270 */
[C---:B------:R-:W-:Y:S01]  /*f710*/  VIADD R200, R192.reuse, 0x18 ;  /* 0x00000018c0c87836 */ /* 0x040fe20000000000 */
[----:B------:R-:W-:Y:S01]  /*f720*/  SHF.R.S32.HI R180, RZ, 0x1f, R180 ;  /* 0x0000001fffb47819 */ /* 0x000fe200000114b4 */
[C---:B------:R-:W-:Y:S01]  /*f730*/  VIADD R203, R192.reuse, 0x10 ;  /* 0x00000010c0cb7836 */ /* 0x040fe20000000000 */
[----:B------:R-:W-:Y:S01]  /*f740*/  SHF.R.S32.HI R182, RZ, 0x1f, R182 ;  /* 0x0000001fffb67819 */ /* 0x000fe200000114b6 */
[----:B------:R-:W-:Y:S01]  /*f750*/  VIADD R216, R192, 0x8 ;  /* 0x00000008c0d87836 */ /* 0x000fe20000000000 */
[----:B------:R-:W-:-:S02]  /*f760*/  SHF.R.S32.HI R191, RZ, 0x1f, R191 ;  /* 0x0000001fffbf7819 */ /* 0x000fc400000114bf */
[----:B------:R-:W-:Y:S02]  /*f770*/  SHF.R.S32.HI R199, RZ, 0x1f, R199 ;  /* 0x0000001fffc77819 */ /* 0x000fe400000114c7 */
[----:B------:R-:W-:Y:S02]  /*f780*/  SHF.R.S32.HI R202, RZ, 0x1f, R202 ;  /* 0x0000001fffca7819 */ /* 0x000fe400000114ca */
[----:B------:R-:W-:Y:S01]  /*f790*/  SHF.R.S32.HI R210, RZ, 0x1f, R210 ;  /* 0x0000001fffd27819 */ /* 0x000fe200000114d2 */
[----:B------:R-:W0:Y:S01]  /*f7a0*/  @P0 LDC R9, c[0x0][0xbec] ;  /* 0x0002fb00ff090b82 */ /* 0x000e220000000800 */
[----:B------:R-:W-:Y:S02]  /*f7b0*/  SHF.R.S32.HI R217, RZ, 0x1f, R217 ;  /* 0x0000001fffd97819 */ /* 0x000fe400000114d9 */
[----:B------:R-:W-:-:S05]  /*f7c0*/  SHF.R.S32.HI R226, RZ, 0x1f, R192 ;  /* 0x0000001fffe27819 */ /* 0x000fca00000114c0 */
[----:B------:R-:W1:Y:S01]  /*f7d0*/  @P0 LDC R3, c[0x0][0xbf0] ;  /* 0x0002fc00ff030b82 */ /* 0x000e620000000800 */
[----:B--2---:R-:W-:-:S04]  /*f7e0*/  IMAD R8, R201, 0x40, R8 ;  /* 0x00000040c9087824 */ /* 0x004fc800078e0208 */
[----:B0-----:R-:W-:-:S04]  /*f7f0*/  @P0 IMAD.HI.U32 R9, R8, R9, RZ ;  /* 0x0000000908090227 */ /* 0x001fc800078e00ff */
[----:B------:R-:W-:Y:S01]  /*f800*/  IMAD.MOV.U32 R5, RZ, RZ, R8 ;  /* 0x000000ffff057224 */ /* 0x000fe200078e0008 */
[----:B-1----:R-:W-:-:S05]  /*f810*/  @P0 SHF.R.U32.HI R5, RZ, R3, R9 ;  /* 0x00000003ff050219 */ /* 0x002fca0000011609 */
[----:B------:R-:W-:Y:S02]  /*f820*/  IMAD.MOV R3, RZ, RZ, -R5 ;  /* 0x000000ffff037224 */ /* 0x000fe400078e0a05 */
[----:B------:R-:W-:-:S04]  /*f830*/  IMAD.WIDE.U32 R6, R5, UR4, R6 ;  /* 0x0000000405067c25 */ /* 0x000fc8000f8e0006 */
[----:B------:R-:W-:Y:S02]  /*f840*/  IMAD R3, R0, R3, R8 ;  /* 0x0000000300037224 */ /* 0x000fe400078e0208 */
[----:B------:R-:W-:Y:S01]  /*f850*/  IMAD R0, R4, R0, RZ ;  /* 0x0000000004007224 */ /* 0x000fe200078e02ff */
[----:B------:R-:W-:-:S05]  /*f860*/  SHF.R.S32.HI R4, RZ, 0x1f, R5 ;  /* 0x0000001fff047819 */ /* 0x000fca0000011405 */
[----:B------:R-:W-:-:S04]  /*f870*/  IMAD R4, R4, UR4, RZ ;  /* 0x0000000404047c24 */ /* 0x000fc8000f8e02ff */
[----:B------:R-:W-:Y:S01]  /*f880*/  IMAD R4, R5, UR5, R4 ;  /* 0x0000000505047c24 */ /* 0x000fe2000f8e0204 */
[----:B------:R-:W-:-:S03]  /*f890*/  ULDC.64 UR4, c[0x0][0xb28] ;  /* 0x0002ca0000047ab9 */ /* 0x000fc60000000a00 */
[----:B------:R-:W-:Y:S01]  /*f8a0*/  IMAD.IADD R7, R7, 0x1, R4 ;  /* 0x0000000107077824 */ /* 0x000fe200078e0204 */
[----:B------:R-:W-:Y:S01]  /*f8b0*/  SHF.R.S32.HI R4, RZ, 0x1f, R3 ;  /* 0x0000001fff047819 */ /* 0x000fe20000011403 */
[----:B------:R-:W-:-:S04]  /*f8c0*/  IMAD.WIDE.U32 R6, R3, UR4, R6 ;  /* 0x0000000403067c25 */ /* 0x000fc8000f8e0006 */
[----:B------:R-:W-:-:S04]  /*f8d0*/  IMAD R4, R4, UR4, RZ ;  /* 0x0000000404047c24 */ /* 0x000fc8000f8e02ff */
[----:B------:R-:W-:Y:S01]  /*f8e0*/  IMAD R4, R3, UR5, R4 ;  /* 0x0000000503047c24 */ /* 0x000fe2000f8e0204 */
[----:B------:R-:W-:Y:S02]  /*f8f0*/  ULDC.64 UR4, c[0x0][0xb00] ;  /* 0x0002c00000047ab9 */ /* 0x000fe40000000a00 */
[----:B------:R-:W-:Y:S01]  /*f900*/  LEA R3, P0, R6, UR4, 0x2 ;  /* 0x0000000406037c11 */ /* 0x000fe2000f8010ff */
[----:B------:R-:W-:-:S04]  /*f910*/  IMAD.IADD R4, R7, 0x1, R4 ;  /* 0x0000000107047824 */ /* 0x000fc800078e0204 */
[----:B------:R0:W1:Y:S01]  /*f920*/  SHFL.IDX PT, R13, R3, RZ, 0x1c1f ;  /* 0x001c1fff030d7589 */ /* 0x00006200000e0000 */
[----:B------:R-:W-:Y:S01]  /*f930*/  LEA.HI.X R10, R6, UR5, R4, 0x2, P0 ;  /* 0x00000005060a7c11 */ /* 0x000fe200080f1404 */
[----:B------:R-:W-:Y:S01]  /*f940*/  VIADD R4, R2, 0x28c20 ;  /* 0x00028c2002047836 */ /* 0x000fe20000000000 */
[----:B------:R-:W-:-:S03]  /*f950*/  ISETP.GE.AND P0, PT, R11, R0, PT ;  /* 0x000000000b00720c */ /* 0x000fc60003f06270 */
[----:B------:R0:W2:Y:S01]  /*f960*/  SHFL.IDX PT, R12, R10, RZ, 0x1c1f ;  /* 0x001c1fff0a0c7589 */ /* 0x0000a200000e0000 */
[----:B------:R-:W-:-:S04]  /*f970*/  PRMT R4, RZ, 0x654, R4 ;  /* 0x00000654ff047816 */ /* 0x000fc80000000004 */
[----:B------:R0:W-:Y:S05]  /*f980*/  SYNCS.ARRIVE.TRANS64.RED.A1T0 RZ, [R4+URZ], RZ ;  /* 0x000000ff04ff79a7 */ /* 0x0001ea000810043f */
[----:B------:R-:W-:Y:S05]  /*f990*/  @P0 BRA `(.L_x_765) ;  /* 0x0000000800040947 */ /* 0x000fea0003800000 */
[----:B------:R-:W-:Y:S02]  /*f9a0*/  ULDC UR4, c[0x0][0xac8] ;  /* 0x0002b20000047ab9 */ /* 0x000fe40000000800 */
[----:B------:R-:W-:Y:S02]  /*f9b0*/  ISETP.GE.AND P0, PT, R192, UR4, PT ;  /* 0x00000004c0007c0c */ /* 0x000fe4000bf06270 */
[----:B------:R-:W-:Y:S02]  /*f9c0*/  ISETP.GE.AND P4, PT, R234, UR4, PT ;  /* 0x00000004ea007c0c */ /* 0x000fe4000bf86270 */
[----:B------:R-:W-:-:S09]  /*f9d0*/  ISETP.GE.AND P5, PT, R233, UR4, PT ;  /* 0x00000004e9007c0c */ /* 0x000fd2000bfa6270 */
[----:B01----:R-:W-:-:S04]  /*f9e0*/  @!P0 LEA R4, P1, R192, R13, 0x2 ;  /* 0x0000000dc0048211 */ /* 0x003fc800078210ff */
[----:B--2---:R-:W-:-:S05]  /*f9f0*/  @!P0 LEA.HI.X R5, R192, R12, R226, 0x2, P1 ;  /* 0x0000000cc0058211 */ /* 0x004fca00008f14e2 */
[----:B------:R0:W-:Y:S01]  /*fa00*/  @!P0 ST.E.64 desc[UR42][R4.64], R24 ;  /* 0x0000001804008985 */ /* 0x0001e2000c101b2a */
[----:B------:R-:W-:-:S13]  /*fa10*/  ISETP.GE.AND P0, PT, R216, UR4, PT ;  /* 0x00000004d8007c0c */ /* 0x000fda000bf06270 */
[----:B0-----:R-:W-:-:S04]  /*fa20*/  @!P0 LEA R4, P1, R216, R13, 0x2 ;  /* 0x0000000dd8048211 */ /* 0x001fc800078210ff */
[----:B------:R-:W-:Y:S02]  /*fa30*/  @!P0 LEA.HI.X R5, R216, R12, R217, 0x2, P1 ;  /* 0x0000000cd8058211 */ /* 0x000fe400008f14d9 */
[----:B------:R-:W-:-:S03]  /*fa40*/  ISETP.GE.AND P1, PT, R200, UR4, PT ;  /* 0x00000004c8007c0c */ /* 0x000fc6000bf26270 */
[----:B------:R0:W-:Y:S01]  /*fa50*/  @!P0 ST.E.64 desc[UR42][R4.64], R28 ;  /* 0x0000001c04008985 */ /* 0x0001e2000c101b2a */
[----:B------:R-:W-:-:S13]  /*fa60*/  ISETP.GE.AND P0, PT, R203, UR4, PT ;  /* 0x00000004cb007c0c */ /* 0x000fda000bf06270 */
[----:B0-----:R-:W-:-:S04]  /*fa70*/  @!P0 LEA R4, P2, R203, R13, 0x2 ;  /* 0x0000000dcb048211 */ /* 0x001fc800078410ff */
[----:B------:R-:W-:-:S05]  /*fa80*/  @!P0 LEA.HI.X R5, R203, R12, R210, 0x2, P2 ;  /* 0x0000000ccb058211 */ /* 0x000fca00010f14d2 */
[----:B------:R0:W-:Y:S01]  /*fa90*/  @!P0 ST.E.64 desc[UR42][R4.64], R32 ;  /* 0x0000002004008985 */ /* 0x0001e2000c101b2a */
[----:B------:R-:W-:Y:S02]  /*faa0*/  ISETP.GE.AND P0, PT, R198, UR4, PT ;  /* 0x00000004c6007c0c */ /* 0x000fe4000bf06270 */
        /* <DEDUP_REMOVED lines=13> */
[----:B------:R-:W-:Y:S02]  /*fb80*/  @!P0 LEA.HI.X R5, R181, R12, R182, 0x2, P2 ;  /* 0x0000000cb5058211 */ /* 0x000fe400010f14b6 */
[----:B------:R-:W-:-:S03]  /*fb90*/  ISETP.GE.AND P2, PT, R177, UR4, PT ;  /* 0x00000004b1007c0c */ /* 0x000fc6000bf46270 */
[----:B------:R0:W-:Y:S02]  /*fba0*/  @!P0 ST.E.64 desc[UR42][R4.64], R48 ;  /* 0x0000003004008985 */ /* 0x0001e4000c101b2a */
[----:B0-----:R-:W-:-:S04]  /*fbb0*/  @!P1 LEA R4, P0, R179, R13, 0x2 ;  /* 0x0000000db3049211 */ /* 0x001fc800078010ff */
[----:B------:R-:W-:Y:S02]  /*fbc0*/  @!P1 LEA.HI.X R5, R179, R12, R180, 0x2, P0 ;  /* 0x0000000cb3059211 */ /* 0x000fe400000f14b4 */
[----:B------:R-:W-:-:S03]  /*fbd0*/  ISETP.GE.AND P0, PT, R237, UR4, PT ;  /* 0x00000004ed007c0c */ /* 0x000fc6000bf06270 */
[----:B------:R0:W-:Y:S01]  /*fbe0*/  @!P1 ST.E.64 desc[UR42][R4.64], R52 ;  /* 0x0000003404009985 */ /* 0x0001e2000c101b2a */
[----:B------:R-:W-:Y:S02]  /*fbf0*/  ISETP.GE.AND P1, PT, R236, UR4, PT ;  /* 0x00000004ec007c0c */ /* 0x000fe4000bf26270 */
[----:B0-----:R-:W-:-:S11]  /*fc00*/  @!P2 LEA R4, P3, R177, R13, 0x2 ;  /* 0x0000000db104a211 */ /* 0x001fd600078610ff */
[CC--:B------:R-:W-:Y:S02]  /*fc10*/  @!P1 LEA R6, P6, R236.reuse, R13.reuse, 0x2 ;  /* 0x0000000dec069211 */ /* 0x0c0fe400078c10ff */
[-C--:B------:R-:W-:Y:S02]  /*fc20*/  @!P2 LEA.HI.X R5, R177, R12.reuse, R178, 0x2, P3 ;  /* 0x0000000cb105a211 */ /* 0x080fe400018f14b2 */
[----:B------:R-:W-:Y:S02]  /*fc30*/  ISETP.GE.AND P3, PT, R235, UR4, PT ;  /* 0x00000004eb007c0c */ /* 0x000fe4000bf66270 */
[----:B------:R-:W-:Y:S01]  /*fc40*/  @!P1 LEA.HI.X R7, R236, R12, R175, 0x2, P6 ;  /* 0x0000000cec079211 */ /* 0x000fe200030f14af */
[----:B------:R0:W-:Y:S02]  /*fc50*/  @!P2 ST.E.64 desc[UR42][R4.64], R56 ;  /* 0x000000380400a985 */ /* 0x0001e4000c101b2a */
[----:B0-----:R-:W-:-:S04]  /*fc60*/  @!P0 LEA R4, P2, R237, R13, 0x2 ;  /* 0x0000000ded048211 */ /* 0x001fc800078410ff */
[----:B------:R-:W-:-:S05]  /*fc70*/  @!P0 LEA.HI.X R5, R237, R12, R176, 0x2, P2 ;  /* 0x0000000ced058211 */ /* 0x000fca00010f14b0 */
[----:B------:R0:W-:Y:S01]  /*fc80*/  @!P0 ST.E.64 desc[UR42][R4.64], R60 ;  /* 0x0000003c04008985 */ /* 0x0001e2000c101b2a */
[----:B------:R-:W-:-:S03]  /*fc90*/  ISETP.GE.AND P0, PT, R232, UR4, PT ;  /* 0x00000004e8007c0c */ /* 0x000fc6000bf06270 */
[----:B------:R1:W-:Y:S01]  /*fca0*/  @!P1 ST.E.64 desc[UR42][R6.64], R64 ;  /* 0x0000004006009985 */ /* 0x0003e2000c101b2a */
[----:B------:R-:W-:Y:S02]  /*fcb0*/  ISETP.GE.AND P1, PT, R231, UR4, PT ;  /* 0x00000004e7007c0c */ /* 0x000fe4000bf26270 */
[CC--:B0-----:R-:W-:Y:S02]  /*fcc0*/  @!P3 LEA R4, P6, R235.reuse, R13.reuse, 0x2 ;  /* 0x0000000deb04b211 */ /* 0x0c1fe400078c10ff */
[CC--:B-1----:R-:W-:Y:S02]  /*fcd0*/  @!P4 LEA R6, P2, R234.reuse, R13.reuse, 0x2 ;  /* 0x0000000dea06c211 */ /* 0x0c2fe400078410ff */
[-C--:B------:R-:W-:Y:S02]  /*fce0*/  @!P3 LEA.HI.X R5, R235, R12.reuse, R174, 0x2, P6 ;  /* 0x0000000ceb05b211 */ /* 0x080fe400030f14ae */
[----:B------:R-:W-:Y:S02]  /*fcf0*/  @!P4 LEA.HI.X R7, R234, R12, R173, 0x2, P2 ;  /* 0x0000000cea07c211 */ /* 0x000fe400010f14ad */
[----:B------:R-:W-:Y:S01]  /*fd00*/  ISETP.GE.AND P2, PT, R230, UR4, PT ;  /* 0x00000004e6007c0c */ /* 0x000fe2000bf46270 */
[----:B------:R0:W-:Y:S01]  /*fd10*/  @!P3 ST.E.64 desc[UR42][R4.64], R68 ;  /* 0x000000440400b985 */ /* 0x0001e2000c101b2a */
[----:B------:R-:W-:-:S02]  /*fd20*/  @!P5 LEA R8, P6, R233, R13, 0x2 ;  /* 0x0000000de908d211 */ /* 0x000fc400078c10ff */
[----:B------:R-:W-:Y:S01]  /*fd30*/  ISETP.GE.AND P3, PT, R229, UR4, PT ;  /* 0x00000004e5007c0c */ /* 0x000fe2000bf66270 */
[----:B------:R1:W-:Y:S01]  /*fd40*/  @!P4 ST.E.64 desc[UR42][R6.64], R72 ;  /* 0x000000480600c985 */ /* 0x0003e2000c101b2a */
[----:B------:R-:W-:-:S05]  /*fd50*/  @!P5 LEA.HI.X R9, R233, R12, R172, 0x2, P6 ;  /* 0x0000000ce909d211 */ /* 0x000fca00030f14ac */
[----:B------:R2:W-:Y:S01]  /*fd60*/  @!P5 ST.E.64 desc[UR42][R8.64], R76 ;  /* 0x0000004c0800d985 */ /* 0x0005e2000c101b2a */
[----:B0-----:R-:W-:-:S04]  /*fd70*/  @!P0 LEA R4, P4, R232, R13, 0x2 ;  /* 0x0000000de8048211 */ /* 0x001fc800078810ff */
[-C--:B------:R-:W-:Y:S02]  /*fd80*/  @!P0 LEA.HI.X R5, R232, R12.reuse, R171, 0x2, P4 ;  /* 0x0000000ce8058211 */ /* 0x080fe400020f14ab */
[----:B------:R-:W-:Y:S02]  /*fd90*/  ISETP.GE.AND P4, PT, R228, UR4, PT ;  /* 0x00000004e4007c0c */ /* 0x000fe4000bf86270 */
[CC--:B-1----:R-:W-:Y:S01]  /*fda0*/  @!P1 LEA R6, P5, R231.reuse, R13.reuse, 0x2 ;  /* 0x0000000de7069211 */ /* 0x0c2fe200078a10ff */
[----:B------:R0:W-:Y:S01]  /*fdb0*/  @!P0 ST.E.64 desc[UR42][R4.64], R80 ;  /* 0x0000005004008985 */ /* 0x0001e2000c101b2a */
[----:B--2---:R-:W-:Y:S02]  /*fdc0*/  @!P2 LEA R8, P6, R230, R13, 0x2 ;  /* 0x0000000de608a211 */ /* 0x004fe400078c10ff */
[----:B------:R-:W-:Y:S02]  /*fdd0*/  @!P1 LEA.HI.X R7, R231, R12, R170, 0x2, P5 ;  /* 0x0000000ce7079211 */ /* 0x000fe400028f14aa */
[----:B------:R-:W-:-:S02]  /*fde0*/  ISETP.GE.AND P5, PT, R225, UR4, PT ;  /* 0x00000004e1007c0c */ /* 0x000fc4000bfa6270 */
[----:B------:R-:W-:Y:S01]  /*fdf0*/  @!P2 LEA.HI.X R9, R230, R12, R169, 0x2, P6 ;  /* 0x0000000ce609a211 */ /* 0x000fe200030f14a9 */
[----:B------:R1:W-:Y:S01]  /*fe00*/  @!P1 ST.E.64 desc[UR42][R6.64], R84 ;  /* 0x0000005406009985 */ /* 0x0003e2000c101b2a */
[----:B------:R-:W-:-:S03]  /*fe10*/  ISETP.GE.AND P1, PT, R223, UR4, PT ;  /* 0x00000004df007c0c */ /* 0x000fc6000bf26270 */
[----:B------:R2:W-:Y:S01]  /*fe20*/  @!P2 ST.E.64 desc[UR42][R8.64], R88 ;  /* 0x000000580800a985 */ /* 0x0005e2000c101b2a */
[----:B------:R-:W-:Y:S02]  /*fe30*/  ISETP.GE.AND P2, PT, R224, UR4, PT ;  /* 0x00000004e0007c0c */ /* 0x000fe4000bf46270 */
[----:B0-----:R-:W-:-:S04]  /*fe40*/  @!P3 LEA R4, P6, R229, R13, 0x2 ;  /* 0x0000000de504b211 */ /* 0x001fc800078c10ff */
[----:B------:R-:W-:Y:S02]  /*fe50*/  @!P3 LEA.HI.X R5, R229, R12, R168, 0x2, P6 ;  /* 0x0000000ce505b211 */ /* 0x000fe400030f14a8 */
[----:B-1----:R-:W-:-:S03]  /*fe60*/  @!P4 LEA R6, P0, R228, R13, 0x2 ;  /* 0x0000000de406c211 */ /* 0x002fc600078010ff */
[----:B------:R0:W-:Y:S01]  /*fe70*/  @!P3 ST.E.64 desc[UR42][R4.64], R92 ;  /* 0x0000005c0400b985 */ /* 0x0001e2000c101b2a */
[-C--:B------:R-:W-:Y:S02]  /*fe80*/  @!P4 LEA.HI.X R7, R228, R12.reuse, R167, 0x2, P0 ;  /* 0x0000000ce407c211 */ /* 0x080fe400000f14a7 */
[----:B------:R-:W-:Y:S02]  /*fe90*/  ISETP.GE.AND P0, PT, R222, UR4, PT ;  /* 0x00000004de007c0c */ /* 0x000fe4000bf06270 */
[CC--:B--2---:R-:W-:Y:S01]  /*fea0*/  @!P5 LEA R8, P6, R225.reuse, R13.reuse, 0x2 ;  /* 0x0000000de108d211 */ /* 0x0c4fe200078c10ff */
[----:B------:R1:W-:Y:S01]  /*feb0*/  @!P4 ST.E.64 desc[UR42][R6.64], R96 ;  /* 0x000000600600c985 */ /* 0x0003e2000c101b2a */
[----:B------:R-:W-:Y:S02]  /*fec0*/  ISETP.GE.AND P4, PT, R220, UR4, PT ;  /* 0x00000004dc007c0c */ /* 0x000fe4000bf86270 */
[----:B------:R-:W-:Y:S02]  /*fed0*/  @!P5 LEA.HI.X R9, R225, R12, R166, 0x2, P6 ;  /* 0x0000000ce109d211 */ /* 0x000fe400030f14a6 */
[----:B0-----:R-:W-:-:S03]  /*fee0*/  @!P2 LEA R4, P6, R224, R13, 0x2 ;  /* 0x0000000de004a211 */ /* 0x001fc600078c10ff */
[----:B------:R0:W-:Y:S01]  /*fef0*/  @!P5 ST.E.64 desc[UR42][R8.64], R100 ;  /* 0x000000640800d985 */ /* 0x0001e2000c101b2a */
[----:B------:R-:W-:Y:S02]  /*ff00*/  ISETP.GE.AND P5, PT, R221, UR4, PT ;  /* 0x00000004dd007c0c */ /* 0x000fe4000bfa6270 */
[----:B------:R-:W-:Y:S02]  /*ff10*/  @!P2 LEA.HI.X R5, R224, R12, R165, 0x2, P6 ;  /* 0x0000000ce005a211 */ /* 0x000fe400030f14a5 */
[----:B-1----:R-:W-:-:S03]  /*ff20*/  @!P1 LEA R6, P3, R223, R13, 0x2 ;  /* 0x0000000ddf069211 */ /* 0x002fc600078610ff */
[----:B------:R1:W-:Y:S01]  /*ff30*/  @!P2 ST.E.64 desc[UR42][R4.64], R104 ;  /* 0x000000680400a985 */ /* 0x0003e2000c101b2a */
[-C--:B------:R-:W-:Y:S02]  /*ff40*/  @!P1 LEA.HI.X R7, R223, R12.reuse, R164, 0x2, P3 ;  /* 0x0000000cdf079211 */ /* 0x080fe400018f14a4 */
[----:B------:R-:W-:Y:S02]  /*ff50*/  ISETP.GE.AND P3, PT, R219, UR4, PT ;  /* 0x00000004db007c0c */ /* 0x000fe4000bf66270 */
[CC--:B0-----:R-:W-:Y:S01]  /*ff60*/  @!P0 LEA R8, P6, R222.reuse, R13.reuse, 0x2 ;  /* 0x0000000dde088211 */ /* 0x0c1fe200078c10ff */
[----:B------:R0:W-:Y:S03]  /*ff70*/  @!P1 ST.E.64 desc[UR42][R6.64], R108 ;  /* 0x0000006c06009985 */ /* 0x0001e6000c101b2a */
[----:B------:R-:W-:Y:S02]  /*ff80*/  @!P0 LEA.HI.X R9, R222, R12, R163, 0x2, P6 ;  /* 0x0000000cde098211 */ /* 0x000fe400030f14a3 */
[----:B-1----:R-:W-:-:S03]  /*ff90*/  @!P5 LEA R4, P1, R221, R13, 0x2 ;  /* 0x0000000ddd04d211 */ /* 0x002fc600078210ff */
[----:B------:R1:W-:Y:S01]  /*ffa0*/  @!P0 ST.E.64 desc[UR42][R8.64], R112 ;  /* 0x0000007008008985 */ /* 0x0003e2000c101b2a */
[----:B------:R-:W-:Y:S02]  /*ffb0*/  ISETP.GE.AND P0, PT, R218, UR4, PT ;  /* 0x00000004da007c0c */ /* 0x000fe4000bf06270 */
[-C--:B------:R-:W-:Y:S02]  /*ffc0*/  @!P5 LEA.HI.X R5, R221, R12.reuse, R162, 0x2, P1 ;  /* 0x0000000cdd05d211 */ /* 0x080fe400008f14a2 */
[----:B------:R-:W-:Y:S02]  /*ffd0*/  ISETP.GE.AND P1, PT, R215, UR4, PT ;  /* 0x00000004d7007c0c */ /* 0x000fe4000bf26270 */
[C---:B0-----:R-:W-:Y:S01]  /*ffe0*/  @!P4 LEA R6, P2, R220.reuse, R13, 0x2 ;  /* 0x0000000ddc06c211 */ /* 0x041fe200078410ff */
[----:B------:R0:W-:Y:S03]  /*fff0*/  @!P5 ST.E.64 desc[UR42][R4.64], R116 ;  /* 0x000000740400d985 */ /* 0x0001e6000c101b2a */
[----:B------:R-:W-:-:S02]  /*10000*/  @!P4 LEA.HI.X R7, R220, R12, R161, 0x2, P2 ;  /* 0x0000000cdc07c211 */ /* 0x000fc400010f14a1 */
[----:B------:R-:W-:Y:S02]  /*10010*/  ISETP.GE.AND P2, PT, R212, UR4, PT ;  /* 0x00000004d4007c0c */ /* 0x000fe4000bf46270 */
[CC--:B-1----:R-:W-:Y:S01]  /*10020*/  @!P3 LEA R8, P6, R219.reuse, R13.reuse, 0x2 ;  /* 0x0000000ddb08b211 */ /* 0x0c2fe200078c10ff */
[----:B------:R1:W-:Y:S01]  /*10030*/  @!P4 ST.E.64 desc[UR42][R6.64], R120 ;  /* 0x000000780600c985 */ /* 0x0003e2000c101b2a */
[----:B------:R-:W-:Y:S02]  /*10040*/  ISETP.GE.AND P4, PT, R214, UR4, PT ;  /* 0x00000004d6007c0c */ /* 0x000fe4000bf86270 */
[----:B------:R-:W-:Y:S02]  /*10050*/  @!P3 LEA.HI.X R9, R219, R12, R160, 0x2, P6 ;  /* 0x0000000cdb09b211 */ /* 0x000fe400030f14a0 */
[----:B0-----:R-:W-:-:S03]  /*10060*/  @!P0 LEA R4, P5, R218, R13, 0x2 ;  /* 0x0000000dda048211 */ /* 0x001fc600078a10ff */
[----:B------:R0:W-:Y:S01]  /*10070*/  @!P3 ST.E.64 desc[UR42][R8.64], R124 ;  /* 0x0000007c0800b985 */ /* 0x0001e2000c101b2a */
[----:B------:R-:W-:Y:S02]  /*10080*/  ISETP.GE.AND P3, PT, R213, UR4, PT ;  /* 0x00000004d5007c0c */ /* 0x000fe4000bf66270 */
[-C--:B------:R-:W-:Y:S02]  /*10090*/  @!P0 LEA.HI.X R5, R218, R12.reuse, R159, 0x2, P5 ;  /* 0x0000000cda058211 */ /* 0x080fe400028f149f */
[----:B------:R-:W-:Y:S02]  /*100a0*/  ISETP.GE.AND P5, PT, R211, UR4, PT ;  /* 0x00000004d3007c0c */ /* 0x000fe4000bfa6270 */
[C---:B-1----:R-:W-:Y:S01]  /*100b0*/  @!P1 LEA R6, P6, R215.reuse, R13, 0x2 ;  /* 0x0000000dd7069211 */ /* 0x042fe200078c10ff */
[----:B------:R1:W-:Y:S03]  /*100c0*/  @!P0 ST.E.64 desc[UR42][R4.64], R128 ;  /* 0x0000008004008985 */ /* 0x0003e6000c101b2a */
[----:B------:R-:W-:-:S03]  /*100d0*/  @!P1 LEA.HI.X R7, R215, R12, R158, 0x2, P6 ;  /* 0x0000000cd7079211 */ /* 0x000fc600030f149e */
[CC--:B0-----:R-:W-:Y:S02]  /*100e0*/  @!P3 LEA R8, P6, R213.reuse, R13.reuse, 0x2 ;  /* 0x0000000dd508b211 */ /* 0x0c1fe400078c10ff */
[----:B------:R0:W-:Y:S02]  /*100f0*/  @!P1 ST.E.64 desc[UR42][R6.64], R132 ;  /* 0x0000008406009985 */ /* 0x0001e4000c101b2a */
[----:B------:R-:W-:Y:S02]  /*10100*/  @!P3 LEA.HI.X R9, R213, R12, R156, 0x2, P6 ;  /* 0x0000000cd509b211 */ /* 0x000fe400030f149c */
[----:B-1----:R-:W-:-:S04]  /*10110*/  @!P4 LEA R4, P0, R214, R13, 0x2 ;  /* 0x0000000dd604c211 */ /* 0x002fc800078010ff */
[-C--:B------:R-:W-:Y:S02]  /*10120*/  @!P4 LEA.HI.X R5, R214, R12.reuse, R157, 0x2, P0 ;  /* 0x0000000cd605c211 */ /* 0x080fe400000f149d */
[CC--:B------:R-:W-:Y:S02]  /*10130*/  @!P5 LEA R14, P0, R211.reuse, R13.reuse, 0x2 ;  /* 0x0000000dd30ed211 */ /* 0x0c0fe400078010ff */
[C---:B0-----:R-:W-:Y:S01]  /*10140*/  @!P2 LEA R6, P1, R212.reuse, R13, 0x2 ;  /* 0x0000000dd406a211 */ /* 0x041fe200078210ff */
[----:B------:R4:W-:Y:S01]  /*10150*/  @!P4 ST.E.64 desc[UR42][R4.64], R136 ;  /* 0x000000880400c985 */ /* 0x0009e2000c101b2a */
[-C--:B------:R-:W-:Y:S02]  /*10160*/  @!P5 LEA.HI.X R15, R211, R12.reuse, R21, 0x2, P0 ;  /* 0x0000000cd30fd211 */ /* 0x080fe400000f1415 */
[----:B------:R-:W-:Y:S01]  /*10170*/  @!P2 LEA.HI.X R7, R212, R12, R152, 0x2, P1 ;  /* 0x0000000cd407a211 */ /* 0x000fe200008f1498 */
[----:B------:R4:W-:Y:S04]  /*10180*/  @!P3 ST.E.64 desc[UR42][R8.64], R140 ;  /* 0x0000008c0800b985 */ /* 0x0009e8000c101b2a */
[----:B------:R4:W-:Y:S04]  /*10190*/  @!P2 ST.E.64 desc[UR42][R6.64], R144 ;  /* 0x000000900600a985 */ /* 0x0009e8000c101b2a */
[----:B------:R4:W-:Y:S02]  /*101a0*/  @!P5 ST.E.64 desc[UR42][R14.64], R148 ;  /* 0x000000940e00d985 */ /* 0x0009e4000c101b2a */
.L_x_765:
[----:B------:R-:W-:Y:S05]  /*101b0*/  BSYNC B1 ;  /* 0x0000000000017941 */ /* 0x000fea0003800000 */
.L_x_764:
[----:B------:R-:W-:Y:S01]  /*101c0*/  VIADD R11, R11, 0x8 ;  /* 0x000000080b0b7836 */ /* 0x000fe20000000000 */
[----:B------:R1:W1:Y:S04]  /*101d0*/  SHFL.IDX PT, R20, R10, 0x1, 0x1c1f ;  /* 0x003c1f000a147f89 */ /* 0x00026800000e0000 */
[----:B------:R-:W-:Y:S01]  /*101e0*/  ISETP.GE.AND P0, PT, R11, R0, PT ;  /* 0x000000000b00720c */ /* 0x000fe20003f06270 */
[----:B0-----:R-:W0:-:S12]  /*101f0*/  SHFL.IDX PT, R3, R3, 0x1, 0x1c1f ;  /* 0x003c1f0003037f89 */ /* 0x001e1800000e0000 */
[----:B------:R-:W-:Y:S05]  /*10200*/  @P0 BRA `(.L_x_763) ;  /* 0x0000001400d00947 */ /* 0x000fea0003800000 */
[----:B------:R-:W-:Y:S02]  /*10210*/  ULDC UR4, c[0x0][0xac8] ;  /* 0x0002b20000047ab9 */ /* 0x000fe40000000800 */
[----:B------:R-:W-:Y:S02]  /*10220*/  ISETP.GE.AND P4, PT, R192, UR4, PT ;  /* 0x00000004c0007c0c */ /* 0x000fe4000bf86270 */
[----:B------:R-:W-:Y:S02]  /*10230*/  ISETP.GE.AND P2, PT, R216, UR4, PT ;  /* 0x00000004d8007c0c */ /* 0x000fe4000bf46270 */
[----:B------:R-:W-:Y:S02]  /*10240*/  ISETP.GE.AND P1, PT, R203, UR4, PT ;  /* 0x00000004cb007c0c */ /* 0x000fe4000bf26270 */
[----:B------:R-:W-:-:S07]  /*10250*/  ISETP.GE.AND P0, PT, R200, UR4, PT ;  /* 0x00000004c8007c0c */ /* 0x000fce000bf06270 */
[----:B0---4-:R-:W-:-:S04]  /*10260*/  @!P4 LEA R4, P3, R192, R3, 0x2 ;  /* 0x00000003c004c211 */ /* 0x011fc800078610ff */
[-C--:B-1----:R-:W-:Y:S02]  /*10270*/  @!P4 LEA.HI.X R5, R192, R20.reuse, R226, 0x2, P3 ;  /* 0x00000014c005c211 */ /* 0x082fe400018f14e2 */
[----:B------:R-:W-:Y:S02]  /*10280*/  ISETP.GE.AND P3, PT, R198, UR4, PT ;  /* 0x00000004c6007c0c */ /* 0x000fe4000bf66270 */
[----:B------:R-:W-:Y:S01]  /*10290*/  @!P1 LEA R6, P5, R203, R3, 0x2 ;  /* 0x00000003cb069211 */ /* 0x000fe200078a10ff */
[----:B------:R0:W-:Y:S01]  /*102a0*/  @!P4 ST.E.64 desc[UR42][R4.64], R26 ;  /* 0x0000001a0400c985 */ /* 0x0001e2000c101b2a */
[----:B------:R-:W-:Y:S02]  /*102b0*/  ISETP.GE.AND P4, PT, R183, UR4, PT ;  /* 0x00000004b7007c0c */ /* 0x000fe4000bf86270 */
[----:B------:R-:W-:Y:S02]  /*102c0*/  @!P1 LEA.HI.X R7, R203, R20, R210, 0x2, P5 ;  /* 0x00000014cb079211 */ /* 0x000fe400028f14d2 */
[----:B------:R-:W-:-:S02]  /*102d0*/  ISETP.GE.AND P5, PT, R181, UR4, PT ;  /* 0x00000004b5007c0c */ /* 0x000fc4000bfa6270 */
[----:B0-----:R-:W-:-:S04]  /*102e0*/  @!P2 LEA R4, P6, R216, R3, 0x2 ;  /* 0x00000003d804a211 */ /* 0x001fc800078c10ff */
[----:B------:R-:W-:Y:S02]  /*102f0*/  @!P2 LEA.HI.X R5, R216, R20, R217, 0x2, P6 ;  /* 0x00000014d805a211 */ /* 0x000fe400030f14d9 */
[----:B------:R-:W-:-:S03]  /*10300*/  @!P0 LEA R8, P6, R200, R3, 0x2 ;  /* 0x00000003c8088211 */ /* 0x000fc600078c10ff */
[----:B------:R0:W-:Y:S01]  /*10310*/  @!P2 ST.E.64 desc[UR42][R4.64], R30 ;  /* 0x0000001e0400a985 */ /* 0x0001e2000c101b2a */
[----:B------:R-:W-:-:S03]  /*10320*/  @!P0 LEA.HI.X R9, R200, R20, R202, 0x2, P6 ;  /* 0x00000014c8098211 */ /* 0x000fc600030f14ca */
[----:B------:R1:W-:Y:S04]  /*10330*/  @!P1 ST.E.64 desc[UR42][R6.64], R34 ;  /* 0x0000002206009985 */ /* 0x0003e8000c101b2a */
[----:B------:R4:W-:Y:S01]  /*10340*/  @!P0 ST.E.64 desc[UR42][R8.64], R38 ;  /* 0x0000002608008985 */ /* 0x0009e2000c101b2a */
[----:B------:R-:W-:Y:S02]  /*10350*/  ISETP.GE.AND P0, PT, R179, UR4, PT ;  /* 0x00000004b3007c0c */ /* 0x000fe4000bf06270 */
[CC--:B0-----:R-:W-:Y:S02]  /*10360*/  @!P3 LEA R4, P1, R198.reuse, R3.reuse, 0x2 ;  /* 0x00000003c604b211 */ /* 0x0c1fe400078210ff */
[----:B-1----:R-:W-:Y:S02]  /*10370*/  @!P4 LEA R6, P2, R183, R3, 0x2 ;  /* 0x00000003b706c211 */ /* 0x002fe400078410ff */
[----:B------:R-:W-:-:S02]  /*10380*/  @!P3 LEA.HI.X R5, R198, R20, R199, 0x2, P1 ;  /* 0x00000014c605b211 */ /* 0x000fc400008f14c7 */
[----:B------:R-:W-:Y:S02]  /*10390*/  ISETP.GE.AND P1, PT, R177, UR4, PT ;  /* 0x00000004b1007c0c */ /* 0x000fe4000bf26270 */
[-C--:B------:R-:W-:Y:S01]  /*103a0*/  @!P4 LEA.HI.X R7, R183, R20.reuse, R191, 0x2, P2 ;  /* 0x00000014b707c211 */ /* 0x080fe200010f14bf */
[----:B------:R0:W-:Y:S01]  /*103b0*/  @!P3 ST.E.64 desc[UR42][R4.64], R42 ;  /* 0x0000002a0400b985 */ /* 0x0001e2000c101b2a */
[----:B------:R-:W-:Y:S02]  /*103c0*/  ISETP.GE.AND P2, PT, R237, UR4, PT ;  /* 0x00000004ed007c0c */ /* 0x000fe4000bf46270 */
[C---:B----4-:R-:W-:Y:S01]  /*103d0*/  @!P5 LEA R8, P6, R181.reuse, R3, 0x2 ;  /* 0x00000003b508d211 */ /* 0x050fe200078c10ff */
[----:B------:R1:W-:Y:S01]  /*103e0*/  @!P4 ST.E.64 desc[UR42][R6.64], R46 ;  /* 0x0000002e0600c985 */ /* 0x0003e2000c101b2a */
[----:B------:R-:W-:Y:S02]  /*103f0*/  ISETP.GE.AND P3, PT, R236, UR4, PT ;  /* 0x00000004ec007c0c */ /* 0x000fe4000bf66270 */
[----:B------:R-:W-:-:S02]  /*10400*/  @!P5 LEA.HI.X R9, R181, R20, R182, 0x2, P6 ;  /* 0x00000014b509d211 */ /* 0x000fc400030f14b6 */
[----:B------:R-:W-:-:S03]  /*10410*/  ISETP.GE.AND P4, PT, R235, UR4, PT ;  /* 0x00000004eb007c0c */ /* 0x000fc6000bf86270 */
[----:B------:R4:W-:Y:S01]  /*10420*/  @!P5 ST.E.64 desc[UR42][R8.64], R50 ;  /* 0x000000320800d985 */ /* 0x0009e2000c101b2a */
[-C--:B0-----:R-:W-:Y:S02]  /*10430*/  @!P0 LEA R4, P6, R179, R3.reuse, 0x2 ;  /* 0x00000003b3048211 */ /* 0x081fe400078c10ff */
[-C--:B-1----:R-:W-:Y:S02]  /*10440*/  @!P1 LEA R6, P5, R177, R3.reuse, 0x2 ;  /* 0x00000003b1069211 */ /* 0x082fe400078a10ff */
[-C--:B------:R-:W-:Y:S02]  /*10450*/  @!P0 LEA.HI.X R5, R179, R20.reuse, R180, 0x2, P6 ;  /* 0x00000014b3058211 */ /* 0x080fe400030f14b4 */
[----:B------:R-:W-:Y:S02]  /*10460*/  @!P1 LEA.HI.X R7, R177, R20, R178, 0x2, P5 ;  /* 0x00000014b1079211 */ /* 0x000fe400028f14b2 */
[----:B------:R-:W-:Y:S01]  /*10470*/  ISETP.GE.AND P5, PT, R234, UR4, PT ;  /* 0x00000004ea007c0c */ /* 0x000fe2000bfa6270 */
[----:B------:R0:W-:Y:S01]  /*10480*/  @!P0 ST.E.64 desc[UR42][R4.64], R54 ;  /* 0x0000003604008985 */ /* 0x0001e2000c101b2a */
[----:B----4-:R-:W-:-:S02]  /*10490*/  @!P2 LEA R8, P6, R237, R3, 0x2 ;  /* 0x00000003ed08a211 */ /* 0x010fc400078c10ff */
[----:B------:R-:W-:Y:S01]  /*104a0*/  ISETP.GE.AND P0, PT, R233, UR4, PT ;  /* 0x00000004e9007c0c */ /* 0x000fe2000bf06270 */
[----:B------:R1:W-:Y:S01]  /*104b0*/  @!P1 ST.E.64 desc[UR42][R6.64], R58 ;  /* 0x0000003a06009985 */ /* 0x0003e2000c101b2a */
[----:B------:R-:W-:Y:S02]  /*104c0*/  @!P2 LEA.HI.X R9, R237, R20, R176, 0x2, P6 ;  /* 0x00000014ed09a211 */ /* 0x000fe400030f14b0 */
[----:B------:R-:W-:-:S03]  /*104d0*/  ISETP.GE.AND P1, PT, R232, UR4, PT ;  /* 0x00000004e8007c0c */ /* 0x000fc6000bf26270 */
[----:B------:R4:W-:Y:S01]  /*104e0*/  @!P2 ST.E.64 desc[UR42][R8.64], R62 ;  /* 0x0000003e0800a985 */ /* 0x0009e2000c101b2a */
[CC--:B0-----:R-:W-:Y:S02]  /*104f0*/  @!P3 LEA R4, P6, R236.reuse, R3.reuse, 0x2 ;  /* 0x00000003ec04b211 */ /* 0x0c1fe400078c10ff */
[CC--:B-1----:R-:W-:Y:S02]  /*10500*/  @!P4 LEA R6, P2, R235.reuse, R3.reuse, 0x2 ;  /* 0x00000003eb06c211 */ /* 0x0c2fe400078410ff */
[-C--:B------:R-:W-:Y:S02]  /*10510*/  @!P3 LEA.HI.X R5, R236, R20.reuse, R175, 0x2, P6 ;  /* 0x00000014ec05b211 */ /* 0x080fe400030f14af */
[----:B------:R-:W-:Y:S02]  /*10520*/  @!P4 LEA.HI.X R7, R235, R20, R174, 0x2, P2 ;  /* 0x00000014eb07c211 */ /* 0x000fe400010f14ae */
[----:B------:R-:W-:Y:S01]  /*10530*/  ISETP.GE.AND P2, PT, R231, UR4, PT ;  /* 0x00000004e7007c0c */ /* 0x000fe2000bf46270 */
[----:B------:R0:W-:Y:S01]  /*10540*/  @!P3 ST.E.64 desc[UR42][R4.64], R66 ;  /* 0x000000420400b985 */ /* 0x0001e2000c101b2a */
[----:B----4-:R-:W-:-:S03]  /*10550*/  @!P5 LEA R8, P6, R234, R3, 0x2 ;  /* 0x00000003ea08d211 */ /* 0x010fc600078c10ff */
[----:B------:R1:W-:Y:S01]  /*10560*/  @!P4 ST.E.64 desc[UR42][R6.64], R70 ;  /* 0x000000460600c985 */ /* 0x0003e2000c101b2a */
[----:B------:R-:W-:-:S05]  /*10570*/  @!P5 LEA.HI.X R9, R234, R20, R173, 0x2, P6 ;  /* 0x00000014ea09d211 */ /* 0x000fca00030f14ad */
[----:B------:R4:W-:Y:S01]  /*10580*/  @!P5 ST.E.64 desc[UR42][R8.64], R74 ;  /* 0x0000004a0800d985 */ /* 0x0009e2000c101b2a */
[----:B------:R-:W-:Y:S02]  /*10590*/  ISETP.GE.AND P5, PT, R230, UR4, PT ;  /* 0x00000004e6007c0c */ /* 0x000fe4000bfa6270 */
[----:B0-----:R-:W-:-:S04]  /*105a0*/  @!P0 LEA R4, P4, R233, R3, 0x2 ;  /* 0x00000003e9048211 */ /* 0x001fc800078810ff */
[-C--:B------:R-:W-:Y:S02]  /*105b0*/  @!P0 LEA.HI.X R5, R233, R20.reuse, R172, 0x2, P4 ;  /* 0x00000014e9058211 */ /* 0x080fe400020f14ac */
[----:B------:R-:W-:Y:S02]  /*105c0*/  ISETP.GE.AND P4, PT, R229, UR4, PT ;  /* 0x00000004e5007c0c */ /* 0x000fe4000bf86270 */
[CC--:B-1----:R-:W-:Y:S01]  /*105d0*/  @!P1 LEA R6, P3, R232.reuse, R3.reuse, 0x2 ;  /* 0x00000003e8069211 */ /* 0x0c2fe200078610ff */
[----:B------:R0:W-:Y:S01]  /*105e0*/  @!P0 ST.E.64 desc[UR42][R4.64], R78 ;  /* 0x0000004e04008985 */ /* 0x0001e2000c101b2a */
[----:B----4-:R-:W-:Y:S02]  /*105f0*/  @!P2 LEA R8, P6, R231, R3, 0x2 ;  /* 0x00000003e708a211 */ /* 0x010fe400078c10ff */
        /* <DEDUP_REMOVED lines=11> */
[----:B------:R-:W-:Y:S02]  /*106b0*/  ISETP.GE.AND P5, PT, R222, UR4, PT ;  /* 0x00000004de007c0c */ /* 0x000fe4000bfa6270 */
[-C--:B------:R-:W-:Y:S02]  /*106c0*/  @!P4 LEA.HI.X R7, R229, R20.reuse, R168, 0x2, P0 ;  /* 0x00000014e507c211 */ /* 0x080fe400000f14a8 */
[----:B------:R-:W-:Y:S02]  /*106d0*/  ISETP.GE.AND P0, PT, R223, UR4, PT ;  /* 0x00000004df007c0c */ /* 0x000fe4000bf06270 */
[C---:B----4-:R-:W-:Y:S01]  /*106e0*/  @!P3 LEA R8, P6, R228.reuse, R3, 0x2 ;  /* 0x00000003e408b211 */ /* 0x050fe200078c10ff */
[----:B------:R1:W-:Y:S01]  /*106f0*/  @!P4 ST.E.64 desc[UR42][R6.64], R94 ;  /* 0x0000005e0600c985 */ /* 0x0003e2000c101b2a */
[----:B------:R-:W-:Y:S02]  /*10700*/  ISETP.GE.AND P4, PT, R221, UR4, PT ;  /* 0x00000004dd007c0c */ /* 0x000fe4000bf86270 */
[----:B------:R-:W-:-:S02]  /*10710*/  @!P3 LEA.HI.X R9, R228, R20, R167, 0x2, P6 ;  /* 0x00000014e409b211 */ /* 0x000fc400030f14a7 */
[----:B------:R-:W-:-:S03]  /*10720*/  @!P2 LEA R10, P6, R225, R3, 0x2 ;  /* 0x00000003e10aa211 */ /* 0x000fc600078c10ff */
[----:B------:R4:W-:Y:S01]  /*10730*/  @!P3 ST.E.64 desc[UR42][R8.64], R98 ;  /* 0x000000620800b985 */ /* 0x0009e2000c101b2a */
[CC--:B--2---:R-:W-:Y:S02]  /*10740*/  @!P1 LEA R12, P3, R224.reuse, R3.reuse, 0x2 ;  /* 0x00000003e00c9211 */ /* 0x0c4fe400078610ff */
[-C--:B------:R-:W-:Y:S02]  /*10750*/  @!P2 LEA.HI.X R11, R225, R20.reuse, R166, 0x2, P6 ;  /* 0x00000014e10ba211 */ /* 0x080fe400030f14a6 */
[CC--:B------:R-:W-:Y:S02]  /*10760*/  @!P0 LEA R14, P6, R223.reuse, R3.reuse, 0x2 ;  /* 0x00000003df0e8211 */ /* 0x0c0fe400078c10ff */
[-C--:B------:R-:W-:Y:S01]  /*10770*/  @!P1 LEA.HI.X R13, R224, R20.reuse, R165, 0x2, P3 ;  /* 0x00000014e00d9211 */ /* 0x080fe200018f14a5 */
[----:B------:R2:W-:Y:S01]  /*10780*/  @!P2 ST.E.64 desc[UR42][R10.64], R102 ;  /* 0x000000660a00a985 */ /* 0x0005e2000c101b2a */
[----:B------:R-:W-:Y:S02]  /*10790*/  ISETP.GE.AND P3, PT, R220, UR4, PT ;  /* 0x00000004dc007c0c */ /* 0x000fe4000bf66270 */
[----:B------:R-:W-:Y:S01]  /*107a0*/  @!P0 LEA.HI.X R15, R223, R20, R164, 0x2, P6 ;  /* 0x00000014df0f8211 */ /* 0x000fe200030f14a4 */
[----:B------:R5:W-:Y:S01]  /*107b0*/  @!P1 ST.E.64 desc[UR42][R12.64], R106 ;  /* 0x0000006a0c009985 */ /* 0x000be2000c101b2a */
[----:B0-----:R-:W-:-:S02]  /*107c0*/  @!P5 LEA R4, P1, R222, R3, 0x2 ;  /* 0x00000003de04d211 */ /* 0x001fc400078210ff */
[-C--:B-1----:R-:W-:Y:S01]  /*107d0*/  @!P4 LEA R6, P2, R221, R3.reuse, 0x2 ;  /* 0x00000003dd06c211 */ /* 0x082fe200078410ff */
[----:B------:R-:W-:Y:S01]  /*107e0*/  @!P0 ST.E.64 desc[UR42][R14.64], R110 ;  /* 0x0000006e0e008985 */ /* 0x000fe2000c101b2a */
[----:B------:R-:W-:Y:S02]  /*107f0*/  ISETP.GE.AND P0, PT, R219, UR4, PT ;  /* 0x00000004db007c0c */ /* 0x000fe4000bf06270 */
[-C--:B------:R-:W-:Y:S02]  /*10800*/  @!P5 LEA.HI.X R5, R222, R20.reuse, R163, 0x2, P1 ;  /* 0x00000014de05d211 */ /* 0x080fe400008f14a3 */
[----:B------:R-:W-:Y:S02]  /*10810*/  ISETP.GE.AND P1, PT, R218, UR4, PT ;  /* 0x00000004da007c0c */ /* 0x000fe4000bf26270 */
[----:B----4-:R-:W-:Y:S01]  /*10820*/  @!P3 LEA R8, P6, R220, R3, 0x2 ;  /* 0x00000003dc08b211 */ /* 0x010fe200078c10ff */
[----:B------:R0:W-:Y:S01]  /*10830*/  @!P5 ST.E.64 desc[UR42][R4.64], R114 ;  /* 0x000000720400d985 */ /* 0x0001e2000c101b2a */
[----:B------:R-:W-:-:S02]  /*10840*/  @!P4 LEA.HI.X R7, R221, R20, R162, 0x2, P2 ;  /* 0x00000014dd07c211 */ /* 0x000fc400010f14a2 */
[-C--:B------:R-:W-:Y:S02]  /*10850*/  @!P3 LEA.HI.X R9, R220, R20.reuse, R161, 0x2, P6 ;  /* 0x00000014dc09b211 */ /* 0x080fe400030f14a1 */
[----:B------:R-:W-:Y:S01]  /*10860*/  ISETP.GE.AND P2, PT, R213, UR4, PT ;  /* 0x00000004d5007c0c */ /* 0x000fe2000bf46270 */
[----:B------:R1:W-:Y:S01]  /*10870*/  @!P4 ST.E.64 desc[UR42][R6.64], R118 ;  /* 0x000000760600c985 */ /* 0x0003e2000c101b2a */
[----:B------:R-:W-:Y:S02]  /*10880*/  ISETP.GE.AND P4, PT, R215, UR4, PT ;  /* 0x00000004d7007c0c */ /* 0x000fe4000bf86270 */
[C---:B--2---:R-:W-:Y:S01]  /*10890*/  @!P0 LEA R10, P5, R219.reuse, R3, 0x2 ;  /* 0x00000003db0a8211 */ /* 0x044fe200078a10ff */
[----:B------:R2:W-:Y:S01]  /*108a0*/  @!P3 ST.E.64 desc[UR42][R8.64], R122 ;  /* 0x0000007a0800b985 */ /* 0x0005e2000c101b2a */
[----:B------:R-:W-:Y:S02]  /*108b0*/  ISETP.GE.AND P3, PT, R214, UR4, PT ;  /* 0x00000004d6007c0c */ /* 0x000fe4000bf66270 */
[----:B------:R-:W-:-:S02]  /*108c0*/  @!P0 LEA.HI.X R11, R219, R20, R160, 0x2, P5 ;  /* 0x00000014db0b8211 */ /* 0x000fc400028f14a0 */
[----:B------:R-:W-:Y:S02]  /*108d0*/  ISETP.GE.AND P5, PT, R212, UR4, PT ;  /* 0x00000004d4007c0c */ /* 0x000fe4000bfa6270 */
[CC--:B-----5:R-:W-:Y:S01]  /*108e0*/  @!P1 LEA R12, P6, R218.reuse, R3.reuse, 0x2 ;  /* 0x00000003da0c9211 */ /* 0x0e0fe200078c10ff */
[----:B------:R4:W-:Y:S02]  /*108f0*/  @!P0 ST.E.64 desc[UR42][R10.64], R126 ;  /* 0x0000007e0a008985 */ /* 0x0009e4000c101b2a */
[CC--:B0-----:R-:W-:Y:S02]  /*10900*/  @!P4 LEA R4, P0, R215.reuse, R3.reuse, 0x2 ;  /* 0x00000003d704c211 */ /* 0x0c1fe400078010ff */
[-C--:B------:R-:W-:Y:S02]  /*10910*/  @!P1 LEA.HI.X R13, R218, R20.reuse, R159, 0x2, P6 ;  /* 0x00000014da0d9211 */ /* 0x080fe400030f149f */
[-C--:B-1----:R-:W-:Y:S02]  /*10920*/  @!P3 LEA R6, P6, R214, R3.reuse, 0x2 ;  /* 0x00000003d606b211 */ /* 0x082fe400078c10ff */
[----:B------:R-:W-:Y:S01]  /*10930*/  @!P4 LEA.HI.X R5, R215, R20, R158, 0x2, P0 ;  /* 0x00000014d705c211 */ /* 0x000fe200000f149e */
[----:B------:R4:W-:Y:S01]  /*10940*/  @!P1 ST.E.64 desc[UR42][R12.64], R130 ;  /* 0x000000820c009985 */ /* 0x0009e2000c101b2a */
[----:B--2---:R-:W-:-:S02]  /*10950*/  @!P2 LEA R8, P1, R213, R3, 0x2 ;  /* 0x00000003d508a211 */ /* 0x004fc400078210ff */
[----:B------:R-:W-:Y:S01]  /*10960*/  @!P5 LEA R14, P0, R212, R3, 0x2 ;  /* 0x00000003d40ed211 */ /* 0x000fe200078010ff */
[----:B------:R4:W-:Y:S01]  /*10970*/  @!P4 ST.E.64 desc[UR42][R4.64], R134 ;  /* 0x000000860400c985 */ /* 0x0009e2000c101b2a */
[-C--:B------:R-:W-:Y:S02]  /*10980*/  @!P3 LEA.HI.X R7, R214, R20.reuse, R157, 0x2, P6 ;  /* 0x00000014d607b211 */ /* 0x080fe400030f149d */
[-C--:B------:R-:W-:Y:S02]  /*10990*/  @!P2 LEA.HI.X R9, R213, R20.reuse, R156, 0x2, P1 ;  /* 0x00000014d509a211 */ /* 0x080fe400008f149c */
[----:B------:R-:W-:Y:S01]  /*109a0*/  @!P5 LEA.HI.X R15, R212, R20, R152, 0x2, P0 ;  /* 0x00000014d40fd211 */ /* 0x000fe200000f1498 */
[----:B------:R4:W-:Y:S01]  /*109b0*/  @!P3 ST.E.64 desc[UR42][R6.64], R138 ;  /* 0x0000008a0600b985 */ /* 0x0009e2000c101b2a */
[----:B------:R-:W-:-:S03]  /*109c0*/  ISETP.GE.AND P0, PT, R211, UR4, PT ;  /* 0x00000004d3007c0c */ /* 0x000fc6000bf06270 */
[----:B------:R4:W-:Y:S04]  /*109d0*/  @!P2 ST.E.64 desc[UR42][R8.64], R142 ;  /* 0x0000008e0800a985 */ /* 0x0009e8000c101b2a */
[----:B------:R4:W-:Y:S06]  /*109e0*/  @!P5 ST.E.64 desc[UR42][R14.64], R146 ;  /* 0x000000920e00d985 */ /* 0x0009ec000c101b2a */
[----:B------:R-:W-:Y:S05]  /*109f0*/  @P0 BRA `(.L_x_763) ;  /* 0x0000000c00d40947 */ /* 0x000fea0003800000 */
[----:B----4-:R-:W-:-:S04]  /*10a00*/  LEA R4, P0, R211, R3, 0x2 ;  /* 0x00000003d3047211 */ /* 0x010fc800078010ff */
[----:B------:R-:W-:-:S05]  /*10a10*/  LEA.HI.X R5, R211, R20, R21, 0x2, P0 ;  /* 0x00000014d3057211 */ /* 0x000fca00000f1415 */
[----:B------:R0:W-:Y:S01]  /*10a20*/  ST.E.64 desc[UR42][R4.64], R150 ;  /* 0x0000009604007985 */ /* 0x0001e2000c101b2a */
[----:B------:R-:W-:Y:S05]  /*10a30*/  BRA `(.L_x_763) ;  /* 0x0000000c00c47947 */ /* 0x000fea0003800000 */
.L_x_757:
[----:B------:R-:W-:Y:S01]  /*10a40*/  ULDC.64 UR6, c[0x0][0xc08] ;  /* 0x0003020000067ab9 */ /* 0x000fe20000000a00 */
[----:B------:R-:W-:Y:S01]  /*10a50*/  ULDC.64 UR4, c[0x0][0xc00] ;  /* 0x0003000000047ab9 */ /* 0x000fe20000000a00 */
[----:B------:R-:W-:Y:S01]  /*10a60*/  ISETP.NE.U32.AND P1, PT, RZ, UR6, PT ;  /* 0x00000006ff007c0c */ /* 0x000fe2000bf25070 */
[----:B------:R-:W-:Y:S01]  /*10a70*/  IMAD.MOV.U32 R3, RZ, RZ, RZ ;  /* 0x000000ffff037224 */ /* 0x000fe200078e00ff */
[----:B------:R-:W-:Y:S02]  /*10a80*/  ISETP.NE.U32.AND P0, PT, RZ, UR4, PT ;  /* 0x00000004ff007c0c */ /* 0x000fe4000bf05070 */
[----:B------:R-:W-:Y:S02]  /*10a90*/  ISETP.NE.AND.EX P1, PT, RZ, UR7, PT, P1 ;  /* 0x00000007ff007c0c */ /* 0x000fe4000bf25310 */
[----:B0-----:R-:W-:Y:S02]  /*10aa0*/  IADD3 R4, P2, R202, UR4, RZ ;  /* 0x00000004ca047c10 */ /* 0x001fe4000ff5e0ff */
[----:B------:R-:W-:-:S02]  /*10ab0*/  ISETP.NE.AND.EX P0, PT, RZ, UR5, PT, P0 ;  /* 0x00000005ff007c0c */ /* 0x000fc4000bf05300 */
[----:B------:R-:W-:Y:S01]  /*10ac0*/  IADD3.X R5, R203, UR5, RZ, P2, !PT ;  /* 0x00000005cb057c10 */ /* 0x000fe200097fe4ff */
[----:B------:R-:W-:Y:S02]  /*10ad0*/  ULDC UR4, c[0x0][0xa88] ;  /* 0x0002a20000047ab9 */ /* 0x000fe40000000800 */
[----:B------:R-:W-:-:S04]  /*10ae0*/  IMAD.U32 R0, RZ, RZ, UR4 ;  /* 0x00000004ff007e24 */ /* 0x000fc8000f8e00ff */
[----:B------:R-:W-:-:S04]  /*10af0*/  @P1 IADD3 R202, P2, R202, UR6, RZ ;  /* 0x00000006caca1c10 */ /* 0x000fc8000ff5e0ff */
[----:B------:R-:W-:Y:S01]  /*10b00*/  @P1 IADD3.X R203, R203, UR7, RZ, P2, !PT ;  /* 0x00000007cbcb1c10 */ /* 0x000fe200097fe4ff */
[----:B------:R0:W5:Y:S04]  /*10b10*/  @P0 LDG.E R3, desc[UR42][R4.64] ;  /* 0x0000002a04030981 */ /* 0x000168000c1e1900 */
[----:B------:R0:W5:Y:S01]  /*10b20*/  @P1 LDG.E R0, desc[UR42][R202.64] ;  /* 0x0000002aca001981 */ /* 0x000162000c1e1900 */
[----:B------:R-:W-:Y:S01]  /*10b30*/  ISETP.NE.AND P2, PT, R200, RZ, PT ;  /* 0x000000ffc800720c */ /* 0x000fe20003f45270 */
[----:B-1----:R-:W1:-:S12]  /*10b40*/  S2R R6, SR_TID.X ;  /* 0x0000000000067919 */ /* 0x002e580000002100 */
[----:B------:R-:W2:Y:S01]  /*10b50*/  @!P2 LDC R200, c[0x0][0xad4] ;  /* 0x0002b500ffc8ab82 */ /* 0x000ea20000000800 */
[----:B-1----:R-:W-:Y:S01]  /*10b60*/  VIADD R30, R6, 0xffffff80 ;  /* 0xffffff80061e7836 */ /* 0x002fe20000000000 */
[----:B--2---:R-:W-:-:S04]  /*10b70*/  ISETP.GT.AND P2, PT, R200, 0x1, PT ;  /* 0x00000001c800780c */ /* 0x004fc80003f44270 */
[----:B------:R-:W-:Y:S01]  /*10b80*/  ISETP.GT.AND P3, PT, R30, 0x3f, PT ;  /* 0x0000003f1e00780c */ /* 0x000fe20003f64270 */
[----:B0-----:R-:W-:-:S12]  /*10b90*/  @P1 BRA `(.L_x_766) ;  /* 0x0000000000101947 */ /* 0x001fd80003800000 */
[----:B------:R-:W-:Y:S05]  /*10ba0*/  @!P0 BRA `(.L_x_766) ;  /* 0x00000000000c8947 */ /* 0x000fea0003800000 */
[----:B------:R-:W2:Y:S04]  /*10bb0*/  LDG.E R7, desc[UR42][R4.64] ;  /* 0x0000002a04077981 */ /* 0x000ea8000c1e1900 */
[----:B-----5:R-:W2:Y:S02]  /*10bc0*/  LDG.E R0, desc[UR42][R4.64+0x4] ;  /* 0x0000042a04007981 */ /* 0x020ea4000c1e1900 */
[----:B--2---:R-:W-:-:S07]  /*10bd0*/  IMAD.IADD R0, R0, 0x1, -R7 ;  /* 0x0000000100007824 */ /* 0x004fce00078e0a07 */
.L_x_766:
[----:B------:R-:W2:Y:S01]  /*10be0*/  LDL.LU R4, [R1+0x20] ;  /* 0x0000200001047983 */ /* 0x000ea20000300800 */
[----:B------:R-:W-:Y:S01]  /*10bf0*/  BSSY B1, `(.L_x_767) ;  /* 0x0000037000017945 */ /* 0x000fe20003800000 */
[----:B------:R-:W-:Y:S02]  /*10c00*/  SEL R199, R199, RZ, !P0 ;  /* 0x000000ffc7c77207 */ /* 0x000fe40004000000 */
[----:B-----5:R-:W-:Y:S02]  /*10c10*/  SHF.R.S32.HI R26, RZ, 0x1f, R3 ;  /* 0x0000001fff1a7819 */ /* 0x020fe40000011403 */
[----:B--2---:R-:W-:Y:S01]  /*10c20*/  SEL R28, R4, RZ, !P0 ;  /* 0x000000ff041c7207 */ /* 0x004fe20004000000 */
[----:B------:R-:W-:Y:S06]  /*10c30*/  @P3 BRA `(.L_x_768) ;  /* 0x0000000000c83947 */ /* 0x000fec0003800000 */
[----:B------:R-:W0:Y:S01]  /*10c40*/  S2R R4, SR_TID.X ;  /* 0x0000000000047919 */ /* 0x000e220000002100 */
[----:B------:R-:W1:Y:S02]  /*10c50*/  LDC R31, c[0x0][0xbe8] ;  /* 0x0002fa00ff1f7b82 */ /* 0x000e640000000800 */
[----:B-1----:R-:W-:Y:S02]  /*10c60*/  IMAD R5, R0, R31, RZ ;  /* 0x0000001f00057224 */ /* 0x002fe400078e02ff */
[----:B0-----:R-:W-:-:S04]  /*10c70*/  IMAD R4, R201, 0x40, R4 ;  /* 0x00000040c9047824 */ /* 0x001fc800078e0204 */
[----:B------:R-:W-:-:S05]  /*10c80*/  VIADD R29, R4, 0xffffff80 ;  /* 0xffffff80041d7836 */ /* 0x000fca0000000000 */
[----:B------:R-:W-:-:S13]  /*10c90*/  ISETP.GE.AND P0, PT, R29, R5, PT ;  /* 0x000000051d00720c */ /* 0x000fda0003f06270 */
[----:B------:R-:W-:Y:S05]  /*10ca0*/  @P0 BRA `(.L_x_768) ;  /* 0x0000000000ac0947 */ /* 0x000fea0003800000 */
[----:B------:R-:W-:Y:S01]  /*10cb0*/  IMAD.MOV.U32 R24, RZ, RZ, 0x9b8 ;  /* 0x000009b8ff187424 */ /* 0x000fe200078e00ff */
[----:B------:R-:W-:Y:S01]  /*10cc0*/  ISETP.GT.AND P0, PT, R200, 0x1, PT ;  /* 0x00000001c800780c */ /* 0x000fe20003f04270 */
[----:B------:R-:W0:Y:S01]  /*10cd0*/  LDC.64 R4, c[0x0][0xba8] ;  /* 0x0002ea00ff047b82 */ /* 0x000e220000000a00 */
[----:B------:R-:W-:Y:S01]  /*10ce0*/  ISETP.NE.AND P1, PT, R31, 0x1, PT ;  /* 0x000000011f00780c */ /* 0x000fe20003f25270 */
[----:B------:R-:W-:Y:S01]  /*10cf0*/  IMAD.MOV.U32 R21, RZ, RZ, R29 ;  /* 0x000000ffff157224 */ /* 0x000fe200078e001d */
[----:B------:R-:W-:-:S05]  /*10d00*/  SEL R24, R24, 0x978, P0 ;  /* 0x0000097818187807 */ /* 0x000fca0000000000 */
[----:B------:R-:W1:Y:S08]  /*10d10*/  LDC.64 R10, c[0x0][R24+0x220] ;  /* 0x00008800180a7b82 */ /* 0x000e700000000a00 */
[----:B------:R-:W2:Y:S08]  /*10d20*/  LDC.64 R14, c[0x0][R24+0x218] ;  /* 0x00008600180e7b82 */ /* 0x000eb00000000a00 */
[----:B------:R-:W5:Y:S08]  /*10d30*/  LDC.64 R8, c[0x0][R24+0x228] ;  /* 0x00008a0018087b82 */ /* 0x000f700000000a00 */
[----:B------:R-:W3:Y:S08]  /*10d40*/  @P1 LDC R20, c[0x0][0xbec] ;  /* 0x0002fb00ff141b82 */ /* 0x000ef00000000800 */
[----:B------:R-:W4:Y:S08]  /*10d50*/  LDC.64 R6, c[0x0][R24+0x210] ;  /* 0x0000840018067b82 */ /* 0x000f300000000a00 */
[----:B------:R-:W5:Y:S01]  /*10d60*/  @P1 LDC R27, c[0x0][0xbf0] ;  /* 0x0002fc00ff1b1b82 */ /* 0x000f620000000800 */
[----:B---3--:R-:W-:-:S07]  /*10d70*/  @P1 IMAD.HI.U32 R20, R29, R20, RZ ;  /* 0x000000141d141227 */ /* 0x008fce00078e00ff */
[----:B0-----:R-:W0:Y:S01]  /*10d80*/  @!P0 LDC R4, c[0x0][0xb50] ;  /* 0x0002d400ff048b82 */ /* 0x001e220000000800 */
[-C--:B-1----:R-:W-:Y:S02]  /*10d90*/  IMAD R11, R11, R199.reuse, RZ ;  /* 0x000000c70b0b7224 */ /* 0x082fe400078e02ff */
[----:B------:R-:W-:-:S05]  /*10da0*/  IMAD.WIDE.U32 R12, R10, R199, RZ ;  /* 0x000000c70a0c7225 */ /* 0x000fca00078e00ff */
[----:B------:R-:W1:Y:S01]  /*10db0*/  @!P0 LDC R5, c[0x0][0xb54] ;  /* 0x0002d500ff058b82 */ /* 0x000e620000000800 */
[-C--:B--2---:R-:W-:Y:S02]  /*10dc0*/  IMAD R25, R15, R198.reuse, RZ ;  /* 0x000000c60f197224 */ /* 0x084fe400078e02ff */
[----:B------:R-:W-:Y:S01]  /*10dd0*/  IMAD.WIDE.U32 R14, R14, R198, RZ ;  /* 0x000000c60e0e7225 */ /* 0x000fe200078e00ff */
[----:B-----5:R-:W-:-:S03]  /*10de0*/  @P1 SHF.R.U32.HI R21, RZ, R27, R20 ;  /* 0x0000001bff151219 */ /* 0x020fc60000011614 */
[----:B------:R-:W-:Y:S01]  /*10df0*/  IMAD R27, R10, R28, R11 ;  /* 0x0000001c0a1b7224 */ /* 0x000fe200078e020b */
[----:B------:R-:W-:Y:S01]  /*10e00*/  SEL R11, R210, RZ, P0 ;  /* 0x000000ffd20b7207 */ /* 0x000fe20000000000 */
[----:B------:R-:W-:Y:S01]  /*10e10*/  IMAD.IADD R25, R15, 0x1, R25 ;  /* 0x000000010f197824 */ /* 0x000fe200078e0219 */
[----:B------:R-:W-:Y:S01]  /*10e20*/  IADD3 R14, P1, P3, R12, R14, R3 ;  /* 0x0000000e0c0e7210 */ /* 0x000fe20007b3e003 */
[----:B------:R-:W-:Y:S02]  /*10e30*/  IMAD.IADD R27, R13, 0x1, R27 ;  /* 0x000000010d1b7824 */ /* 0x000fe400078e021b */
[----:B------:R-:W-:Y:S02]  /*10e40*/  IMAD.MOV R10, RZ, RZ, -R21 ;  /* 0x000000ffff0a7224 */ /* 0x000fe400078e0a15 */
[-C--:B------:R-:W-:Y:S02]  /*10e50*/  IMAD R13, R9, R11.reuse, RZ ;  /* 0x0000000b090d7224 */ /* 0x080fe400078e02ff */
[----:B------:R-:W-:-:S04]  /*10e60*/  IMAD.WIDE.U32 R8, R8, R11, RZ ;  /* 0x0000000b08087225 */ /* 0x000fc800078e00ff */
[----:B------:R-:W-:Y:S01]  /*10e70*/  IMAD R11, R31, R10, R29 ;  /* 0x0000000a1f0b7224 */ /* 0x000fe200078e021d */
[----:B------:R-:W-:Y:S01]  /*10e80*/  IADD3.X R10, R27, R25, R26, P1, P3 ;  /* 0x000000191b0a7210 */ /* 0x000fe20000fe641a */
[----:B------:R-:W-:Y:S01]  /*10e90*/  IMAD.IADD R13, R9, 0x1, R13 ;  /* 0x00000001090d7824 */ /* 0x000fe200078e020d */
[----:B------:R-:W-:Y:S01]  /*10ea0*/  IADD3 R8, P0, P1, R21, R14, R8 ;  /* 0x0000000e15087210 */ /* 0x000fe2000791e008 */
[----:B----4-:R-:W-:Y:S01]  /*10eb0*/  IMAD R7, R7, R11, RZ ;  /* 0x0000000b07077224 */ /* 0x010fe200078e02ff */
[----:B------:R-:W-:-:S04]  /*10ec0*/  SHF.R.S32.HI R21, RZ, 0x1f, R21 ;  /* 0x0000001fff157819 */ /* 0x000fc80000011415 */
[----:B------:R-:W-:Y:S02]  /*10ed0*/  IADD3.X R9, R21, R10, R13, P0, P1 ;  /* 0x0000000a15097210 */ /* 0x000fe400007e240d */
[----:B------:R-:W-:Y:S01]  /*10ee0*/  SHF.R.S32.HI R13, RZ, 0x1f, R11 ;  /* 0x0000001fff0d7819 */ /* 0x000fe2000001140b */
[----:B------:R-:W-:-:S04]  /*10ef0*/  IMAD.WIDE.U32 R8, R6, R11, R8 ;  /* 0x0000000b06087225 */ /* 0x000fc800078e0008 */
[----:B------:R-:W-:Y:S01]  /*10f00*/  IMAD R7, R6, R13, R7 ;  /* 0x0000000d06077224 */ /* 0x000fe200078e0207 */
[----:B0-----:R-:W-:-:S03]  /*10f10*/  LEA R4, P0, R8, R4, 0x2 ;  /* 0x0000000408047211 */ /* 0x001fc600078010ff */
[----:B------:R-:W-:Y:S02]  /*10f20*/  IMAD.IADD R6, R9, 0x1, R7 ;  /* 0x0000000109067824 */ /* 0x000fe400078e0207 */
[----:B------:R-:W-:-:S03]  /*10f30*/  IMAD.MOV.U32 R7, RZ, RZ, -0x800000 ;  /* 0xff800000ff077424 */ /* 0x000fc600078e00ff */
[----:B-1----:R-:W-:-:S05]  /*10f40*/  LEA.HI.X R5, R8, R5, R6, 0x2, P0 ;  /* 0x0000000508057211 */ /* 0x002fca00000f1406 */
[----:B------:R0:W-:Y:S02]  /*10f50*/  STG.E desc[UR42][R4.64], R7 ;  /* 0x0000000704007986 */ /* 0x0001e4000c10192a */
.L_x_768:
[----:B------:R-:W-:Y:S05]  /*10f60*/  BSYNC B1 ;  /* 0x0000000000017941 */ /* 0x000fea0003800000 */
.L_x_767:
[----:B------:R-:W-:Y:S05]  /*10f70*/  @P2 BRA `(.L_x_763) ;  /* 0x0000000800742947 */ /* 0x000fea0003800000 */
[----:B------:R-:W1:Y:S01]  /*10f80*/  LDC R9, c[0x0][0xbe8] ;  /* 0x0002fa00ff097b82 */ /* 0x000e620000000800 */
[----:B------:R-:W-:Y:S01]  /*10f90*/  ULDC.64 UR4, c[0x0][0xaa0] ;  /* 0x0002a80000047ab9 */ /* 0x000fe20000000a00 */
[----:B0-----:R-:W-:Y:S01]  /*10fa0*/  SHF.R.S32.HI R7, RZ, 0x1f, R30 ;  /* 0x0000001fff077819 */ /* 0x001fe2000001141e */
[----:B------:R-:W-:Y:S01]  /*10fb0*/  IMAD R6, R26, UR4, RZ ;  /* 0x000000041a067c24 */ /* 0x000fe2000f8e02ff */
[----:B------:R-:W-:Y:S01]  /*10fc0*/  BSSY B1, `(.L_x_769) ;  /* 0x0000074000017945 */ /* 0x000fe20003800000 */
[----:B------:R-:W-:Y:S01]  /*10fd0*/  IMAD.WIDE.U32 R4, R3, UR4, RZ ;  /* 0x0000000403047c25 */ /* 0x000fe2000f8e00ff */
[----:B------:R-:W-:Y:S02]  /*10fe0*/  LEA.HI R7, R7, R30, RZ, 0x3 ;  /* 0x0000001e07077211 */ /* 0x000fe400078f18ff */
[----:B------:R-:W0:Y:S01]  /*10ff0*/  LDC R21, c[0x0][0xac8] ;  /* 0x0002b200ff157b82 */ /* 0x000e220000000800 */
[----:B------:R-:W-:Y:S01]  /*11000*/  IMAD R3, R3, UR5, R6 ;  /* 0x0000000503037c24 */ /* 0x000fe2000f8e0206 */
[----:B------:R-:W-:Y:S01]  /*11010*/  SHF.R.S32.HI R26, RZ, 0x3, R7 ;  /* 0x00000003ff1a7819 */ /* 0x000fe20000011407 */
[----:B------:R-:W-:Y:S01]  /*11020*/  ULDC.64 UR4, c[0x0][0xae8] ;  /* 0x0002ba0000047ab9 */ /* 0x000fe20000000a00 */
[----:B------:R-:W-:Y:S01]  /*11030*/  VIADD R31, R187, 0x180 ;  /* 0x00000180bb1f7836 */ /* 0x000fe20000000000 */
[----:B------:R-:W-:Y:S01]  /*11040*/  SHF.R.S32.HI R32, RZ, 0x1f, R204 ;  /* 0x0000001fff207819 */ /* 0x000fe200000114cc */
[----:B------:R-:W-:Y:S01]  /*11050*/  IMAD.IADD R5, R5, 0x1, R3 ;  /* 0x0000000105057824 */ /* 0x000fe200078e0203 */
[----:B------:R-:W-:Y:S01]  /*11060*/  LOP3.LUT R3, R7, 0xfffffff8, RZ, 0xc0, !PT ;  /* 0xfffffff807037812 */ /* 0x000fe200078ec0ff */
[----:B------:R-:W-:Y:S01]  /*11070*/  VIADD R29, R187, 0x1c0 ;  /* 0x000001c0bb1d7836 */ /* 0x000fe20000000000 */
[----:B------:R-:W-:Y:S01]  /*11080*/  SHF.R.S32.HI R33, RZ, 0x1f, R205 ;  /* 0x0000001fff217819 */ /* 0x000fe200000114cd */
[----:B------:R-:W-:Y:S01]  /*11090*/  IMAD.WIDE.U32 R4, R198, UR4, R4 ;  /* 0x00000004c6047c25 */ /* 0x000fe2000f8e0004 */
[----:B------:R-:W-:-:S02]  /*110a0*/  SHF.R.S32.HI R34, RZ, 0x1f, R206 ;  /* 0x0000001fff227819 */ /* 0x000fc400000114ce */
[----:B------:R-:W-:Y:S01]  /*110b0*/  SHF.R.S32.HI R35, RZ, 0x1f, R207 ;  /* 0x0000001fff237819 */ /* 0x000fe200000114cf */
[----:B------:R-:W-:Y:S01]  /*110c0*/  IMAD.IADD R3, R30, 0x1, -R3 ;  /* 0x000000011e037824 */ /* 0x000fe200078e0a03 */
[----:B------:R-:W-:Y:S01]  /*110d0*/  SHF.R.S32.HI R30, RZ, 0x1f, R31 ;  /* 0x0000001fff1e7819 */ /* 0x000fe2000001141f */
[----:B------:R-:W-:Y:S01]  /*110e0*/  IMAD R5, R198, UR5, R5 ;  /* 0x00000005c6057c24 */ /* 0x000fe2000f8e0205 */
[----:B-1----:R-:W-:Y:S01]  /*110f0*/  ISETP.NE.AND P0, PT, R9, 0x1, PT ;  /* 0x000000010900780c */ /* 0x002fe20003f05270 */
[----:B------:R-:W-:Y:S01]  /*11100*/  IMAD R6, R3, 0x20, R26 ;  /* 0x0000002003067824 */ /* 0x000fe200078e021a */
[----:B------:R-:W-:Y:S01]  /*11110*/  ULDC.64 UR4, c[0x0][0xaf0] ;  /* 0x0002bc0000047ab9 */ /* 0x000fe20000000a00 */
[----:B------:R-:W-:Y:S01]  /*11120*/  IMAD R27, R0, R9, RZ ;  /* 0x00000009001b7224 */ /* 0x000fe200078e02ff */
[----:B------:R-:W-:Y:S01]  /*11130*/  SHF.R.S32.HI R36, RZ, 0x1f, R208 ;  /* 0x0000001fff247819 */ /* 0x000fe200000114d0 */
[----:B------:R-:W-:Y:S02]  /*11140*/  IMAD R8, R201, 0x40, R6 ;  /* 0x00000040c9087824 */ /* 0x000fe400078e0206 */
[----:B------:R-:W-:Y:S01]  /*11150*/  IMAD R3, R28, UR4, RZ ;  /* 0x000000041c037c24 */ /* 0x000fe2000f8e02ff */
[-C--:B0-----:R-:W-:Y:S01]  /*11160*/  ISETP.GE.AND P1, PT, R208, R21.reuse, PT ;  /* 0x00000015d000720c */ /* 0x081fe20003f26270 */
[----:B------:R-:W-:Y:S01]  /*11170*/  IMAD.WIDE.U32 R4, R199, UR4, R4 ;  /* 0x00000004c7047c25 */ /* 0x000fe2000f8e0004 */
[----:B------:R-:W-:-:S02]  /*11180*/  ISETP.GE.AND P2, PT, R187, R21, PT ;  /* 0x00000015bb00720c */ /* 0x000fc40003f46270 */
[----:B------:R-:W-:Y:S01]  /*11190*/  SHF.R.S32.HI R28, RZ, 0x1f, R29 ;  /* 0x0000001fff1c7819 */ /* 0x000fe2000001141d */
[----:B------:R-:W0:Y:S01]  /*111a0*/  @P0 LDC R11, c[0x0][0xbec] ;  /* 0x0002fb00ff0b0b82 */ /* 0x000e220000000800 */
[----:B------:R-:W-:Y:S01]  /*111b0*/  IMAD R7, R199, UR5, R3 ;  /* 0x00000005c7077c24 */ /* 0x000fe2000f8e0203 */
[----:B------:R-:W-:Y:S01]  /*111c0*/  ULDC.64 UR4, c[0x0][0xae0] ;  /* 0x0002b80000047ab9 */ /* 0x000fe20000000a00 */
[----:B------:R-:W-:Y:S01]  /*111d0*/  IMAD.MOV.U32 R3, RZ, RZ, R8 ;  /* 0x000000ffff037224 */ /* 0x000fe200078e0008 */
[----:B------:R-:W-:Y:S01]  /*111e0*/  SEL R0, RZ, 0x1, P2 ;  /* 0x00000001ff007807 */ /* 0x000fe20001000000 */
[----:B------:R-:W-:Y:S01]  /*111f0*/  IMAD.IADD R5, R5, 0x1, R7 ;  /* 0x0000000105057824 */ /* 0x000fe200078e0207 */
[----:B------:R-:W-:Y:S01]  /*11200*/  ISETP.GE.AND P2, PT, R29, R21, PT ;  /* 0x000000151d00720c */ /* 0x000fe20003f46270 */
[----:B------:R-:W-:Y:S01]  /*11210*/  IMAD R26, R201, 0x40, R26 ;  /* 0x00000040c91a7824 */ /* 0x000fe200078e021a */
[----:B------:R-:W1:Y:S01]  /*11220*/  @P0 LDC R13, c[0x0][0xbf0] ;  /* 0x0002fc00ff0d0b82 */ /* 0x000e620000000800 */
[----:B0-----:R-:W-:-:S05]  /*11230*/  @P0 IMAD.HI.U32 R6, R8, R11, RZ ;  /* 0x0000000b08060227 */ /* 0x001fca00078e00ff */
[----:B-1----:R-:W-:Y:S02]  /*11240*/  @P0 SHF.R.U32.HI R3, RZ, R13, R6 ;  /* 0x0000000dff030219 */ /* 0x002fe40000011606 */
[----:B------:R-:W-:Y:S02]  /*11250*/  ISETP.GE.AND P0, PT, R207, R21, PT ;  /* 0x00000015cf00720c */ /* 0x000fe40003f06270 */
[--C-:B------:R-:W-:Y:S01]  /*11260*/  SHF.R.S32.HI R6, RZ, 0x1f, R3.reuse ;  /* 0x0000001fff067819 */ /* 0x100fe20000011403 */
[----:B------:R-:W-:Y:S02]  /*11270*/  IMAD.MOV R7, RZ, RZ, -R3 ;  /* 0x000000ffff077224 */ /* 0x000fe400078e0a03 */
[----:B------:R-:W-:-:S04]  /*11280*/  IMAD.WIDE.U32 R4, R3, UR4, R4 ;  /* 0x0000000403047c25 */ /* 0x000fc8000f8e0004 */
[----:B------:R-:W-:Y:S02]  /*11290*/  IMAD R6, R6, UR4, RZ ;  /* 0x0000000406067c24 */ /* 0x000fe4000f8e02ff */
[----:B------:R-:W-:Y:S01]  /*112a0*/  IMAD R7, R9, R7, R8 ;  /* 0x0000000709077224 */ /* 0x000fe200078e0208 */
[----:B------:R-:W-:Y:S01]  /*112b0*/  SEL R8, RZ, 0xffffffff, P1 ;  /* 0xffffffffff087807 */ /* 0x000fe20000800000 */
[----:B------:R-:W-:Y:S01]  /*112c0*/  IMAD R9, R3, UR5, R6 ;  /* 0x0000000503097c24 */ /* 0x000fe2000f8e0206 */
[----:B------:R-:W-:Y:S01]  /*112d0*/  SEL R3, RZ, 0xffffffff, P0 ;  /* 0xffffffffff037807 */ /* 0x000fe20000000000 */
[----:B------:R-:W-:Y:S01]  /*112e0*/  ULDC.64 UR4, c[0x0][0xad8] ;  /* 0x0002b60000047ab9 */ /* 0x000fe20000000a00 */
[-C--:B------:R-:W-:Y:S01]  /*112f0*/  ISETP.GE.AND P0, PT, R206, R21.reuse, PT ;  /* 0x00000015ce00720c */ /* 0x080fe20003f06270 */
[----:B------:R-:W-:Y:S02]  /*11300*/  IMAD.SHL.U32 R11, R8, 0x2, RZ ;  /* 0x00000002080b7824 */ /* 0x000fe400078e00ff */
[----:B------:R-:W-:Y:S01]  /*11310*/  IMAD.SHL.U32 R3, R3, 0x4, RZ ;  /* 0x0000000403037824 */ /* 0x000fe200078e00ff */
[----:B------:R-:W-:Y:S01]  /*11320*/  SEL R6, RZ, 0xffffffff, P0 ;  /* 0xffffffffff067807 */ /* 0x000fe20000000000 */
[----:B------:R-:W-:Y:S01]  /*11330*/  IMAD.IADD R5, R5, 0x1, R9 ;  /* 0x0000000105057824 */ /* 0x000fe200078e0209 */
[----:B------:R-:W-:-:S02]  /*11340*/  ISETP.GE.AND P0, PT, R205, R21, PT ;  /* 0x00000015cd00720c */ /* 0x000fc40003f06270 */
[----:B------:R-:W-:Y:S01]  /*11350*/  LOP3.LUT R0, R11, 0x2, R0, 0xe2, !PT ;  /* 0x000000020b007812 */ /* 0x000fe200078ee200 */
[----:B------:R-:W-:Y:S01]  /*11360*/  IMAD.SHL.U32 R8, R6, 0x8, RZ ;  /* 0x0000000806087824 */ /* 0x000fe200078e00ff */
[----:B------:R-:W-:Y:S01]  /*11370*/  SEL R6, RZ, 0xffffffff, P0 ;  /* 0xffffffffff067807 */ /* 0x000fe20000000000 */
[----:B------:R-:W-:Y:S01]  /*11380*/  IMAD.WIDE.U32 R4, R7, UR4, R4 ;  /* 0x0000000407047c25 */ /* 0x000fe2000f8e0004 */
[----:B------:R-:W-:Y:S02]  /*11390*/  LOP3.LUT R3, R3, 0x4, R0, 0xe2, !PT ;  /* 0x0000000403037812 */ /* 0x000fe400078ee200 */
[----:B------:R-:W-:Y:S01]  /*113a0*/  ISETP.GE.AND P0, PT, R204, R21, PT ;  /* 0x00000015cc00720c */ /* 0x000fe20003f06270 */
[----:B------:R-:W-:Y:S01]  /*113b0*/  IMAD.SHL.U32 R6, R6, 0x10, RZ ;  /* 0x0000001006067824 */ /* 0x000fe200078e00ff */
[----:B------:R-:W-:Y:S02]  /*113c0*/  SHF.R.S32.HI R0, RZ, 0x1f, R7 ;  /* 0x0000001fff007819 */ /* 0x000fe40000011407 */
[----:B------:R-:W-:-:S02]  /*113d0*/  LOP3.LUT R3, R8, 0x8, R3, 0xe2, !PT ;  /* 0x0000000808037812 */ /* 0x000fc400078ee203 */
[----:B------:R-:W-:Y:S01]  /*113e0*/  SEL R8, RZ, 0xffffffff, P0 ;  /* 0xffffffffff087807 */ /* 0x000fe20000000000 */
[----:B------:R-:W-:Y:S01]  /*113f0*/  IMAD R0, R0, UR4, RZ ;  /* 0x0000000400007c24 */ /* 0x000fe2000f8e02ff */
[----:B------:R-:W-:Y:S02]  /*11400*/  ISETP.GE.AND P0, PT, R31, R21, PT ;  /* 0x000000151f00720c */ /* 0x000fe40003f06270 */
[----:B------:R-:W-:Y:S01]  /*11410*/  LOP3.LUT R6, R6, 0x10, R3, 0xe2, !PT ;  /* 0x0000001006067812 */ /* 0x000fe200078ee203 */
[----:B------:R-:W-:Y:S02]  /*11420*/  IMAD.SHL.U32 R9, R8, 0x20, RZ ;  /* 0x0000002008097824 */ /* 0x000fe400078e00ff */
[----:B------:R-:W-:Y:S01]  /*11430*/  IMAD R3, R7, UR5, R0 ;  /* 0x0000000507037c24 */ /* 0x000fe2000f8e0200 */
[----:B------:R-:W-:Y:S01]  /*11440*/  SEL R7, RZ, 0x40, P0 ;  /* 0x00000040ff077807 */ /* 0x000fe20000000000 */
[----:B------:R-:W-:Y:S01]  /*11450*/  ULDC.64 UR4, c[0x0][0xa80] ;  /* 0x0002a00000047ab9 */ /* 0x000fe20000000a00 */
[----:B------:R-:W-:Y:S01]  /*11460*/  ISETP.GE.AND P0, PT, R26, R27, PT ;  /* 0x0000001b1a00720c */ /* 0x000fe20003f06270 */
[----:B------:R-:W-:Y:S01]  /*11470*/  IMAD.IADD R3, R5, 0x1, R3 ;  /* 0x0000000105037824 */ /* 0x000fe200078e0203 */
[----:B------:R-:W-:-:S02]  /*11480*/  LOP3.LUT R6, R9, 0x20, R6, 0xe2, !PT ;  /* 0x0000002009067812 */ /* 0x000fc400078ee206 */
[----:B------:R-:W-:Y:S02]  /*11490*/  LEA R20, P1, R4, UR4, 0x1 ;  /* 0x0000000404147c11 */ /* 0x000fe4000f8208ff */
[----:B------:R-:W-:Y:S02]  /*114a0*/  SEL R5, RZ, 0x80, P2 ;  /* 0x00000080ff057807 */ /* 0x000fe40001000000 */
[----:B------:R-:W-:Y:S02]  /*114b0*/  LOP3.LUT R24, R6, R7, RZ, 0xfc, !PT ;  /* 0x0000000706187212 */ /* 0x000fe400078efcff */
[----:B------:R-:W-:Y:S02]  /*114c0*/  LEA.HI.X R3, R4, UR5, R3, 0x1, P1 ;  /* 0x0000000504037c11 */ /* 0x000fe400088f0c03 */
[----:B------:R-:W-:Y:S01]  /*114d0*/  LOP3.LUT R25, R24, R5, RZ, 0xfc, !PT ;  /* 0x0000000518197212 */ /* 0x000fe200078efcff */
[----:B------:R0:W1:Y:S04]  /*114e0*/  SHFL.IDX PT, R4, R20, RZ, 0x181f ;  /* 0x00181fff14047589 */ /* 0x00006800000e0000 */
[----:B------:R0:W2:Y:S01]  /*114f0*/  SHFL.IDX PT, R5, R3, RZ, 0x181f ;  /* 0x00181fff03057589 */ /* 0x0000a200000e0000 */
[----:B------:R-:W-:Y:S05]  /*11500*/  @P0 BRA `(.L_x_770) ;  /* 0x00000000007c0947 */ /* 0x000fea0003800000 */
[-C--:B------:R-:W-:Y:S02]  /*11510*/  ISETP.GE.AND P2, PT, R208, R21.reuse, PT ;  /* 0x00000015d000720c */ /* 0x080fe40003f46270 */
[-C--:B------:R-:W-:Y:S02]  /*11520*/  ISETP.GE.AND P1, PT, R187, R21.reuse, PT ;  /* 0x00000015bb00720c */ /* 0x080fe40003f26270 */
[-C--:B------:R-:W-:Y:S02]  /*11530*/  ISETP.GE.AND P5, PT, R207, R21.reuse, PT ;  /* 0x00000015cf00720c */ /* 0x080fe40003fa6270 */
[----:B------:R-:W-:-:S07]  /*11540*/  ISETP.GE.AND P3, PT, R206, R21, PT ;  /* 0x00000015ce00720c */ /* 0x000fce0003f66270 */
[CC--:B-1----:R-:W-:Y:S02]  /*11550*/  @!P2 LEA R8, P0, R208.reuse, R4.reuse, 0x1 ;  /* 0x00000004d008a211 */ /* 0x0c2fe400078008ff */
[----:B--2---:R-:W-:Y:S02]  /*11560*/  @!P1 IMAD.WIDE R6, R187, 0x2, R4 ;  /* 0x00000002bb069825 */ /* 0x004fe400078e0204 */
[----:B------:R-:W-:Y:S02]  /*11570*/  @!P2 LEA.HI.X R9, R208, R5, R36, 0x1, P0 ;  /* 0x00000005d009a211 */ /* 0x000fe400000f0c24 */
[----:B------:R-:W-:Y:S01]  /*11580*/  @!P5 LEA R10, P4, R207, R4, 0x1 ;  /* 0x00000004cf0ad211 */ /* 0x000fe200078808ff */
[----:B------:R-:W-:Y:S01]  /*11590*/  @!P1 ST.E.128 desc[UR42][R6.64], RZ ;  /* 0x000000ff06009985 */ /* 0x000fe2000c101d2a */
[-C--:B------:R-:W-:Y:S02]  /*115a0*/  ISETP.GE.AND P1, PT, R204, R21.reuse, PT ;  /* 0x00000015cc00720c */ /* 0x080fe40003f26270 */
[----:B------:R-:W-:Y:S01]  /*115b0*/  LOP3.LUT P0, RZ, R24, 0x40, RZ, 0xc0, !PT ;  /* 0x0000004018ff7812 */ /* 0x000fe2000780c0ff */
[----:B------:R1:W-:Y:S01]  /*115c0*/  @!P2 ST.E.128 desc[UR42][R8.64], RZ ;  /* 0x000000ff0800a985 */ /* 0x0003e2000c101d2a */
[----:B------:R-:W-:-:S02]  /*115d0*/  ISETP.GE.AND P2, PT, R205, R21, PT ;  /* 0x00000015cd00720c */ /* 0x000fc40003f46270 */
[-C--:B------:R-:W-:Y:S02]  /*115e0*/  @!P5 LEA.HI.X R11, R207, R5.reuse, R35, 0x1, P4 ;  /* 0x00000005cf0bd211 */ /* 0x080fe400020f0c23 */
[----:B------:R-:W-:Y:S02]  /*115f0*/  LOP3.LUT P4, RZ, R25, 0x80, RZ, 0xc0, !PT ;  /* 0x0000008019ff7812 */ /* 0x000fe4000788c0ff */
[CC--:B------:R-:W-:Y:S01]  /*11600*/  @!P3 LEA R12, P6, R206.reuse, R4.reuse, 0x1 ;  /* 0x00000004ce0cb211 */ /* 0x0c0fe200078c08ff */
[----:B------:R2:W-:Y:S03]  /*11610*/  @!P5 ST.E.128 desc[UR42][R10.64], RZ ;  /* 0x000000ff0a00d985 */ /* 0x0005e6000c101d2a */
[----:B------:R-:W-:Y:S02]  /*11620*/  @!P3 LEA.HI.X R13, R206, R5, R34, 0x1, P6 ;  /* 0x00000005ce0db211 */ /* 0x000fe400030f0c22 */
[----:B-1----:R-:W-:-:S02]  /*11630*/  @!P1 LEA R8, P6, R204, R4, 0x1 ;  /* 0x00000004cc089211 */ /* 0x002fc400078c08ff */
[-C--:B------:R-:W-:Y:S01]  /*11640*/  @!P2 LEA R6, P5, R205, R4.reuse, 0x1 ;  /* 0x00000004cd06a211 */ /* 0x080fe200078a08ff */
        /* <DEDUP_REMOVED lines=11> */
.L_x_770:
[----:B------:R-:W-:Y:S05]  /*11700*/  BSYNC B1 ;  /* 0x0000000000017941 */ /* 0x000fea0003800000 */
.L_x_769:
[----:B------:R-:W-:Y:S01]  /*11710*/  VIADD R0, R26, 0x20 ;  /* 0x000000201a007836 */ /* 0x000fe20000000000 */
[----:B--2---:R2:W0:Y:S04]  /*11720*/  SHFL.IDX PT, R5, R3, 0x1, 0x181f ;  /* 0x00381f0003057f89 */ /* 0x00442800000e0000 */
[----:B------:R-:W-:Y:S01]  /*11730*/  ISETP.GE.AND P0, PT, R0, R27, PT ;  /* 0x0000001b0000720c */ /* 0x000fe20003f06270 */
[----:B-1----:R2:W1:-:S12]  /*11740*/  SHFL.IDX PT, R4, R20, 0x1, 0x181f ;  /* 0x00381f0014047f89 */ /* 0x00245800000e0000 */
[----:B--2---:R-:W-:Y:S05]  /*11750*/  @P0 BRA `(.L_x_763) ;  /* 0x00000000007c0947 */ /* 0x004fea0003800000 */
[-C--:B------:R-:W-:Y:S02]  /*11760*/  ISETP.GE.AND P5, PT, R208, R21.reuse, PT ;  /* 0x00000015d000720c */ /* 0x080fe40003fa6270 */
[-C--:B------:R-:W-:Y:S02]  /*11770*/  ISETP.GE.AND P4, PT, R187, R21.reuse, PT ;  /* 0x00000015bb00720c */ /* 0x080fe40003f86270 */
[-C--:B------:R-:W-:Y:S02]  /*11780*/  ISETP.GE.AND P0, PT, R207, R21.reuse, PT ;  /* 0x00000015cf00720c */ /* 0x080fe40003f06270 */
[----:B------:R-:W-:Y:S02]  /*11790*/  ISETP.GE.AND P1, PT, R206, R21, PT ;  /* 0x00000015ce00720c */ /* 0x000fe40003f26270 */
[----:B------:R-:W-:-:S05]  /*117a0*/  LOP3.LUT P2, RZ, R24, 0x40, RZ, 0xc0, !PT ;  /* 0x0000004018ff7812 */ /* 0x000fca000784c0ff */
[CC--:B-1----:R-:W-:Y:S02]  /*117b0*/  @!P5 LEA R8, P3, R208.reuse, R4.reuse, 0x1 ;  /* 0x00000004d008d211 */ /* 0x0c2fe400078608ff */
[----:B0-----:R-:W-:Y:S02]  /*117c0*/  @!P4 IMAD.WIDE R6, R187, 0x2, R4 ;  /* 0x00000002bb06c825 */ /* 0x001fe400078e0204 */
[----:B------:R-:W-:Y:S02]  /*117d0*/  @!P5 LEA.HI.X R9, R208, R5, R36, 0x1, P3 ;  /* 0x00000005d009d211 */ /* 0x000fe400018f0c24 */
[-C--:B------:R-:W-:Y:S01]  /*117e0*/  ISETP.GE.AND P3, PT, R205, R21.reuse, PT ;  /* 0x00000015cd00720c */ /* 0x080fe20003f66270 */
[----:B------:R0:W-:Y:S01]  /*117f0*/  @!P4 ST.E.128 desc[UR42][R6.64], RZ ;  /* 0x000000ff0600c985 */ /* 0x0001e2000c101d2a */
[----:B------:R-:W-:Y:S02]  /*11800*/  @!P0 LEA R10, P6, R207, R4, 0x1 ;  /* 0x00000004cf0a8211 */ /* 0x000fe400078c08ff */
[----:B------:R-:W-:Y:S01]  /*11810*/  LOP3.LUT P4, RZ, R25, 0x80, RZ, 0xc0, !PT ;  /* 0x0000008019ff7812 */ /* 0x000fe2000788c0ff */
[----:B------:R2:W-:Y:S01]  /*11820*/  @!P5 ST.E.128 desc[UR42][R8.64], RZ ;  /* 0x000000ff0800d985 */ /* 0x0005e2000c101d2a */
[----:B------:R-:W-:-:S02]  /*11830*/  ISETP.GE.AND P5, PT, R204, R21, PT ;  /* 0x00000015cc00720c */ /* 0x000fc40003fa6270 */
[----:B------:R-:W-:Y:S02]  /*11840*/  @!P0 LEA.HI.X R11, R207, R5, R35, 0x1, P6 ;  /* 0x00000005cf0b8211 */ /* 0x000fe400030f0c23 */
[----:B------:R-:W-:-:S03]  /*11850*/  @!P1 LEA R12, P6, R206, R4, 0x1 ;  /* 0x00000004ce0c9211 */ /* 0x000fc600078c08ff */
[----:B------:R2:W-:Y:S01]  /*11860*/  @!P0 ST.E.128 desc[UR42][R10.64], RZ ;  /* 0x000000ff0a008985 */ /* 0x0005e2000c101d2a */
[-C--:B------:R-:W-:Y:S02]  /*11870*/  @!P1 LEA.HI.X R13, R206, R5.reuse, R34, 0x1, P6 ;  /* 0x00000005ce0d9211 */ /* 0x080fe400030f0c22 */
[-C--:B0-----:R-:W-:Y:S02]  /*11880*/  @!P3 LEA R6, P6, R205, R4.reuse, 0x1 ;  /* 0x00000004cd06b211 */ /* 0x081fe400078c08ff */
[-C--:B------:R-:W-:Y:S01]  /*11890*/  @P2 LEA R14, P0, R31, R4.reuse, 0x1 ;  /* 0x000000041f0e2211 */ /* 0x080fe200078008ff */
[----:B------:R2:W-:Y:S01]  /*118a0*/  @!P1 ST.E.128 desc[UR42][R12.64], RZ ;  /* 0x000000ff0c009985 */ /* 0x0005e2000c101d2a */
[-C--:B------:R-:W-:Y:S02]  /*118b0*/  @!P3 LEA.HI.X R7, R205, R5.reuse, R33, 0x1, P6 ;  /* 0x00000005cd07b211 */ /* 0x080fe400030f0c21 */
[----:B------:R-:W-:Y:S02]  /*118c0*/  @P2 LEA.HI.X R15, R31, R5, R30, 0x1, P0 ;  /* 0x000000051f0f2211 */ /* 0x000fe400000f0c1e */
[-C--:B------:R-:W-:Y:S01]  /*118d0*/  @P4 LEA R20, P6, R29, R4.reuse, 0x1 ;  /* 0x000000041d144211 */ /* 0x080fe200078c08ff */
[----:B------:R2:W-:Y:S01]  /*118e0*/  @!P3 ST.E.128 desc[UR42][R6.64], RZ ;  /* 0x000000ff0600b985 */ /* 0x0005e2000c101d2a */
[----:B------:R-:W-:-:S02]  /*118f0*/  @!P5 LEA R4, P0, R204, R4, 0x1 ;  /* 0x00000004cc04d211 */ /* 0x000fc400078008ff */
[-C--:B------:R-:W-:Y:S02]  /*11900*/  @P4 LEA.HI.X R21, R29, R5.reuse, R28, 0x1, P6 ;  /* 0x000000051d154211 */ /* 0x080fe400030f0c1c */
[----:B------:R-:W-:-:S05]  /*11910*/  @!P5 LEA.HI.X R5, R204, R5, R32, 0x1, P0 ;  /* 0x00000005cc05d211 */ /* 0x000fca00000f0c20 */
[----:B------:R2:W-:Y:S04]  /*11920*/  @!P5 ST.E.128 desc[UR42][R4.64], RZ ;  /* 0x000000ff0400d985 */ /* 0x0005e8000c101d2a */
[----:B------:R2:W-:Y:S04]  /*11930*/  @P2 ST.E.128 desc[UR42][R14.64], RZ ;  /* 0x000000ff0e002985 */ /* 0x0005e8000c101d2a */
[----:B------:R2:W-:Y:S02]  /*11940*/  @P4 ST.E.128 desc[UR42][R20.64], RZ ;  /* 0x000000ff14004985 */ /* 0x0005e4000c101d2a */
.L_x_763:
[----:B------:R-:W-:Y:S05]  /*11950*/  BSYNC B0 ;  /* 0x0000000000007941 */ /* 0x000fea0003800000 */
.L_x_756:
[----:B------:R-:W-:Y:S02]  /*11960*/  ULDC UR4, c[0x0][0xc3c] ;  /* 0x00030f0000047ab9 */ /* 0x000fe40000000800 */
[----:B----4-:R-:W-:-:S13]  /*11970*/  ISETP.GE.AND P0, PT, R155, UR4, PT ;  /* 0x000000049b007c0c */ /* 0x010fda000bf06270 */
[----:B------:R-:W-:Y:S05]  /*11980*/  @!P0 BRA `(.L_x_771) ;  /* 0xfffffefc00108947 */ /* 0x000fea000383ffff */
[----:B------:R-:W-:Y:S05]  /*11990*/  BRA `(.L_x_643) ;  /* 0x00000090001c7947 */ /* 0x000fea0003800000 */
.L_x_641:
[----:B------:R-:W-:-:S08]  /*119a0*/  NOP ;  /* 0x0000000000007918 */ /* 0x000fd00000000000 */
[----:B------:R-:W0:-:S00]  /*119b0*/  USETMAXREG.DEALLOC.CTAPOOL 0x18 ;  /* 0x00000018000079c8 */ /* 0x000e0000080e0500 */
[----:B0-----:R-:W2:Y:S01]  /*119c0*/  LDL.LU R2, [R1+0x28] ;  /* 0x0000280001027983 */ /* 0x001ea20000300800 */
[----:B------:R-:W-:Y:S01]  /*119d0*/  LOP3.LUT R0, R0, 0x3, RZ, 0xc0, !PT ;  /* 0x0000000300007812 */ /* 0x000fe200078ec0ff */
[----:B------:R-:W-:-:S05]  /*119e0*/  IMAD.MOV.U32 R7, RZ, RZ, RZ ;  /* 0x000000ffff077224 */ /* 0x000fca00078e00ff */
[----:B------:R-:W0:Y:S02]  /*119f0*/  SHFL.IDX PT, R0, R0, RZ, 0x1f ;  /* 0x00001fff00007589 */ /* 0x000e2400000e0000 */
[----:B0-----:R-:W-:Y:S02]  /*11a00*/  ISETP.NE.AND P0, PT, R0, RZ, PT ;  /* 0x000000ff0000720c */ /* 0x001fe40003f05270 */
[----:B--2---:R-:W-:-:S11]  /*11a10*/  LOP3.LUT R2, R2, 0xfffffffd, RZ, 0xc0, !PT ;  /* 0xfffffffd02027812 */ /* 0x004fd600078ec0ff */
[----:B------:R-:W-:-:S05]  /*11a20*/  @P0 LOP3.LUT R2, R2, 0x2, RZ, 0xfc, !PT ;  /* 0x0000000202020812 */ /* 0x000fca00078efcff */
[----:B------:R0:W-:Y:S01]  /*11a30*/  STL [R1+0x28], R2 ;  /* 0x0000280201007387 */ /* 0x0001e20000100800 */
        /* <DEDUP_REMOVED lines=10> */
.L_x_772:
[----:B------:R-:W-:Y:S01]  /*11ae0*/  LOP3.LUT R0, R6, 0x1f, RZ, 0xc0, !PT ;  /* 0x0000001f06007812 */ /* 0x000fe200078ec0ff */
[----:B------:R-:W-:Y:S01]  /*11af0*/  ULDC UR4, c[0x0][0xc3c] ;  /* 0x00030f0000047ab9 */ /* 0x000fe20000000800 */
[----:B------:R-:W-:Y:S01]  /*11b00*/  IMAD.MOV.U32 R10, RZ, RZ, RZ ;  /* 0x000000ffff0a7224 */ /* 0x000fe200078e00ff */
[----:B------:R-:W1:Y:S01]  /*11b10*/  S2UR UR6, SR_CTAID.X ;  /* 0x00000000000679c3 */ /* 0x000e620000002500 */
[----:B------:R-:W-:Y:S01]  /*11b20*/  ISETP.NE.AND P0, PT, R0, 0x1f, PT ;  /* 0x0000001f0000780c */ /* 0x000fe20003f05270 */
[----:B------:R-:W-:-:S03]  /*11b30*/  ULDC UR5, c[0x0][0xc38] ;  /* 0x00030e0000057ab9 */ /* 0x000fc60000000800 */
[----:B------:R-:W-:-:S13]  /*11b40*/  ISETP.GE.OR P1, PT, R0, UR4, !P0 ;  /* 0x0000000400007c0c */ /* 0x000fda000c726670 */
[----:B0-----:R-:W0:Y:S08]  /*11b50*/  @!P1 LDC.64 R2, c[0x0][0xc80] ;  /* 0x00032000ff029b82 */ /* 0x001e300000000a00 */
[----:B------:R-:W2:Y:S01]  /*11b60*/  @!P1 LDC.64 R4, c[0x0][0xc78] ;  /* 0x00031e00ff049b82 */ /* 0x000ea20000000a00 */
[----:B0-----:R-:W-:-:S05]  /*11b70*/  @!P1 IMAD.WIDE.U32 R2, R0, 0x4, R2 ;  /* 0x0000000400029825 */ /* 0x001fca00078e0002 */
        /* <DEDUP_REMOVED lines=27> */
[----:B------:R-:W-:Y:S01]  /*11d30*/  IMAD.MOV.U32 R11, RZ, RZ, R8 ;  /* 0x000000ffff0b7224 */ /* 0x000fe200078e0008 */
[----:B-1----:R-:W-:-:S13]  /*11d40*/  ISETP.GT.AND P6, PT, R8, UR6, PT ;  /* 0x0000000608007c0c */ /* 0x002fda000bfc4270 */
[----:B------:R-:W-:Y:S05]  /*11d50*/  @P6 BRA `(.L_x_774) ;  /* 0x0000000000a46947 */ /* 0x000fea0003800000 */
[----:B------:R-:W-:Y:S01]  /*11d60*/  IMAD.MOV.U32 R8, RZ, RZ, R11 ;  /* 0x000000ffff087224 */ /* 0x000fe200078e000b */
[----:B------:R-:W-:Y:S01]  /*11d70*/  UMOV UR4, URZ ;  /* 0x0000003f00047c82 */ /* 0x000fe20008000000 */
[----:B------:R-:W-:-:S05]  /*11d80*/  ULDC UR5, c[0x0][0xc38] ;  /* 0x00030e0000057ab9 */ /* 0x000fca0000000800 */
.L_x_776:
        /* <DEDUP_REMOVED lines=38> */
.L_x_774:
        /* <DEDUP_REMOVED lines=20> */
.L_x_777:
        /* <DEDUP_REMOVED lines=54> */
.L_x_775:
[----:B------:R-:W-:Y:S01]  /*12490*/  IMAD.U32 R2, RZ, RZ, UR6 ;  /* 0x00000006ff027e24 */ /* 0x000fe2000f8e00ff */
[----:B------:R1:W-:Y:S04]  /*124a0*/  STL [R1+0x4], RZ ;  /* 0x000004ff01007387 */ /* 0x0003e80000100800 */
[----:B------:R1:W-:Y:S04]  /*124b0*/  STL [R1+0x8], RZ ;  /* 0x000008ff01007387 */ /* 0x0003e80000100800 */
[----:B------:R1:W-:Y:S02]  /*124c0*/  STL [R1], R2 ;  /* 0x0000000201007387 */ /* 0x0003e40000100800 */
.L_x_778:
        /* <DEDUP_REMOVED lines=10> */
.L_x_773:
[----:B--2---:R-:W2:Y:S01]  /*12570*/  LDL R0, [R1+0xc] ;  /* 0x00000c0001007983 */ /* 0x004ea20000100800 */
[----:B------:R-:W-:Y:S01]  /*12580*/  ULDC UR4, c[0x0][0xc3c] ;  /* 0x00030f0000047ab9 */ /* 0x000fe20000000800 */
[----:B------:R-:W-:Y:S01]  /*12590*/  IMAD.MOV.U32 R19, RZ, RZ, RZ ;  /* 0x000000ffff137224 */ /* 0x000fe200078e00ff */
[----:B--2---:R-:W-:Y:S01]  /*125a0*/  ISETP.GE.AND P0, PT, R0, UR4, PT ;  /* 0x0000000400007c0c */ /* 0x004fe2000bf06270 */
[----:B------:R-:W-:-:S05]  /*125b0*/  IMAD.MOV.U32 R0, RZ, RZ, 0x1 ;  /* 0x00000001ff007424 */ /* 0x000fca00078e00ff */
[----:B------:R2:W-:Y:S04]  /*125c0*/  STL [R1+0x14], R0 ;  /* 0x0000140001007387 */ /* 0x0005e80000100800 */
[----:B------:R2:W-:Y:S03]  /*125d0*/  STL [R1+0x54], RZ ;  /* 0x000054ff01007387 */ /* 0x0005e60000100800 */
[----:B------:R-:W-:Y:S05]  /*125e0*/  @P0 BRA `(.L_x_779) ;  /* 0x0000008000280947 */ /* 0x000fea0003800000 */
[----:B------:R-:W3:Y:S01]  /*125f0*/  S2UR UR5, SR_CgaCtaId ;  /* 0x00000000000579c3 */ /* 0x000ee20000008800 */
[C---:B--2---:R-:W-:Y:S01]  /*12600*/  IMAD.SHL.U32 R0, R6.reuse, 0x8, RZ ;  /* 0x0000000806007824 */ /* 0x044fe200078e00ff */
[----:B------:R-:W-:Y:S01]  /*12610*/  LOP3.LUT R4, R6, 0x7f, RZ, 0xc0, !PT ;  /* 0x0000007f06047812 */ /* 0x000fe200078ec0ff */
[----:B------:R-:W-:Y:S01]  /*12620*/  UMOV UR4, 0x400 ;  /* 0x0000040000047882 */ /* 0x000fe20000000000 */
[----:B------:R-:W-:Y:S01]  /*12630*/  BSSY B8, `(.L_x_779) ;  /* 0x0000805000087945 */ /* 0x000fe20003800000 */
[----:B------:R-:W-:Y:S01]  /*12640*/  IMAD.MOV.U32 R19, RZ, RZ, RZ ;  /* 0x000000ffff137224 */ /* 0x000fe200078e00ff */
[----:B------:R-:W-:Y:S01]  /*12650*/  LOP3.LUT R3, R0, 0x1f8, RZ, 0xc0, !PT ;  /* 0x000001f800037812 */ /* 0x000fe200078ec0ff */
[----:B01----:R-:W-:Y:S01]  /*12660*/  IMAD.SHL.U32 R2, R4, 0x8, RZ ;  /* 0x0000000804027824 */ /* 0x003fe200078e00ff */
[----:B------:R-:W-:Y:S01]  /*12670*/  ULDC.64 UR40, c[0x0][0x198] ;  /* 0x0000660000287ab9 */ /* 0x000fe20000000a00 */
[----:B------:R-:W-:Y:S01]  /*12680*/  IMAD.MOV.U32 R0, RZ, RZ, 0x1 ;  /* 0x00000001ff007424 */ /* 0x000fe200078e00ff */
[----:B------:R-:W-:Y:S01]  /*12690*/  LOP3.LUT R3, R3, 0x38, R6, 0x78, !PT ;  /* 0x0000003803037812 */ /* 0x000fe200078e7806 */
[----:B------:R-:W-:Y:S01]  /*126a0*/  IMAD.SHL.U32 R6, R6, 0x10, RZ ;  /* 0x0000001006067824 */ /* 0x000fe200078e00ff */
[----:B------:R-:W-:-:S02]  /*126b0*/  ULDC UR37, c[0x0][0xc] ;  /* 0x0000030000257ab9 */ /* 0x000fc40000000800 */
[----:B------:R-:W-:Y:S02]  /*126c0*/  LOP3.LUT R3, R3, 0x200, R2, 0xf8, !PT ;  /* 0x0000020003037812 */ /* 0x000fe400078ef802 */
[----:B------:R-:W-:-:S04]  /*126d0*/  SHF.R.U32.HI R2, RZ, 0x3, R4 ;  /* 0x00000003ff027819 */ /* 0x000fc80000011604 */
[----:B------:R-:W-:Y:S01]  /*126e0*/  LOP3.LUT R4, R2, 0x70, R6, 0xf8, !PT ;  /* 0x0000007002047812 */ /* 0x000fe200078ef806 */
[----:B---3--:R-:W-:-:S06]  /*126f0*/  ULEA UR4, UR5, UR4, 0x18 ;  /* 0x0000000405047291 */ /* 0x008fcc000f8ec03f */
[----:B------:R-:W-:-:S04]  /*12700*/  IMAD.U32 R18, RZ, RZ, UR4 ;  /* 0x00000004ff127e24 */ /* 0x000fc8000f8e00ff */
[----:B------:R-:W-:-:S05]  /*12710*/  IMAD R2, R3, 0x2, R18 ;  /* 0x0000000203027824 */ /* 0x000fca00078e0212 */
[----:B------:R0:W-:Y:S04]  /*12720*/  STL [R1+0x60], R2 ;  /* 0x0000600201007387 */ /* 0x0001e80000100800 */
[----:B------:R0:W-:Y:S04]  /*12730*/  STL [R1+0x54], RZ ;  /* 0x000054ff01007387 */ /* 0x0001e80000100800 */
[----:B------:R0:W-:Y:S04]  /*12740*/  STL [R1+0x18], R0 ;  /* 0x0000180001007387 */ /* 0x0001e80000100800 */
[----:B------:R0:W-:Y:S04]  /*12750*/  STL [R1+0x10], RZ ;  /* 0x000010ff01007387 */ /* 0x0001e80000100800 */
[----:B------:R0:W-:Y:S02]  /*12760*/  STL [R1+0x14], R0 ;  /* 0x0000140001007387 */ /* 0x0001e40000100800 */
.L_x_945:
[----:B0-----:R-:W2:Y:S01]  /*12770*/  LDL R0, [R1+0xc] ;  /* 0x00000c0001007983 */ /* 0x001ea20000100800 */
[----:B------:R-:W2:Y:S01]  /*12780*/  LDC.64 R2, c[0x0][0xc88] ;  /* 0x00032200ff027b82 */ /* 0x000ea20000000a00 */
[----:B------:R-:W-:Y:S05]  /*12790*/  YIELD ;  /* 0x0000000000007946 */ /* 0x000fea0003800000 */
[----:B------:R-:W-:Y:S01]  /*127a0*/  ULDC.64 UR4, c[0x0][0xa28] ;  /* 0x00028a0000047ab9 */ /* 0x000fe20000000a00 */
[----:B------:R-:W-:Y:S02]  /*127b0*/  CS2R R8, SRZ ;  /* 0x0000000000087805 */ /* 0x000fe4000001ff00 */
[----:B------:R-:W-:Y:S01]  /*127c0*/  ISETP.NE.U32.AND P0, PT, RZ, UR4, PT ;  /* 0x00000004ff007c0c */ /* 0x000fe2000bf05070 */
[----:B------:R-:W-:Y:S01]  /*127d0*/  ULDC.64 UR10, c[0x0][0xa18] ;  /* 0x00028600000a7ab9 */ /* 0x000fe20000000a00 */
[----:B------:R-:W-:Y:S01]  /*127e0*/  ULDC.64 UR8, c[0x0][0xa10] ;  /* 0x0002840000087ab9 */ /* 0x000fe20000000a00 */
[----:B------:R-:W-:Y:S01]  /*127f0*/  ULDC.64 UR6, c[0x0][0xa08] ;  /* 0x0002820000067ab9 */ /* 0x000fe20000000a00 */
[----:B--2---:R-:W-:-:S05]  /*12800*/  IMAD.WIDE R2, R0, 0x4, R2 ;  /* 0x0000000400027825 */ /* 0x004fca00078e0202 */
[----:B------:R-:W2:Y:S01]  /*12810*/  LDG.E R13, desc[UR42][R2.64] ;  /* 0x0000002a020d7981 */ /* 0x000ea2000c1e1900 */
[----:B------:R-:W-:Y:S02]  /*12820*/  ISETP.NE.AND.EX P0, PT, RZ, UR5, PT, P0 ;  /* 0x00000005ff007c0c */ /* 0x000fe4000bf05300 */
        /* <DEDUP_REMOVED lines=9> */
[----:B-1----:R1:W5:Y:S01]  /*128c0*/  @P0 LDG.E R8, desc[UR42][R2.64] ;  /* 0x0000002a02080981 */ /* 0x002362000c1e1900 */
[----:B------:R-:W-:Y:S01]  /*128d0*/  ISETP.NE.AND.EX P1, PT, RZ, UR5, PT, P1 ;  /* 0x00000005ff007c0c */ /* 0x000fe2000bf25310 */
[----:B---3--:R-:W-:Y:S01]  /*128e0*/  IMAD.MOV.U32 R12, RZ, RZ, RZ ;  /* 0x000000ffff0c7224 */ /* 0x008fe200078e00ff */
[----:B------:R-:W-:Y:S01]  /*128f0*/  ISETP.NE.U32.AND P3, PT, RZ, UR10, PT ;  /* 0x0000000aff007c0c */ /* 0x000fe2000bf65070 */
[----:B------:R-:W-:Y:S01]  /*12900*/  STL [R1+0x1c], R14 ;  /* 0x00001c0e01007387 */ /* 0x000fe20000100800 */
[----:B------:R-:W-:Y:S01]  /*12910*/  ISETP.NE.U32.AND P0, PT, RZ, UR6, PT ;  /* 0x00000006ff007c0c */ /* 0x000fe2000bf05070 */
[----:B0-----:R-:W-:Y:S01]  /*12920*/  IMAD.MOV.U32 R0, RZ, RZ, RZ ;  /* 0x000000ffff007224 */ /* 0x001fe200078e00ff */
[----:B------:R-:W-:Y:S02]  /*12930*/  ISETP.NE.U32.AND P2, PT, RZ, UR8, PT ;  /* 0x00000008ff007c0c */ /* 0x000fe4000bf45070 */
[C---:B------:R-:W-:Y:S02]  /*12940*/  IADD3 R6, P5, R17.reuse, UR6, RZ ;  /* 0x0000000611067c10 */ /* 0x040fe4000ffbe0ff */
[----:B-1----:R-:W-:-:S02]  /*12950*/  IADD3 R2, P4, R17, UR4, RZ ;  /* 0x0000000411027c10 */ /* 0x002fc4000ff9e0ff */
[----:B------:R-:W-:Y:S02]  /*12960*/  ISETP.NE.AND.EX P3, PT, RZ, UR11, PT, P3 ;  /* 0x0000000bff007c0c */ /* 0x000fe4000bf65330 */
[C---:B------:R-:W-:Y:S02]  /*12970*/  IADD3.X R3, R14.reuse, UR5, RZ, P4, !PT ;  /* 0x000000050e037c10 */ /* 0x040fe4000a7fe4ff */
[----:B------:R-:W-:Y:S02]  /*12980*/  IADD3 R4, P4, R17, UR8, RZ ;  /* 0x0000000811047c10 */ /* 0x000fe4000ff9e0ff */
[----:B------:R-:W-:Y:S01]  /*12990*/  ISETP.NE.AND.EX P0, PT, RZ, UR7, PT, P0 ;  /* 0x00000007ff007c0c */ /* 0x000fe2000bf05300 */
[----:B------:R-:W2:Y:S01]  /*129a0*/  @P1 LDG.E R9, desc[UR42][R2.64] ;  /* 0x0000002a02091981 */ /* 0x000ea2000c1e1900 */
[----:B------:R-:W-:Y:S01]  /*129b0*/  IADD3.X R5, R14, UR9, RZ, P4, !PT ;  /* 0x000000090e057c10 */ /* 0x000fe2000a7fe4ff */
[----:B------:R-:W-:Y:S01]  /*129c0*/  ULDC UR4, c[0x0][0x288] ;  /* 0x0000a20000047ab9 */ /* 0x000fe20000000800 */
[----:B------:R-:W-:-:S02]  /*129d0*/  ISETP.NE.AND.EX P2, PT, RZ, UR9, PT, P2 ;  /* 0x00000009ff007c0c */ /* 0x000fc4000bf45320 */
[----:B------:R-:W-:Y:S02]  /*129e0*/  IADD3.X R7, R14, UR7, RZ, P5, !PT ;  /* 0x000000070e077c10 */ /* 0x000fe4000affe4ff */
[----:B------:R-:W-:-:S04]  /*129f0*/  @P3 IADD3 R10, P4, R17, UR10, RZ ;  /* 0x0000000a110a3c10 */ /* 0x000fc8000ff9e0ff */
[----:B------:R-:W-:Y:S01]  /*12a00*/  @P3 IADD3.X R11, R14, UR11, RZ, P4, !PT ;  /* 0x0000000b0e0b3c10 */ /* 0x000fe2000a7fe4ff */
[----:B------:R-:W5:Y:S04]  /*12a10*/  @P0 LDG.E R12, desc[UR42][R6.64] ;  /* 0x0000002a060c0981 */ /* 0x000f68000c1e1900 */
[----:B------:R-:W5:Y:S04]  /*12a20*/  @P2 LDG.E R0, desc[UR42][R4.64] ;  /* 0x0000002a04002981 */ /* 0x000f68000c1e1900 */
[----:B--2---:R0:W-:Y:S02]  /*12a30*/  STL [R1+0x40], R9 ;  /* 0x0000400901007387 */ /* 0x0041e40000100800 */
[----:B0-----:R-:W-:Y:S01]  /*12a40*/  IMAD.U32 R9, RZ, RZ, UR4 ;  /* 0x00000004ff097e24 */ /* 0x001fe2000f8e00ff */
[----:B------:R-:W-:-:S05]  /*12a50*/  ULDC.64 UR4, c[0x0][0x418] ;  /* 0x0001060000047ab9 */ /* 0x000fca0000000a00 */
[----:B------:R0:W2:Y:S01]  /*12a60*/  @P3 LDG.E R9, desc[UR42][R10.64] ;  /* 0x0000002a0a093981 */ /* 0x0000a2000c1e1900 */
[----:B------:R-:W-:-:S03]  /*12a70*/  UISETP.NE.U32.AND UP0, UPT, UR4, URZ, UPT ;  /* 0x0000003f0400728c */ /* 0x000fc6000bf05070 */
[----:B------:R-:W-:Y:S01]  /*12a80*/  ULDC UR4, c[0x0][0x424] ;  /* 0x0001090000047ab9 */ /* 0x000fe20000000800 */
[----:B------:R-:W-:-:S03]  /*12a90*/  UISETP.NE.AND.EX UP0, UPT, UR5, URZ, UPT, UP0 ;  /* 0x0000003f0500728c */ /* 0x000fc6000bf05300 */
[----:B------:R-:W-:Y:S01]  /*12aa0*/  ULDC UR5, c[0x0][0x2f0] ;  /* 0x0000bc0000057ab9 */ /* 0x000fe20000000800 */
[----:B------:R-:W-:-:S04]  /*12ab0*/  USEL UR4, UR4, 0x1, UP0 ;  /* 0x0000000104047887 */ /* 0x000fc80008000000 */
[----:B------:R-:W-:-:S03]  /*12ac0*/  UIMAD UR4, UR4, UR5, URZ ;  /* 0x00000005040472a4 */ /* 0x000fc6000f8e023f */
[----:B------:R-:W-:Y:S02]  /*12ad0*/  ULDC UR5, c[0x0][0x348] ;  /* 0x0000d20000057ab9 */ /* 0x000fe40000000800 */
[----:B0-----:R-:W-:Y:S01]  /*12ae0*/  IMAD.U32 R11, RZ, RZ, UR5 ;  /* 0x00000005ff0b7e24 */ /* 0x001fe2000f8e00ff */
[----:B--2---:R0:W-:Y:S02]  /*12af0*/  STL [R1+0x58], R9 ;  /* 0x0000580901007387 */ /* 0x0041e40000100800 */
[----:B0-----:R-:W-:Y:S01]  /*12b00*/  IMAD.U32 R9, RZ, RZ, UR4 ;  /* 0x00000004ff097e24 */ /* 0x001fe2000f8e00ff */
[----:B------:R-:W-:Y:S06]  /*12b10*/  @P3 BRA `(.L_x_780) ;  /* 0x0000000000143947 */ /* 0x000fec0003800000 */
[----:B------:R-:W-:Y:S05]  /*12b20*/  @!P1 BRA `(.L_x_780) ;  /* 0x0000000000109947 */ /* 0x000fea0003800000 */
[----:B------:R-:W2:Y:S04]  /*12b30*/  LDG.E R10, desc[UR42][R2.64] ;  /* 0x0000002a020a7981 */ /* 0x000ea8000c1e1900 */
[----:B------:R-:W2:Y:S02]  /*12b40*/  LDG.E R2, desc[UR42][R2.64+0x4] ;  /* 0x0000042a02027981 */ /* 0x000ea4000c1e1900 */
[----:B--2---:R-:W-:-:S05]  /*12b50*/  IMAD.IADD R2, R2, 0x1, -R10 ;  /* 0x0000000102027824 */ /* 0x004fca00078e0a0a */
[----:B------:R0:W-:Y:S02]  /*12b60*/  STL [R1+0x58], R2 ;  /* 0x0000580201007387 */ /* 0x0001e40000100800 */
.L_x_780:
[----:B------:R-:W2:Y:S01]  /*12b70*/  LDL.LU R3, [R1+0x8] ;  /* 0x0000080001037983 */ /* 0x000ea20000300800 */
[----:B------:R-:W-:Y:S02]  /*12b80*/  ULDC.64 UR4, c[0x0][0xa20] ;  /* 0x0002880000047ab9 */ /* 0x000fe40000000a00 */
[----:B------:R-:W-:Y:S01]  /*12b90*/  ISETP.NE.U32.AND P1, PT, RZ, UR4, PT ;  /* 0x00000004ff007c0c */ /* 0x000fe2000bf25070 */
[----:B------:R1:W-:Y:S03]  /*12ba0*/  STL [R1+0x8], R13 ;  /* 0x0000080d01007387 */ /* 0x0003e60000100800 */
[----:B------:R-:W-:Y:S02]  /*12bb0*/  ISETP.NE.AND.EX P1, PT, RZ, UR5, PT, P1 ;  /* 0x00000005ff007c0c */ /* 0x000fe4000bf25310 */
[C---:B--2---:R-:W-:Y:S02]  /*12bc0*/  LOP3.LUT R10, R3.reuse, 0xff000000, RZ, 0xc0, !PT ;  /* 0xff000000030a7812 */ /* 0x044fe400078ec0ff */
[----:B0-----:R-:W-:-:S02]  /*12bd0*/  LOP3.LUT R2, R3, 0xff0000, RZ, 0xc0, !PT ;  /* 0x00ff000003027812 */ /* 0x001fc400078ec0ff */
[----:B------:R-:W-:Y:S02]  /*12be0*/  SHF.R.U32.HI R10, RZ, 0x8, R10 ;  /* 0x00000008ff0a7819 */ /* 0x000fe4000001160a */
[----:B------:R-:W-:Y:S02]  /*12bf0*/  LOP3.LUT R16, R3, 0xffff, RZ, 0xc0, !PT ;  /* 0x0000ffff03107812 */ /* 0x000fe400078ec0ff */
[----:B------:R-:W-:Y:S01]  /*12c00*/  LEA.HI R10, R2, R10, RZ, 0x10 ;  /* 0x0000000a020a7211 */ /* 0x000fe200078f80ff */
[----:B-----5:R-:W-:-:S05]  /*12c10*/  IMAD.IADD R2, R12, 0x1, R8 ;  /* 0x000000010c027824 */ /* 0x020fca00078e0208 */
[----:B------:R1:W-:Y:S01]  /*12c20*/  STL [R1+0x20], R2 ;  /* 0x0000200201007387 */ /* 0x0003e20000100800 */
[----:B------:R-:W-:Y:S05]  /*12c30*/  @!P1 BRA `(.L_x_781) ;  /* 0x0000000000109947 */ /* 0x000fea0003800000 */
[----:B-1----:R-:W-:-:S04]  /*12c40*/  IADD3 R2, P0, R17, UR4, RZ ;  /* 0x0000000411027c10 */ /* 0x002fc8000ff1e0ff */
[----:B------:R-:W-:-:S05]  /*12c50*/  IADD3.X R3, R14, UR5, RZ, P0, !PT ;  /* 0x000000050e037c10 */ /* 0x000fca00087fe4ff */
[----:B------:R0:W5:Y:S01]  /*12c60*/  LDG.E R9, desc[UR42][R2.64] ;  /* 0x0000002a02097981 */ /* 0x000162000c1e1900 */
[----:B------:R-:W-:Y:S05]  /*12c70*/  BRA `(.L_x_782) ;  /* 0x0000000000107947 */ /* 0x000fea0003800000 */
.L_x_781:
[----:B------:R-:W-:Y:S05]  /*12c80*/  @!P0 BRA `(.L_x_782) ;  /* 0x00000000000c8947 */ /* 0x000fea0003800000 */
[----:B------:R-:W2:Y:S04]  /*12c90*/  LDG.E R9, desc[UR42][R6.64] ;  /* 0x0000002a06097981 */ /* 0x000ea8000c1e1900 */
[----:B------:R-:W2:Y:S02]  /*12ca0*/  LDG.E R6, desc[UR42][R6.64+0x4] ;  /* 0x0000042a06067981 */ /* 0x000ea4000c1e1900 */
[----:B--2---:R-:W-:-:S07]  /*12cb0*/  IMAD.IADD R9, R6, 0x1, -R9 ;  /* 0x0000000106097824 */ /* 0x004fce00078e0a09 */
.L_x_782:
[----:B01----:R-:W2:Y:S01]  /*12cc0*/  @P2 LDG.E R2, desc[UR42][R4.64] ;  /* 0x0000002a04022981 */ /* 0x003ea2000c1e1900 */
[----:B-----5:R-:W-:-:S03]  /*12cd0*/  IMAD.IADD R6, R9, 0x1, -R8 ;  /* 0x0000000109067824 */ /* 0x020fc600078e0a08 */
[----:B------:R-:W2:Y:S01]  /*12ce0*/  @P2 LDG.E R4, desc[UR42][R4.64+0x4] ;  /* 0x0000042a04042981 */ /* 0x000ea2000c1e1900 */
[----:B------:R-:W-:-:S05]  /*12cf0*/  LOP3.LUT R14, R10, 0xff, RZ, 0xc0, !PT ;  /* 0x000000ff0a0e7812 */ /* 0x000fca00078ec0ff */
[----:B------:R0:W-:Y:S01]  /*12d00*/  STL [R1+0x5c], R14 ;  /* 0x00005c0e01007387 */ /* 0x0001e20000100800 */
[----:B------:R-:W-:Y:S01]  /*12d10*/  BSSY B0, `(.L_x_783) ;  /* 0x0000029000007945 */ /* 0x000fe20003800000 */
[----:B------:R-:W-:Y:S01]  /*12d20*/  SHF.R.U32.HI R10, RZ, 0x10, R10 ;  /* 0x00000010ff0a7819 */ /* 0x000fe2000001160a */
[----:B--2---:R-:W-:-:S04]  /*12d30*/  @P2 IMAD.IADD R11, R4, 0x1, -R2 ;  /* 0x00000001040b2824 */ /* 0x004fc800078e0a02 */
[----:B------:R-:W-:-:S04]  /*12d40*/  IMAD.IADD R3, R6, 0x1, R11 ;  /* 0x0000000106037824 */ /* 0x000fc800078e020b */
[C---:B------:R-:W-:Y:S01]  /*12d50*/  VIADD R2, R3.reuse, 0x3f ;  /* 0x0000003f03027836 */ /* 0x040fe20000000000 */
[----:B------:R-:W-:-:S04]  /*12d60*/  ISETP.GE.AND P1, PT, R3, 0x1, PT ;  /* 0x000000010300780c */ /* 0x000fc80003f26270 */
[----:B------:R-:W-:-:S04]  /*12d70*/  SHF.R.S32.HI R3, RZ, 0x1f, R2 ;  /* 0x0000001fff037819 */ /* 0x000fc80000011402 */
[----:B------:R-:W-:-:S04]  /*12d80*/  LEA.HI R3, R3, R2, RZ, 0x6 ;  /* 0x0000000203037211 */ /* 0x000fc800078f30ff */
[----:B------:R-:W-:-:S05]  /*12d90*/  SHF.R.S32.HI R12, RZ, 0x6, R3 ;  /* 0x00000006ff0c7819 */ /* 0x000fca0000011403 */
[----:B------:R0:W-:Y:S01]  /*12da0*/  STL [R1+0x34], R12 ;  /* 0x0000340c01007387 */ /* 0x0001e20000100800 */
[----:B------:R-:W-:Y:S01]  /*12db0*/  IMAD.MOV.U32 R4, RZ, RZ, RZ ;  /* 0x000000ffff047224 */ /* 0x000fe200078e00ff */
[----:B------:R-:W-:Y:S06]  /*12dc0*/  @!P1 BRA `(.L_x_784) ;  /* 0x0000000000749947 */ /* 0x000fec0003800000 */
[----:B------:R-:W-:Y:S01]  /*12dd0*/  ISETP.NE.AND P0, PT, R10, RZ, PT ;  /* 0x000000ff0a00720c */ /* 0x000fe20003f05270 */
[----:B------:R-:W-:-:S03]  /*12de0*/  ULDC UR4, c[0x0][0x9f0] ;  /* 0x00027c0000047ab9 */ /* 0x000fc60000000800 */
[----:B------:R-:W-:-:S04]  /*12df0*/  SEL R2, R10, UR4, P0 ;  /* 0x000000040a027c07 */ /* 0x000fc80008000000 */
[----:B------:R-:W-:Y:S02]  /*12e00*/  IABS R3, R2 ;  /* 0x0000000200037213 */ /* 0x000fe40000000000 */
[----:B------:R-:W-:Y:S02]  /*12e10*/  IADD3 R7, R2, -0x1, R12 ;  /* 0xffffffff02077810 */ /* 0x000fe40007ffe00c */
[----:B------:R-:W1:Y:S08]  /*12e20*/  I2F.RP R4, R3 ;  /* 0x0000000300047306 */ /* 0x000e700000209400 */
[----:B-1----:R-:W1:Y:S02]  /*12e30*/  MUFU.RCP R4, R4 ;  /* 0x0000000400047308 */ /* 0x002e640000001000 */
[----:B-1----:R-:W-:-:S06]  /*12e40*/  VIADD R4, R4, 0xffffffe ;  /* 0x0ffffffe04047836 */ /* 0x002fcc0000000000 */
[----:B------:R1:W2:Y:S02]  /*12e50*/  F2I.FTZ.U32.TRUNC.NTZ R5, R4 ;  /* 0x0000000400057305 */ /* 0x0002a4000021f000 */
[----:B-1----:R-:W-:-:S04]  /*12e60*/  LOP3.LUT R4, R7, R2, RZ, 0x3c, !PT ;  /* 0x0000000207047212 */ /* 0x002fc800078e3cff */
[----:B------:R-:W-:Y:S01]  /*12e70*/  ISETP.GE.AND P4, PT, R4, RZ, PT ;  /* 0x000000ff0400720c */ /* 0x000fe20003f86270 */
[----:B--2---:R-:W-:-:S04]  /*12e80*/  IMAD.MOV R4, RZ, RZ, -R5 ;  /* 0x000000ffff047224 */ /* 0x004fc800078e0a05 */
[----:B------:R-:W-:Y:S02]  /*12e90*/  IMAD R8, R4, R3, RZ ;  /* 0x0000000304087224 */ /* 0x000fe400078e02ff */
[----:B------:R-:W-:-:S04]  /*12ea0*/  IMAD.MOV.U32 R4, RZ, RZ, RZ ;  /* 0x000000ffff047224 */ /* 0x000fc800078e00ff */
[----:B------:R-:W-:Y:S01]  /*12eb0*/  IMAD.HI.U32 R8, R5, R8, R4 ;  /* 0x0000000805087227 */ /* 0x000fe200078e0004 */
[----:B------:R-:W-:Y:S02]  /*12ec0*/  IABS R4, R2 ;  /* 0x0000000200047213 */ /* 0x000fe40000000000 */
[----:B------:R-:W-:-:S03]  /*12ed0*/  IABS R5, R7 ;  /* 0x0000000700057213 */ /* 0x000fc60000000000 */
[----:B------:R-:W-:-:S04]  /*12ee0*/  IMAD.MOV R4, RZ, RZ, -R4 ;  /* 0x000000ffff047224 */ /* 0x000fc800078e0a04 */
        /* <DEDUP_REMOVED lines=11> */
.L_x_784:
[----:B------:R-:W-:Y:S05]  /*12fa0*/  BSYNC B0 ;  /* 0x0000000000007941 */ /* 0x000fea0003800000 */
.L_x_783:
[-C--:B------:R-:W-:Y:S01]  /*12fb0*/  IMAD R2, R14, R4.reuse, RZ ;  /* 0x000000040e027224 */ /* 0x080fe200078e02ff */
[----:B------:R-:W-:Y:S03]  /*12fc0*/  BSSY B0, `(.L_x_785) ;  /* 0x00001b8000007945 */ /* 0x000fe60003800000 */
[C---:B------:R-:W-:Y:S01]  /*12fd0*/  IMAD R3, R2.reuse, 0x40, -R6 ;  /* 0x0000004002037824 */ /* 0x040fe200078e0a06 */
[----:B------:R-:W-:-:S04]  /*12fe0*/  VIADDMNMX R4, R2, R4, R12, PT ;  /* 0x0000000402047246 */ /* 0x000fc8000380010c */
[----:B------:R-:W-:Y:S01]  /*12ff0*/  VIMNMX R3, RZ, R3, !PT ;  /* 0x00000003ff037248 */ /* 0x000fe20007fe0100 */
[----:B------:R-:W-:-:S05]  /*13000*/  IMAD R2, R4, 0x40, -R6 ;  /* 0x0000004004027824 */ /* 0x000fca00078e0a06 */
[----:B------:R-:W-:-:S04]  /*13010*/  VIMNMX R2, R2, R11, PT ;  /* 0x0000000b02027248 */ /* 0x000fc80003fe0100 */
[----:B------:R-:W-:Y:S02]  /*13020*/  ISETP.GT.AND P0, PT, R2, R3, PT ;  /* 0x000000030200720c */ /* 0x000fe40003f04270 */
[----:B------:R-:W-:-:S05]  /*13030*/  SHF.R.U32.HI R3, RZ, 0x6, R3 ;  /* 0x00000006ff037819 */ /* 0x000fca0000011603 */
[----:B------:R-:W-:-:S06]  /*13040*/  IMAD.MOV.U32 R8, RZ, RZ, R3 ;  /* 0x000000ffff087224 */ /* 0x000fcc00078e0003 */
[----:B------:R-:W-:-:S05]  /*13050*/  @P0 VIADD R2, R2, 0x3f ;  /* 0x0000003f02020836 */ /* 0x000fca0000000000 */
[----:B------:R-:W-:-:S04]  /*13060*/  @P0 SHF.R.S32.HI R4, RZ, 0x1f, R2 ;  /* 0x0000001fff040819 */ /* 0x000fc80000011402 */
[----:B------:R-:W-:-:S04]  /*13070*/  @P0 LEA.HI R2, R4, R2, RZ, 0x6 ;  /* 0x0000000204020211 */ /* 0x000fc800078f30ff */
[----:B------:R-:W-:Y:S02]  /*13080*/  @P0 SHF.R.S32.HI R8, RZ, 0x6, R2 ;  /* 0x00000006ff080819 */ /* 0x000fe40000011402 */
[----:B------:R-:W-:Y:S02]  /*13090*/  PLOP3.LUT P0, PT, PT, PT, PT, 0x80, 0x0 ;  /* 0x000000000000781c */ /* 0x000fe40003f0f070 */
[----:B------:R-:W-:-:S13]  /*130a0*/  ISETP.GT.AND P3, PT, R8, R3, PT ;  /* 0x000000030800720c */ /* 0x000fda0003f64270 */
[----:B------:R-:W-:Y:S05]  /*130b0*/  @!P3 BRA `(.L_x_786) ;  /* 0x0000001800a0b947 */ /* 0x000fea0003800000 */
[----:B------:R-:W-:Y:S01]  /*130c0*/  UMOV UR4, 0xffffffff ;  /* 0xffffffff00047882 */ /* 0x000fe20000000000 */
[----:B------:R-:W-:Y:S02]  /*130d0*/  SEL R2, R13, RZ, !P2 ;  /* 0x000000ff0d027207 */ /* 0x000fe40005000000 */
[----:B------:R-:W-:Y:S05]  /*130e0*/  BRA.DIV UR4, `(.L_x_787) ;  /* 0x00000082042c7947 */ /* 0x000fea000b800000 */
[----:B------:R-:W1:Y:S02]  /*130f0*/  S2R R4, SR_TID.X ;  /* 0x0000000000047919 */ /* 0x000e640000002100 */
[----:B-1----:R-:W-:-:S04]  /*13100*/  SHF.R.U32.HI R4, RZ, 0x5, R4 ;  /* 0x00000005ff047819 */ /* 0x002fc80000011604 */
[----:B------:R-:W-:-:S05]  /*13110*/  LOP3.LUT R4, R4, 0x3, RZ, 0xc0, !PT ;  /* 0x0000000304047812 */ /* 0x000fca00078ec0ff */
[----:B0-----:R0:W1:Y:S02]  /*13120*/  SHFL.IDX PT, R14, R4, RZ, 0x1f ;  /* 0x00001fff040e7589 */ /* 0x00106400000e0000 */
.L_x_977:
[----:B-1----:R-:W-:Y:S02]  /*13130*/  ISETP.NE.AND P0, PT, R14, RZ, PT ;  /* 0x000000ff0e00720c */ /* 0x002fe40003f05270 */
[----:B------:R-:W-:-:S11]  /*13140*/  PLOP3.LUT P6, PT, PT, PT, PT, 0x8, 0x0 ;  /* 0x000000000000781c */ /* 0x000fd60003fce170 */
[----:B------:R-:W-:Y:S05]  /*13150*/  @P0 BRA `(.L_x_788) ;  /* 0x00000000000c0947 */ /* 0x000fea0003800000 */
[----:B------:R-:W-:-:S03]  /*13160*/  UMOV UR4, 0xffffffff ;  /* 0xffffffff00047882 */ /* 0x000fc60000000000 */
[----:B------:R-:W-:Y:S05]  /*13170*/  BRA.DIV UR4, `(.L_x_789) ;  /* 0x00000082043c7947 */ /* 0x000fea000b800000 */
[----:B------:R-:W-:-:S13]  /*13180*/  ELECT P6, URZ, PT ;  /* 0x00000000003f782f */ /* 0x000fda00038c0000 */
.L_x_788:
[----:B0-----:R-:W2:Y:S01]  /*13190*/  LDL R4, [R1+0x54] ;  /* 0x0000540001047983 */ /* 0x001ea20000100800 */
[----:B------:R-:W-:Y:S01]  /*131a0*/  BSSY B1, `(.L_x_790) ;  /* 0x0000008000017945 */ /* 0x000fe20003800000 */
[----:B--2---:R-:W-:-:S05]  /*131b0*/  VIADD R4, R4, 0x1 ;  /* 0x0000000104047836 */ /* 0x004fca0000000000 */
[----:B------:R-:W-:-:S04]  /*131c0*/  LEA.HI R5, R4, R4, RZ, 0x1 ;  /* 0x0000000404057211 */ /* 0x000fc800078f08ff */
[----:B------:R-:W-:-:S05]  /*131d0*/  LOP3.LUT R5, R5, 0xfffffffe, RZ, 0xc0, !PT ;  /* 0xfffffffe05057812 */ /* 0x000fca00078ec0ff */
[----:B------:R-:W-:-:S05]  /*131e0*/  IMAD.IADD R4, R4, 0x1, -R5 ;  /* 0x0000000104047824 */ /* 0x000fca00078e0a05 */
[----:B------:R-:W-:-:S04]  /*131f0*/  SHF.L.U32 R4, R4, 0x1f, RZ ;  /* 0x0000001f04047819 */ /* 0x000fc800000006ff */
[----:B------:R-:W0:Y:S02]  /*13200*/  SYNCS.PHASECHK.TRANS64.TRYWAIT P0, [R18+URZ+0x28c20], R4 ;  /* 0x028c2004120075a7 */ /* 0x000e24000800017f */
[----:B0-----:R-:W-:Y:S05]  /*13210*/  @!P0 BRA `(.L_x_791) ;  /* 0x0000008000348947 */ /* 0x001fea0003800000 */
.L_x_980:
[----:B------:R-:W-:Y:S05]  /*13220*/  BSYNC B1 ;  /* 0x0000000000017941 */ /* 0x000fea0003800000 */
.L_x_790:
[----:B------:R-:W-:Y:S04]  /*13230*/  BSSY B1, `(.L_x_792) ;  /* 0x00000bb000017945 */ /* 0x000fe80003800000 */
[----:B------:R-:W-:Y:S05]  /*13240*/  @!P6 BRA `(.L_x_793) ;  /* 0x0000000800e4e947 */ /* 0x000fea0003800000 */
[----:B------:R-:W2:Y:S04]  /*13250*/  LDL R5, [R1+0x10] ;  /* 0x0000100001057983 */ /* 0x000ea80000100800 */
[----:B------:R-:W3:Y:S01]  /*13260*/  LDL R7, [R1+0x18] ;  /* 0x0000180001077983 */ /* 0x000ee20000100800 */
[----:B------:R-:W-:Y:S01]  /*13270*/  BSSY B2, `(.L_x_794) ;  /* 0x0000008000027945 */ /* 0x000fe20003800000 */
[----:B------:R-:W1:Y:S02]  /*13280*/  S2R R6, SR_TID.X ;  /* 0x0000000000067919 */ /* 0x000e640000002100 */
[----:B-1----:R-:W-:-:S04]  /*13290*/  LOP3.LUT R6, R6, 0x7f, RZ, 0xc0, !PT ;  /* 0x0000007f06067812 */ /* 0x002fc800078ec0ff */
[----:B------:R-:W-:Y:S01]  /*132a0*/  ISETP.NE.AND P2, PT, R6, RZ, PT ;  /* 0x000000ff0600720c */ /* 0x000fe20003f45270 */
[----:B--2---:R-:W-:Y:S01]  /*132b0*/  IMAD R5, R5, 0x8, R18 ;  /* 0x0000000805057824 */ /* 0x004fe200078e0212 */
[----:B---3--:R-:W-:-:S04]  /*132c0*/  SHF.L.U32 R9, R7, 0x1f, RZ ;  /* 0x0000001f07097819 */ /* 0x008fc800000006ff */
[----:B------:R-:W1:Y:S02]  /*132d0*/  SYNCS.PHASECHK.TRANS64.TRYWAIT P0, [R5+URZ+0x28ca0], R9 ;  /* 0x028ca009050075a7 */ /* 0x000e64000800017f */
[----:B-1----:R-:W-:Y:S05]  /*132e0*/  @!P0 BRA `(.L_x_795) ;  /* 0x0000008000148947 */ /* 0x002fea0003800000 */
.L_x_981:
[----:B------:R-:W-:Y:S05]  /*132f0*/  BSYNC B2 ;  /* 0x0000000000027941 */ /* 0x000fea0003800000 */
.L_x_794:
[----:B------:R-:W-:Y:S04]  /*13300*/  BSSY B2, `(.L_x_796) ;  /* 0x0000009000027945 */ /* 0x000fe80003800000 */
[----:B------:R-:W-:Y:S05]  /*13310*/  @P2 BRA `(.L_x_797) ;  /* 0x00000000001c2947 */ /* 0x000fea0003800000 */
[----:B------:R-:W2:Y:S01]  /*13320*/  S2R R6, SR_TID.X ;  /* 0x0000000000067919 */ /* 0x000ea20000002100 */
[----:B0-----:R-:W-:-:S04]  /*13330*/  IMAD.MOV.U32 R4, RZ, RZ, 0x2000 ;  /* 0x00002000ff047424 */ /* 0x001fc800078e00ff */
[----:B------:R3:W-:Y:S01]  /*13340*/  SYNCS.ARRIVE.TRANS64 RZ, [R5+URZ+0x28c90], R4 ;  /* 0x028c900405ff79a7 */ /* 0x0007e2000800003f */
[----:B--2---:R-:W-:-:S04]  /*13350*/  LOP3.LUT R6, R6, 0x1f, RZ, 0xc0, !PT ;  /* 0x0000001f06067812 */ /* 0x004fc800078ec0ff */
[----:B------:R-:W-:-:S13]  /*13360*/  ISETP.NE.AND P0, PT, R6, RZ, PT ;  /* 0x000000ff0600720c */ /* 0x000fda0003f05270 */
[----:B---3--:R-:W-:Y:S05]  /*13370*/  @!P0 BRA `(.L_x_797) ;  /* 0x0000000000048947 */ /* 0x008fea0003800000 */
[----:B------:R-:W-:Y:S01]  /*13380*/  BPT.TRAP 0x1 ;  /* 0x000000040000795c */ /* 0x000fe20000300000 */
.L_x_797:
[----:B------:R-:W-:Y:S05]  /*13390*/  BSYNC B2 ;  /* 0x0000000000027941 */ /* 0x000fea0003800000 */
.L_x_796:
[----:B------:R-:W2:Y:S01]  /*133a0*/  LDL R6, [R1+0x10] ;  /* 0x0000100001067983 */ /* 0x000ea20000100800 */
[----:B------:R-:W-:Y:S01]  /*133b0*/  IMAD.MOV.U32 R11, RZ, RZ, RZ ;  /* 0x000000ffff0b7224 */ /* 0x000fe200078e00ff */
[----:B------:R-:W-:Y:S01]  /*133c0*/  UIADD3 UR4, UP0, UR40, 0x570, URZ ;  /* 0x0000057028047890 */ /* 0x000fe2000ff1e03f */
[----:B0-----:R-:W-:Y:S01]  /*133d0*/  IMAD R4, R8, 0x40, R0 ;  /* 0x0000004008047824 */ /* 0x001fe200078e0200 */
[----:B------:R-:W-:Y:S01]  /*133e0*/  PLOP3.LUT P0, PT, PT, PT, PT, 0x80, 0x0 ;  /* 0x000000000000781c */ /* 0x000fe20003f0f070 */
[----:B------:R-:W-:Y:S01]  /*133f0*/  VIADD R7, R5, 0x28c90 ;  /* 0x00028c9005077836 */ /* 0x000fe20000000000 */
[----:B------:R-:W-:Y:S01]  /*13400*/  R2UR UR10, R11 ;  /* 0x000000000b0a72ca */ /* 0x000fe200000e0000 */
[----:B------:R-:W-:Y:S01]  /*13410*/  VIADD R4, R4, 0xffffffc0 ;  /* 0xffffffc004047836 */ /* 0x000fe20000000000 */
[----:B------:R-:W-:Y:S01]  /*13420*/  UIADD3.X UR5, URZ, UR41, URZ, UP0, !UPT ;  /* 0x000000293f057290 */ /* 0x000fe200087fe43f */
[----:B------:R-:W-:Y:S01]  /*13430*/  UMOV UR6, 0x0 ;  /* 0x0000000000067882 */ /* 0x000fe20000000000 */
[----:B------:R-:W-:Y:S01]  /*13440*/  UMOV UR7, 0x12f00000 ;  /* 0x12f0000000077882 */ /* 0x000fe20000000000 */
[----:B--2---:R-:W-:-:S04]  /*13450*/  IMAD R6, R6, 0x2000, R18 ;  /* 0x0000200006067824 */ /* 0x004fc800078e0212 */
[----:B------:R-:W-:-:S07]  /*13460*/  VIADD R6, R6, 0x22400 ;  /* 0x0002240006067836 */ /* 0x000fce0000000000 */
.L_x_798:
        /* <DEDUP_REMOVED lines=13> */
.L_x_982:
[----:B------:R-:W-:Y:S05]  /*13540*/  BSYNC B2 ;  /* 0x0000000000027941 */ /* 0x000fea0003800000 */
.L_x_799:
[----:B------:R-:W-:Y:S01]  /*13550*/  BSSY B2, `(.L_x_801) ;  /* 0x000000b000027945 */ /* 0x000fe20003800000 */
[----:B------:R-:W-:Y:S02]  /*13560*/  IMAD.MOV.U32 R12, RZ, RZ, 0x0 ;  /* 0x00000000ff0c7424 */ /* 0x000fe400078e00ff */
[----:B------:R-:W-:Y:S01]  /*13570*/  IMAD.MOV.U32 R13, RZ, RZ, 0x12f00000 ;  /* 0x12f00000ff0d7424 */ /* 0x000fe200078e00ff */
[----:B------:R-:W-:Y:S06]  /*13580*/  @P2 BRA `(.L_x_802) ;  /* 0x00000000001c2947 */ /* 0x000fec0003800000 */
[----:B------:R-:W2:Y:S01]  /*13590*/  S2R R7, SR_TID.X ;  /* 0x0000000000077919 */ /* 0x000ea20000002100 */
[----:B------:R-:W-:-:S04]  /*135a0*/  IMAD.MOV.U32 R6, RZ, RZ, 0x10000 ;  /* 0x00010000ff067424 */ /* 0x000fc800078e00ff */
[----:B------:R3:W-:Y:S01]  /*135b0*/  SYNCS.ARRIVE.TRANS64 RZ, [R5+URZ+0x28cb0], R6 ;  /* 0x028cb00605ff79a7 */ /* 0x0007e2000800003f */
[----:B--2---:R-:W-:-:S04]  /*135c0*/  LOP3.LUT R7, R7, 0x1f, RZ, 0xc0, !PT ;  /* 0x0000001f07077812 */ /* 0x004fc800078ec0ff */
[----:B------:R-:W-:-:S13]  /*135d0*/  ISETP.NE.AND P0, PT, R7, RZ, PT ;  /* 0x000000ff0700720c */ /* 0x000fda0003f05270 */
[----:B---3--:R-:W-:Y:S05]  /*135e0*/  @!P0 BRA `(.L_x_802) ;  /* 0x0000000000048947 */ /* 0x008fea0003800000 */
[----:B------:R-:W-:Y:S01]  /*135f0*/  BPT.TRAP 0x1 ;  /* 0x000000040000795c */ /* 0x000fe20000300000 */
.L_x_802:
[----:B------:R-:W-:Y:S05]  /*13600*/  BSYNC B2 ;  /* 0x0000000000027941 */ /* 0x000fea0003800000 */
.L_x_801:
[----:B------:R-:W2:Y:S01]  /*13610*/  LDL R6, [R1+0x10] ;  /* 0x0000100001067983 */ /* 0x000ea20000100800 */
[----:B------:R-:W-:Y:S01]  /*13620*/  R2UR UR10, R11 ;  /* 0x000000000b0a72ca */ /* 0x000fe200000e0000 */
[----:B------:R-:W-:Y:S01]  /*13630*/  UIADD3 UR4, UP0, UR40, 0x670, URZ ;  /* 0x0000067028047890 */ /* 0x000fe2000ff1e03f */
[----:B------:R-:W-:Y:S01]  /*13640*/  R2UR UR6, R12 ;  /* 0x000000000c0672ca */ /* 0x000fe200000e0000 */
[----:B01----:R-:W-:Y:S01]  /*13650*/  VIADD R5, R5, 0x28cb0 ;  /* 0x00028cb005057836 */ /* 0x003fe20000000000 */
[----:B------:R-:W-:Y:S01]  /*13660*/  R2UR UR7, R13 ;  /* 0x000000000d0772ca */ /* 0x000fe200000e0000 */
[----:B------:R-:W-:Y:S01]  /*13670*/  UIADD3.X UR5, URZ, UR41, URZ, UP0, !UPT ;  /* 0x000000293f057290 */ /* 0x000fe200087fe43f */
[----:B------:R-:W-:Y:S01]  /*13680*/  PLOP3.LUT P0, PT, PT, PT, PT, 0x80, 0x0 ;  /* 0x000000000000781c */ /* 0x000fe20003f0f070 */
[----:B--2---:R-:W-:-:S04]  /*13690*/  IMAD R6, R6, 0x10000, R18 ;  /* 0x0001000006067824 */ /* 0x004fc800078e0212 */
[----:B------:R-:W-:-:S08]  /*136a0*/  VIADD R7, R6, 0x400 ;  /* 0x0000040006077836 */ /* 0x000fd00000000000 */
.L_x_803:
        /* <DEDUP_REMOVED lines=15> */
.L_x_804:
        /* <DEDUP_REMOVED lines=15> */
.L_x_805:
        /* <DEDUP_REMOVED lines=15> */
.L_x_806:
        /* <DEDUP_REMOVED lines=15> */
.L_x_807:
        /* <DEDUP_REMOVED lines=15> */
.L_x_808:
        /* <DEDUP_REMOVED lines=15> */
.L_x_809:
        /* <DEDUP_REMOVED lines=15> */
.L_x_810:
        /* <DEDUP_REMOVED lines=10> */
.L_x_793:
[----:B------:R-:W-:Y:S05]  /*13de0*/  BSYNC B1 ;  /* 0x0000000000017941 */ /* 0x000fea0003800000 */
.L_x_792:
[----:B------:R-:W2:Y:S04]  /*13df0*/  LDL.LU R9, [R1+0x10] ;  /* 0x0000100001097983 */ /* 0x000ea80000300800 */
[----:B------:R-:W3:Y:S01]  /*13e00*/  LDL.LU R7, [R1+0x18] ;  /* 0x0000180001077983 */ /* 0x000ee20000300800 */
[----:B0-----:R-:W-:Y:S01]  /*13e10*/  VIADD R4, R8, 0xfffffffe ;  /* 0xfffffffe08047836 */ /* 0x001fe20000000000 */
[----:B------:R-:W-:-:S04]  /*13e20*/  PLOP3.LUT P0, PT, PT, PT, PT, 0x8, 0x0 ;  /* 0x000000000000781c */ /* 0x000fc80003f0e170 */
[----:B------:R-:W-:Y:S01]  /*13e30*/  ISETP.GE.AND P3, PT, R4, R3, PT ;  /* 0x000000030400720c */ /* 0x000fe20003f66270 */
[----:B--2---:R-:W-:-:S05]  /*13e40*/  VIADD R5, R9, 0x1 ;  /* 0x0000000109057836 */ /* 0x004fca0000000000 */
[----:B------:R-:W-:-:S04]  /*13e50*/  ISETP.NE.AND P2, PT, R5, 0x2, PT ;  /* 0x000000020500780c */ /* 0x000fc80003f45270 */
[----:B------:R-:W-:Y:S02]  /*13e60*/  SEL R6, RZ, 0x1, P2 ;  /* 0x00000001ff067807 */ /* 0x000fe40001000000 */
[----:B------:R-:W-:Y:S02]  /*13e70*/  SEL R5, R5, RZ, P2 ;  /* 0x000000ff05057207 */ /* 0x000fe40001000000 */
[----:B---3--:R-:W-:-:S03]  /*13e80*/  LOP3.LUT R7, R7, R6, RZ, 0x3c, !PT ;  /* 0x0000000607077212 */ /* 0x008fc600078e3cff */
[----:B------:R1:W-:Y:S04]  /*13e90*/  STL [R1+0x10], R5 ;  /* 0x0000100501007387 */ /* 0x0003e80000100800 */
[----:B------:R1:W-:Y:S01]  /*13ea0*/  STL [R1+0x18], R7 ;  /* 0x0000180701007387 */ /* 0x0003e20000100800 */
[----:B------:R-:W-:Y:S05]  /*13eb0*/  @!P3 BRA `(.L_x_786) ;  /* 0x0000000c0020b947 */ /* 0x000fea0003800000 */
.L_x_830:
[----:B------:R-:W-:Y:S05]  /*13ec0*/  YIELD ;  /* 0x0000000000007946 */ /* 0x000fea0003800000 */
[----:B------:R-:W-:Y:S04]  /*13ed0*/  BSSY B1, `(.L_x_811) ;  /* 0x00000ba000017945 */ /* 0x000fe80003800000 */
[----:B--2---:R-:W-:Y:S05]  /*13ee0*/  @!P6 BRA `(.L_x_812) ;  /* 0x0000000800e0e947 */ /* 0x004fea0003800000 */
[----:B-1----:R-:W2:Y:S04]  /*13ef0*/  LDL R5, [R1+0x10] ;  /* 0x0000100001057983 */ /* 0x002ea80000100800 */
[----:B------:R-:W3:Y:S01]  /*13f00*/  LDL R6, [R1+0x18] ;  /* 0x0000180001067983 */ /* 0x000ee20000100800 */
[----:B------:R-:W-:Y:S01]  /*13f10*/  BSSY B2, `(.L_x_813) ;  /* 0x0000008000027945 */ /* 0x000fe20003800000 */
[----:B------:R-:W0:Y:S02]  /*13f20*/  S2R R7, SR_TID.X ;  /* 0x0000000000077919 */ /* 0x000e240000002100 */
[----:B0-----:R-:W-:-:S04]  /*13f30*/  LOP3.LUT R7, R7, 0x7f, RZ, 0xc0, !PT ;  /* 0x0000007f07077812 */ /* 0x001fc800078ec0ff */
[----:B------:R-:W-:Y:S01]  /*13f40*/  ISETP.NE.AND P3, PT, R7, RZ, PT ;  /* 0x000000ff0700720c */ /* 0x000fe20003f65270 */
[----:B--2---:R-:W-:Y:S01]  /*13f50*/  IMAD R5, R5, 0x8, R18 ;  /* 0x0000000805057824 */ /* 0x004fe200078e0212 */
[----:B---3--:R-:W-:-:S04]  /*13f60*/  SHF.L.U32 R6, R6, 0x1f, RZ ;  /* 0x0000001f06067819 */ /* 0x008fc800000006ff */
[----:B------:R-:W0:Y:S02]  /*13f70*/  SYNCS.PHASECHK.TRANS64.TRYWAIT P2, [R5+URZ+0x28ca0], R6 ;  /* 0x028ca006050075a7 */ /* 0x000e24000804017f */
[----:B0-----:R-:W-:Y:S05]  /*13f80*/  @!P2 BRA `(.L_x_814) ;  /* 0x000000740014a947 */ /* 0x001fea0003800000 */
.L_x_983:
[----:B------:R-:W-:Y:S05]  /*13f90*/  BSYNC B2 ;  /* 0x0000000000027941 */ /* 0x000fea0003800000 */
.L_x_813:
        /* <DEDUP_REMOVED lines=9> */
.L_x_816:
[----:B------:R-:W-:Y:S05]  /*14030*/  BSYNC B2 ;  /* 0x0000000000027941 */ /* 0x000fea0003800000 */
.L_x_815:
[----:B------:R-:W2:Y:S01]  /*14040*/  LDL R7, [R1+0x10] ;  /* 0x0000100001077983 */ /* 0x000ea20000100800 */
[----:B------:R-:W-:Y:S01]  /*14050*/  IMAD.MOV.U32 R11, RZ, RZ, RZ ;  /* 0x000000ffff0b7224 */ /* 0x000fe200078e00ff */
[----:B------:R-:W-:Y:S01]  /*14060*/  UIADD3 UR4, UP0, UR40, 0x570, URZ ;  /* 0x0000057028047890 */ /* 0x000fe2000ff1e03f */
[----:B------:R-:W-:Y:S01]  /*14070*/  PLOP3.LUT P2, PT, PT, PT, PT, 0x80, 0x0 ;  /* 0x000000000000781c */ /* 0x000fe20003f4f070 */
[----:B------:R-:W-:Y:S01]  /*14080*/  IMAD R8, R4, 0x40, R0 ;  /* 0x0000004004087824 */ /* 0x000fe200078e0200 */
[----:B------:R-:W-:Y:S01]  /*14090*/  UMOV UR6, 0x0 ;  /* 0x0000000000067882 */ /* 0x000fe20000000000 */
[----:B------:R-:W-:Y:S01]  /*140a0*/  R2UR UR10, R11 ;  /* 0x000000000b0a72ca */ /* 0x000fe200000e0000 */
[----:B------:R-:W-:Y:S01]  /*140b0*/  VIADD R9, R5, 0x28c90 ;  /* 0x00028c9005097836 */ /* 0x000fe20000000000 */
[----:B------:R-:W-:Y:S01]  /*140c0*/  UIADD3.X UR5, URZ, UR41, URZ, UP0, !UPT ;  /* 0x000000293f057290 */ /* 0x000fe200087fe43f */
[----:B------:R-:W-:Y:S01]  /*140d0*/  UMOV UR7, 0x12f00000 ;  /* 0x12f0000000077882 */ /* 0x000fe20000000000 */
[----:B--2---:R-:W-:-:S04]  /*140e0*/  IMAD R7, R7, 0x2000, R18 ;  /* 0x0000200007077824 */ /* 0x004fc800078e0212 */
[----:B------:R-:W-:-:S07]  /*140f0*/  VIADD R7, R7, 0x22400 ;  /* 0x0002240007077836 */ /* 0x000fce0000000000 */
.L_x_817:
        /* <DEDUP_REMOVED lines=13> */
.L_x_984:
[----:B------:R-:W-:Y:S05]  /*141d0*/  BSYNC B2 ;  /* 0x0000000000027941 */ /* 0x000fea0003800000 */
.L_x_818:
[----:B------:R-:W-:Y:S01]  /*141e0*/  BSSY B2, `(.L_x_820) ;  /* 0x000000b000027945 */ /* 0x000fe20003800000 */
[----:B------:R-:W-:Y:S02]  /*141f0*/  IMAD.MOV.U32 R12, RZ, RZ, 0x0 ;  /* 0x00000000ff0c7424 */ /* 0x000fe400078e00ff */
[----:B------:R-:W-:Y:S01]  /*14200*/  IMAD.MOV.U32 R13, RZ, RZ, 0x12f00000 ;  /* 0x12f00000ff0d7424 */ /* 0x000fe200078e00ff */
[----:B------:R-:W-:Y:S06]  /*14210*/  @P3 BRA `(.L_x_821) ;  /* 0x00000000001c3947 */ /* 0x000fec0003800000 */
[----:B------:R-:W2:Y:S01]  /*14220*/  S2R R7, SR_TID.X ;  /* 0x0000000000077919 */ /* 0x000ea20000002100 */
[----:B01----:R-:W-:-:S04]  /*14230*/  IMAD.MOV.U32 R6, RZ, RZ, 0x10000 ;  /* 0x00010000ff067424 */ /* 0x003fc800078e00ff */
[----:B------:R3:W-:Y:S01]  /*14240*/  SYNCS.ARRIVE.TRANS64 RZ, [R5+URZ+0x28cb0], R6 ;  /* 0x028cb00605ff79a7 */ /* 0x0007e2000800003f */
[----:B--2---:R-:W-:-:S04]  /*14250*/  LOP3.LUT R7, R7, 0x1f, RZ, 0xc0, !PT ;  /* 0x0000001f07077812 */ /* 0x004fc800078ec0ff */
[----:B------:R-:W-:-:S13]  /*14260*/  ISETP.NE.AND P2, PT, R7, RZ, PT ;  /* 0x000000ff0700720c */ /* 0x000fda0003f45270 */
[----:B---3--:R-:W-:Y:S05]  /*14270*/  @!P2 BRA `(.L_x_821) ;  /* 0x000000000004a947 */ /* 0x008fea0003800000 */
[----:B------:R-:W-:Y:S01]  /*14280*/  BPT.TRAP 0x1 ;  /* 0x000000040000795c */ /* 0x000fe20000300000 */
.L_x_821:
[----:B------:R-:W-:Y:S05]  /*14290*/  BSYNC B2 ;  /* 0x0000000000027941 */ /* 0x000fea0003800000 */
.L_x_820:
[----:B01----:R-:W2:Y:S01]  /*142a0*/  LDL R6, [R1+0x10] ;  /* 0x0000100001067983 */ /* 0x003ea20000100800 */
[----:B------:R-:W-:Y:S01]  /*142b0*/  R2UR UR10, R11 ;  /* 0x000000000b0a72ca */ /* 0x000fe200000e0000 */
[----:B------:R-:W-:Y:S01]  /*142c0*/  UIADD3 UR4, UP0, UR40, 0x670, URZ ;  /* 0x0000067028047890 */ /* 0x000fe2000ff1e03f */
[----:B------:R-:W-:Y:S01]  /*142d0*/  R2UR UR6, R12 ;  /* 0x000000000c0672ca */ /* 0x000fe200000e0000 */
[----:B------:R-:W-:Y:S01]  /*142e0*/  VIADD R5, R5, 0x28cb0 ;  /* 0x00028cb005057836 */ /* 0x000fe20000000000 */
[----:B------:R-:W-:Y:S01]  /*142f0*/  R2UR UR7, R13 ;  /* 0x000000000d0772ca */ /* 0x000fe200000e0000 */
[----:B------:R-:W-:Y:S01]  /*14300*/  UIADD3.X UR5, URZ, UR41, URZ, UP0, !UPT ;  /* 0x000000293f057290 */ /* 0x000fe200087fe43f */
[----:B------:R-:W-:Y:S01]  /*14310*/  PLOP3.LUT P2, PT, PT, PT, PT, 0x80, 0x0 ;  /* 0x000000000000781c */ /* 0x000fe20003f4f070 */
[----:B--2---:R-:W-:-:S04]  /*14320*/  IMAD R6, R6, 0x10000, R18 ;  /* 0x0001000006067824 */ /* 0x004fc800078e0212 */
[----:B------:R-:W-:-:S08]  /*14330*/  VIADD R7, R6, 0x400 ;  /* 0x0000040006077836 */ /* 0x000fd00000000000 */
.L_x_822:
        /* <DEDUP_REMOVED lines=15> */
.L_x_823:
        /* <DEDUP_REMOVED lines=15> */
.L_x_824:
        /* <DEDUP_REMOVED lines=15> */
.L_x_825:
        /* <DEDUP_REMOVED lines=15> */
.L_x_826:
        /* <DEDUP_REMOVED lines=15> */
.L_x_827:
        /* <DEDUP_REMOVED lines=15> */
.L_x_828:
        /* <DEDUP_REMOVED lines=15> */
.L_x_829:
        /* <DEDUP_REMOVED lines=10> */
.L_x_812:
[----:B------:R-:W-:Y:S05]  /*14a70*/  BSYNC B1 ;  /* 0x0000000000017941 */ /* 0x000fea0003800000 */
.L_x_811:
[----:B------:R-:W2:Y:S04]  /*14a80*/  LDL.LU R9, [R1+0x10] ;  /* 0x0000100001097983 */ /* 0x000ea80000300800 */
[----:B-1----:R-:W3:Y:S01]  /*14a90*/  LDL.LU R7, [R1+0x18] ;  /* 0x0000180001077983 */ /* 0x002ee20000300800 */
[C---:B------:R-:W-:Y:S01]  /*14aa0*/  ISETP.GT.AND P3, PT, R4.reuse, R3, PT ;  /* 0x000000030400720c */ /* 0x040fe20003f64270 */
[----:B------:R-:W-:Y:S02]  /*14ab0*/  VIADD R4, R4, 0xffffffff ;  /* 0xffffffff04047836 */ /* 0x000fe40000000000 */
[----:B--2---:R-:W-:-:S05]  /*14ac0*/  VIADD R5, R9, 0x1 ;  /* 0x0000000109057836 */ /* 0x004fca0000000000 */
[----:B------:R-:W-:-:S04]  /*14ad0*/  ISETP.NE.AND P2, PT, R5, 0x2, PT ;  /* 0x000000020500780c */ /* 0x000fc80003f45270 */
[----:B------:R-:W-:Y:S02]  /*14ae0*/  SEL R6, RZ, 0x1, P2 ;  /* 0x00000001ff067807 */ /* 0x000fe40001000000 */
[----:B------:R-:W-:Y:S02]  /*14af0*/  SEL R5, R5, RZ, P2 ;  /* 0x000000ff05057207 */ /* 0x000fe40001000000 */
[----:B---3--:R-:W-:-:S05]  /*14b00*/  LOP3.LUT R7, R7, R6, RZ, 0x3c, !PT ;  /* 0x0000000607077212 */ /* 0x008fca00078e3cff */
[----:B------:R2:W-:Y:S04]  /*14b10*/  STL [R1+0x18], R7 ;  /* 0x0000180701007387 */ /* 0x0005e80000100800 */
[----:B------:R2:W-:Y:S01]  /*14b20*/  STL [R1+0x10], R5 ;  /* 0x0000100501007387 */ /* 0x0005e20000100800 */
[----:B------:R-:W-:Y:S05]  /*14b30*/  @P3 BRA `(.L_x_830) ;  /* 0xfffffff000e03947 */ /* 0x000fea000383ffff */
.L_x_786:
[----:B------:R-:W-:Y:S05]  /*14b40*/  BSYNC B0 ;  /* 0x0000000000007941 */ /* 0x000fea0003800000 */
.L_x_785:
[----:B-12---:R1:W5:Y:S01]  /*14b50*/  LDL R7, [R1+0x34] ;  /* 0x0000340001077983 */ /* 0x0063620000100800 */
[----:B------:R-:W-:Y:S05]  /*14b60*/  @!P0 WARPSYNC.ALL ;  /* 0x0000000000008948 */ /* 0x000fea0003800000 */
[----:B------:R1:W-:Y:S01]  /*14b70*/  STL [R1+0x3c], RZ ;  /* 0x00003cff01007387 */ /* 0x0003e20000100800 */
[----:B------:R-:W-:Y:S01]  /*14b80*/  BSSY B0, `(.L_x_831) ;  /* 0x0000020000007945 */ /* 0x000fe20003800000 */
[----:B------:R-:W-:Y:S06]  /*14b90*/  @!P0 BAR.SYNC.DEFER_BLOCKING 0xc, 0x180 ;  /* 0x0306000000008b1d */ /* 0x000fec0000010000 */
[----:B-1----:R-:W-:Y:S05]  /*14ba0*/  @!P1 BRA `(.L_x_832) ;  /* 0x0000000000749947 */ /* 0x002fea0003800000 */
        /* <DEDUP_REMOVED lines=10> */
[----:B------:R-:W-:Y:S01]  /*14c50*/  IMAD.HI.U32 R6, R3, R4, R2 ;  /* 0x0000000403067227 */ /* 0x000fe200078e0002 */
[----:B------:R-:W-:Y:S02]  /*14c60*/  IABS R2, R10 ;  /* 0x0000000a00027213 */ /* 0x000fe40000000000 */
[----:B-----5:R-:W-:-:S03]  /*14c70*/  IADD3 R4, R7, -0x1, R10 ;  /* 0xffffffff07047810 */ /* 0x020fc60007ffe00a */
        /* <DEDUP_REMOVED lines=15> */
[----:B------:R1:W-:Y:S02]  /*14d70*/  STL [R1+0x3c], R2 ;  /* 0x00003c0201007387 */ /* 0x0003e40000100800 */
.L_x_832:
[----:B------:R-:W-:Y:S05]  /*14d80*/  BSYNC B0 ;  /* 0x0000000000007941 */ /* 0x000fea0003800000 */
.L_x_831:
[----:B------:R-:W2:Y:S04]  /*14d90*/  LDL R0, [R1+0x3c] ;  /* 0x00003c0001007983 */ /* 0x000ea80000100800 */
[----:B-1----:R-:W2:Y:S01]  /*14da0*/  LDL R2, [R1+0x5c] ;  /* 0x00005c0001027983 */ /* 0x002ea20000100800 */
[----:B------:R-:W-:Y:S01]  /*14db0*/  BSSY B7, `(.L_x_833) ;  /* 0x00004b1000077945 */ /* 0x000fe20003800000 */
[----:B--2---:R-:W-:-:S05]  /*14dc0*/  IMAD R2, R2, R0, RZ ;  /* 0x0000000002027224 */ /* 0x004fca00078e02ff */
[----:B-----5:R-:W-:Y:S01]  /*14dd0*/  VIADDMNMX R0, R2, R0, R7, PT ;  /* 0x0000000002007246 */ /* 0x020fe20003800107 */
[----:B------:R1:W-:Y:S03]  /*14de0*/  STL [R1+0x24], R2 ;  /* 0x0000240201007387 */ /* 0x0003e60000100800 */
[----:B------:R-:W-:Y:S01]  /*14df0*/  ISETP.GT.AND P0, PT, R0, R2, PT ;  /* 0x000000020000720c */ /* 0x000fe20003f04270 */
[----:B------:R1:W-:-:S12]  /*14e00*/  STL [R1+0x38], R0 ;  /* 0x0000380001007387 */ /* 0x0003d80000100800 */
[----:B-1----:R-:W-:Y:S05]  /*14e10*/  @P0 BRA `(.L_x_834) ;  /* 0x0000000000480947 */ /* 0x002fea0003800000 */
[----:B------:R-:W1:Y:S02]  /*14e20*/  S2R R0, SR_TID.X ;  /* 0x0000000000007919 */ /* 0x000e640000002100 */
[----:B-1----:R-:W-:-:S04]  /*14e30*/  LOP3.LUT R0, R0, 0x7f, RZ, 0xc0, !PT ;  /* 0x0000007f00007812 */ /* 0x002fc800078ec0ff */
[----:B------:R-:W-:-:S13]  /*14e40*/  ISETP.NE.AND P0, PT, R0, RZ, PT ;  /* 0x000000ff0000720c */ /* 0x000fda0003f05270 */
[----:B------:R-:W-:Y:S05]  /*14e50*/  @P0 BRA `(.L_x_835) ;  /* 0x0000004800980947 */ /* 0x000fea0003800000 */
[----:B------:R-:W1:Y:S01]  /*14e60*/  S2R R5, SR_LANEID ;  /* 0x0000000000057919 */ /* 0x000e620000000000 */
[----:B------:R-:W-:Y:S01]  /*14e70*/  VOTEU.ANY UR4, UPT, PT ;  /* 0x0000000000047886 */ /* 0x000fe200038e0100 */
[----:B------:R-:W2:Y:S01]  /*14e80*/  LDC.64 R2, c[0x0][0xc60] ;  /* 0x00031800ff027b82 */ /* 0x000ea20000000a00 */
[----:B------:R-:W1:Y:S02]  /*14e90*/  FLO.U32 R0, UR4 ;  /* 0x0000000400007d00 */ /* 0x000e6400080e0000 */
[----:B-1----:R-:W-:-:S06]  /*14ea0*/  ISETP.EQ.U32.AND P0, PT, R0, R5, PT ;  /* 0x000000050000720c */ /* 0x002fcc0003f02070 */
[----:B------:R-:W2:Y:S07]  /*14eb0*/  POPC R5, UR4 ;  /* 0x0000000400057d09 */ /* 0x000eae0008000000 */
[----:B--2---:R-:W2:Y:S01]  /*14ec0*/  @P0 ATOMG.E.ADD.STRONG.GPU PT, R3, desc[UR42][R2.64], R5 ;  /* 0x00000005020309a8 */ /* 0x004ea200081ee1ea */
[----:B------:R-:W1:Y:S02]  /*14ed0*/  S2R R4, SR_LTMASK ;  /* 0x0000000000047919 */ /* 0x000e640000003900 */
[----:B-1----:R-:W-:-:S04]  /*14ee0*/  LOP3.LUT R4, R4, UR4, RZ, 0xc0, !PT ;  /* 0x0000000404047c12 */ /* 0x002fc8000f8ec0ff */
[----:B------:R-:W1:Y:S01]  /*14ef0*/  POPC R7, R4 ;  /* 0x0000000400077309 */ /* 0x000e620000000000 */
[----:B--2---:R-:W1:Y:S02]  /*14f00*/  SHFL.IDX PT, R0, R3, R0, 0x1f ;  /* 0x00001f0003007589 */ /* 0x004e6400000e0000 */
[----:B-1----:R-:W-:-:S05]  /*14f10*/  IADD3 R0, R0, UR37, R7 ;  /* 0x0000002500007c10 */ /* 0x002fca000fffe007 */
[----:B------:R1:W-:Y:S01]  /*14f20*/  STL [R1], R0 ;  /* 0x0000000001007387 */ /* 0x0003e20000100800 */
[----:B------:R-:W-:Y:S05]  /*14f30*/  BRA `(.L_x_835) ;  /* 0x0000004800607947 */ /* 0x000fea0003800000 */
.L_x_834:
        /* <DEDUP_REMOVED lines=13> */
[----:B------:R-:W-:Y:S02]  /*15010*/  IMAD.U32 R10, RZ, RZ, UR4 ;  /* 0x00000004ff0a7e24 */ /* 0x000fe4000f8e00ff */
[----:B------:R-:W-:Y:S02]  /*15020*/  IMAD.U32 R11, RZ, RZ, UR5 ;  /* 0x00000005ff0b7e24 */ /* 0x000fe4000f8e00ff */
[----:B------:R-:W-:Y:S02]  /*15030*/  IMAD.MOV.U32 R8, RZ, RZ, 0x70 ;  /* 0x00000070ff087424 */ /* 0x000fe400078e00ff */
[----:B0-----:R-:W-:Y:S02]  /*15040*/  IMAD.MOV.U32 R12, RZ, RZ, 0x1 ;  /* 0x00000001ff0c7424 */ /* 0x001fe400078e00ff */
[----:B------:R-:W-:-:S07]  /*15050*/  IMAD.MOV.U32 R13, RZ, RZ, RZ ;  /* 0x000000ffff0d7224 */ /* 0x000fce00078e00ff */
[----:B------:R-:W-:-:S07]  /*15060*/  LEPC R20, `(.L_x_837) ;  /* 0x000000001014794e */ /* 0x000fce0000000000 */
[----:B-1----:R-:W-:Y:S05]  /*15070*/  CALL.ABS.NOINC R2 ;  /* 0x0000000002007343 */ /* 0x002fea0003c00000 */
.L_x_837:
[----:B------:R-:W-:Y:S05]  /*15080*/  BSYNC B6 ;  /* 0x0000000000067941 */ /* 0x000fea0003800000 */
.L_x_836:
        /* <DEDUP_REMOVED lines=8> */
[----:B------:R1:W2:Y:S01]  /*15110*/  LDC.64 R2, c[0x4][R0] ;  /* 0x0100000000027b82 */ /* 0x0002a20000000a00 */
[----:B------:R-:W-:Y:S02]  /*15120*/  IMAD.U32 R4, RZ, RZ, UR6 ;  /* 0x00000006ff047e24 */ /* 0x000fe4000f8e00ff */
[----:B------:R-:W-:Y:S02]  /*15130*/  IMAD.U32 R5, RZ, RZ, UR7 ;  /* 0x00000007ff057e24 */ /* 0x000fe4000f8e00ff */
[----:B------:R-:W-:Y:S02]  /*15140*/  IMAD.U32 R6, RZ, RZ, UR8 ;  /* 0x00000008ff067e24 */ /* 0x000fe4000f8e00ff */
[----:B------:R-:W-:-:S02]  /*15150*/  IMAD.U32 R7, RZ, RZ, UR9 ;  /* 0x00000009ff077e24 */ /* 0x000fc4000f8e00ff */
[----:B------:R-:W-:Y:S02]  /*15160*/  IMAD.U32 R10, RZ, RZ, UR4 ;  /* 0x00000004ff0a7e24 */ /* 0x000fe4000f8e00ff */
[----:B------:R-:W-:Y:S02]  /*15170*/  IMAD.U32 R11, RZ, RZ, UR5 ;  /* 0x00000005ff0b7e24 */ /* 0x000fe4000f8e00ff */
[----:B------:R-:W-:Y:S02]  /*15180*/  IMAD.MOV.U32 R8, RZ, RZ, 0x70 ;  /* 0x00000070ff087424 */ /* 0x000fe400078e00ff */
[----:B0-----:R-:W-:Y:S02]  /*15190*/  IMAD.MOV.U32 R12, RZ, RZ, 0x1 ;  /* 0x00000001ff0c7424 */ /* 0x001fe400078e00ff */
[----:B-1----:R-:W-:-:S07]  /*151a0*/  IMAD.MOV.U32 R13, RZ, RZ, RZ ;  /* 0x000000ffff0d7224 */ /* 0x002fce00078e00ff */
[----:B------:R-:W-:-:S07]  /*151b0*/  LEPC R20, `(.L_x_840) ;  /* 0x000000001014794e */ /* 0x000fce0000000000 */
[----:B--2---:R-:W-:Y:S05]  /*151c0*/  CALL.ABS.NOINC R2 ;  /* 0x0000000002007343 */ /* 0x004fea0003c00000 */
.L_x_840:
        /* <DEDUP_REMOVED lines=16> */
.L_x_839:
[----:B------:R-:W-:Y:S05]  /*152d0*/  BSYNC B6 ;  /* 0x0000000000067941 */ /* 0x000fea0003800000 */
.L_x_838:
[----:B------:R-:W2:Y:S01]  /*152e0*/  LDL.LU R4, [R1+0x1c] ;  /* 0x00001c0001047983 */ /* 0x000ea20000300800 */
[----:B------:R-:W-:-:S03]  /*152f0*/  ULDC.64 UR4, c[0x0][0x9f8] ;  /* 0x00027e0000047ab9 */ /* 0x000fc60000000a00 */
[----:B------:R-:W3:Y:S01]  /*15300*/  LDL R7, [R1+0x8] ;  /* 0x0000080001077983 */ /* 0x000ee20000100800 */
[----:B------:R-:W-:-:S03]  /*15310*/  ISETP.NE.U32.AND P0, PT, RZ, UR4, PT ;  /* 0x00000004ff007c0c */ /* 0x000fc6000bf05070 */
[----:B------:R-:W4:Y:S01]  /*15320*/  LDL R0, [R1+0x38] ;  /* 0x0000380001007983 */ /* 0x000f220000100800 */
[----:B------:R-:W-:-:S13]  /*15330*/  ISETP.NE.AND.EX P0, PT, RZ, UR5, PT, P0 ;  /* 0x00000005ff007c0c */ /* 0x000fda000bf05300 */
[----:B------:R-:W-:-:S04]  /*15340*/  @P0 IADD3 R2, P1, R17, UR4, RZ ;  /* 0x0000000411020c10 */ /* 0x000fc8000ff3e0ff */
[----:B--2---:R-:W-:Y:S01]  /*15350*/  @P0 IADD3.X R3, R4, UR5, RZ, P1, !PT ;  /* 0x0000000504030c10 */ /* 0x004fe20008ffe4ff */
[----:B------:R-:W-:-:S04]  /*15360*/  ULDC.64 UR4, c[0x0][0xa08] ;  /* 0x0002820000047ab9 */ /* 0x000fc80000000a00 */
[----:B---3--:R1:W2:Y:S02]  /*15370*/  @P0 LDG.E R7, desc[UR42][R2.64] ;  /* 0x0000002a02070981 */ /* 0x0082a4000c1e1900 */
[----:B-1----:R-:W1:Y:S01]  /*15380*/  LDC.64 R2, c[0x0][0x418] ;  /* 0x00010600ff027b82 */ /* 0x002e620000000a00 */
[----:B----4-:R-:W-:Y:S01]  /*15390*/  VIADD R0, R0, 0xffffffff ;  /* 0xffffffff00007836 */ /* 0x010fe20000000000 */
        /* <DEDUP_REMOVED lines=11> */
[----:B0-----:R0:W1:Y:S02]  /*15450*/  SHFL.IDX PT, R14, R4, RZ, 0x1f ;  /* 0x00001fff040e7589 */ /* 0x00106400000e0000 */
.L_x_987:
[----:B0-----:R-:W2:Y:S01]  /*15460*/  LDL.LU R4, [R1+0x28] ;  /* 0x0000280001047983 */ /* 0x001ea20000300800 */
[----:B------:R-:W-:Y:S02]  /*15470*/  PLOP3.LUT P1, PT, PT, PT, PT, 0x8, 0x0 ;  /* 0x000000000000781c */ /* 0x000fe40003f2e170 */
[----:B-1----:R-:W-:Y:S01]  /*15480*/  ISETP.NE.AND P0, PT, R14, RZ, PT ;  /* 0x000000ff0e00720c */ /* 0x002fe20003f05270 */
[----:B------:R0:W-:Y:S01]  /*15490*/  STL [R1+0x30], R0 ;  /* 0x0000300001007387 */ /* 0x0001e20000100800 */
[----:B--2---:R-:W-:-:S09]  /*154a0*/  LOP3.LUT R4, R4, 0xfffffffe, RZ, 0xc0, !PT ;  /* 0xfffffffe04047812 */ /* 0x004fd200078ec0ff */
[----:B------:R-:W-:-:S05]  /*154b0*/  @P1 LOP3.LUT R4, R4, 0x1, RZ, 0xfc, !PT ;  /* 0x0000000104041812 */ /* 0x000fca00078efcff */
[----:B------:R0:W-:Y:S01]  /*154c0*/  STL [R1+0x28], R4 ;  /* 0x0000280401007387 */ /* 0x0001e20000100800 */
[----:B------:R-:W-:Y:S05]  /*154d0*/  @P0 BRA `(.L_x_842) ;  /* 0x00000004000c0947 */ /* 0x000fea0003800000 */
[----:B------:R-:W-:-:S03]  /*154e0*/  UMOV UR4, 0xffffffff ;  /* 0xffffffff00047882 */ /* 0x000fc60000000000 */
[----:B------:R-:W-:Y:S05]  /*154f0*/  BRA.DIV UR4, `(.L_x_843) ;  /* 0x0000006204147947 */ /* 0x000fea000b800000 */
[----:B------:R-:W-:-:S13]  /*15500*/  ELECT P6, URZ, PT ;  /* 0x00000000003f782f */ /* 0x000fda00038c0000 */
.L_x_990:
[----:B------:R-:W-:Y:S05]  /*15510*/  @!P6 BRA `(.L_x_842) ;  /* 0x0000000000fce947 */ /* 0x000fea0003800000 */
[----:B------:R-:W-:-:S04]  /*15520*/  ISETP.NE.U32.AND P0, PT, R2, RZ, PT ;  /* 0x000000ff0200720c */ /* 0x000fc80003f05070 */
[----:B------:R-:W-:-:S13]  /*15530*/  ISETP.NE.AND.EX P0, PT, R3, RZ, PT, P0 ;  /* 0x000000ff0300720c */ /* 0x000fda0003f05300 */
[----:B------:R-:W-:Y:S05]  /*15540*/  @!P0 BRA `(.L_x_844) ;  /* 0x0000000000508947 */ /* 0x000fea0003800000 */
[----:B------:R-:W1:Y:S01]  /*15550*/  LDC R6, c[0x0][0x43c] ;  /* 0x00010f00ff067b82 */ /* 0x000e620000000800 */
[----:B------:R-:W-:Y:S01]  /*15560*/  IMAD.MOV.U32 R9, RZ, RZ, R0 ;  /* 0x000000ffff097224 */ /* 0x000fe200078e0000 */
[----:B------:R-:W-:-:S03]  /*15570*/  ULDC.64 UR4, c[0x0][0x428] ;  /* 0x00010a0000047ab9 */ /* 0x000fc60000000a00 */
[----:B0-----:R-:W-:Y:S01]  /*15580*/  IMAD.MOV.U32 R0, RZ, RZ, R9 ;  /* 0x000000ffff007224 */ /* 0x001fe200078e0009 */
[----:B-1----:R-:W-:-:S13]  /*15590*/  ISETP.NE.AND P0, PT, R6, 0x1, PT ;  /* 0x000000010600780c */ /* 0x002fda0003f05270 */
[----:B------:R-:W0:Y:S02]  /*155a0*/  @P0 LDC.64 R4, c[0x0][0x440] ;  /* 0x00011000ff040b82 */ /* 0x000e240000000a00 */
[----:B0-----:R-:W-:-:S05]  /*155b0*/  @P0 IMAD.HI.U32 R4, R9, R4, RZ ;  /* 0x0000000409040227 */ /* 0x001fca00078e00ff */
        /* <DEDUP_REMOVED lines=13> */
.L_x_844:
[----:B-1----:R-:W2:Y:S01]  /*15690*/  LDL R2, [R1+0x14] ;  /* 0x0000140001027983 */ /* 0x002ea20000100800 */
[----:B0-----:R-:W-:Y:S01]  /*156a0*/  IMAD R0, R19, 0x8, R18 ;  /* 0x0000000813007824 */ /* 0x001fe200078e0212 */
[----:B--2---:R-:W-:-:S04]  /*156b0*/  SHF.L.U32 R2, R2, 0x1f, RZ ;  /* 0x0000001f02027819 */ /* 0x004fc800000006ff */
[----:B------:R-:W0:Y:S02]  /*156c0*/  SYNCS.PHASECHK.TRANS64.TRYWAIT P0, [R0+URZ+0x28c40], R2 ;  /* 0x028c4002000075a7 */ /* 0x000e24000800017f */
[----:B0-----:R-:W-:Y:S05]  /*156d0*/  @!P0 BRA `(.L_x_845) ;  /* 0x0000005c00bc8947 */ /* 0x001fea0003800000 */
.L_x_991:
[----:B------:R-:W1:Y:S02]  /*156e0*/  S2R R3, SR_TID.X ;  /* 0x0000000000037919 */ /* 0x000e640000002100 */
[----:B-1----:R-:W-:-:S04]  /*156f0*/  LOP3.LUT R3, R3, 0x7f, RZ, 0xc0, !PT ;  /* 0x0000007f03037812 */ /* 0x002fc800078ec0ff */
[----:B------:R-:W-:-:S13]  /*15700*/  ISETP.NE.AND P0, PT, R3, RZ, PT ;  /* 0x000000ff0300720c */ /* 0x000fda0003f05270 */
        /* <DEDUP_REMOVED lines=8> */
.L_x_846:
[----:B------:R-:W2:Y:S04]  /*15790*/  LDL R4, [R1+0x30] ;  /* 0x0000300001047983 */ /* 0x000ea80000100800 */
[----:B------:R-:W3:Y:S04]  /*157a0*/  LDL R3, [R1+0x20] ;  /* 0x0000200001037983 */ /* 0x000ee80000100800 */
[----:B0-----:R-:W4:Y:S01]  /*157b0*/  LDL.LU R2, [R1+0x28] ;  /* 0x0000280001027983 */ /* 0x001f220000300800 */
[----:B------:R-:W-:Y:S01]  /*157c0*/  R2UR UR9, R0 ;  /* 0x00000000000972ca */ /* 0x000fe200000e0000 */
[----:B------:R-:W-:Y:S01]  /*157d0*/  IMAD R0, R19, 0x2000, R18 ;  /* 0x0000200013007824 */ /* 0x000fe200078e0212 */
[----:B------:R-:W-:Y:S01]  /*157e0*/  PLOP3.LUT P0, PT, PT, PT, PT, 0x80, 0x0 ;  /* 0x000000000000781c */ /* 0x000fe20003f0f070 */
[----:B------:R-:W-:Y:S01]  /*157f0*/  UIADD3 UR6, UP0, UR40, 0x370, URZ ;  /* 0x0000037028067890 */ /* 0x000fe2000ff1e03f */
[----:B------:R-:W-:Y:S01]  /*15800*/  R2UR UR12, R16 ;  /* 0x00000000100c72ca */ /* 0x000fe200000e0000 */
[----:B------:R-:W-:Y:S01]  /*15810*/  UMOV UR5, 0x14f00000 ;  /* 0x14f0000000057882 */ /* 0x000fe20000000000 */
[----:B------:R-:W-:Y:S01]  /*15820*/  R2UR UR8, R0 ;  /* 0x00000000000872ca */ /* 0x000fe200000e0000 */
[----:B------:R-:W-:Y:S01]  /*15830*/  UIADD3.X UR7, URZ, UR41, URZ, UP0, !UPT ;  /* 0x000000293f077290 */ /* 0x000fe200087fe43f */
[----:B-----5:R-:W-:Y:S01]  /*15840*/  R2UR UR13, R17 ;  /* 0x00000000110d72ca */ /* 0x020fe200000e0000 */
[----:B------:R-:W-:-:S04]  /*15850*/  UMOV UR10, URZ ;  /* 0x0000003f000a7c82 */ /* 0x000fc80008000000 */
[----:B------:R-:W-:-:S06]  /*15860*/  UIADD3 UR9, UR9, 0x28c30, URZ ;  /* 0x00028c3009097890 */ /* 0x000fcc000fffe03f */
[----:B------:R-:W-:Y:S01]  /*15870*/  UIADD3 UR8, UR8, 0x22400, URZ ;  /* 0x0002240008087890 */ /* 0x000fe2000fffe03f */
[----:B--2---:R-:W-:Y:S02]  /*15880*/  R2UR UR11, R4 ;  /* 0x00000000040b72ca */ /* 0x004fe400000e0000 */
[----:B---3--:R-:W-:Y:S02]  /*15890*/  R2UR UR4, R3 ;  /* 0x00000000030472ca */ /* 0x008fe400000e0000 */
[----:B----4-:R-:W-:-:S04]  /*158a0*/  LOP3.LUT R2, R2, 0xfffffffe, RZ, 0xc0, !PT ;  /* 0xfffffffe02027812 */ /* 0x010fc800078ec0ff */
[----:B------:R-:W-:-:S07]  /*158b0*/  @P0 LOP3.LUT R2, R2, 0x1, RZ, 0xfc, !PT ;  /* 0x0000000102020812 */ /* 0x000fce00078efcff */
[----:B------:R-:W-:Y:S01]  /*158c0*/  ULEA UR11, UR11, UR4, 0x6 ;  /* 0x000000040b0b7291 */ /* 0x000fe2000f8e303f */
[----:B------:R1:W-:Y:S02]  /*158d0*/  STL [R1+0x28], R2 ;  /* 0x0000280201007387 */ /* 0x0003e40000100800 */
[----:B------:R-:W-:-:S06]  /*158e0*/  UMOV UR4, 0x0 ;  /* 0x0000000000047882 */ /* 0x000fcc0000000000 */
[----:B------:R1:W-:Y:S01]  /*158f0*/  UTMALDG.4D [UR8], [UR6], desc[UR4] ;  /* 0x00000408060075b4 */ /* 0x0003e20008019000 */
[----:B------:R-:W-:Y:S02]  /*15900*/  NOP ;  /* 0x0000000000007918 */ /* 0x000fe40000000000 */
.L_x_842:
[----:B------:R-:W2:Y:S04]  /*15910*/  LDL.LU R3, [R1+0x40] ;  /* 0x0000400001037983 */ /* 0x000ea80000300800 */
[----:B------:R-:W3:Y:S04]  /*15920*/  LDL.LU R5, [R1+0x2c] ;  /* 0x00002c0001057983 */ /* 0x000ee80000300800 */
[----:B0-----:R-:W4:Y:S01]  /*15930*/  LDL.LU R4, [R1+0x50] ;  /* 0x0000500001047983 */ /* 0x001f220000300800 */
[----:B------:R-:W-:Y:S05]  /*15940*/  WARPSYNC.ALL ;  /* 0x0000000000007948 */ /* 0x000fea0003800000 */
[----:B-1----:R-:W-:Y:S01]  /*15950*/  ULDC.64 UR6, c[0x0][0xa00] ;  /* 0x0002800000067ab9 */ /* 0x002fe20000000a00 */
        /* <DEDUP_REMOVED lines=8> */
[----:B---3--:R-:W-:-:S03]  /*159e0*/  SEL R5, R5, RZ, !P0 ;  /* 0x000000ff05057207 */ /* 0x008fc60004000000 */
        /* <DEDUP_REMOVED lines=10> */
[----:B0-----:R-:W-:Y:S01]  /*15a90*/  MOV R2, 0x0 ;  /* 0x0000000000027802 */ /* 0x001fe20000000f00 */
        /* <DEDUP_REMOVED lines=15> */
.L_x_848:
[----:B------:R-:W-:Y:S05]  /*15b90*/  BSYNC B6 ;  /* 0x0000000000067941 */ /* 0x000fea0003800000 */
.L_x_847:
[----:B0-----:R-:W2:Y:S01]  /*15ba0*/  LDL.LU R0, [R1+0x50] ;  /* 0x0000500001007983 */ /* 0x001ea20000300800 */
[----:B------:R-:W-:Y:S01]  /*15bb0*/  ULDC.64 UR4, c[0x0][0x2d8] ;  /* 0x0000b60000047ab9 */ /* 0x000fe20000000a00 */
[----:B------:R-:W0:Y:S01]  /*15bc0*/  LDC R7, c[0x0][0x448] ;  /* 0x00011200ff077b82 */ /* 0x000e220000000800 */
[----:B------:R-:W-:Y:S01]  /*15bd0*/  ULDC UR6, c[0x0][0x2b8] ;  /* 0x0000ae0000067ab9 */ /* 0x000fe20000000800 */
[----:B------:R-:W3:Y:S04]  /*15be0*/  LDL.LU R4, [R1+0x40] ;  /* 0x0000400001047983 */ /* 0x000ee80000300800 */
[----:B------:R-:W3:Y:S04]  /*15bf0*/  LDL.LU.64 R2, [R1+0x48] ;  /* 0x0000480001027983 */ /* 0x000ee80000300a00 */
[----:B------:R-:W4:Y:S04]  /*15c00*/  LDL.LU R5, [R1+0x2c] ;  /* 0x00002c0001057983 */ /* 0x000f280000300800 */
[----:B------:R-:W4:Y:S04]  /*15c10*/  LDL R10, [R1+0x4] ;  /* 0x00000400010a7983 */ /* 0x000f280000100800 */
[----:B------:R1:W5:Y:S01]  /*15c20*/  LDL R8, [R1+0x60] ;  /* 0x0000600001087983 */ /* 0x0003620000100800 */
[----:B0-----:R-:W-:-:S13]  /*15c30*/  ISETP.NE.AND P0, PT, R7, 0x1, PT ;  /* 0x000000010700780c */ /* 0x001fda0003f05270 */
[----:B------:R-:W0:Y:S01]  /*15c40*/  @P0 LDC R6, c[0x0][0x450] ;  /* 0x00011400ff060b82 */ /* 0x000e220000000800 */
[----:B------:R-:W1:Y:S02]  /*15c50*/  S2R R9, SR_TID.X ;  /* 0x0000000000097919 */ /* 0x000e640000002100 */
[----:B-1----:R-:W-:-:S05]  /*15c60*/  IMAD.SHL.U32 R9, R9, 0x8, RZ ;  /* 0x0000000809097824 */ /* 0x002fca00078e00ff */
[----:B------:R-:W-:Y:S01]  /*15c70*/  LOP3.LUT R9, R9, 0x38, RZ, 0xc0, !PT ;  /* 0x0000003809097812 */ /* 0x000fe200078ec0ff */
[----:B---3--:R-:W-:Y:S02]  /*15c80*/  IMAD.MOV.U32 R3, RZ, RZ, R4 ;  /* 0x000000ffff037224 */ /* 0x008fe400078e0004 */
[----:B------:R-:W1:Y:S01]  /*15c90*/  S2R R4, SR_TID.X ;  /* 0x0000000000047919 */ /* 0x000e620000002100 */
[----:B------:R-:W-:-:S04]  /*15ca0*/  IMAD.WIDE.U32 R2, R16, UR4, R2 ;  /* 0x0000000410027c25 */ /* 0x000fc8000f8e0002 */
[----:B------:R-:W-:Y:S01]  /*15cb0*/  IMAD R3, R16, UR5, R3 ;  /* 0x0000000510037c24 */ /* 0x000fe2000f8e0203 */
[----:B------:R-:W-:Y:S02]  /*15cc0*/  ULDC.64 UR4, c[0x0][0x2e0] ;  /* 0x0000b80000047ab9 */ /* 0x000fe40000000a00 */
[----:B--2---:R-:W-:Y:S02]  /*15cd0*/  IMAD R0, R0, UR4, RZ ;  /* 0x0000000400007c24 */ /* 0x004fe4000f8e02ff */
[----:B----4-:R-:W-:-:S04]  /*15ce0*/  IMAD.WIDE.U32 R2, R5, UR4, R2 ;  /* 0x0000000405027c25 */ /* 0x010fc8000f8e0002 */
[----:B------:R-:W-:Y:S01]  /*15cf0*/  IMAD R0, R5, UR5, R0 ;  /* 0x0000000505007c24 */ /* 0x000fe2000f8e0200 */
[----:B------:R-:W-:-:S03]  /*15d00*/  ULDC.64 UR4, c[0x0][0x2d0] ;  /* 0x0000b40000047ab9 */ /* 0x000fc60000000a00 */
[----:B------:R-:W-:Y:S01]  /*15d10*/  IMAD.IADD R3, R3, 0x1, R0 ;  /* 0x0000000103037824 */ /* 0x000fe200078e0200 */
[----:B-1----:R-:W-:-:S04]  /*15d20*/  LOP3.LUT R4, R4, 0x7f, RZ, 0xc0, !PT ;  /* 0x0000007f04047812 */ /* 0x002fc800078ec0ff */
[----:B------:R-:W-:Y:S02]  /*15d30*/  SHF.R.U32.HI R5, RZ, 0x3, R4 ;  /* 0x00000003ff057819 */ /* 0x000fe40000011604 */
[----:B------:R-:W1:Y:S02]  /*15d40*/  S2R R4, SR_TID.X ;  /* 0x0000000000047919 */ /* 0x000e640000002100 */
[----:B-1----:R-:W-:-:S05]  /*15d50*/  IMAD.SHL.U32 R4, R4, 0x10, RZ ;  /* 0x0000001004047824 */ /* 0x002fca00078e00ff */
[----:B------:R-:W-:Y:S02]  /*15d60*/  LOP3.LUT R4, R5, 0x70, R4, 0xf8, !PT ;  /* 0x0000007005047812 */ /* 0x000fe400078ef804 */
[----:B------:R-:W1:Y:S03]  /*15d70*/  @P0 LDC R5, c[0x0][0x44c] ;  /* 0x00011300ff050b82 */ /* 0x000e660000000800 */
[----:B------:R-:W-:-:S04]  /*15d80*/  IMAD R4, R10, 0x40, R4 ;  /* 0x000000400a047824 */ /* 0x000fc800078e0204 */
[----:B------:R-:W-:Y:S02]  /*15d90*/  IMAD.MOV.U32 R0, RZ, RZ, R4 ;  /* 0x000000ffff007224 */ /* 0x000fe400078e0004 */
[----:B-1----:R-:W-:-:S05]  /*15da0*/  @P0 IMAD.HI.U32 R5, R4, R5, RZ ;  /* 0x0000000504050227 */ /* 0x002fca00078e00ff */
[----:B0-----:R-:W-:-:S05]  /*15db0*/  @P0 SHF.R.U32.HI R0, RZ, R6, R5 ;  /* 0x00000006ff000219 */ /* 0x001fca0000011605 */
        /* <DEDUP_REMOVED lines=55> */
.L_x_1000:
        /* <DEDUP_REMOVED lines=10> */
.L_x_850:
        /* <DEDUP_REMOVED lines=18> */
.L_x_1001:
[----:B------:R-:W-:Y:S05]  /*162f0*/  BSYNC B0 ;  /* 0x0000000000007941 */ /* 0x000fea0003800000 */
.L_x_851:
[----:B------:R-:W2:Y:S01]  /*16300*/  LDL R2, [R1+0x28] ;  /* 0x0000280001027983 */ /* 0x000ea20000100800 */
[----:B------:R-:W-:Y:S01]  /*16310*/  BSSY B0, `(.L_x_853) ;  /* 0x0000096000007945 */ /* 0x000fe20003800000 */
[----:B--2---:R-:W-:-:S13]  /*16320*/  LOP3.LUT P0, RZ, R2, 0x1, RZ, 0xc0, !PT ;  /* 0x0000000102ff7812 */ /* 0x004fda000780c0ff */
        /* <DEDUP_REMOVED lines=10> */
.L_x_1002:
[----:B------:R-:W-:Y:S05]  /*163d0*/  BSYNC B1 ;  /* 0x0000000000017941 */ /* 0x000fea0003800000 */
.L_x_855:
        /* <DEDUP_REMOVED lines=9> */
.L_x_858:
[----:B------:R-:W-:Y:S05]  /*16470*/  BSYNC B1 ;  /* 0x0000000000017941 */ /* 0x000fea0003800000 */
.L_x_857:
        /* <DEDUP_REMOVED lines=12> */
.L_x_859:
        /* <DEDUP_REMOVED lines=15> */
.L_x_860:
        /* <DEDUP_REMOVED lines=15> */
.L_x_861:
        /* <DEDUP_REMOVED lines=15> */
.L_x_862:
        /* <DEDUP_REMOVED lines=15> */
.L_x_863:
        /* <DEDUP_REMOVED lines=15> */
.L_x_864:
        /* <DEDUP_REMOVED lines=15> */
.L_x_865:
        /* <DEDUP_REMOVED lines=15> */
.L_x_866:
        /* <DEDUP_REMOVED lines=10> */
.L_x_854:
[----:B------:R-:W-:Y:S05]  /*16c70*/  BSYNC B0 ;  /* 0x0000000000007941 */ /* 0x000fea0003800000 */
.L_x_853:
        /* <DEDUP_REMOVED lines=27> */
[----:B--2---:R-:W-:Y:S02]  /*16e30*/  LOP3.LUT P2, RZ, R5, 0x1, RZ, 0xc0, !PT ;  /* 0x0000000105ff7812 */ /* 0x004fe4000784c0ff */
        /* <DEDUP_REMOVED lines=26> */
.L_x_873:
[----:B------:R-:W-:Y:S01]  /*16fe0*/  IMAD R2, R19, 0x8, R18 ;  /* 0x0000000813027824 */ /* 0x000fe200078e0212 */
[----:B-1----:R-:W-:Y:S01]  /*16ff0*/  SHF.L.U32 R6, R9, 0x1f, RZ ;  /* 0x0000001f09067819 */ /* 0x002fe200000006ff */
[----:B------:R-:W1:Y:S01]  /*17000*/  S2R R3, SR_TID.X ;  /* 0x0000000000037919 */ /* 0x000e620000002100 */
[----:B------:R-:W-:Y:S02]  /*17010*/  BSSY B3, `(.L_x_874) ;  /* 0x0000005000037945 */ /* 0x000fe40003800000 */
[----:B------:R-:W2:Y:S01]  /*17020*/  SYNCS.PHASECHK.TRANS64.TRYWAIT P0, [R2+URZ+0x28c40], R6 ;  /* 0x028c4006020075a7 */ /* 0x000ea2000800017f */
[----:B-1----:R-:W-:-:S04]  /*17030*/  LOP3.LUT R3, R3, 0x7f, RZ, 0xc0, !PT ;  /* 0x0000007f03037812 */ /* 0x002fc800078ec0ff */
[----:B------:R-:W-:Y:S01]  /*17040*/  ISETP.NE.AND P1, PT, R3, RZ, PT ;  /* 0x000000ff0300720c */ /* 0x000fe20003f25270 */
[----:B--2---:R-:W-:-:S12]  /*17050*/  @!P0 BRA `(.L_x_875) ;  /* 0x0000004800e48947 */ /* 0x004fd80003800000 */
.L_x_1003:
[----:B------:R-:W-:Y:S05]  /*17060*/  BSYNC B3 ;  /* 0x0000000000037941 */ /* 0x000fea0003800000 */
.L_x_874:
        /* <DEDUP_REMOVED lines=9> */
.L_x_877:
[----:B------:R-:W-:Y:S05]  /*17100*/  BSYNC B3 ;  /* 0x0000000000037941 */ /* 0x000fea0003800000 */
.L_x_876:
        /* <DEDUP_REMOVED lines=12> */
.L_x_878:
        /* <DEDUP_REMOVED lines=13> */
.L_x_1004:
[----:B------:R-:W-:Y:S05]  /*172a0*/  BSYNC B3 ;  /* 0x0000000000037941 */ /* 0x000fea0003800000 */
.L_x_879:
        /* <DEDUP_REMOVED lines=11> */
.L_x_882:
[----:B------:R-:W-:Y:S05]  /*17360*/  BSYNC B3 ;  /* 0x0000000000037941 */ /* 0x000fea0003800000 */
.L_x_881:
        /* <DEDUP_REMOVED lines=9> */
.L_x_883:
        /* <DEDUP_REMOVED lines=15> */
.L_x_884:
        /* <DEDUP_REMOVED lines=15> */
.L_x_885:
        /* <DEDUP_REMOVED lines=15> */
.L_x_886:
        /* <DEDUP_REMOVED lines=15> */
.L_x_887:
        /* <DEDUP_REMOVED lines=15> */
.L_x_888:
        /* <DEDUP_REMOVED lines=15> */
.L_x_889:
        /* <DEDUP_REMOVED lines=15> */
.L_x_890:
        /* <DEDUP_REMOVED lines=10> */
.L_x_872:
[----:B------:R-:W-:Y:S05]  /*17b30*/  BSYNC B1 ;  /* 0x0000000000017941 */ /* 0x000fea0003800000 */
.L_x_871:
[----:B------:R-:W2:Y:S02]  /*17b40*/  LDL.LU R5, [R1+0x38] ;  /* 0x0000380001057983 */ /* 0x000ea40000300800 */
[----:B--2---:R-:W-:-:S07]  /*17b50*/  VIADD R0, R5, 0xfffffffd ;  /* 0xfffffffd05007836 */ /* 0x004fce0000000000 */
.L_x_870:
[----:B------:R-:W-:Y:S05]  /*17b60*/  BSYNC B2 ;  /* 0x0000000000027941 */ /* 0x000fea0003800000 */
.L_x_869:
[----:B------:R-:W-:Y:S01]  /*17b70*/  VIADD R8, R8, 0xfffffffe ;  /* 0xfffffffe08087836 */ /* 0x000fe20000000000 */
[----:B------:R-:W-:-:S04]  /*17b80*/  LOP3.LUT R4, RZ, R4, RZ, 0x33, !PT ;  /* 0x00000004ff047212 */ /* 0x000fc800078e33ff */
[----:B------:R-:W-:-:S13]  /*17b90*/  ISETP.NE.AND P0, PT, R8, R4, PT ;  /* 0x000000040800720c */ /* 0x000fda0003f05270 */
[----:B------:R-:W-:Y:S05]  /*17ba0*/  @!P0 BRA `(.L_x_868) ;  /* 0x0000001800d88947 */ /* 0x000fea0003800000 */
.L_x_931:
        /* <DEDUP_REMOVED lines=8> */
[----:B--2---:R-:W-:Y:S02]  /*17c30*/  LOP3.LUT P1, RZ, R3, 0x1, RZ, 0xc0, !PT ;  /* 0x0000000103ff7812 */ /* 0x004fe4000782c0ff */
[----:B---3--:R-:W-:-:S11]  /*17c40*/  LOP3.LUT R6, R2, R6, RZ, 0x3c, !PT ;  /* 0x0000000602067212 */ /* 0x008fd600078e3cff */
[----:B------:R-:W-:Y:S05]  /*17c50*/  @!P1 BRA `(.L_x_892) ;  /* 0x0000000c00349947 */ /* 0x000fea0003800000 */
[----:B------:R-:W-:Y:S01]  /*17c60*/  ULDC.64 UR4, c[0x0][0x418] ;  /* 0x0001060000047ab9 */ /* 0x000fe20000000a00 */
[----:B------:R-:W-:Y:S01]  /*17c70*/  IMAD.MOV.U32 R8, RZ, RZ, R0 ;  /* 0x000000ffff087224 */ /* 0x000fe200078e0000 */
[----:B------:R-:W-:-:S04]  /*17c80*/  ISETP.NE.U32.AND P0, PT, RZ, UR4, PT ;  /* 0x00000004ff007c0c */ /* 0x000fc8000bf05070 */
[----:B------:R-:W-:-:S13]  /*17c90*/  ISETP.NE.AND.EX P0, PT, RZ, UR5, PT, P0 ;  /* 0x00000005ff007c0c */ /* 0x000fda000bf05300 */
[----:B------:R-:W-:Y:S05]  /*17ca0*/  @!P0 BRA `(.L_x_893) ;  /* 0x00000000004c8947 */ /* 0x000fea0003800000 */
[----:B0-----:R-:W2:Y:S01]  /*17cb0*/  LDL R9, [R1+0x1c] ;  /* 0x00001c0001097983 */ /* 0x001ea20000100800 */
        /* <DEDUP_REMOVED lines=18> */
.L_x_893:
        /* <DEDUP_REMOVED lines=8> */
.L_x_1005:
[----:B------:R-:W-:Y:S05]  /*17e60*/  BSYNC B2 ;  /* 0x0000000000027941 */ /* 0x000fea0003800000 */
.L_x_894:
        /* <DEDUP_REMOVED lines=9> */
.L_x_897:
[----:B------:R-:W-:Y:S05]  /*17f00*/  BSYNC B2 ;  /* 0x0000000000027941 */ /* 0x000fea0003800000 */
.L_x_896:
        /* <DEDUP_REMOVED lines=12> */
.L_x_898:
        /* <DEDUP_REMOVED lines=13> */
.L_x_1006:
[----:B------:R-:W-:Y:S05]  /*180a0*/  BSYNC B2 ;  /* 0x0000000000027941 */ /* 0x000fea0003800000 */
.L_x_899:
[----:B------:R-:W-:Y:S01]  /*180b0*/  BSSY B2, `(.L_x_901) ;  /* 0x000000b000027945 */ /* 0x000fe20003800000 */
[----:B------:R-:W-:Y:S02]  /*180c0*/  IMAD.MOV.U32 R8, RZ, RZ, 0x0 ;  /* 0x00000000ff087424 */ /* 0x000fe400078e00ff */
[----:B0-----:R-:W-:Y:S01]  /*180d0*/  IMAD.MOV.U32 R9, RZ, RZ, 0x14f00000 ;  /* 0x14f00000ff097424 */ /* 0x001fe200078e00ff */
        /* <DEDUP_REMOVED lines=8> */
.L_x_902:
[----:B------:R-:W-:Y:S05]  /*18160*/  BSYNC B2 ;  /* 0x0000000000027941 */ /* 0x000fea0003800000 */
.L_x_901:
        /* <DEDUP_REMOVED lines=9> */
.L_x_903:
        /* <DEDUP_REMOVED lines=15> */
.L_x_904:
        /* <DEDUP_REMOVED lines=15> */
.L_x_905:
        /* <DEDUP_REMOVED lines=15> */
.L_x_906:
        /* <DEDUP_REMOVED lines=15> */
.L_x_907:
        /* <DEDUP_REMOVED lines=15> */
.L_x_908:
        /* <DEDUP_REMOVED lines=15> */
.L_x_909:
        /* <DEDUP_REMOVED lines=15> */
.L_x_910:
        /* <DEDUP_REMOVED lines=10> */
.L_x_892:
[----:B------:R-:W-:Y:S05]  /*18930*/  BSYNC B1 ;  /* 0x0000000000017941 */ /* 0x000fea0003800000 */
.L_x_891:
[----:B------:R-:W2:Y:S01]  /*18940*/  LDL R5, [R1+0x28] ;  /* 0x0000280001057983 */ /* 0x000ea20000100800 */
[----:B------:R-:W-:Y:S01]  /*18950*/  VIADD R7, R7, 0x1 ;  /* 0x0000000107077836 */ /* 0x000fe20000000000 */
[----:B------:R-:W-:Y:S04]  /*18960*/  BSSY B1, `(.L_x_911) ;  /* 0x00000d6000017945 */ /* 0x000fe80003800000 */
[----:B------:R-:W-:-:S04]  /*18970*/  ISETP.NE.AND P0, PT, R7, 0x2, PT ;  /* 0x000000020700780c */ /* 0x000fc80003f05270 */
[----:B------:R-:W-:Y:S02]  /*18980*/  SEL R2, RZ, 0x1, P0 ;  /* 0x00000001ff027807 */ /* 0x000fe40000000000 */
[----:B------:R-:W-:Y:S02]  /*18990*/  SEL R19, R7, RZ, P0 ;  /* 0x000000ff07137207 */ /* 0x000fe40000000000 */
[----:B------:R-:W-:Y:S01]  /*189a0*/  LOP3.LUT R8, R6, R2, RZ, 0x3c, !PT ;  /* 0x0000000206087212 */ /* 0x000fe200078e3cff */
[----:B------:R-:W-:-:S04]  /*189b0*/  VIADD R6, R0, 0xffffffff ;  /* 0xffffffff00067836 */ /* 0x000fc80000000000 */
[----:B------:R1:W-:Y:S01]  /*189c0*/  STL [R1+0x14], R8 ;  /* 0x0000140801007387 */ /* 0x0003e20000100800 */
[----:B--2---:R-:W-:-:S13]  /*189d0*/  LOP3.LUT P2, RZ, R5, 0x1, RZ, 0xc0, !PT ;  /* 0x0000000105ff7812 */ /* 0x004fda000784c0ff */
[----:B-1----:R-:W-:Y:S05]  /*189e0*/  @!P2 BRA `(.L_x_912) ;  /* 0x0000000c0034a947 */ /* 0x002fea0003800000 */
        /* <DEDUP_REMOVED lines=24> */
.L_x_913:
        /* <DEDUP_REMOVED lines=8> */
.L_x_1007:
[----:B------:R-:W-:Y:S05]  /*18bf0*/  BSYNC B2 ;  /* 0x0000000000027941 */ /* 0x000fea0003800000 */
.L_x_914:
        /* <DEDUP_REMOVED lines=9> */
.L_x_917:
[----:B------:R-:W-:Y:S05]  /*18c90*/  BSYNC B2 ;  /* 0x0000000000027941 */ /* 0x000fea0003800000 */
.L_x_916:
        /* <DEDUP_REMOVED lines=12> */
.L_x_918:
        /* <DEDUP_REMOVED lines=13> */
.L_x_1008:
[----:B------:R-:W-:Y:S05]  /*18e30*/  BSYNC B2 ;  /* 0x0000000000027941 */ /* 0x000fea0003800000 */
.L_x_919:
        /* <DEDUP_REMOVED lines=11> */
.L_x_922:
[----:B------:R-:W-:Y:S05]  /*18ef0*/  BSYNC B2 ;  /* 0x0000000000027941 */ /* 0x000fea0003800000 */
.L_x_921:
        /* <DEDUP_REMOVED lines=9> */
.L_x_923:
        /* <DEDUP_REMOVED lines=15> */
.L_x_924:
        /* <DEDUP_REMOVED lines=15> */
.L_x_925:
        /* <DEDUP_REMOVED lines=15> */
.L_x_926:
        /* <DEDUP_REMOVED lines=15> */
.L_x_927:
        /* <DEDUP_REMOVED lines=15> */
.L_x_928:
        /* <DEDUP_REMOVED lines=15> */
.L_x_929:
        /* <DEDUP_REMOVED lines=15> */
.L_x_930:
        /* <DEDUP_REMOVED lines=10> */
.L_x_912:
[----:B------:R-:W-:Y:S05]  /*196c0*/  BSYNC B1 ;  /* 0x0000000000017941 */ /* 0x000fea0003800000 */
.L_x_911:
[----:B------:R-:W2:Y:S01]  /*196d0*/  LDL R5, [R1+0x24] ;  /* 0x0000240001057983 */ /* 0x000ea20000100800 */
[----:B------:R-:W-:Y:S01]  /*196e0*/  VIADD R0, R0, 0xfffffffe ;  /* 0xfffffffe00007836 */ /* 0x000fe20000000000 */
[----:B--2---:R-:W-:-:S13]  /*196f0*/  ISETP.GT.AND P0, PT, R6, R5, PT ;  /* 0x000000050600720c */ /* 0x004fda0003f04270 */
[----:B------:R-:W-:Y:S05]  /*19700*/  @P0 BRA `(.L_x_931) ;  /* 0xffffffe400280947 */ /* 0x000fea000383ffff */
.L_x_868:
[----:B------:R-:W-:Y:S05]  /*19710*/  BSYNC B0 ;  /* 0x0000000000007941 */ /* 0x000fea0003800000 */
.L_x_867:
        /* <DEDUP_REMOVED lines=24> */
.L_x_933:
[----:B------:R-:W-:Y:S05]  /*198a0*/  BSYNC B0 ;  /* 0x0000000000007941 */ /* 0x000fea0003800000 */
.L_x_932:
[----:B------:R-:W-:-:S07]  /*198b0*/  SEL R19, R19, RZ, P0 ;  /* 0x000000ff13137207 */ /* 0x000fce0000000000 */
.L_x_835:
[----:B------:R-:W-:Y:S05]  /*198c0*/  BSYNC B7 ;  /* 0x0000000000077941 */ /* 0x000fea0003800000 */
.L_x_833:
[----:B-12---:R-:W2:Y:S02]  /*198d0*/  LDL R0, [R1+0x28] ;  /* 0x0000280001007983 */ /* 0x006ea40000100800 */
[----:B--2---:R-:W-:-:S13]  /*198e0*/  LOP3.LUT P0, RZ, R0, 0x2, RZ, 0xc0, !PT ;  /* 0x0000000200ff7812 */ /* 0x004fda000780c0ff */
[----:B------:R-:W-:Y:S05]  /*198f0*/  @!P0 BRA `(.L_x_934) ;  /* 0x00000000002c8947 */ /* 0x000fea0003800000 */
[----:B------:R-:W-:Y:S05]  /*19900*/  WARPSYNC.ALL ;  /* 0x0000000000007948 */ /* 0x000fea0003800000 */
[----:B------:R-:W1:Y:S08]  /*19910*/  S2UR UR5, SR_CgaCtaId ;  /* 0x00000000000579c3 */ /* 0x000e700000008800 */
[----:B------:R-:W-:Y:S06]  /*19920*/  BAR.SYNC.DEFER_BLOCKING 0x5, 0x180 ;  /* 0x0146000000007b1d */ /* 0x000fec0000010000 */
[----:B------:R-:W-:-:S02]  /*19930*/  UMOV UR4, 0x400 ;  /* 0x0000040000047882 */ /* 0x000fc40000000000 */
[----:B-1----:R-:W-:-:S06]  /*19940*/  ULEA UR4, UR5, UR4, 0x18 ;  /* 0x0000000405047291 */ /* 0x002fcc000f8ec03f */
[----:B------:R-:W-:-:S05]  /*19950*/  IMAD.U32 R18, RZ, RZ, UR4 ;  /* 0x00000004ff127e24 */ /* 0x000fca000f8e00ff */
[----:B------:R-:W1:Y:S04]  /*19960*/  LDS.128 R4, [R18+0x28cd0] ;  /* 0x028cd00012047984 */ /* 0x000e680000000c00 */
[----:B-1----:R1:W-:Y:S04]  /*19970*/  STL.64 [R1], R4 ;  /* 0x0000000401007387 */ /* 0x0023e80000100a00 */
[----:B------:R1:W-:Y:S01]  /*19980*/  STL.64 [R1+0x8], R6 ;  /* 0x0000080601007387 */ /* 0x0003e20000100a00 */
[----:B------:R-:W-:Y:S06]  /*19990*/  BAR.ARV 0x4, 0x180 ;  /* 0x0106000000007b1d */ /* 0x000fec0000002000 */
[----:B------:R-:W-:Y:S05]  /*199a0*/  BRA `(.L_x_935) ;  /* 0x0000000c00247947 */ /* 0x000fea0003800000 */
.L_x_934:
[----:B------:R-:W1:Y:S01]  /*199b0*/  S2R R16, SR_TID.X ;  /* 0x0000000000107919 */ /* 0x000e620000002100 */
[----:B------:R-:W-:Y:S01]  /*199c0*/  UMOV UR4, 0xffffffff ;  /* 0xffffffff00047882 */ /* 0x000fe20000000000 */
[----:B-1----:R-:W-:-:S04]  /*199d0*/  LOP3.LUT R16, R16, 0x1f, RZ, 0xc0, !PT ;  /* 0x0000001f10107812 */ /* 0x002fc800078ec0ff */
[----:B------:R-:W-:Y:S01]  /*199e0*/  ISETP.NE.AND P0, PT, R16, 0x1f, PT ;  /* 0x0000001f1000780c */ /* 0x000fe20003f05270 */
[----:B------:R-:W-:-:S12]  /*199f0*/  BRA.DIV UR4, `(.L_x_936) ;  /* 0x0000002204f47947 */ /* 0x000fd8000b800000 */
[----:B------:R-:W2:Y:S01]  /*19a00*/  LDL.LU R2, [R1] ;  /* 0x0000000001027983 */ /* 0x000ea20000300800 */
[----:B------:R-:W-:-:S03]  /*19a10*/  ULDC UR4, c[0x0][0xc3c] ;  /* 0x00030f0000047ab9 */ /* 0x000fc60000000800 */
[----:B------:R-:W3:Y:S01]  /*19a20*/  LDL R4, [R1+0xc] ;  /* 0x00000c0001047983 */ /* 0x000ee20000100800 */
[----:B--2---:R-:W-:Y:S02]  /*19a30*/  IMAD.MOV.U32 R10, RZ, RZ, R2 ;  /* 0x000000ffff0a7224 */ /* 0x004fe400078e0002 */
[----:B---3--:R-:W-:-:S05]  /*19a40*/  IMAD.IADD R0, R4, 0x1, R16 ;  /* 0x0000000104007824 */ /* 0x008fca00078e0210 */
[----:B------:R-:W-:-:S13]  /*19a50*/  ISETP.GE.OR P1, PT, R0, UR4, !P0 ;  /* 0x0000000400007c0c */ /* 0x000fda000c726670 */
[----:B------:R-:W1:Y:S08]  /*19a60*/  @!P1 LDC.64 R2, c[0x0][0xc80] ;  /* 0x00032000ff029b82 */ /* 0x000e700000000a00 */
[----:B------:R-:W2:Y:S01]  /*19a70*/  @!P1 LDC.64 R4, c[0x0][0xc78] ;  /* 0x00031e00ff049b82 */ /* 0x000ea20000000a00 */
[----:B-1----:R-:W-:-:S05]  /*19a80*/  @!P1 IMAD.WIDE R2, R0, 0x4, R2 ;  /* 0x0000000400029825 */ /* 0x002fca00078e0202 */
[----:B------:R2:W3:Y:S02]  /*19a90*/  @!P1 LDG.E R6, desc[UR42][R2.64] ;  /* 0x0000002a02069981 */ /* 0x0004e4000c1e1900 */
[----:B--2---:R-:W-:-:S06]  /*19aa0*/  @!P1 IMAD.WIDE R2, R0, 0x4, R4 ;  /* 0x0000000400029825 */ /* 0x004fcc00078e0204 */
[----:B------:R-:W2:Y:S01]  /*19ab0*/  @!P1 LDG.E R2, desc[UR42][R2.64] ;  /* 0x0000002a02029981 */ /* 0x000ea2000c1e1900 */
[----:B------:R-:W-:Y:S01]  /*19ac0*/  IMAD.MOV.U32 R5, RZ, RZ, RZ ;  /* 0x000000ffff057224 */ /* 0x000fe200078e00ff */
[C---:B------:R-:W-:Y:S01]  /*19ad0*/  ISETP.GE.U32.AND P2, PT, R16.reuse, 0x2, PT ;  /* 0x000000021000780c */ /* 0x040fe20003f46070 */
[----:B------:R-:W-:Y:S01]  /*19ae0*/  IMAD.MOV.U32 R8, RZ, RZ, RZ ;  /* 0x000000ffff087224 */ /* 0x000fe200078e00ff */
[C---:B------:R-:W-:Y:S01]  /*19af0*/  ISETP.GE.U32.AND P3, PT, R16.reuse, 0x4, PT ;  /* 0x000000041000780c */ /* 0x040fe20003f66070 */
[----:B------:R-:W-:Y:S01]  /*19b00*/  SHFL.IDX PT, R0, R10, RZ, 0x1f ;  /* 0x00001fff0a007589 */ /* 0x000fe200000e0000 */
[C---:B------:R-:W-:Y:S02]  /*19b10*/  ISETP.GE.U32.AND P4, PT, R16.reuse, 0x8, PT ;  /* 0x000000081000780c */ /* 0x040fe40003f86070 */
[----:B------:R-:W-:Y:S01]  /*19b20*/  ISETP.GE.U32.AND P5, PT, R16, 0x10, PT ;  /* 0x000000101000780c */ /* 0x000fe20003fa6070 */
[----:B---3--:R-:W-:Y:S02]  /*19b30*/  @!P1 IMAD.MOV.U32 R5, RZ, RZ, R6 ;  /* 0x000000ffff059224 */ /* 0x008fe400078e0006 */
[----:B------:R-:W-:-:S02]  /*19b40*/  IMAD.MOV.U32 R6, RZ, RZ, RZ ;  /* 0x000000ffff067224 */ /* 0x000fc400078e00ff */
[----:B--2---:R-:W-:Y:S01]  /*19b50*/  @!P1 IMAD.MOV.U32 R6, RZ, RZ, R2 ;  /* 0x000000ffff069224 */ /* 0x004fe200078e0002 */
[----:B------:R-:W-:-:S03]  /*19b60*/  ISETP.NE.AND P1, PT, R16, RZ, PT ;  /* 0x000000ff1000720c */ /* 0x000fc60003f25270 */
[----:B------:R-:W-:-:S05]  /*19b70*/  IMAD R2, R6, R5, RZ ;  /* 0x0000000506027224 */ /* 0x000fca00078e02ff */
[----:B------:R-:W1:Y:S02]  /*19b80*/  SHFL.UP PT, R3, R2, 0x1, RZ ;  /* 0x0420000002037989 */ /* 0x000e6400000e00ff */
[----:B-1----:R-:W-:-:S05]  /*19b90*/  SEL R7, R3, RZ, P1 ;  /* 0x000000ff03077207 */ /* 0x002fca0000800000 */
[----:B------:R-:W-:Y:S02]  /*19ba0*/  IMAD.IADD R2, R2, 0x1, R7 ;  /* 0x0000000102027824 */ /* 0x000fe400078e0207 */
[----:B------:R-:W-:Y:S04]  /*19bb0*/  SHFL.IDX PT, R7, R10, 0x1, 0x1f ;  /* 0x00201f000a077f89 */ /* 0x000fe800000e0000 */
        /* <DEDUP_REMOVED lines=12> */
[----:B0-----:R0:W1:Y:S02]  /*19c80*/  SHFL.IDX PT, R9, R3, 0x1f, 0x1f ;  /* 0x03e01f0003097f89 */ /* 0x00106400000e0000 */
.L_x_1018:
[----:B------:R-:W-:Y:S02]  /*19c90*/  ULDC UR4, c[0x0][0xc38] ;  /* 0x00030e0000047ab9 */ /* 0x000fe40000000800 */
[----:B------:R-:W-:-:S04]  /*19ca0*/  IMAD.U32 R2, RZ, RZ, UR4 ;  /* 0x00000004ff027e24 */ /* 0x000fc8000f8e00ff */
[----:B-1----:R-:W-:-:S04]  /*19cb0*/  IMAD R9, R9, R2, RZ ;  /* 0x0000000209097224 */ /* 0x002fc800078e02ff */
[----:B------:R-:W-:Y:S02]  /*19cc0*/  IMAD.IADD R4, R7, 0x1, R9 ;  /* 0x0000000107047824 */ /* 0x000fe400078e0209 */
[----:B------:R-:W-:-:S03]  /*19cd0*/  IMAD.MOV.U32 R7, RZ, RZ, R3 ;  /* 0x000000ffff077224 */ /* 0x000fc600078e0003 */
[----:B------:R-:W-:-:S13]  /*19ce0*/  ISETP.GT.AND P6, PT, R4, R0, PT ;  /* 0x000000000400720c */ /* 0x000fda0003fc4270 */
[----:B------:R-:W-:Y:S05]  /*19cf0*/  @P6 BRA `(.L_x_937) ;  /* 0x0000000000ac6947 */ /* 0x000fea0003800000 */
.L_x_940:
[----:B------:R-:W2:Y:S01]  /*19d00*/  LDL.LU R2, [R1+0xc] ;  /* 0x00000c0001027983 */ /* 0x000ea20000300800 */
[----:B0-----:R-:W0:Y:S01]  /*19d10*/  LDC R3, c[0x0][0xc3c] ;  /* 0x00030f00ff037b82 */ /* 0x001e220000000800 */
        /* <DEDUP_REMOVED lines=11> */
[----:B------:R0:W2:Y:S02]  /*19dd0*/  @!P6 LDG.E R5, desc[UR42][R2.64] ;  /* 0x0000002a0205e981 */ /* 0x0000a4000c1e1900 */
[----:B0-----:R-:W0:Y:S02]  /*19de0*/  @!P6 LDC.64 R2, c[0x0][0xc78] ;  /* 0x00031e00ff02eb82 */ /* 0x001e240000000a00 */
[----:B0-----:R-:W-:-:S04]  /*19df0*/  @!P6 IMAD.WIDE R2, R6, 0x4, R2 ;  /* 0x000000040602e825 */ /* 0x001fc800078e0202 */
[----:B------:R-:W-:-:S06]  /*19e00*/  IMAD.MOV.U32 R6, RZ, RZ, RZ ;  /* 0x000000ffff067224 */ /* 0x000fcc00078e00ff */
        /* <DEDUP_REMOVED lines=20> */
.L_x_1026:
[----:B------:R-:W-:Y:S02]  /*19f50*/  ULDC UR4, c[0x0][0xc38] ;  /* 0x00030e0000047ab9 */ /* 0x000fe40000000800 */
[----:B------:R-:W-:-:S04]  /*19f60*/  IMAD.U32 R2, RZ, RZ, UR4 ;  /* 0x00000004ff027e24 */ /* 0x000fc8000f8e00ff */
[----:B-1----:R-:W-:-:S04]  /*19f70*/  IMAD R9, R9, R2, RZ ;  /* 0x0000000209097224 */ /* 0x002fc800078e02ff */
[----:B------:R-:W-:-:S05]  /*19f80*/  IMAD.IADD R4, R9, 0x1, R4 ;  /* 0x0000000109047824 */ /* 0x000fca00078e0204 */
[----:B------:R-:W-:-:S13]  /*19f90*/  ISETP.GT.AND P6, PT, R4, R0, PT ;  /* 0x000000000400720c */ /* 0x000fda0003fc4270 */
[----:B------:R-:W-:Y:S05]  /*19fa0*/  @!P6 BRA `(.L_x_940) ;  /* 0xfffffffc0054e947 */ /* 0x000fea000383ffff */
.L_x_937:
[----:B------:R-:W-:Y:S01]  /*19fb0*/  IMAD.IADD R9, R4, 0x1, -R9 ;  /* 0x0000000104097824 */ /* 0x000fe200078e0a09 */
[----:B------:R-:W-:-:S03]  /*19fc0*/  UMOV UR4, 0xffffffff ;  /* 0xffffffff00047882 */ /* 0x000fc60000000000 */
[----:B0-----:R-:W-:-:S05]  /*19fd0*/  IMAD R3, R7, R2, R9 ;  /* 0x0000000207037224 */ /* 0x001fca00078e0209 */
[----:B------:R-:W-:Y:S01]  /*19fe0*/  ISETP.GT.AND P6, PT, R3, R0, PT ;  /* 0x000000000300720c */ /* 0x000fe20003fc4270 */
[----:B------:R-:W-:-:S12]  /*19ff0*/  BRA.DIV UR4, `(.L_x_941) ;  /* 0x0000002604ac7947 */ /* 0x000fd8000b800000 */
[----:B------:R-:W-:-:S04]  /*1a000*/  VOTE.ANY R3, PT, !P6 ;  /* 0x0000000000037806 */ /* 0x000fc800070e0100 */
[----:B------:R-:W0:Y:S02]  /*1a010*/  POPC R4, R3 ;  /* 0x0000000300047309 */ /* 0x000e240000000000 */
[----:B0-----:R0:W1:Y:S04]  /*1a020*/  SHFL.IDX PT, R5, R5, R4, 0x1f ;  /* 0x00001f0405057589 */ /* 0x00106800000e0000 */
[----:B------:R0:W2:Y:S02]  /*1a030*/  SHFL.IDX PT, R6, R6, R4, 0x1f ;  /* 0x00001f0406067589 */ /* 0x0000a400000e0000 */
.L_x_1031:
[----:B------:R-:W-:-:S13]  /*1a040*/  ISETP.NE.AND P0, PT, R3, RZ, PT ;  /* 0x000000ff0300720c */ /* 0x000fda0003f05270 */
[----:B------:R-:W-:Y:S05]  /*1a050*/  @!P0 BRA `(.L_x_942) ;  /* 0x0000000000148947 */ /* 0x000fea0003800000 */
[----:B------:R-:W-:Y:S01]  /*1a060*/  UMOV UR4, 0xffffffff ;  /* 0xffffffff00047882 */ /* 0x000fe20000000000 */
[----:B------:R-:W-:Y:S02]  /*1a070*/  VIADD R12, R4, 0xffffffff ;  /* 0xffffffff040c7836 */ /* 0x000fe40000000000 */
[----:B------:R-:W-:Y:S05]  /*1a080*/  BRA.DIV UR4, `(.L_x_943) ;  /* 0x0000002604e47947 */ /* 0x000fea000b800000 */
[----:B------:R3:W4:Y:S02]  /*1a090*/  SHFL.IDX PT, R7, R7, R12, 0x1f ;  /* 0x00001f0c07077589 */ /* 0x00072400000e0000 */
.L_x_1034:
[----:B----4-:R-:W-:-:S07]  /*1a0a0*/  IMAD.MOV.U32 R8, RZ, RZ, R7 ;  /* 0x000000ffff087224 */ /* 0x010fce00078e0007 */
.L_x_942:
[----:B------:R-:W4:Y:S01]  /*1a0b0*/  LDL.LU R10, [R1+0xc] ;  /* 0x00000c00010a7983 */ /* 0x000f220000300800 */
[----:B-1----:R-:W-:Y:S01]  /*1a0c0*/  IABS R7, R5 ;  /* 0x0000000500077213 */ /* 0x002fe20000000000 */
[----:B------:R-:W-:-:S03]  /*1a0d0*/  IMAD R9, R8, R2, R9 ;  /* 0x0000000208097224 */ /* 0x000fc600078e0209 */
[----:B------:R-:W1:Y:S01]  /*1a0e0*/  I2F.RP R2, R7 ;  /* 0x0000000700027306 */ /* 0x000e620000209400 */
[----:B------:R-:W-:Y:S01]  /*1a0f0*/  IMAD.IADD R0, R0, 0x1, -R9 ;  /* 0x0000000100007824 */ /* 0x000fe200078e0a09 */
[----:B------:R5:W-:Y:S02]  /*1a100*/  STL [R1], R9 ;  /* 0x0000000901007387 */ /* 0x000be40000100800 */
[----:B-----5:R-:W-:-:S04]  /*1a110*/  IABS R9, R5 ;  /* 0x0000000500097213 */ /* 0x020fc80000000000 */
[----:B-1----:R-:W1:Y:S01]  /*1a120*/  MUFU.RCP R2, R2 ;  /* 0x0000000200027308 */ /* 0x002e620000001000 */
[----:B------:R-:W-:Y:S02]  /*1a130*/  IMAD.MOV R9, RZ, RZ, -R9 ;  /* 0x000000ffff097224 */ /* 0x000fe400078e0a09 */
[----:B-1----:R-:W-:-:S05]  /*1a140*/  VIADD R2, R2, 0xffffffe ;  /* 0x0ffffffe02027836 */ /* 0x002fca0000000000 */
[----:B------:R-:W1:Y:S02]  /*1a150*/  F2I.FTZ.U32.TRUNC.NTZ R3, R2 ;  /* 0x0000000200037305 */ /* 0x000e64000021f000 */
[----:B-1----:R-:W-:-:S04]  /*1a160*/  IMAD.MOV R2, RZ, RZ, -R3 ;  /* 0x000000ffff027224 */ /* 0x002fc800078e0a03 */
        /* <DEDUP_REMOVED lines=11> */
[----:B--2---:R-:W-:-:S04]  /*1a220*/  IABS R7, R6 ;  /* 0x0000000600077213 */ /* 0x004fc80000000000 */
[----:B------:R-:W1:Y:S07]  /*1a230*/  I2F.RP R2, R7 ;  /* 0x0000000700027306 */ /* 0x000e6e0000209400 */
[----:B------:R-:W-:Y:S01]  /*1a240*/  @P0 VIADD R8, R8, 0x1 ;  /* 0x0000000108080836 */ /* 0x000fe20000000000 */
[----:B-1----:R-:W1:Y:S02]  /*1a250*/  MUFU.RCP R2, R2 ;  /* 0x0000000200027308 */ /* 0x002e640000001000 */
[----:B-1----:R-:W-:-:S06]  /*1a260*/  VIADD R2, R2, 0xffffffe ;  /* 0x0ffffffe02027836 */ /* 0x002fcc0000000000 */
[----:B------:R-:W1:Y:S02]  /*1a270*/  F2I.FTZ.U32.TRUNC.NTZ R3, R2 ;  /* 0x0000000200037305 */ /* 0x000e64000021f000 */
[----:B-1----:R-:W-:-:S04]  /*1a280*/  IMAD.MOV R2, RZ, RZ, -R3 ;  /* 0x000000ffff027224 */ /* 0x002fc800078e0a03 */
        /* <DEDUP_REMOVED lines=9> */
[-C--:B------:R-:W-:Y:S01]  /*1a320*/  IABS R3, R8.reuse ;  /* 0x0000000800037213 */ /* 0x080fe20000000000 */
[----:B------:R-:W-:-:S04]  /*1a330*/  IMAD R5, R5, R8, RZ ;  /* 0x0000000805057224 */ /* 0x000fc800078e02ff */
[----:B------:R-:W-:-:S04]  /*1a340*/  IMAD.HI.U32 R2, R2, R3, RZ ;  /* 0x0000000302027227 */ /* 0x000fc800078e00ff */
[----:B------:R-:W-:-:S05]  /*1a350*/  IMAD R3, R2, R9, R3 ;  /* 0x0000000902037224 */ /* 0x000fca00078e0203 */
[----:B------:R-:W-:-:S13]  /*1a360*/  ISETP.GT.U32.AND P1, PT, R7, R3, PT ;  /* 0x000000030700720c */ /* 0x000fda0003f24070 */
[----:B------:R-:W-:Y:S02]  /*1a370*/  @!P1 IMAD.IADD R3, R3, 0x1, -R7 ;  /* 0x0000000103039824 */ /* 0x000fe400078e0a07 */
[----:B------:R-:W-:Y:S01]  /*1a380*/  @!P1 VIADD R2, R2, 0x1 ;  /* 0x0000000102029836 */ /* 0x000fe20000000000 */
[----:B------:R-:W-:Y:S02]  /*1a390*/  ISETP.NE.AND P1, PT, R6, RZ, PT ;  /* 0x000000ff0600720c */ /* 0x000fe40003f25270 */
[----:B------:R-:W-:Y:S02]  /*1a3a0*/  ISETP.GE.U32.AND P0, PT, R3, R7, PT ;  /* 0x000000070300720c */ /* 0x000fe40003f06070 */
[----:B------:R-:W-:-:S04]  /*1a3b0*/  LOP3.LUT R3, R8, R6, RZ, 0x3c, !PT ;  /* 0x0000000608037212 */ /* 0x000fc800078e3cff */
[----:B------:R-:W-:-:S07]  /*1a3c0*/  ISETP.GE.AND P2, PT, R3, RZ, PT ;  /* 0x000000ff0300720c */ /* 0x000fce0003f46270 */
[----:B------:R-:W-:-:S06]  /*1a3d0*/  @P0 VIADD R2, R2, 0x1 ;  /* 0x0000000102020836 */ /* 0x000fcc0000000000 */
[----:B------:R-:W-:Y:S01]  /*1a3e0*/  @!P2 IMAD.MOV R2, RZ, RZ, -R2 ;  /* 0x000000ffff02a224 */ /* 0x000fe200078e0a02 */
[----:B------:R-:W-:-:S05]  /*1a3f0*/  @!P1 LOP3.LUT R2, RZ, R6, RZ, 0x33, !PT ;  /* 0x00000006ff029212 */ /* 0x000fca00078e33ff */
[--C-:B------:R-:W-:Y:S02]  /*1a400*/  IMAD.MOV R3, RZ, RZ, -R2.reuse ;  /* 0x000000ffff037224 */ /* 0x100fe400078e0a02 */
[C---:B------:R-:W-:Y:S02]  /*1a410*/  IMAD R2, R6.reuse, 0x1000000, R2 ;  /* 0x0100000006027824 */ /* 0x040fe400078e0202 */
[----:B------:R-:W-:Y:S02]  /*1a420*/  IMAD R3, R6, R3, R8 ;  /* 0x0000000306037224 */ /* 0x000fe400078e0208 */
[----:B----4-:R-:W-:Y:S02]  /*1a430*/  IMAD.IADD R10, R4, 0x1, R10 ;  /* 0x00000001040a7824 */ /* 0x010fe400078e020a */
[----:B0-----:R-:W-:Y:S02]  /*1a440*/  IMAD.IADD R4, R0, 0x1, -R5 ;  /* 0x0000000100047824 */ /* 0x001fe400078e0a05 */
[----:B------:R-:W-:-:S05]  /*1a450*/  IMAD R0, R3, 0x10000, R2 ;  /* 0x0001000003007824 */ /* 0x000fca00078e0202 */
[----:B------:R0:W-:Y:S04]  /*1a460*/  STL [R1+0x8], R0 ;  /* 0x0000080001007387 */ /* 0x0001e80000100800 */
[----:B------:R0:W-:Y:S04]  /*1a470*/  STL [R1+0xc], R10 ;  /* 0x00000c0a01007387 */ /* 0x0001e80000100800 */
[----:B------:R0:W-:Y:S01]  /*1a480*/  STL [R1+0x4], R4 ;  /* 0x0000040401007387 */ /* 0x0001e20000100800 */
[----:B------:R-:W-:Y:S05]  /*1a490*/  BRA `(.L_x_944) ;  /* 0x0000000000287947 */ /* 0x000fea0003800000 */
.L_x_938:
        /* <DEDUP_REMOVED lines=10> */
.L_x_944:
[----:B-1----:R-:W2:Y:S04]  /*1a540*/  LDL R3, [R1+0x8] ;  /* 0x0000080001037983 */ /* 0x002ea80000100800 */
[----:B------:R-:W4:Y:S04]  /*1a550*/  LDL R2, [R1+0xc] ;  /* 0x00000c0001027983 */ /* 0x000f280000100800 */
[----:B------:R-:W5:Y:S04]  /*1a560*/  LDL R5, [R1+0x4] ;  /* 0x0000040001057983 */ /* 0x000f680000100800 */
[----:B0-----:R-:W5:Y:S01]  /*1a570*/  LDL R4, [R1] ;  /* 0x0000000001047983 */ /* 0x001f620000100800 */
        /* <DEDUP_REMOVED lines=8> */
[----:B----4-:R-:W-:Y:S01]  /*1a600*/  IMAD.MOV.U32 R7, RZ, RZ, R2 ;  /* 0x000000ffff077224 */ /* 0x010fe200078e0002 */
[----:B0-----:R-:W-:-:S05]  /*1a610*/  @!P0 LEA R18, R3, R0, 0x18 ;  /* 0x0000000003128211 */ /* 0x001fca00078ec0ff */
[----:B-----5:R0:W-:Y:S01]  /*1a620*/  @!P0 STS.128 [R18+0x28cd0], R4 ;  /* 0x028cd00412008388 */ /* 0x0201e20000000c00 */
[----:B------:R-:W-:Y:S06]  /*1a630*/  BAR.ARV 0x5, 0x180 ;  /* 0x0146000000007b1d */ /* 0x000fec0000002000 */
.L_x_935:
[----:B------:R-:W2:Y:S01]  /*1a640*/  LDL R0, [R1+0xc] ;  /* 0x00000c0001007983 */ /* 0x000ea20000100800 */
[----:B------:R-:W-:Y:S02]  /*1a650*/  ULDC UR4, c[0x0][0xc3c] ;  /* 0x00030f0000047ab9 */ /* 0x000fe40000000800 */
[----:B--2---:R-:W-:-:S13]  /*1a660*/  ISETP.GE.AND P0, PT, R0, UR4, PT ;  /* 0x0000000400007c0c */ /* 0x004fda000bf06270 */
[----:B------:R-:W-:Y:S05]  /*1a670*/  @!P0 BRA `(.L_x_945) ;  /* 0xffffff80003c8947 */ /* 0x000fea000383ffff */
[----:B------:R-:W-:Y:S05]  /*1a680*/  BSYNC B8 ;  /* 0x0000000000087941 */ /* 0x000fea0003800000 */
.L_x_779:
[----:B--2---:R-:W2:Y:S01]  /*1a690*/  LDL.LU R0, [R1+0x54] ;  /* 0x0000540001007983 */ /* 0x004ea20000300800 */
[----:B------:R-:W-:Y:S01]  /*1a6a0*/  BSSY B0, `(.L_x_946) ;  /* 0x000000b000007945 */ /* 0x000fe20003800000 */
[----:B01----:R-:W0:Y:S01]  /*1a6b0*/  S2R R5, SR_CgaCtaId ;  /* 0x0000000000057919 */ /* 0x003e220000008800 */
[----:B--2---:R-:W-:-:S05]  /*1a6c0*/  VIADD R0, R0, 0x1 ;  /* 0x0000000100007836 */ /* 0x004fca0000000000 */
        /* <DEDUP_REMOVED lines=8> */
.L_x_1035:
[----:B------:R-:W-:Y:S05]  /*1a750*/  BSYNC B0 ;  /* 0x0000000000007941 */ /* 0x000fea0003800000 */
.L_x_946:
[----:B------:R-:W-:-:S03]  /*1a760*/  UMOV UR4, 0xffffffff ;  /* 0xffffffff00047882 */ /* 0x000fc60000000000 */
[----:B------:R-:W-:Y:S05]  /*1a770*/  BRA.DIV UR4, `(.L_x_948) ;  /* 0x0000002204647947 */ /* 0x000fea000b800000 */
[----:B------:R-:W1:Y:S02]  /*1a780*/  S2R R2, SR_TID.X ;  /* 0x0000000000027919 */ /* 0x000e640000002100 */
[----:B-1----:R-:W-:-:S04]  /*1a790*/  SHF.R.U32.HI R2, RZ, 0x5, R2 ;  /* 0x00000005ff027819 */ /* 0x002fc80000011602 */
[----:B------:R-:W-:-:S05]  /*1a7a0*/  LOP3.LUT R2, R2, 0x3, RZ, 0xc0, !PT ;  /* 0x0000000302027812 */ /* 0x000fca00078ec0ff */
[----:B------:R1:W2:Y:S02]  /*1a7b0*/  SHFL.IDX PT, R14, R2, RZ, 0x1f ;  /* 0x00001fff020e7589 */ /* 0x0002a400000e0000 */
.L_x_1038:
[----:B--2---:R-:W-:-:S13]  /*1a7c0*/  ISETP.NE.AND P0, PT, R14, RZ, PT ;  /* 0x000000ff0e00720c */ /* 0x004fda0003f05270 */
[----:B------:R-:W-:Y:S05]  /*1a7d0*/  @P0 BRA `(.L_x_643) ;  /* 0x00000000008c0947 */ /* 0x000fea0003800000 */
[----:B------:R-:W-:-:S03]  /*1a7e0*/  UMOV UR4, 0xffffffff ;  /* 0xffffffff00047882 */ /* 0x000fc60000000000 */
[----:B------:R-:W-:Y:S05]  /*1a7f0*/  BRA.DIV UR4, `(.L_x_949) ;  /* 0x0000002204787947 */ /* 0x000fea000b800000 */
[----:B------:R-:W-:-:S13]  /*1a800*/  ELECT P6, URZ, PT ;  /* 0x00000000003f782f */ /* 0x000fda00038c0000 */
.L_x_1041:
[----:B------:R-:W-:Y:S05]  /*1a810*/  @!P6 BRA `(.L_x_643) ;  /* 0x00000000007ce947 */ /* 0x000fea0003800000 */
[----:B------:R-:W-:-:S06]  /*1a820*/  ULOP3.LUT UR4, UR36, 0x2, URZ, 0xfc, !UPT ;  /* 0x0000000224047892 */ /* 0x000fcc000f8efc3f */
[----:B-1----:R-:W-:-:S05]  /*1a830*/  IMAD.U32 R2, RZ, RZ, UR4 ;  /* 0x00000004ff027e24 */ /* 0x002fca000f8e00ff */
[----:B------:R-:W-:-:S13]  /*1a840*/  ISETP.NE.AND P2, PT, R2, 0x3, PT ;  /* 0x000000030200780c */ /* 0x000fda0003f45270 */
[----:B------:R-:W-:Y:S05]  /*1a850*/  @!P2 BRA `(.L_x_950) ;  /* 0x000000000004a947 */ /* 0x000fea0003800000 */
[----:B------:R-:W-:Y:S01]  /*1a860*/  BPT.TRAP 0x1 ;  /* 0x000000040000795c */ /* 0x000fe20000300000 */
.L_x_950:
[----:B------:R-:W2:Y:S01]  /*1a870*/  LDL.LU R7, [R1+0x14] ;  /* 0x0000140001077983 */ /* 0x000ea20000300800 */
[----:B------:R-:W-:Y:S02]  /*1a880*/  VIADD R2, R0, 0x28c40 ;  /* 0x00028c4000027836 */ /* 0x000fe40000000000 */
[C---:B0-----:R-:W-:Y:S02]  /*1a890*/  VIADD R3, R19.reuse, 0x1 ;  /* 0x0000000113037836 */ /* 0x041fe40000000000 */
[----:B------:R-:W-:-:S03]  /*1a8a0*/  IMAD R6, R19, 0x8, R2 ;  /* 0x0000000813067824 */ /* 0x000fc600078e0202 */
[----:B------:R-:W-:-:S04]  /*1a8b0*/  ISETP.NE.AND P1, PT, R3, 0x2, PT ;  /* 0x000000020300780c */ /* 0x000fc80003f25270 */
[----:B------:R-:W-:Y:S02]  /*1a8c0*/  SEL R4, RZ, 0x1, P1 ;  /* 0x00000001ff047807 */ /* 0x000fe40000800000 */
[----:B------:R-:W-:Y:S02]  /*1a8d0*/  SEL R3, R3, RZ, P1 ;  /* 0x000000ff03037207 */ /* 0x000fe40000800000 */
[C---:B--2---:R-:W-:Y:S02]  /*1a8e0*/  SHF.L.U32 R5, R7.reuse, 0x1f, RZ ;  /* 0x0000001f07057819 */ /* 0x044fe400000006ff */
[----:B------:R-:W-:Y:S01]  /*1a8f0*/  LOP3.LUT R4, R7, R4, RZ, 0x3c, !PT ;  /* 0x0000000407047212 */ /* 0x000fe200078e3cff */
[----:B------:R-:W-:Y:S01]  /*1a900*/  IMAD R7, R3, 0x8, R2 ;  /* 0x0000000803077824 */ /* 0x000fe200078e0202 */
[----:B------:R-:W0:Y:S02]  /*1a910*/  SYNCS.PHASECHK.TRANS64.TRYWAIT P0, [R6+URZ], R5 ;  /* 0x00000005060075a7 */ /* 0x000e24000800017f */
[----:B------:R-:W-:Y:S01]  /*1a920*/  SHF.L.U32 R2, R4, 0x1f, RZ ;  /* 0x0000001f04027819 */ /* 0x000fe200000006ff */
[----:B0-----:R-:W-:Y:S06]  /*1a930*/  @!P0 BRA `(.L_x_951) ;  /* 0x0000002000488947 */ /* 0x001fec0003800000 */
.L_x_1042:
[----:B------:R-:W1:Y:S02]  /*1a940*/  SYNCS.PHASECHK.TRANS64.TRYWAIT P0, [R7+URZ], R2 ;  /* 0x00000002070075a7 */ /* 0x000e64000800017f */
[----:B-1----:R-:W-:Y:S05]  /*1a950*/  @!P0 BRA `(.L_x_952) ;  /* 0x0000002000548947 */ /* 0x002fea0003800000 */
.L_x_1043:
[----:B------:R-:W-:Y:S05]  /*1a960*/  @!P2 BRA `(.L_x_953) ;  /* 0x000000000004a947 */ /* 0x000fea0003800000 */
[----:B------:R-:W-:Y:S01]  /*1a970*/  BPT.TRAP 0x1 ;  /* 0x000000040000795c */ /* 0x000fe20000300000 */
.L_x_953:
[----:B------:R-:W-:-:S04]  /*1a980*/  VIADD R0, R0, 0x28c60 ;  /* 0x00028c6000007836 */ /* 0x000fc80000000000 */
[----:B------:R-:W-:-:S04]  /*1a990*/  IMAD R4, R19, 0x8, R0 ;  /* 0x0000000813047824 */ /* 0x000fc800078e0200 */
[----:B------:R-:W2:Y:S02]  /*1a9a0*/  SYNCS.PHASECHK.TRANS64.TRYWAIT P0, [R4+URZ], R5 ;  /* 0x00000005040075a7 */ /* 0x000ea4000800017f */
[----:B--2---:R-:W-:Y:S05]  /*1a9b0*/  @!P0 BRA `(.L_x_954) ;  /* 0x0000002000508947 */ /* 0x004fea0003800000 */
.L_x_1044:
[----:B------:R-:W-:-:S07]  /*1a9c0*/  IMAD R3, R3, 0x8, R0 ;  /* 0x0000000803037824 */ /* 0x000fce00078e0200 */
.L_x_955:
[----:B----4-:R4:W0:Y:S02]  /*1a9d0*/  SYNCS.PHASECHK.TRANS64.TRYWAIT P0, [R3+URZ], R2 ;  /* 0x00000002030075a7 */ /* 0x010824000800017f */
[----:B0-----:R-:W-:Y:S05]  /*1a9e0*/  @!P0 NANOSLEEP.SYNCS 0x989680 ;  /* 0x009896800000895d */ /* 0x001fea0003900000 */
[----:B------:R-:W0:Y:S02]  /*1a9f0*/  @!P0 SYNCS.PHASECHK.TRANS64 P0, [R3+URZ], R2 ;  /* 0x00000002030085a7 */ /* 0x000e24000800007f */
[----:B0-----:R-:W-:Y:S05]  /*1aa00*/  @!P0 BRA `(.L_x_955) ;  /* 0xfffffffc00f08947 */ /* 0x001fea000383ffff */
.L_x_643:
[----:B------:R-:W-:Y:S05]  /*1aa10*/  BSYNC B9 ;  /* 0x0000000000097941 */ /* 0x000fea0003800000 */
.L_x_640:
[----:B------:R-:W-:Y:S05]  /*1aa20*/  EXIT ;  /* 0x000000000000794d */ /* 0x000fea0003800000 */
.L_x_661:
[----:B0-----:R0:W1:Y:S02]  /*1aa30*/  SYNCS.PHASECHK.TRANS64.TRYWAIT P5, [R73+URZ+0x28c90], R76 ;  /* 0x028c904c490075a7 */ /* 0x00106400080a017f */
[----:B-1----:R-:W-:Y:S05]  /*1aa40*/  @!P5 NANOSLEEP.SYNCS 0x989680 ;  /* 0x009896800000d95d */ /* 0x002fea0003900000 */
[----:B------:R-:W1:Y:S02]  /*1aa50*/  @!P5 SYNCS.PHASECHK.TRANS64 P5, [R73+URZ+0x28c90], R76 ;  /* 0x028c904c4900d5a7 */ /* 0x000e6400080a007f */
[----:B-1----:R-:W-:Y:S05]  /*1aa60*/  @!P5 BRA `(.L_x_661) ;  /* 0xfffffffc00f0d947 */ /* 0x002fea000383ffff */
[----:B------:R-:W-:Y:S05]  /*1aa70*/  BRA `(.L_x_956) ;  /* 0xfffffe8000987947 */ /* 0x000fea000383ffff */
.L_x_671:
[----:B0-----:R0:W1:Y:S02]  /*1aa80*/  SYNCS.PHASECHK.TRANS64.TRYWAIT P5, [R73+URZ+0x28c90], R76 ;  /* 0x028c904c490075a7 */ /* 0x00106400080a017f */
[----:B-1----:R-:W-:Y:S05]  /*1aa90*/  @!P5 NANOSLEEP.SYNCS 0x989680 ;  /* 0x009896800000d95d */ /* 0x002fea0003900000 */
[----:B------:R-:W1:Y:S02]  /*1aaa0*/  @!P5 SYNCS.PHASECHK.TRANS64 P5, [R73+URZ+0x28c90], R76 ;  /* 0x028c904c4900d5a7 */ /* 0x000e6400080a007f */
[----:B-1----:R-:W-:Y:S05]  /*1aab0*/  @!P5 BRA `(.L_x_671) ;  /* 0xfffffffc00f0d947 */ /* 0x002fea000383ffff */
[----:B------:R-:W-:Y:S05]  /*1aac0*/  BRA `(.L_x_957) ;  /* 0xfffffe8800e87947 */ /* 0x000fea000383ffff */
.L_x_676:
[----:B0-----:R0:W1:Y:S02]  /*1aad0*/  SYNCS.PHASECHK.TRANS64.TRYWAIT P4, [R73+URZ+0x28c90], R76 ;  /* 0x028c904c490075a7 */ /* 0x001064000808017f */
[----:B-1----:R-:W-:Y:S05]  /*1aae0*/  @!P4 NANOSLEEP.SYNCS 0x989680 ;  /* 0x009896800000c95d */ /* 0x002fea0003900000 */
[----:B------:R-:W1:Y:S02]  /*1aaf0*/  @!P4 SYNCS.PHASECHK.TRANS64 P4, [R73+URZ+0x28c90], R76 ;  /* 0x028c904c4900c5a7 */ /* 0x000e64000808007f */
[----:B-1----:R-:W-:Y:S05]  /*1ab00*/  @!P4 BRA `(.L_x_676) ;  /* 0xfffffffc00f0c947 */ /* 0x002fea000383ffff */
[----:B------:R-:W-:Y:S05]  /*1ab10*/  BRA `(.L_x_958) ;  /* 0xfffffe9000fc7947 */ /* 0x000fea000383ffff */
.L_x_680:
[----:B--2---:R2:W0:Y:S02]  /*1ab20*/  SYNCS.PHASECHK.TRANS64.TRYWAIT P3, [R73+URZ+0x28cb0], R76 ;  /* 0x028cb04c490075a7 */ /* 0x004424000806017f */
[----:B0-----:R-:W-:Y:S05]  /*1ab30*/  @!P3 NANOSLEEP.SYNCS 0x989680 ;  /* 0x009896800000b95d */ /* 0x001fea0003900000 */
[----:B------:R-:W0:Y:S02]  /*1ab40*/  @!P3 SYNCS.PHASECHK.TRANS64 P3, [R73+URZ+0x28cb0], R76 ;  /* 0x028cb04c4900b5a7 */ /* 0x000e24000806007f */
[----:B0-----:R-:W-:Y:S05]  /*1ab50*/  @!P3 BRA `(.L_x_680) ;  /* 0xfffffffc00f0b947 */ /* 0x001fea000383ffff */
[----:B------:R-:W-:Y:S05]  /*1ab60*/  BRA `(.L_x_959) ;  /* 0xfffffe9400787947 */ /* 0x000fea000383ffff */
.L_x_693:
[----:B0-----:R0:W1:Y:S02]  /*1ab70*/  SYNCS.PHASECHK.TRANS64.TRYWAIT P0, [R5+URZ+0x28c50], R8 ;  /* 0x028c5008050075a7 */ /* 0x001064000800017f */
[----:B-1----:R-:W-:Y:S05]  /*1ab80*/  @!P0 NANOSLEEP.SYNCS 0x989680 ;  /* 0x009896800000895d */ /* 0x002fea0003900000 */
[----:B------:R-:W1:Y:S02]  /*1ab90*/  @!P0 SYNCS.PHASECHK.TRANS64 P0, [R5+URZ+0x28c50], R8 ;  /* 0x028c5008050085a7 */ /* 0x000e64000800007f */
[----:B-1----:R-:W-:Y:S05]  /*1aba0*/  @!P0 BRA `(.L_x_693) ;  /* 0xfffffffc00f08947 */ /* 0x002fea000383ffff */
[----:B------:R-:W-:Y:S05]  /*1abb0*/  BRA `(.L_x_960) ;  /* 0xfffffea4002c7947 */ /* 0x000fea000383ffff */
.L_x_700:
[----:B-1----:R1:W2:Y:S02]  /*1abc0*/  SYNCS.PHASECHK.TRANS64.TRYWAIT P0, [R4+URZ+0x28c50], R5 ;  /* 0x028c5005040075a7 */ /* 0x0022a4000800017f */
[----:B--2---:R-:W-:Y:S05]  /*1abd0*/  @!P0 NANOSLEEP.SYNCS 0x989680 ;  /* 0x009896800000895d */ /* 0x004fea0003900000 */
[----:B------:R-:W2:Y:S02]  /*1abe0*/  @!P0 SYNCS.PHASECHK.TRANS64 P0, [R4+URZ+0x28c50], R5 ;  /* 0x028c5005040085a7 */ /* 0x000ea4000800007f */
[----:B--2---:R-:W-:Y:S05]  /*1abf0*/  @!P0 BRA `(.L_x_700) ;  /* 0xfffffffc00f08947 */ /* 0x004fea000383ffff */
[----:B------:R-:W-:Y:S05]  /*1ac00*/  BRA `(.L_x_699) ;  /* 0xfffffeb000687947 */ /* 0x000fea000383ffff */
.L_x_715:
        /* <DEDUP_REMOVED lines=8> */
.L_x_962:
[----:B------:R-:W-:Y:S05]  /*1ac90*/  BSYNC B1 ;  /* 0x0000000000017941 */ /* 0x000fea0003800000 */
.L_x_961:
[----:B------:R-:W-:Y:S02]  /*1aca0*/  IMAD.MOV.U32 R13, RZ, RZ, R25 ;  /* 0x000000ffff0d7224 */ /* 0x000fe400078e0019 */
[----:B------:R-:W-:Y:S02]  /*1acb0*/  IMAD.MOV.U32 R12, RZ, RZ, RZ ;  /* 0x000000ffff0c7224 */ /* 0x000fe400078e00ff */
[----:B------:R-:W-:Y:S02]  /*1acc0*/  IMAD.MOV.U32 R11, RZ, RZ, 0x1c1f ;  /* 0x00001c1fff0b7424 */ /* 0x000fe400078e00ff */
[----:B------:R-:W-:Y:S02]  /*1acd0*/  IMAD.MOV.U32 R15, RZ, RZ, -0x1 ;  /* 0xffffffffff0f7424 */ /* 0x000fe400078e00ff */
[----:B------:R-:W-:-:S07]  /*1ace0*/  IMAD.MOV.U32 R3, RZ, RZ, R14 ;  /* 0x000000ffff037224 */ /* 0x000fce00078e000e */
[----:B------:R-:W-:Y:S05]  /*1acf0*/  WARPSYNC.COLLECTIVE R15, `(.L_x_963) ;  /* 0x000000000f087348 */ /* 0x000fea0003c00000 */
[----:B------:R0:W1:Y:S02]  /*1ad00*/  SHFL.IDX P6, R14, R13, R12, R11 ;  /* 0x0000000c0d0e7389 */ /* 0x00006400000c000b */
[----:B01----:R-:W-:Y:S01]  /*1ad10*/  ENDCOLLECTIVE ;  /* 0x000000000000791b */ /* 0x003fe20003800000 */
.L_x_963:
[----:B------:R-:W-:Y:S02]  /*1ad20*/  IMAD.MOV.U32 R13, RZ, RZ, R24 ;  /* 0x000000ffff0d7224 */ /* 0x000fe400078e0018 */
[----:B------:R-:W-:-:S07]  /*1ad30*/  IMAD.MOV.U32 R0, RZ, RZ, R14 ;  /* 0x000000ffff007224 */ /* 0x000fce00078e000e */
[----:B------:R-:W-:Y:S05]  /*1ad40*/  WARPSYNC.COLLECTIVE R15, `(.L_x_964) ;  /* 0x000000000f087348 */ /* 0x000fea0003c00000 */
[----:B------:R0:W1:Y:S02]  /*1ad50*/  SHFL.IDX P6, R14, R13, R12, R11 ;  /* 0x0000000c0d0e7389 */ /* 0x00006400000c000b */
[----:B01----:R-:W-:Y:S01]  /*1ad60*/  ENDCOLLECTIVE ;  /* 0x000000000000791b */ /* 0x003fe20003800000 */
.L_x_964:
[----:B------:R-:W-:Y:S02]  /*1ad70*/  IMAD.MOV.U32 R13, RZ, RZ, R28 ;  /* 0x000000ffff0d7224 */ /* 0x000fe400078e001c */
[----:B------:R-:W-:-:S07]  /*1ad80*/  IMAD.MOV.U32 R24, RZ, RZ, R14 ;  /* 0x000000ffff187224 */ /* 0x000fce00078e000e */
[----:B------:R-:W-:Y:S05]  /*1ad90*/  WARPSYNC.COLLECTIVE R15, `(.L_x_965) ;  /* 0x000000000f087348 */ /* 0x000fea0003c00000 */
[----:B------:R0:W1:Y:S02]  /*1ada0*/  SHFL.IDX P6, R14, R13, R12, R11 ;  /* 0x0000000c0d0e7389 */ /* 0x00006400000c000b */
[----:B01----:R-:W-:Y:S01]  /*1adb0*/  ENDCOLLECTIVE ;  /* 0x000000000000791b */ /* 0x003fe20003800000 */
.L_x_965:
[----:B------:R-:W-:Y:S01]  /*1adc0*/  IMAD.MOV.U32 R21, RZ, RZ, R14 ;  /* 0x000000ffff157224 */ /* 0x000fe200078e000e */
[----:B------:R-:W-:Y:S06]  /*1add0*/  BRA `(.L_x_966) ;  /* 0xfffffec8002c7947 */ /* 0x000fec000383ffff */
.L_x_719:
[----:B0-----:R0:W1:Y:S02]  /*1ade0*/  SYNCS.PHASECHK.TRANS64.TRYWAIT P0, [R2+URZ+0x28c00], R13 ;  /* 0x028c000d020075a7 */ /* 0x001064000800017f */
[----:B-1----:R-:W-:Y:S05]  /*1adf0*/  @!P0 NANOSLEEP.SYNCS 0x989680 ;  /* 0x009896800000895d */ /* 0x002fea0003900000 */
[----:B------:R-:W1:Y:S02]  /*1ae00*/  @!P0 SYNCS.PHASECHK.TRANS64 P0, [R2+URZ+0x28c00], R13 ;  /* 0x028c000d020085a7 */ /* 0x000e64000800007f */
[----:B-1----:R-:W-:Y:S05]  /*1ae10*/  @!P0 BRA `(.L_x_719) ;  /* 0xfffffffc00f08947 */ /* 0x002fea000383ffff */
[----:B------:R-:W-:Y:S05]  /*1ae20*/  BRA `(.L_x_967) ;  /* 0xfffffecc00507947 */ /* 0x000fea000383ffff */
.L_x_727:
        /* <DEDUP_REMOVED lines=8> */
.L_x_969:
[----:B------:R-:W-:Y:S05]  /*1aeb0*/  BSYNC B1 ;  /* 0x0000000000017941 */ /* 0x000fea0003800000 */
.L_x_968:
        /* <DEDUP_REMOVED lines=8> */
.L_x_970:
[----:B------:R-:W-:Y:S02]  /*1af40*/  IMAD.MOV.U32 R13, RZ, RZ, R24 ;  /* 0x000000ffff0d7224 */ /* 0x000fe400078e0018 */
[----:B------:R-:W-:-:S07]  /*1af50*/  IMAD.MOV.U32 R3, RZ, RZ, R14 ;  /* 0x000000ffff037224 */ /* 0x000fce00078e000e */
[----:B------:R-:W-:Y:S05]  /*1af60*/  WARPSYNC.COLLECTIVE R15, `(.L_x_971) ;  /* 0x000000000f087348 */ /* 0x000fea0003c00000 */
[----:B------:R0:W1:Y:S02]  /*1af70*/  SHFL.IDX P6, R14, R13, R12, R11 ;  /* 0x0000000c0d0e7389 */ /* 0x00006400000c000b */
[----:B01----:R-:W-:Y:S01]  /*1af80*/  ENDCOLLECTIVE ;  /* 0x000000000000791b */ /* 0x003fe20003800000 */
.L_x_971:
[----:B------:R-:W-:Y:S02]  /*1af90*/  IMAD.MOV.U32 R13, RZ, RZ, R28 ;  /* 0x000000ffff0d7224 */ /* 0x000fe400078e001c */
[----:B------:R-:W-:-:S07]  /*1afa0*/  IMAD.MOV.U32 R5, RZ, RZ, R14 ;  /* 0x000000ffff057224 */ /* 0x000fce00078e000e */
[----:B------:R-:W-:Y:S05]  /*1afb0*/  WARPSYNC.COLLECTIVE R15, `(.L_x_972) ;  /* 0x000000000f087348 */ /* 0x000fea0003c00000 */
[----:B------:R0:W1:Y:S02]  /*1afc0*/  SHFL.IDX P6, R14, R13, R12, R11 ;  /* 0x0000000c0d0e7389 */ /* 0x00006400000c000b */
[----:B01----:R-:W-:Y:S01]  /*1afd0*/  ENDCOLLECTIVE ;  /* 0x000000000000791b */ /* 0x003fe20003800000 */
.L_x_972:
[----:B------:R-:W-:Y:S02]  /*1afe0*/  IMAD.MOV.U32 R12, RZ, RZ, R3 ;  /* 0x000000ffff0c7224 */ /* 0x000fe400078e0003 */
[----:B------:R-:W-:Y:S01]  /*1aff0*/  IMAD.MOV.U32 R13, RZ, RZ, R0 ;  /* 0x000000ffff0d7224 */ /* 0x000fe200078e0000 */
[----:B------:R-:W-:Y:S06]  /*1b000*/  BRA `(.L_x_973) ;  /* 0xfffffed400b47947 */ /* 0x000fec000383ffff */
.L_x_731:
[----:B0-----:R0:W1:Y:S02]  /*1b010*/  SYNCS.PHASECHK.TRANS64.TRYWAIT P1, [R2+URZ+0x28c00], R13 ;  /* 0x028c000d020075a7 */ /* 0x001064000802017f */
[----:B-1----:R-:W-:Y:S05]  /*1b020*/  @!P1 NANOSLEEP.SYNCS 0x989680 ;  /* 0x009896800000995d */ /* 0x002fea0003900000 */
[----:B------:R-:W1:Y:S02]  /*1b030*/  @!P1 SYNCS.PHASECHK.TRANS64 P1, [R2+URZ+0x28c00], R13 ;  /* 0x028c000d020095a7 */ /* 0x000e64000802007f */
[----:B-1----:R-:W-:Y:S05]  /*1b040*/  @!P1 BRA `(.L_x_731) ;  /* 0xfffffffc00f09947 */ /* 0x002fea000383ffff */
[----:B------:R-:W-:Y:S05]  /*1b050*/  BRA `(.L_x_974) ;  /* 0xfffffed800887947 */ /* 0x000fea000383ffff */
.L_x_737:
[----:B0-----:R0:W1:Y:S02]  /*1b060*/  SYNCS.PHASECHK.TRANS64.TRYWAIT P1, [R14+URZ+0x28c30], R15 ;  /* 0x028c300f0e0075a7 */ /* 0x001064000802017f */
[----:B-1----:R-:W-:Y:S05]  /*1b070*/  @!P1 NANOSLEEP.SYNCS 0x989680 ;  /* 0x009896800000995d */ /* 0x002fea0003900000 */
[----:B------:R-:W1:Y:S02]  /*1b080*/  @!P1 SYNCS.PHASECHK.TRANS64 P1, [R14+URZ+0x28c30], R15 ;  /* 0x028c300f0e0095a7 */ /* 0x000e64000802007f */
[----:B-1----:R-:W-:Y:S05]  /*1b090*/  @!P1 BRA `(.L_x_737) ;  /* 0xfffffffc00f09947 */ /* 0x002fea000383ffff */
[----:B------:R-:W-:Y:S05]  /*1b0a0*/  BRA `(.L_x_736) ;  /* 0xfffffee400b07947 */ /* 0x000fea000383ffff */
.L_x_742:
[----:B--2---:R2:W3:Y:S02]  /*1b0b0*/  SYNCS.PHASECHK.TRANS64.TRYWAIT P2, [R14+URZ+0x28c50], R15 ;  /* 0x028c500f0e0075a7 */ /* 0x0044e4000804017f */
[----:B---3--:R-:W-:Y:S05]  /*1b0c0*/  @!P2 NANOSLEEP.SYNCS 0x989680 ;  /* 0x009896800000a95d */ /* 0x008fea0003900000 */
[----:B------:R-:W3:Y:S02]  /*1b0d0*/  @!P2 SYNCS.PHASECHK.TRANS64 P2, [R14+URZ+0x28c50], R15 ;  /* 0x028c500f0e00a5a7 */ /* 0x000ee4000804007f */
[----:B---3--:R-:W-:Y:S05]  /*1b0e0*/  @!P2 BRA `(.L_x_742) ;  /* 0xfffffffc00f0a947 */ /* 0x008fea000383ffff */
[----:B------:R-:W-:Y:S05]  /*1b0f0*/  BRA `(.L_x_741) ;  /* 0xfffffef400ec7947 */ /* 0x000fea000383ffff */
.L_x_749:
[----:B0-----:R0:W2:Y:S02]  /*1b100*/  SYNCS.PHASECHK.TRANS64.TRYWAIT P3, [R217+URZ+0x28c30], R14 ;  /* 0x028c300ed90075a7 */ /* 0x0010a4000806017f */
[----:B--2---:R-:W-:Y:S05]  /*1b110*/  @!P3 NANOSLEEP.SYNCS 0x989680 ;  /* 0x009896800000b95d */ /* 0x004fea0003900000 */
[----:B------:R-:W2:Y:S02]  /*1b120*/  @!P3 SYNCS.PHASECHK.TRANS64 P3, [R217+URZ+0x28c30], R14 ;  /* 0x028c300ed900b5a7 */ /* 0x000ea4000806007f */
[----:B--2---:R-:W-:Y:S05]  /*1b130*/  @!P3 BRA `(.L_x_749) ;  /* 0xfffffffc00f0b947 */ /* 0x004fea000383ffff */
[----:B------:R-:W-:Y:S05]  /*1b140*/  BRA `(.L_x_748) ;  /* 0xfffffefc00007947 */ /* 0x000fea000383ffff */
.L_x_754:
[----:B----4-:R4:W0:Y:S02]  /*1b150*/  SYNCS.PHASECHK.TRANS64.TRYWAIT P3, [R217+URZ+0x28c50], R14 ;  /* 0x028c500ed90075a7 */ /* 0x010824000806017f */
[----:B0-----:R-:W-:Y:S05]  /*1b160*/  @!P3 NANOSLEEP.SYNCS 0x989680 ;  /* 0x009896800000b95d */ /* 0x001fea0003900000 */
[----:B------:R-:W0:Y:S02]  /*1b170*/  @!P3 SYNCS.PHASECHK.TRANS64 P3, [R217+URZ+0x28c50], R14 ;  /* 0x028c500ed900b5a7 */ /* 0x000e24000806007f */
[----:B0-----:R-:W-:Y:S05]  /*1b180*/  @!P3 BRA `(.L_x_754) ;  /* 0xfffffffc00f0b947 */ /* 0x001fea000383ffff */
[----:B------:R-:W-:Y:S05]  /*1b190*/  BRA `(.L_x_753) ;  /* 0xffffff1000547947 */ /* 0x000fea000383ffff */
.L_x_787:
[----:B------:R-:W1:Y:S01]  /*1b1a0*/  S2R R5, SR_TID.X ;  /* 0x0000000000057919 */ /* 0x000e620000002100 */
[----:B------:R-:W-:Y:S01]  /*1b1b0*/  BSSY B1, `(.L_x_975) ;  /* 0x000000a000017945 */ /* 0x000fe20003800000 */
[----:B0-----:R-:W-:Y:S02]  /*1b1c0*/  IMAD.MOV.U32 R12, RZ, RZ, RZ ;  /* 0x000000ffff0c7224 */ /* 0x001fe400078e00ff */
[----:B------:R-:W-:Y:S02]  /*1b1d0*/  IMAD.MOV.U32 R11, RZ, RZ, 0x1f ;  /* 0x0000001fff0b7424 */ /* 0x000fe400078e00ff */
[----:B------:R-:W-:Y:S01]  /*1b1e0*/  IMAD.MOV.U32 R15, RZ, RZ, -0x1 ;  /* 0xffffffffff0f7424 */ /* 0x000fe200078e00ff */
[----:B-1----:R-:W-:-:S04]  /*1b1f0*/  SHF.R.U32.HI R5, RZ, 0x5, R5 ;  /* 0x00000005ff057819 */ /* 0x002fc80000011605 */
[----:B------:R-:W-:-:S05]  /*1b200*/  LOP3.LUT R5, R5, 0x3, RZ, 0xc0, !PT ;  /* 0x0000000305057812 */ /* 0x000fca00078ec0ff */
[----:B------:R-:W-:-:S07]  /*1b210*/  IMAD.MOV.U32 R13, RZ, RZ, R5 ;  /* 0x000000ffff0d7224 */ /* 0x000fce00078e0005 */
[----:B------:R-:W-:Y:S05]  /*1b220*/  WARPSYNC.COLLECTIVE R15, `(.L_x_976) ;  /* 0x000000000f087348 */ /* 0x000fea0003c00000 */
[----:B------:R0:W1:Y:S02]  /*1b230*/  SHFL.IDX P6, R14, R13, R12, R11 ;  /* 0x0000000c0d0e7389 */ /* 0x00006400000c000b */
[----:B01----:R-:W-:Y:S01]  /*1b240*/  ENDCOLLECTIVE ;  /* 0x000000000000791b */ /* 0x003fe20003800000 */
.L_x_976:
[----:B------:R-:W-:Y:S05]  /*1b250*/  BSYNC B1 ;  /* 0x0000000000017941 */ /* 0x000fea0003800000 */
.L_x_975:
[----:B------:R-:W-:Y:S05]  /*1b260*/  BRA `(.L_x_977) ;  /* 0xffffff7c00b07947 */ /* 0x000fea000383ffff */
.L_x_789:
[----:B------:R-:W-:Y:S01]  /*1b270*/  BSSY B1, `(.L_x_978) ;  /* 0x0000006000017945 */ /* 0x000fe20003800000 */
[----:B------:R-:W-:-:S07]  /*1b280*/  IMAD.MOV.U32 R15, RZ, RZ, -0x1 ;  /* 0xffffffffff0f7424 */ /* 0x000fce00078e00ff */
[----:B0-----:R-:W-:Y:S05]  /*1b290*/  WARPSYNC.COLLECTIVE R15, `(.L_x_979) ;  /* 0x000000000f0c7348 */ /* 0x001fea0003c00000 */
[----:B------:R-:W-:Y:S02]  /*1b2a0*/  ELECT P6, UR62, PT ;  /* 0x00000000003e782f */ /* 0x000fe400038c0000 */
[----:B------:R-:W-:Y:S01]  /*1b2b0*/  MOV R14, UR62 ;  /* 0x0000003e000e7c02 */ /* 0x000fe20008000f00 */
[----:B0-----:R-:W-:Y:S10]  /*1b2c0*/  ENDCOLLECTIVE ;  /* 0x000000000000791b */ /* 0x001ff40003800000 */
.L_x_979:
[----:B------:R-:W-:Y:S05]  /*1b2d0*/  BSYNC B1 ;  /* 0x0000000000017941 */ /* 0x000fea0003800000 */
.L_x_978:
[----:B------:R-:W-:Y:S05]  /*1b2e0*/  BRA `(.L_x_788) ;  /* 0xffffff7c00a87947 */ /* 0x000fea000383ffff */
.L_x_791:
[----:B0-----:R0:W1:Y:S02]  /*1b2f0*/  SYNCS.PHASECHK.TRANS64.TRYWAIT P0, [R18+URZ+0x28c20], R4 ;  /* 0x028c2004120075a7 */ /* 0x001064000800017f */
[----:B-1----:R-:W-:Y:S05]  /*1b300*/  @!P0 NANOSLEEP.SYNCS 0x989680 ;  /* 0x009896800000895d */ /* 0x002fea0003900000 */
[----:B------:R-:W1:Y:S02]  /*1b310*/  @!P0 SYNCS.PHASECHK.TRANS64 P0, [R18+URZ+0x28c20], R4 ;  /* 0x028c2004120085a7 */ /* 0x000e64000800007f */
[----:B-1----:R-:W-:Y:S05]  /*1b320*/  @!P0 BRA `(.L_x_791) ;  /* 0xfffffffc00f08947 */ /* 0x002fea000383ffff */
[----:B------:R-:W-:Y:S05]  /*1b330*/  BRA `(.L_x_980) ;  /* 0xffffff7c00b87947 */ /* 0x000fea000383ffff */
.L_x_795:
[----:B-1----:R1:W2:Y:S02]  /*1b340*/  SYNCS.PHASECHK.TRANS64.TRYWAIT P0, [R5+URZ+0x28ca0], R9 ;  /* 0x028ca009050075a7 */ /* 0x0022a4000800017f */
[----:B--2---:R-:W-:Y:S05]  /*1b350*/  @!P0 NANOSLEEP.SYNCS 0x989680 ;  /* 0x009896800000895d */ /* 0x004fea0003900000 */
[----:B------:R-:W2:Y:S02]  /*1b360*/  @!P0 SYNCS.PHASECHK.TRANS64 P0, [R5+URZ+0x28ca0], R9 ;  /* 0x028ca009050085a7 */ /* 0x000ea4000800007f */
[----:B--2---:R-:W-:Y:S05]  /*1b370*/  @!P0 BRA `(.L_x_795) ;  /* 0xfffffffc00f08947 */ /* 0x004fea000383ffff */
[----:B------:R-:W-:Y:S05]  /*1b380*/  BRA `(.L_x_981) ;  /* 0xffffff7c00d87947 */ /* 0x000fea000383ffff */
.L_x_800:
[----:B0-----:R0:W2:Y:S02]  /*1b390*/  SYNCS.PHASECHK.TRANS64.TRYWAIT P0, [R5+URZ+0x28cc0], R9 ;  /* 0x028cc009050075a7 */ /* 0x0010a4000800017f */
[----:B--2---:R-:W-:Y:S05]  /*1b3a0*/  @!P0 NANOSLEEP.SYNCS 0x989680 ;  /* 0x009896800000895d */ /* 0x004fea0003900000 */
[----:B------:R-:W2:Y:S02]  /*1b3b0*/  @!P0 SYNCS.PHASECHK.TRANS64 P0, [R5+URZ+0x28cc0], R9 ;  /* 0x028cc009050085a7 */ /* 0x000ea4000800007f */
[----:B--2---:R-:W-:Y:S05]  /*1b3c0*/  @!P0 BRA `(.L_x_800) ;  /* 0xfffffffc00f08947 */ /* 0x004fea000383ffff */
[----:B------:R-:W-:Y:S05]  /*1b3d0*/  BRA `(.L_x_982) ;  /* 0xffffff8000587947 */ /* 0x000fea000383ffff */
.L_x_814:
[----:B0-----:R0:W1:Y:S02]  /*1b3e0*/  SYNCS.PHASECHK.TRANS64.TRYWAIT P2, [R5+URZ+0x28ca0], R6 ;  /* 0x028ca006050075a7 */ /* 0x001064000804017f */
[----:B-1----:R-:W-:Y:S05]  /*1b3f0*/  @!P2 NANOSLEEP.SYNCS 0x989680 ;  /* 0x009896800000a95d */ /* 0x002fea0003900000 */
[----:B------:R-:W1:Y:S02]  /*1b400*/  @!P2 SYNCS.PHASECHK.TRANS64 P2, [R5+URZ+0x28ca0], R6 ;  /* 0x028ca0060500a5a7 */ /* 0x000e64000804007f */
[----:B-1----:R-:W-:Y:S05]  /*1b410*/  @!P2 BRA `(.L_x_814) ;  /* 0xfffffffc00f0a947 */ /* 0x002fea000383ffff */
[----:B------:R-:W-:Y:S05]  /*1b420*/  BRA `(.L_x_983) ;  /* 0xffffff8800d87947 */ /* 0x000fea000383ffff */
.L_x_819:
[----:B-1----:R1:W2:Y:S02]  /*1b430*/  SYNCS.PHASECHK.TRANS64.TRYWAIT P2, [R5+URZ+0x28cc0], R6 ;  /* 0x028cc006050075a7 */ /* 0x0022a4000804017f */
[----:B--2---:R-:W-:Y:S05]  /*1b440*/  @!P2 NANOSLEEP.SYNCS 0x989680 ;  /* 0x009896800000a95d */ /* 0x004fea0003900000 */
[----:B------:R-:W2:Y:S02]  /*1b450*/  @!P2 SYNCS.PHASECHK.TRANS64 P2, [R5+URZ+0x28cc0], R6 ;  /* 0x028cc0060500a5a7 */ /* 0x000ea4000804007f */
[----:B--2---:R-:W-:Y:S05]  /*1b460*/  @!P2 BRA `(.L_x_819) ;  /* 0xfffffffc00f0a947 */ /* 0x004fea000383ffff */
[----:B------:R-:W-:Y:S05]  /*1b470*/  BRA `(.L_x_984) ;  /* 0xffffff8c00547947 */ /* 0x000fea000383ffff */
.L_x_841:
        /* <DEDUP_REMOVED lines=11> */
.L_x_986:
[----:B------:R-:W-:Y:S05]  /*1b530*/  BSYNC B0 ;  /* 0x0000000000007941 */ /* 0x000fea0003800000 */
.L_x_985:
[----:B------:R-:W-:Y:S05]  /*1b540*/  BRA `(.L_x_987) ;  /* 0xffffff9c00c47947 */ /* 0x000fea000383ffff */
.L_x_843:
[----:B------:R-:W-:Y:S01]  /*1b550*/  BSSY B0, `(.L_x_988) ;  /* 0x0000006000007945 */ /* 0x000fe20003800000 */
[----:B------:R-:W-:-:S07]  /*1b560*/  IMAD.MOV.U32 R15, RZ, RZ, -0x1 ;  /* 0xffffffffff0f7424 */ /* 0x000fce00078e00ff */
[----:B0-----:R-:W-:Y:S05]  /*1b570*/  WARPSYNC.COLLECTIVE R15, `(.L_x_989) ;  /* 0x000000000f0c7348 */ /* 0x001fea0003c00000 */
[----:B------:R-:W-:Y:S02]  /*1b580*/  ELECT P6, UR62, PT ;  /* 0x00000000003e782f */ /* 0x000fe400038c0000 */
[----:B------:R-:W-:Y:S01]  /*1b590*/  MOV R14, UR62 ;  /* 0x0000003e000e7c02 */ /* 0x000fe20008000f00 */
[----:B0-----:R-:W-:Y:S10]  /*1b5a0*/  ENDCOLLECTIVE ;  /* 0x000000000000791b */ /* 0x001ff40003800000 */
.L_x_989:
[----:B------:R-:W-:Y:S05]  /*1b5b0*/  BSYNC B0 ;  /* 0x0000000000007941 */ /* 0x000fea0003800000 */
.L_x_988:
[----:B------:R-:W-:Y:S05]  /*1b5c0*/  BRA `(.L_x_990) ;  /* 0xffffff9c00d07947 */ /* 0x000fea000383ffff */
.L_x_845:
[----:B0-----:R0:W1:Y:S02]  /*1b5d0*/  SYNCS.PHASECHK.TRANS64.TRYWAIT P0, [R0+URZ+0x28c40], R2 ;  /* 0x028c4002000075a7 */ /* 0x001064000800017f */
[----:B-1----:R-:W-:Y:S05]  /*1b5e0*/  @!P0 NANOSLEEP.SYNCS 0x989680 ;  /* 0x009896800000895d */ /* 0x002fea0003900000 */
[----:B------:R-:W1:Y:S02]  /*1b5f0*/  @!P0 SYNCS.PHASECHK.TRANS64 P0, [R0+URZ+0x28c40], R2 ;  /* 0x028c4002000085a7 */ /* 0x000e64000800007f */
[----:B-1----:R-:W-:Y:S05]  /*1b600*/  @!P0 BRA `(.L_x_845) ;  /* 0xfffffffc00f08947 */ /* 0x002fea000383ffff */
[----:B------:R-:W-:Y:S05]  /*1b610*/  BRA `(.L_x_991) ;  /* 0xffffffa000307947 */ /* 0x000fea000383ffff */
.L_x_849:
        /* <DEDUP_REMOVED lines=15> */
.L_x_992:
[----:B------:R-:W-:Y:S02]  /*1b710*/  IMAD.MOV.U32 R13, RZ, RZ, R4 ;  /* 0x000000ffff0d7224 */ /* 0x000fe400078e0004 */
[----:B------:R-:W-:-:S07]  /*1b720*/  IMAD.MOV.U32 R6, RZ, RZ, R14 ;  /* 0x000000ffff067224 */ /* 0x000fce00078e000e */
[----:B------:R-:W-:Y:S05]  /*1b730*/  WARPSYNC.COLLECTIVE R15, `(.L_x_993) ;  /* 0x000000000f087348 */ /* 0x000fea0003c00000 */
[----:B------:R0:W1:Y:S02]  /*1b740*/  SHFL.IDX P6, R14, R13, R12, R11 ;  /* 0x0000000c0d0e7389 */ /* 0x00006400000c000b */
[----:B01----:R-:W-:Y:S01]  /*1b750*/  ENDCOLLECTIVE ;  /* 0x000000000000791b */ /* 0x003fe20003800000 */
.L_x_993:
[----:B------:R-:W-:Y:S02]  /*1b760*/  IMAD.MOV.U32 R13, RZ, RZ, R3 ;  /* 0x000000ffff0d7224 */ /* 0x000fe400078e0003 */
[----:B------:R-:W-:Y:S02]  /*1b770*/  IMAD.MOV.U32 R12, RZ, RZ, 0x1 ;  /* 0x00000001ff0c7424 */ /* 0x000fe400078e00ff */
[----:B------:R-:W-:-:S07]  /*1b780*/  IMAD.MOV.U32 R7, RZ, RZ, R14 ;  /* 0x000000ffff077224 */ /* 0x000fce00078e000e */
[----:B------:R-:W-:Y:S05]  /*1b790*/  WARPSYNC.COLLECTIVE R15, `(.L_x_994) ;  /* 0x000000000f087348 */ /* 0x000fea0003c00000 */
[----:B------:R0:W1:Y:S02]  /*1b7a0*/  SHFL.IDX P6, R14, R13, R12, R11 ;  /* 0x0000000c0d0e7389 */ /* 0x00006400000c000b */
[----:B01----:R-:W-:Y:S01]  /*1b7b0*/  ENDCOLLECTIVE ;  /* 0x000000000000791b */ /* 0x003fe20003800000 */
.L_x_994:
        /* <DEDUP_REMOVED lines=15> */
.L_x_995:
[----:B------:R-:W-:Y:S02]  /*1b8b0*/  IMAD.MOV.U32 R13, RZ, RZ, R3 ;  /* 0x000000ffff0d7224 */ /* 0x000fe400078e0003 */
[----:B------:R-:W-:Y:S02]  /*1b8c0*/  IMAD.MOV.U32 R12, RZ, RZ, 0x2 ;  /* 0x00000002ff0c7424 */ /* 0x000fe400078e00ff */
[----:B------:R-:W-:-:S07]  /*1b8d0*/  IMAD.MOV.U32 R5, RZ, RZ, R14 ;  /* 0x000000ffff057224 */ /* 0x000fce00078e000e */
[----:B------:R-:W-:Y:S05]  /*1b8e0*/  WARPSYNC.COLLECTIVE R15, `(.L_x_996) ;  /* 0x000000000f087348 */ /* 0x000fea0003c00000 */
[----:B------:R0:W1:Y:S02]  /*1b8f0*/  SHFL.IDX P6, R14, R13, R12, R11 ;  /* 0x0000000c0d0e7389 */ /* 0x00006400000c000b */
[----:B01----:R-:W-:Y:S01]  /*1b900*/  ENDCOLLECTIVE ;  /* 0x000000000000791b */ /* 0x003fe20003800000 */
.L_x_996:
        /* <DEDUP_REMOVED lines=15> */
.L_x_997:
[----:B------:R-:W-:Y:S02]  /*1ba00*/  IMAD.MOV.U32 R13, RZ, RZ, R3 ;  /* 0x000000ffff0d7224 */ /* 0x000fe400078e0003 */
[----:B------:R-:W-:Y:S02]  /*1ba10*/  IMAD.MOV.U32 R12, RZ, RZ, 0x3 ;  /* 0x00000003ff0c7424 */ /* 0x000fe400078e00ff */
[----:B------:R-:W-:-:S07]  /*1ba20*/  IMAD.MOV.U32 R5, RZ, RZ, R14 ;  /* 0x000000ffff057224 */ /* 0x000fce00078e000e */
[----:B------:R-:W-:Y:S05]  /*1ba30*/  WARPSYNC.COLLECTIVE R15, `(.L_x_998) ;  /* 0x000000000f087348 */ /* 0x000fea0003c00000 */
[----:B------:R0:W1:Y:S02]  /*1ba40*/  SHFL.IDX P6, R14, R13, R12, R11 ;  /* 0x0000000c0d0e7389 */ /* 0x00006400000c000b */
[----:B01----:R-:W-:Y:S01]  /*1ba50*/  ENDCOLLECTIVE ;  /* 0x000000000000791b */ /* 0x003fe20003800000 */
.L_x_998:
        /* <DEDUP_REMOVED lines=13> */
.L_x_999:
[----:B------:R-:W-:Y:S01]  /*1bb30*/  IMAD.MOV.U32 R3, RZ, RZ, R14 ;  /* 0x000000ffff037224 */ /* 0x000fe200078e000e */
[----:B------:R-:W-:Y:S06]  /*1bb40*/  BRA `(.L_x_1000) ;  /* 0xffffffa400787947 */ /* 0x000fec000383ffff */
.L_x_852:
[----:B0-----:R0:W1:Y:S02]  /*1bb50*/  SYNCS.PHASECHK.TRANS64.TRYWAIT P0, [R18+URZ+0x28c20], R0 ;  /* 0x028c2000120075a7 */ /* 0x001064000800017f */
[----:B-1----:R-:W-:Y:S05]  /*1bb60*/  @!P0 NANOSLEEP.SYNCS 0x989680 ;  /* 0x009896800000895d */ /* 0x002fea0003900000 */
[----:B------:R-:W1:Y:S02]  /*1bb70*/  @!P0 SYNCS.PHASECHK.TRANS64 P0, [R18+URZ+0x28c20], R0 ;  /* 0x028c2000120085a7 */ /* 0x000e64000800007f */
[----:B-1----:R-:W-:Y:S05]  /*1bb80*/  @!P0 BRA `(.L_x_852) ;  /* 0xfffffffc00f08947 */ /* 0x002fea000383ffff */
[----:B------:R-:W-:Y:S05]  /*1bb90*/  BRA `(.L_x_1001) ;  /* 0xffffffa400d47947 */ /* 0x000fea000383ffff */
.L_x_856:
[----:B0-----:R0:W1:Y:S02]  /*1bba0*/  SYNCS.PHASECHK.TRANS64.TRYWAIT P0, [R0+URZ+0x28c60], R2 ;  /* 0x028c6002000075a7 */ /* 0x001064000800017f */
[----:B-1----:R-:W-:Y:S05]  /*1bbb0*/  @!P0 NANOSLEEP.SYNCS 0x989680 ;  /* 0x009896800000895d */ /* 0x002fea0003900000 */
[----:B------:R-:W1:Y:S02]  /*1bbc0*/  @!P0 SYNCS.PHASECHK.TRANS64 P0, [R0+URZ+0x28c60], R2 ;  /* 0x028c6002000085a7 */ /* 0x000e64000800007f */
[----:B-1----:R-:W-:Y:S05]  /*1bbd0*/  @!P0 BRA `(.L_x_856) ;  /* 0xfffffffc00f08947 */ /* 0x002fea000383ffff */
[----:B------:R-:W-:Y:S05]  /*1bbe0*/  BRA `(.L_x_1002) ;  /* 0xffffffa400f87947 */ /* 0x000fea000383ffff */
.L_x_875:
[----:B-1----:R1:W2:Y:S02]  /*1bbf0*/  SYNCS.PHASECHK.TRANS64.TRYWAIT P0, [R2+URZ+0x28c40], R6 ;  /* 0x028c4006020075a7 */ /* 0x0022a4000800017f */
[----:B--2---:R-:W-:Y:S05]  /*1bc00*/  @!P0 NANOSLEEP.SYNCS 0x989680 ;  /* 0x009896800000895d */ /* 0x004fea0003900000 */
[----:B------:R-:W2:Y:S02]  /*1bc10*/  @!P0 SYNCS.PHASECHK.TRANS64 P0, [R2+URZ+0x28c40], R6 ;  /* 0x028c4006020085a7 */ /* 0x000ea4000800007f */
[----:B--2---:R-:W-:Y:S05]  /*1bc20*/  @!P0 BRA `(.L_x_875) ;  /* 0xfffffffc00f08947 */ /* 0x004fea000383ffff */
[----:B------:R-:W-:Y:S05]  /*1bc30*/  BRA `(.L_x_1003) ;  /* 0xffffffb400087947 */ /* 0x000fea000383ffff */
.L_x_880:
[----:B0-----:R0:W2:Y:S02]  /*1bc40*/  SYNCS.PHASECHK.TRANS64.TRYWAIT P0, [R2+URZ+0x28c60], R6 ;  /* 0x028c6006020075a7 */ /* 0x0010a4000800017f */
[----:B--2---:R-:W-:Y:S05]  /*1bc50*/  @!P0 NANOSLEEP.SYNCS 0x989680 ;  /* 0x009896800000895d */ /* 0x004fea0003900000 */
[----:B------:R-:W2:Y:S02]  /*1bc60*/  @!P0 SYNCS.PHASECHK.TRANS64 P0, [R2+URZ+0x28c60], R6 ;  /* 0x028c6006020085a7 */ /* 0x000ea4000800007f */
[----:B--2---:R-:W-:Y:S05]  /*1bc70*/  @!P0 BRA `(.L_x_880) ;  /* 0xfffffffc00f08947 */ /* 0x004fea000383ffff */
[----:B------:R-:W-:Y:S05]  /*1bc80*/  BRA `(.L_x_1004) ;  /* 0xffffffb400847947 */ /* 0x000fea000383ffff */
.L_x_895:
[----:B-1----:R1:W2:Y:S02]  /*1bc90*/  SYNCS.PHASECHK.TRANS64.TRYWAIT P0, [R2+URZ+0x28c40], R3 ;  /* 0x028c4003020075a7 */ /* 0x0022a4000800017f */
[----:B--2---:R-:W-:Y:S05]  /*1bca0*/  @!P0 NANOSLEEP.SYNCS 0x989680 ;  /* 0x009896800000895d */ /* 0x004fea0003900000 */
[----:B------:R-:W2:Y:S02]  /*1bcb0*/  @!P0 SYNCS.PHASECHK.TRANS64 P0, [R2+URZ+0x28c40], R3 ;  /* 0x028c4003020085a7 */ /* 0x000ea4000800007f */
[----:B--2---:R-:W-:Y:S05]  /*1bcc0*/  @!P0 BRA `(.L_x_895) ;  /* 0xfffffffc00f08947 */ /* 0x004fea000383ffff */
[----:B------:R-:W-:Y:S05]  /*1bcd0*/  BRA `(.L_x_1005) ;  /* 0xffffffc000607947 */ /* 0x000fea000383ffff */
.L_x_900:
[----:B--2---:R2:W3:Y:S02]  /*1bce0*/  SYNCS.PHASECHK.TRANS64.TRYWAIT P0, [R2+URZ+0x28c60], R3 ;  /* 0x028c6003020075a7 */ /* 0x0044e4000800017f */
[----:B---3--:R-:W-:Y:S05]  /*1bcf0*/  @!P0 NANOSLEEP.SYNCS 0x989680 ;  /* 0x009896800000895d */ /* 0x008fea0003900000 */
[----:B------:R-:W3:Y:S02]  /*1bd00*/  @!P0 SYNCS.PHASECHK.TRANS64 P0, [R2+URZ+0x28c60], R3 ;  /* 0x028c6003020085a7 */ /* 0x000ee4000800007f */
[----:B---3--:R-:W-:Y:S05]  /*1bd10*/  @!P0 BRA `(.L_x_900) ;  /* 0xfffffffc00f08947 */ /* 0x008fea000383ffff */
[----:B------:R-:W-:Y:S05]  /*1bd20*/  BRA `(.L_x_1006) ;  /* 0xffffffc000dc7947 */ /* 0x000fea000383ffff */
.L_x_915:
[----:B-1----:R1:W2:Y:S02]  /*1bd30*/  SYNCS.PHASECHK.TRANS64.TRYWAIT P0, [R3+URZ+0x28c40], R2 ;  /* 0x028c4002030075a7 */ /* 0x0022a4000800017f */
[----:B--2---:R-:W-:Y:S05]  /*1bd40*/  @!P0 NANOSLEEP.SYNCS 0x989680 ;  /* 0x009896800000895d */ /* 0x004fea0003900000 */
[----:B------:R-:W2:Y:S02]  /*1bd50*/  @!P0 SYNCS.PHASECHK.TRANS64 P0, [R3+URZ+0x28c40], R2 ;  /* 0x028c4002030085a7 */ /* 0x000ea4000800007f */
[----:B--2---:R-:W-:Y:S05]  /*1bd60*/  @!P0 BRA `(.L_x_915) ;  /* 0xfffffffc00f08947 */ /* 0x004fea000383ffff */
[----:B------:R-:W-:Y:S05]  /*1bd70*/  BRA `(.L_x_1007) ;  /* 0xffffffcc009c7947 */ /* 0x000fea000383ffff */
.L_x_920:
[----:B--2---:R2:W3:Y:S02]  /*1bd80*/  SYNCS.PHASECHK.TRANS64.TRYWAIT P0, [R3+URZ+0x28c60], R2 ;  /* 0x028c6002030075a7 */ /* 0x0044e4000800017f */
[----:B---3--:R-:W-:Y:S05]  /*1bd90*/  @!P0 NANOSLEEP.SYNCS 0x989680 ;  /* 0x009896800000895d */ /* 0x008fea0003900000 */
[----:B------:R-:W3:Y:S02]  /*1bda0*/  @!P0 SYNCS.PHASECHK.TRANS64 P0, [R3+URZ+0x28c60], R2 ;  /* 0x028c6002030085a7 */ /* 0x000ee4000800007f */
[----:B---3--:R-:W-:Y:S05]  /*1bdb0*/  @!P0 BRA `(.L_x_920) ;  /* 0xfffffffc00f08947 */ /* 0x008fea000383ffff */
[----:B------:R-:W-:Y:S05]  /*1bdc0*/  BRA `(.L_x_1008) ;  /* 0xffffffd000187947 */ /* 0x000fea000383ffff */
.L_x_936:
[----:B------:R-:W2:Y:S01]  /*1bdd0*/  LDL R3, [R1] ;  /* 0x0000000001037983 */ /* 0x000ea20000100800 */
[----:B------:R-:W-:Y:S01]  /*1bde0*/  BSSY B0, `(.L_x_1009) ;  /* 0x0000008000007945 */ /* 0x000fe20003800000 */
[----:B0-----:R-:W-:Y:S02]  /*1bdf0*/  IMAD.MOV.U32 R12, RZ, RZ, RZ ;  /* 0x000000ffff0c7224 */ /* 0x001fe400078e00ff */
[----:B------:R-:W-:Y:S02]  /*1be00*/  IMAD.MOV.U32 R11, RZ, RZ, 0x1f ;  /* 0x0000001fff0b7424 */ /* 0x000fe400078e00ff */
[----:B------:R-:W-:Y:S02]  /*1be10*/  IMAD.MOV.U32 R15, RZ, RZ, -0x1 ;  /* 0xffffffffff0f7424 */ /* 0x000fe400078e00ff */
[----:B--2---:R-:W-:-:S07]  /*1be20*/  IMAD.MOV.U32 R13, RZ, RZ, R3 ;  /* 0x000000ffff0d7224 */ /* 0x004fce00078e0003 */
[----:B------:R-:W-:Y:S05]  /*1be30*/  WARPSYNC.COLLECTIVE R15, `(.L_x_1010) ;  /* 0x000000000f087348 */ /* 0x000fea0003c00000 */
[----:B------:R0:W1:Y:S02]  /*1be40*/  SHFL.IDX P6, R14, R13, R12, R11 ;  /* 0x0000000c0d0e7389 */ /* 0x00006400000c000b */
[----:B01----:R-:W-:Y:S01]  /*1be50*/  ENDCOLLECTIVE ;  /* 0x000000000000791b */ /* 0x003fe20003800000 */
.L_x_1010:
[----:B------:R-:W-:Y:S05]  /*1be60*/  BSYNC B0 ;  /* 0x0000000000007941 */ /* 0x000fea0003800000 */
.L_x_1009:
        /* <DEDUP_REMOVED lines=9> */
.L_x_1011:
        /* <DEDUP_REMOVED lines=9> */
[----:B-1----:R-:W-:-:S06]  /*1bf90*/  @!P1 IMAD.WIDE R2, R8, 0x4, R4 ;  /* 0x0000000408029825 */ /* 0x002fcc00078e0204 */
[----:B------:R-:W3:Y:S01]  /*1bfa0*/  @!P1 LDG.E R2, desc[UR42][R2.64] ;  /* 0x0000002a02029981 */ /* 0x000ee2000c1e1900 */
[----:B------:R-:W-:Y:S01]  /*1bfb0*/  IMAD.MOV.U32 R5, RZ, RZ, RZ ;  /* 0x000000ffff057224 */ /* 0x000fe200078e00ff */
[C---:B------:R-:W-:Y:S01]  /*1bfc0*/  ISETP.GE.U32.AND P2, PT, R16.reuse, 0x2, PT ;  /* 0x000000021000780c */ /* 0x040fe20003f46070 */
[----:B------:R-:W-:Y:S01]  /*1bfd0*/  IMAD.MOV.U32 R8, RZ, RZ, RZ ;  /* 0x000000ffff087224 */ /* 0x000fe200078e00ff */
[C---:B------:R-:W-:Y:S02]  /*1bfe0*/  ISETP.GE.U32.AND P3, PT, R16.reuse, 0x4, PT ;  /* 0x000000041000780c */ /* 0x040fe40003f66070 */
[C---:B------:R-:W-:Y:S02]  /*1bff0*/  ISETP.GE.U32.AND P4, PT, R16.reuse, 0x8, PT ;  /* 0x000000081000780c */ /* 0x040fe40003f86070 */
[----:B------:R-:W-:Y:S01]  /*1c000*/  ISETP.GE.U32.AND P5, PT, R16, 0x10, PT ;  /* 0x000000101000780c */ /* 0x000fe20003fa6070 */
[----:B--2---:R-:W-:Y:S02]  /*1c010*/  @!P1 IMAD.MOV.U32 R5, RZ, RZ, R6 ;  /* 0x000000ffff059224 */ /* 0x004fe400078e0006 */
[----:B------:R-:W-:-:S02]  /*1c020*/  IMAD.MOV.U32 R6, RZ, RZ, RZ ;  /* 0x000000ffff067224 */ /* 0x000fc400078e00ff */
[----:B---3--:R-:W-:Y:S01]  /*1c030*/  @!P1 IMAD.MOV.U32 R6, RZ, RZ, R2 ;  /* 0x000000ffff069224 */ /* 0x008fe200078e0002 */
[----:B------:R-:W-:-:S03]  /*1c040*/  ISETP.NE.AND P1, PT, R16, RZ, PT ;  /* 0x000000ff1000720c */ /* 0x000fc60003f25270 */
[----:B------:R-:W-:-:S04]  /*1c050*/  IMAD R2, R6, R5, RZ ;  /* 0x0000000506027224 */ /* 0x000fc800078e02ff */
[----:B------:R-:W-:-:S07]  /*1c060*/  IMAD.MOV.U32 R13, RZ, RZ, R2 ;  /* 0x000000ffff0d7224 */ /* 0x000fce00078e0002 */
[----:B------:R-:W-:Y:S05]  /*1c070*/  WARPSYNC.COLLECTIVE R15, `(.L_x_1012) ;  /* 0x000000000f087348 */ /* 0x000fea0003c00000 */
[----:B------:R0:W1:Y:S02]  /*1c080*/  SHFL.UP P6, R14, R13, R12, R11 ;  /* 0x0400000c0d0e7389 */ /* 0x00006400000c000b */
[----:B01----:R-:W-:Y:S01]  /*1c090*/  ENDCOLLECTIVE ;  /* 0x000000000000791b */ /* 0x003fe20003800000 */
.L_x_1012:
[----:B------:R-:W-:Y:S02]  /*1c0a0*/  IMAD.MOV.U32 R12, RZ, RZ, 0x2 ;  /* 0x00000002ff0c7424 */ /* 0x000fe400078e00ff */
[----:B------:R-:W-:-:S05]  /*1c0b0*/  IMAD.MOV.U32 R3, RZ, RZ, R14 ;  /* 0x000000ffff037224 */ /* 0x000fca00078e000e */
[----:B------:R-:W-:-:S05]  /*1c0c0*/  SEL R3, R3, RZ, P1 ;  /* 0x000000ff03037207 */ /* 0x000fca0000800000 */
[----:B------:R-:W-:-:S04]  /*1c0d0*/  IMAD.IADD R2, R2, 0x1, R3 ;  /* 0x0000000102027824 */ /* 0x000fc800078e0203 */
[----:B------:R-:W-:-:S07]  /*1c0e0*/  IMAD.MOV.U32 R13, RZ, RZ, R2 ;  /* 0x000000ffff0d7224 */ /* 0x000fce00078e0002 */
[----:B------:R-:W-:Y:S05]  /*1c0f0*/  WARPSYNC.COLLECTIVE R15, `(.L_x_1013) ;  /* 0x000000000f087348 */ /* 0x000fea0003c00000 */
[----:B------:R0:W1:Y:S02]  /*1c100*/  SHFL.UP P6, R14, R13, R12, R11 ;  /* 0x0400000c0d0e7389 */ /* 0x00006400000c000b */
[----:B01----:R-:W-:Y:S01]  /*1c110*/  ENDCOLLECTIVE ;  /* 0x000000000000791b */ /* 0x003fe20003800000 */
.L_x_1013:
        /* <DEDUP_REMOVED lines=8> */
.L_x_1014:
        /* <DEDUP_REMOVED lines=8> */
.L_x_1015:
        /* <DEDUP_REMOVED lines=8> */
.L_x_1016:
[----:B------:R-:W-:Y:S02]  /*1c2a0*/  IMAD.MOV.U32 R12, RZ, RZ, 0x1f ;  /* 0x0000001fff0c7424 */ /* 0x000fe400078e00ff */
[----:B------:R-:W-:Y:S02]  /*1c2b0*/  IMAD.MOV.U32 R11, RZ, RZ, 0x1f ;  /* 0x0000001fff0b7424 */ /* 0x000fe400078e00ff */
[----:B------:R-:W-:-:S05]  /*1c2c0*/  IMAD.MOV.U32 R3, RZ, RZ, R14 ;  /* 0x000000ffff037224 */ /* 0x000fca00078e000e */
[----:B------:R-:W-:-:S05]  /*1c2d0*/  SEL R3, R3, RZ, P5 ;  /* 0x000000ff03037207 */ /* 0x000fca0002800000 */
[----:B------:R-:W-:-:S04]  /*1c2e0*/  IMAD.IADD R3, R2, 0x1, R3 ;  /* 0x0000000102037824 */ /* 0x000fc800078e0203 */
[----:B------:R-:W-:-:S07]  /*1c2f0*/  IMAD.MOV.U32 R13, RZ, RZ, R3 ;  /* 0x000000ffff0d7224 */ /* 0x000fce00078e0003 */
[----:B------:R-:W-:Y:S05]  /*1c300*/  WARPSYNC.COLLECTIVE R15, `(.L_x_1017) ;  /* 0x000000000f087348 */ /* 0x000fea0003c00000 */
[----:B------:R0:W1:Y:S02]  /*1c310*/  SHFL.IDX P6, R14, R13, R12, R11 ;  /* 0x0000000c0d0e7389 */ /* 0x00006400000c000b */
[----:B01----:R-:W-:Y:S01]  /*1c320*/  ENDCOLLECTIVE ;  /* 0x000000000000791b */ /* 0x003fe20003800000 */
.L_x_1017:
[----:B------:R-:W-:Y:S01]  /*1c330*/  IMAD.MOV.U32 R9, RZ, RZ, R14 ;  /* 0x000000ffff097224 */ /* 0x000fe200078e000e */
[----:B------:R-:W-:Y:S06]  /*1c340*/  BRA `(.L_x_1018) ;  /* 0xffffffd800507947 */ /* 0x000fec000383ffff */
.L_x_939:
        /* <DEDUP_REMOVED lines=8> */
.L_x_1020:
[----:B------:R-:W-:Y:S05]  /*1c3d0*/  BSYNC B0 ;  /* 0x0000000000007941 */ /* 0x000fea0003800000 */
.L_x_1019:
[----:B------:R-:W-:Y:S02]  /*1c3e0*/  IMAD.MOV.U32 R3, RZ, RZ, R14 ;  /* 0x000000ffff037224 */ /* 0x000fe400078e000e */
[----:B------:R-:W-:Y:S02]  /*1c3f0*/  IMAD.MOV.U32 R12, RZ, RZ, 0x2 ;  /* 0x00000002ff0c7424 */ /* 0x000fe400078e00ff */
[----:B------:R-:W-:Y:S01]  /*1c400*/  IMAD.MOV.U32 R11, RZ, RZ, RZ ;  /* 0x000000ffff0b7224 */ /* 0x000fe200078e00ff */
[----:B------:R-:W-:Y:S01]  /*1c410*/  SEL R3, R3, RZ, P1 ;  /* 0x000000ff03037207 */ /* 0x000fe20000800000 */
[----:B------:R-:W-:-:S04]  /*1c420*/  IMAD.MOV.U32 R15, RZ, RZ, -0x1 ;  /* 0xffffffffff0f7424 */ /* 0x000fc800078e00ff */
[----:B------:R-:W-:-:S04]  /*1c430*/  IMAD.IADD R2, R2, 0x1, R3 ;  /* 0x0000000102027824 */ /* 0x000fc800078e0203 */
[----:B------:R-:W-:-:S07]  /*1c440*/  IMAD.MOV.U32 R13, RZ, RZ, R2 ;  /* 0x000000ffff0d7224 */ /* 0x000fce00078e0002 */
[----:B------:R-:W-:Y:S05]  /*1c450*/  WARPSYNC.COLLECTIVE R15, `(.L_x_1021) ;  /* 0x000000000f087348 */ /* 0x000fea0003c00000 */
[----:B------:R0:W1:Y:S02]  /*1c460*/  SHFL.UP P6, R14, R13, R12, R11 ;  /* 0x0400000c0d0e7389 */ /* 0x00006400000c000b */
[----:B01----:R-:W-:Y:S01]  /*1c470*/  ENDCOLLECTIVE ;  /* 0x000000000000791b */ /* 0x003fe20003800000 */
.L_x_1021:
        /* <DEDUP_REMOVED lines=8> */
.L_x_1022:
        /* <DEDUP_REMOVED lines=8> */
.L_x_1023:
        /* <DEDUP_REMOVED lines=8> */
.L_x_1024:
        /* <DEDUP_REMOVED lines=9> */
.L_x_1025:
[----:B------:R-:W-:Y:S01]  /*1c690*/  IMAD.MOV.U32 R9, RZ, RZ, R14 ;  /* 0x000000ffff097224 */ /* 0x000fe200078e000e */
[----:B------:R-:W-:Y:S06]  /*1c6a0*/  BRA `(.L_x_1026) ;  /* 0xffffffd800287947 */ /* 0x000fec000383ffff */
.L_x_941:
[----:B------:R-:W-:Y:S01]  /*1c6b0*/  BSSY B0, `(.L_x_1027) ;  /* 0x0000006000007945 */ /* 0x000fe20003800000 */
[----:B------:R-:W-:Y:S01]  /*1c6c0*/  PLOP3.LUT P6, PT, P6, PT, PT, 0x8, 0x0 ;  /* 0x000000000000781c */ /* 0x000fe200037ce170 */
[----:B------:R-:W-:-:S12]  /*1c6d0*/  IMAD.MOV.U32 R15, RZ, RZ, -0x1 ;  /* 0xffffffffff0f7424 */ /* 0x000fd800078e00ff */
[----:B------:R-:W-:Y:S05]  /*1c6e0*/  WARPSYNC.COLLECTIVE R15, `(.L_x_1028) ;  /* 0x000000000f087348 */ /* 0x000fea0003c00000 */
[----:B------:R-:W-:Y:S01]  /*1c6f0*/  VOTE.ANY R14, PT, P6 ;  /* 0x00000000000e7806 */ /* 0x000fe200030e0100 */
[----:B------:R-:W-:Y:S06]  /*1c700*/  ENDCOLLECTIVE ;  /* 0x000000000000791b */ /* 0x000fec0003800000 */
.L_x_1028:
[----:B------:R-:W-:Y:S05]  /*1c710*/  BSYNC B0 ;  /* 0x0000000000007941 */ /* 0x000fea0003800000 */
.L_x_1027:
        /* <DEDUP_REMOVED lines=9> */
.L_x_1029:
[----:B------:R-:W-:Y:S02]  /*1c7b0*/  IMAD.MOV.U32 R13, RZ, RZ, R6 ;  /* 0x000000ffff0d7224 */ /* 0x000fe400078e0006 */
[----:B------:R-:W-:-:S07]  /*1c7c0*/  IMAD.MOV.U32 R5, RZ, RZ, R14 ;  /* 0x000000ffff057224 */ /* 0x000fce00078e000e */
[----:B------:R-:W-:Y:S05]  /*1c7d0*/  WARPSYNC.COLLECTIVE R15, `(.L_x_1030) ;  /* 0x000000000f087348 */ /* 0x000fea0003c00000 */
[----:B------:R0:W1:Y:S02]  /*1c7e0*/  SHFL.IDX P6, R14, R13, R12, R11 ;  /* 0x0000000c0d0e7389 */ /* 0x00006400000c000b */
[----:B01----:R-:W-:Y:S01]  /*1c7f0*/  ENDCOLLECTIVE ;  /* 0x000000000000791b */ /* 0x003fe20003800000 */
.L_x_1030:
[----:B------:R-:W-:Y:S01]  /*1c800*/  IMAD.MOV.U32 R6, RZ, RZ, R14 ;  /* 0x000000ffff067224 */ /* 0x000fe200078e000e */
[----:B------:R-:W-:Y:S06]  /*1c810*/  BRA `(.L_x_1031) ;  /* 0xffffffd800087947 */ /* 0x000fec000383ffff */
.L_x_943:
[----:B------:R-:W-:Y:S01]  /*1c820*/  BSSY B0, `(.L_x_1032) ;  /* 0x0000007000007945 */ /* 0x000fe20003800000 */
[----:B------:R-:W-:Y:S02]  /*1c830*/  IMAD.MOV.U32 R13, RZ, RZ, R7 ;  /* 0x000000ffff0d7224 */ /* 0x000fe400078e0007 */
[----:B------:R-:W-:Y:S02]  /*1c840*/  IMAD.MOV.U32 R11, RZ, RZ, 0x1f ;  /* 0x0000001fff0b7424 */ /* 0x000fe400078e00ff */
[----:B------:R-:W-:-:S07]  /*1c850*/  IMAD.MOV.U32 R15, RZ, RZ, -0x1 ;  /* 0xffffffffff0f7424 */ /* 0x000fce00078e00ff */
[----:B012---:R-:W-:Y:S05]  /*1c860*/  WARPSYNC.COLLECTIVE R15, `(.L_x_1033) ;  /* 0x000000000f087348 */ /* 0x007fea0003c00000 */
[----:B------:R3:W4:Y:S02]  /*1c870*/  SHFL.IDX P6, R14, R13, R12, R11 ;  /* 0x0000000c0d0e7389 */ /* 0x00072400000c000b */
[----:B01234-:R-:W-:Y:S01]  /*1c880*/  ENDCOLLECTIVE ;  /* 0x000000000000791b */ /* 0x01ffe20003800000 */
.L_x_1033:
[----:B------:R-:W-:Y:S05]  /*1c890*/  BSYNC B0 ;  /* 0x0000000000007941 */ /* 0x000fea0003800000 */
.L_x_1032:
[----:B------:R-:W-:Y:S01]  /*1c8a0*/  IMAD.MOV.U32 R7, RZ, RZ, R14 ;  /* 0x000000ffff077224 */ /* 0x000fe200078e000e */
[----:B------:R-:W-:Y:S06]  /*1c8b0*/  BRA `(.L_x_1034) ;  /* 0xffffffd400f87947 */ /* 0x000fec000383ffff */
.L_x_947:
[----:B0-----:R0:W1:Y:S02]  /*1c8c0*/  SYNCS.PHASECHK.TRANS64.TRYWAIT P0, [R0+URZ+0x28c20], R3 ;  /* 0x028c2003000075a7 */ /* 0x001064000800017f */
[----:B-1----:R-:W-:Y:S05]  /*1c8d0*/  @!P0 NANOSLEEP.SYNCS 0x989680 ;  /* 0x009896800000895d */ /* 0x002fea0003900000 */
[----:B------:R-:W1:Y:S02]  /*1c8e0*/  @!P0 SYNCS.PHASECHK.TRANS64 P0, [R0+URZ+0x28c20], R3 ;  /* 0x028c2003000085a7 */ /* 0x000e64000800007f */
[----:B-1----:R-:W-:Y:S05]  /*1c8f0*/  @!P0 BRA `(.L_x_947) ;  /* 0xfffffffc00f08947 */ /* 0x002fea000383ffff */
[----:B------:R-:W-:Y:S05]  /*1c900*/  BRA `(.L_x_1035) ;  /* 0xffffffdc00907947 */ /* 0x000fea000383ffff */
.L_x_948:
[----:B------:R-:W1:Y:S01]  /*1c910*/  S2R R2, SR_TID.X ;  /* 0x0000000000027919 */ /* 0x000e620000002100 */
[----:B------:R-:W-:Y:S01]  /*1c920*/  BSSY B0, `(.L_x_1036) ;  /* 0x000000a000007945 */ /* 0x000fe20003800000 */
[----:B---3--:R-:W-:Y:S02]  /*1c930*/  IMAD.MOV.U32 R12, RZ, RZ, RZ ;  /* 0x000000ffff0c7224 */ /* 0x008fe400078e00ff */
[----:B------:R-:W-:Y:S02]  /*1c940*/  IMAD.MOV.U32 R11, RZ, RZ, 0x1f ;  /* 0x0000001fff0b7424 */ /* 0x000fe400078e00ff */
[----:B------:R-:W-:Y:S01]  /*1c950*/  IMAD.MOV.U32 R15, RZ, RZ, -0x1 ;  /* 0xffffffffff0f7424 */ /* 0x000fe200078e00ff */
[----:B-1----:R-:W-:-:S04]  /*1c960*/  SHF.R.U32.HI R2, RZ, 0x5, R2 ;  /* 0x00000005ff027819 */ /* 0x002fc80000011602 */
[----:B------:R-:W-:-:S05]  /*1c970*/  LOP3.LUT R2, R2, 0x3, RZ, 0xc0, !PT ;  /* 0x0000000302027812 */ /* 0x000fca00078ec0ff */
[----:B------:R-:W-:-:S07]  /*1c980*/  IMAD.MOV.U32 R13, RZ, RZ, R2 ;  /* 0x000000ffff0d7224 */ /* 0x000fce00078e0002 */
[----:B0-----:R-:W-:Y:S05]  /*1c990*/  WARPSYNC.COLLECTIVE R15, `(.L_x_1037) ;  /* 0x000000000f087348 */ /* 0x001fea0003c00000 */
[----:B------:R1:W2:Y:S02]  /*1c9a0*/  SHFL.IDX P6, R14, R13, R12, R11 ;  /* 0x0000000c0d0e7389 */ /* 0x0002a400000c000b */
[----:B012---:R-:W-:Y:S01]  /*1c9b0*/  ENDCOLLECTIVE ;  /* 0x000000000000791b */ /* 0x007fe20003800000 */
.L_x_1037:
[----:B------:R-:W-:Y:S05]  /*1c9c0*/  BSYNC B0 ;  /* 0x0000000000007941 */ /* 0x000fea0003800000 */
.L_x_1036:
[----:B------:R-:W-:Y:S05]  /*1c9d0*/  BRA `(.L_x_1038) ;  /* 0xffffffdc00787947 */ /* 0x000fea000383ffff */
.L_x_949:
[----:B------:R-:W-:Y:S01]  /*1c9e0*/  BSSY B0, `(.L_x_1039) ;  /* 0x0000006000007945 */ /* 0x000fe20003800000 */
[----:B------:R-:W-:-:S07]  /*1c9f0*/  IMAD.MOV.U32 R15, RZ, RZ, -0x1 ;  /* 0xffffffffff0f7424 */ /* 0x000fce00078e00ff */
[----:B01-3--:R-:W-:Y:S05]  /*1ca00*/  WARPSYNC.COLLECTIVE R15, `(.L_x_1040) ;  /* 0x000000000f0c7348 */ /* 0x00bfea0003c00000 */
[----:B------:R-:W-:Y:S02]  /*1ca10*/  ELECT P6, UR62, PT ;  /* 0x00000000003e782f */ /* 0x000fe400038c0000 */
[----:B------:R-:W-:Y:S01]  /*1ca20*/  MOV R14, UR62 ;  /* 0x0000003e000e7c02 */ /* 0x000fe20008000f00 */
[----:B01-3--:R-:W-:Y:S10]  /*1ca30*/  ENDCOLLECTIVE ;  /* 0x000000000000791b */ /* 0x00bff40003800000 */
.L_x_1040:
[----:B------:R-:W-:Y:S05]  /*1ca40*/  BSYNC B0 ;  /* 0x0000000000007941 */ /* 0x000fea0003800000 */
.L_x_1039:
[----:B------:R-:W-:Y:S05]  /*1ca50*/  BRA `(.L_x_1041) ;  /* 0xffffffdc006c7947 */ /* 0x000fea000383ffff */
.L_x_951:
[----:B0-----:R0:W1:Y:S02]  /*1ca60*/  SYNCS.PHASECHK.TRANS64.TRYWAIT P0, [R6+URZ], R5 ;  /* 0x00000005060075a7 */ /* 0x001064000800017f */
[----:B-1----:R-:W-:Y:S05]  /*1ca70*/  @!P0 NANOSLEEP.SYNCS 0x989680 ;  /* 0x009896800000895d */ /* 0x002fea0003900000 */
[----:B------:R-:W1:Y:S02]  /*1ca80*/  @!P0 SYNCS.PHASECHK.TRANS64 P0, [R6+URZ], R5 ;  /* 0x00000005060085a7 */ /* 0x000e64000800007f */
[----:B-1----:R-:W-:Y:S05]  /*1ca90*/  @!P0 BRA `(.L_x_951) ;  /* 0xfffffffc00f08947 */ /* 0x002fea000383ffff */
[----:B------:R-:W-:Y:S05]  /*1caa0*/  BRA `(.L_x_1042) ;  /* 0xffffffdc00a47947 */ /* 0x000fea000383ffff */
.L_x_952:
[----:B-1----:R1:W2:Y:S02]  /*1cab0*/  SYNCS.PHASECHK.TRANS64.TRYWAIT P0, [R7+URZ], R2 ;  /* 0x00000002070075a7 */ /* 0x0022a4000800017f */
[----:B--2---:R-:W-:Y:S05]  /*1cac0*/  @!P0 NANOSLEEP.SYNCS 0x989680 ;  /* 0x009896800000895d */ /* 0x004fea0003900000 */
[----:B------:R-:W2:Y:S02]  /*1cad0*/  @!P0 SYNCS.PHASECHK.TRANS64 P0, [R7+URZ], R2 ;  /* 0x00000002070085a7 */ /* 0x000ea4000800007f */
[----:B--2---:R-:W-:Y:S05]  /*1cae0*/  @!P0 BRA `(.L_x_952) ;  /* 0xfffffffc00f08947 */ /* 0x004fea000383ffff */
[----:B------:R-:W-:Y:S05]  /*1caf0*/  BRA `(.L_x_1043) ;  /* 0xffffffdc00987947 */ /* 0x000fea000383ffff */
.L_x_954:
[----:B--2---:R2:W4:Y:S02]  /*1cb00*/  SYNCS.PHASECHK.TRANS64.TRYWAIT P0, [R4+URZ], R5 ;  /* 0x00000005040075a7 */ /* 0x004524000800017f */
[----:B----4-:R-:W-:Y:S05]  /*1cb10*/  @!P0 NANOSLEEP.SYNCS 0x989680 ;  /* 0x009896800000895d */ /* 0x010fea0003900000 */
[----:B------:R-:W4:Y:S02]  /*1cb20*/  @!P0 SYNCS.PHASECHK.TRANS64 P0, [R4+URZ], R5 ;  /* 0x00000005040085a7 */ /* 0x000f24000800007f */
[----:B----4-:R-:W-:Y:S05]  /*1cb30*/  @!P0 BRA `(.L_x_954) ;  /* 0xfffffffc00f08947 */ /* 0x010fea000383ffff */
[----:B------:R-:W-:Y:S05]  /*1cb40*/  BRA `(.L_x_1044) ;  /* 0xffffffdc009c7947 */ /* 0x000fea000383ffff */
.L_x_1045:
        /* <DEDUP_REMOVED lines=11> */
.L_x_5869:


//--------------------- .text._ZN7cutlass13device_kernelIN5flash11enable_sm90INS1_16FlashAttnFwdSm90INS1_25CollectiveMainloopFwdSm90ILi2EN4cute5tupleIJNS5_1CILi1EEES8_S8_EEENS6_IJNS7_ILi64EEESA_SA_EEELi512ENS_6half_tEfNS_4arch4Sm90ELb0ELb0ELb0ELb1ELb0ELb0ELb1ELb0ELb0ELb1ELb1ELb0EEENS1_21CollectiveEpilogueFwdINS6_IJSA_NS7_ILi512EEESA_EEES9_SC_SE_Li256ELb1ELb1ELb1ELb0EEENS1_36VarlenDynamicPersistentTileSchedulerILi64ELi64ELi256ELi128ELb1ELb1ELb1ELb0ELb1ELb1EEEEEEEEEvNT_6ParamsE --------------------------
	.section	.text._ZN7cutlass13device_kernelIN5flash11enable_sm90INS1_16FlashAttnFwdSm90INS1_25CollectiveMainloopFwdSm90ILi2EN4cute5tupleIJNS5_1CILi1EEES8_S8_EEENS6_IJNS7_ILi64EEESA_SA_EEELi512ENS_6half_tEfNS_4arch4Sm90ELb0ELb0ELb0ELb1ELb0ELb0ELb1ELb0ELb0ELb1ELb1ELb0EEENS1_21CollectiveEpilogueFwdINS6_IJSA_NS7_ILi512EEESA_EEES9_SC_SE_Li256ELb1ELb1ELb1ELb0EEENS1_36VarlenDynamicPersistentTileSchedulerILi64ELi64ELi256ELi128ELb1ELb1ELb1ELb0ELb1ELb1EEEEEEEEEvNT_6ParamsE,"ax",@progbits
	.align	128
.text._ZN7cutlass13device_kernelIN5flash11enable_sm90INS1_16FlashAttnFwdSm90INS1_25CollectiveMainloopFwdSm90ILi2EN4cute5tupleIJNS5_1CILi1EEES8_S8_EEENS6_IJNS7_ILi64EEESA_SA_EEELi512ENS_6half_tEfNS_4arch4Sm90ELb0ELb0ELb0ELb1ELb0ELb0ELb1ELb0ELb0ELb1ELb1ELb0EEENS1_21CollectiveEpilogueFwdINS6_IJSA_NS7_ILi512EEESA_EEES9_SC_SE_Li256ELb1ELb1ELb1ELb0EEENS1_36VarlenDynamicPersistentTileSchedulerILi64ELi64ELi256ELi128ELb1ELb1ELb1ELb0ELb1ELb1EEEEEEEEEvNT_6ParamsE:
        .type           _ZN7cutlass13device_kernelIN5flash11enable_sm90INS1_16FlashAttnFwdSm90INS1_25CollectiveMainloopFwdSm90ILi2EN4cute5tupleIJNS5_1CILi1EEES8_S8_EEENS6_IJNS7_ILi64EEESA_SA_EEELi512ENS_6half_tEfNS_4arch4Sm90ELb0ELb0ELb0ELb1ELb0ELb0ELb1ELb0ELb0ELb1ELb1ELb0EEENS1_21CollectiveEpilogueFwdINS6_IJSA_NS7_ILi512EEESA_EEES9_SC_SE_Li256ELb1ELb1ELb1ELb0EEENS1_36VarlenDynamicPersistentTileSchedulerILi64ELi64ELi256ELi128ELb1ELb1ELb1ELb0ELb1ELb1EEEEEEEEEvNT_6ParamsE,@function
        .size           _ZN7cutlass13device_kernelIN5flash11enable_sm90INS1_16FlashAttnFwdSm90INS1_25CollectiveMainloopFwdSm90ILi2EN4cute5tupleIJNS5_1CILi1EEES8_S8_EEENS6_IJNS7_ILi64EEESA_SA_EEELi512ENS_6half_tEfNS_4arch4Sm90ELb0ELb0ELb0ELb1ELb0ELb0ELb1ELb0ELb0ELb1ELb1ELb0EEENS1_21CollectiveEpilogueFwdINS6_IJSA_NS7_ILi512EEESA_EEES9_SC_SE_Li256ELb1ELb1ELb1ELb0EEENS1_36VarlenDynamicPersistentTileSchedulerILi64ELi64ELi256ELi128ELb1ELb1ELb1ELb0ELb1ELb1EEEEEEEEEvNT_6ParamsE,(.L_x_5870 - _ZN7cutlass13device_kernelIN5flash11enable_sm90INS1_16FlashAttnFwdSm90INS1_25CollectiveMainloopFwdSm90ILi2EN4cute5tupleIJNS5_1CILi1EEES8_S8_EEENS6_IJNS7_ILi64EEESA_SA_EEELi512ENS_6half_tEfNS_4arch4Sm90ELb0ELb0ELb0ELb1ELb0ELb0ELb1ELb0ELb0ELb1ELb1ELb0EEENS1_21CollectiveEpilogueFwdINS6_IJSA_NS7_ILi512EEESA_EEES9_SC_SE_Li256ELb1ELb1ELb1ELb0EEENS1_36VarlenDynamicPersistentTileSchedulerILi64ELi64ELi256ELi128ELb1ELb1ELb1ELb0ELb1ELb1EEEEEEEEEvNT_6ParamsE)
        .other          _ZN7cutlass13device_kernelIN5flash11enable_sm90INS1_16FlashAttnFwdSm90INS1_25CollectiveMainloopFwdSm90ILi2EN4cute5tupleIJNS5_1CILi1EEES8_S8_EEENS6_IJNS7_ILi64EEESA_SA_EEELi512ENS_6half_tEfNS_4arch4Sm90ELb0ELb0ELb0ELb1ELb0ELb0ELb1ELb0ELb0ELb1ELb1ELb0EEENS1_21CollectiveEpilogueFwdINS6_IJSA_NS7_ILi512EEESA_EEES9_SC_SE_Li256ELb1ELb1ELb1ELb0EEENS1_36VarlenDynamicPersistentTileSchedulerILi64ELi64ELi256ELi128ELb1ELb1ELb1ELb0ELb1ELb1EEEEEEEEEvNT_6ParamsE,@"STO_CUDA_ENTRY STV_DEFAULT"
_ZN7cutlass13device_kernelIN5flash11enable_sm90INS1_16FlashAttnFwdSm90INS1_25CollectiveMainloopFwdSm90ILi2EN4cute5tupleIJNS5_1CILi1EEES8_S8_EEENS6_IJNS7_ILi64EEESA_SA_EEELi512ENS_6half_tEfNS_4arch4Sm90ELb0ELb0ELb0ELb1ELb0ELb0ELb1ELb0ELb0ELb1ELb1ELb0EEENS1_21CollectiveEpilogueFwdINS6_IJSA_NS7_ILi512EEESA_EEES9_SC_SE_Li256ELb1ELb1ELb1ELb0EEENS1_36VarlenDynamicPersistentTileSchedulerILi64ELi64ELi256ELi128ELb1ELb1ELb1ELb0ELb1ELb1EEEEEEEEEvNT_6ParamsE:
        /* <DEDUP_REMOVED lines=17> */
.L_x_1047:
[----:B------:R-:W-:Y:S05]  /*0110*/  BSYNC B0 ;  /* 0x0000000000007941 */ /* 0x000fea0003800000 */
.L_x_1046:
[----:B------:R-:W-:Y:S01]  /*0120*/  SHF.R.U32.HI R3, RZ, 0x7, R6 ;  /* 0x00000007ff037819 */ /* 0x000fe20000011606 */
[----:B------:R-:W-:Y:S01]  /*0130*/  VOTEU.ANY UP0, P0 ;  /* 0x00000000003f7886 */ /* 0x000fe20000000100 */
[----:B------:R-:W0:Y:S01]  /*0140*/  SHFL.IDX PT, R2, R0, RZ, 0x1f ;  /* 0x00001fff00027589 */ /* 0x000e2200000e0000 */
[----:B------:R-:W-:Y:S01]  /*0150*/  UMOV UR4, 0x80 ;  /* 0x0000008000047882 */ /* 0x000fe20000000000 */
[----:B------:R-:W-:Y:S01]  /*0160*/  UMOV UR7, 0x100 ;  /* 0x0000010000077882 */ /* 0x000fe20000000000 */
[----:B------:R-:W-:Y:S01]  /*0170*/  VOTEU.ANY UP1, P0 ;  /* 0x00000000003f7886 */ /* 0x000fe20000020100 */
[----:B------:R-:W1:Y:S01]  /*0180*/  SHFL.IDX PT, R3, R3, RZ, 0x1f ;  /* 0x00001fff03037589 */ /* 0x000e6200000e0000 */
[----:B------:R-:W2:Y:S01]  /*0190*/  @UP0 S2UR UR8, SR_CgaCtaId ;  /* 0x00000000000809c3 */ /* 0x000ea20000008800 */
[----:B------:R-:W-:Y:S01]  /*01a0*/  @UP0 UMOV UR6, 0x400 ;  /* 0x0000040000060882 */ /* 0x000fe20000000000 */
[----:B------:R-:W-:-:S04]  /*01b0*/  @UP0 UIADD3 UR4, -UR4, 0x100000, URZ ;  /* 0x0010000004040890 */ /* 0x000fc8000fffe13f */
[----:B------:R-:W-:Y:S02]  /*01c0*/  @UP0 USHF.L.U32 UR5, UR4, 0xb, URZ ;  /* 0x0000000b04050899 */ /* 0x000fe4000800063f */
[----:B------:R-:W-:Y:S01]  /*01d0*/  @UP0 USHF.L.U32 UR4, UR4, 0x1, URZ ;  /* 0x0000000104040899 */ /* 0x000fe2000800063f */
[----:B------:R-:W-:Y:S01]  /*01e0*/  VOTEU.ANY UP2, P0 ;  /* 0x00000000003f7886 */ /* 0x000fe20000040100 */
[----:B0-----:R-:W-:Y:S01]  /*01f0*/  ISETP.NE.AND P1, PT, R2, RZ, PT ;  /* 0x000000ff0200720c */ /* 0x001fe20003f25270 */
[----:B-1----:R0:W-:Y:S01]  /*0200*/  STL [R1], R3 ;  /* 0x0000000301007387 */ /* 0x0021e20000100800 */
[----:B--2---:R-:W-:Y:S02]  /*0210*/  @UP0 ULEA UR8, UR8, UR6, 0x18 ;  /* 0x0000000608080291 */ /* 0x004fe4000f8ec03f */
[----:B------:R-:W-:-:S04]  /*0220*/  @UP0 UIADD3 UR6, -UR7, 0x100000, URZ ;  /* 0x0010000007060890 */ /* 0x000fc8000fffe13f */
[----:B------:R-:W-:Y:S02]  /*0230*/  @UP0 USHF.L.U32 UR7, UR6, 0xb, URZ ;  /* 0x0000000b06070899 */ /* 0x000fe4000800063f */
[----:B------:R-:W-:Y:S01]  /*0240*/  @UP0 USHF.L.U32 UR6, UR6, 0x1, URZ ;  /* 0x0000000106060899 */ /* 0x000fe2000800063f */
[----:B------:R-:W-:Y:S01]  /*0250*/  VOTEU.ANY UP0, P0 ;  /* 0x00000000003f7886 */ /* 0x000fe20000000100 */
[----:B------:R-:W1:Y:S04]  /*0260*/  FENCE.VIEW.ASYNC.S ;  /* 0x00000000000073c6 */ /* 0x000e680000000000 */
[----:B-1----:R0:W1:Y:S01]  /*0270*/  @UP0 SYNCS.EXCH.64 URZ, [UR8+0x38800], UR4 ;  /* 0x03880004083f05b2 */ /* 0x0020620008000100 */
[----:B------:R0:W2:Y:S05]  /*0280*/  @UP1 SYNCS.EXCH.64 URZ, [UR8+0x38810], UR4 ;  /* 0x03881004083f15b2 */ /* 0x0000aa0008000100 */
        /* <DEDUP_REMOVED lines=16> */
.L_x_1048:
        /* <DEDUP_REMOVED lines=22> */
.L_x_1049:
        /* <DEDUP_REMOVED lines=18> */
.L_x_1050:
        /* <DEDUP_REMOVED lines=22> */
.L_x_1051:
        /* <DEDUP_REMOVED lines=22> */
.L_x_1052:
[----:B------:R-:W-:Y:S01]  /*08d0*/  ISETP.NE.AND P0, PT, R3, RZ, PT ;  /* 0x000000ff0300720c */ /* 0x000fe20003f05270 */
[----:B------:R-:W-:Y:S01]  /*08e0*/  NOP ;  /* 0x0000000000007918 */ /* 0x000fe20000000000 */
[----:B------:R-:W-:Y:S01]  /*08f0*/  ULDC.64 UR38, c[0x0][0x208] ;  /* 0x0000820000267ab9 */ /* 0x000fe20000000a00 */
[----:B01234-:R-:W-:Y:S10]  /*0900*/  BAR.SYNC.DEFER_BLOCKING 0x0 ;  /* 0x0000000000007b1d */ /* 0x01fff40000010000 */
[----:B------:R-:W-:Y:S05]  /*0910*/  @!P0 BRA `(.L_x_1053) ;  /* 0x000000d400d88947 */ /* 0x000fea0003800000 */
.L_x_1054:
        /* <DEDUP_REMOVED lines=22> */
[----:B------:R-:W-:Y:S01]  /*0a80*/  UMOV UR36, URZ ;  /* 0x0000003f00247c82 */ /* 0x000fe20008000000 */
[----:B------:R-:W-:Y:S01]  /*0a90*/  SHF.R.S32.HI R3, RZ, 0x1f, R6 ;  /* 0x0000001fff037819 */ /* 0x000fe20000011406 */
[----:B------:R-:W-:Y:S01]  /*0aa0*/  UMOV UR37, URZ ;  /* 0x0000003f00257c82 */ /* 0x000fe20008000000 */
[----:B------:R-:W-:Y:S02]  /*0ab0*/  UMOV UR40, URZ ;  /* 0x0000003f00287c82 */ /* 0x000fe40008000000 */
[CC--:B------:R-:W-:Y:S02]  /*0ac0*/  LEA.HI R2, R3.reuse, R6.reuse, RZ, 0x4 ;  /* 0x0000000603027211 */ /* 0x0c0fe400078f20ff */
[----:B------:R-:W-:-:S02]  /*0ad0*/  LEA.HI R5, R3, R6, RZ, 0x3 ;  /* 0x0000000603057211 */ /* 0x000fc400078f18ff */
[CC--:B------:R-:W-:Y:S02]  /*0ae0*/  LEA.HI R4, R3.reuse, R6.reuse, RZ, 0x5 ;  /* 0x0000000603047211 */ /* 0x0c0fe400078f28ff */
[CC--:B------:R-:W-:Y:S02]  /*0af0*/  LEA.HI R0, R3.reuse, R6.reuse, RZ, 0x7 ;  /* 0x0000000603007211 */ /* 0x0c0fe400078f38ff */
[----:B------:R-:W-:Y:S02]  /*0b00*/  LEA.HI R3, R3, R6, RZ, 0x2 ;  /* 0x0000000603037211 */ /* 0x000fe400078f10ff */
[----:B------:R-:W-:Y:S02]  /*0b10*/  SHF.R.S32.HI R7, RZ, 0x4, R2 ;  /* 0x00000004ff077819 */ /* 0x000fe40000011402 */
[----:B------:R-:W-:Y:S02]  /*0b20*/  LOP3.LUT R11, R5, 0xfffffff8, RZ, 0xc0, !PT ;  /* 0xfffffff8050b7812 */ /* 0x000fe400078ec0ff */
[----:B------:R-:W-:-:S02]  /*0b30*/  LOP3.LUT R5, R2, 0xfffffff0, RZ, 0xc0, !PT ;  /* 0xfffffff002057812 */ /* 0x000fc400078ec0ff */
[--C-:B------:R-:W-:Y:S01]  /*0b40*/  SHF.R.S32.HI R9, RZ, 0x5, R4.reuse ;  /* 0x00000005ff097819 */ /* 0x100fe20000011404 */
[C---:B------:R-:W-:Y:S01]  /*0b50*/  IMAD.IADD R11, R6.reuse, 0x1, -R11 ;  /* 0x00000001060b7824 */ /* 0x040fe200078e0a0b */
[----:B------:R-:W-:Y:S01]  /*0b60*/  LOP3.LUT R13, R3, 0xfffffffc, RZ, 0xc0, !PT ;  /* 0xfffffffc030d7812 */ /* 0x000fe200078ec0ff */
[----:B------:R-:W-:Y:S01]  /*0b70*/  IMAD.IADD R8, R6, 0x1, -R5 ;  /* 0x0000000106087824 */ /* 0x000fe200078e0a05 */
[----:B------:R-:W-:Y:S02]  /*0b80*/  SHF.R.S32.HI R4, RZ, 0x1f, R4 ;  /* 0x0000001fff047819 */ /* 0x000fe40000011404 */
[----:B------:R-:W-:Y:S01]  /*0b90*/  LOP3.LUT R3, R0, 0xffffff80, RZ, 0xc0, !PT ;  /* 0xffffff8000037812 */ /* 0x000fe200078ec0ff */
[----:B------:R-:W-:Y:S01]  /*0ba0*/  IMAD.IADD R13, R6, 0x1, -R13 ;  /* 0x00000001060d7824 */ /* 0x000fe200078e0a0d */
[----:B------:R-:W-:Y:S02]  /*0bb0*/  LEA.HI R2, R2, R7, RZ, 0x1 ;  /* 0x0000000702027211 */ /* 0x000fe400078f08ff */
[----:B------:R-:W-:Y:S01]  /*0bc0*/  LEA.HI R4, R4, R9, RZ, 0x2 ;  /* 0x0000000904047211 */ /* 0x000fe200078f10ff */
[----:B------:R-:W-:Y:S01]  /*0bd0*/  IMAD.IADD R3, R6, 0x1, -R3 ;  /* 0x0000000106037824 */ /* 0x000fe200078e0a03 */
[----:B------:R-:W-:-:S02]  /*0be0*/  LOP3.LUT R2, R2, 0x1ffffffe, RZ, 0xc0, !PT ;  /* 0x1ffffffe02027812 */ /* 0x000fc400078ec0ff */
[----:B------:R-:W-:Y:S02]  /*0bf0*/  SHF.R.S32.HI R227, RZ, 0x7, R0 ;  /* 0x00000007ffe37819 */ /* 0x000fe40000011400 */
[----:B------:R-:W-:Y:S01]  /*0c00*/  LOP3.LUT R4, R4, 0x3ffffc, RZ, 0xc0, !PT ;  /* 0x003ffffc04047812 */ /* 0x000fe200078ec0ff */
[----:B------:R-:W-:Y:S01]  /*0c10*/  IMAD.IADD R7, R7, 0x1, -R2 ;  /* 0x0000000107077824 */ /* 0x000fe200078e0a02 */
[--C-:B------:R-:W-:Y:S01]  /*0c20*/  SHF.R.S32.HI R5, RZ, 0x1f, R8.reuse ;  /* 0x0000001fff057819 */ /* 0x100fe20000011408 */
[----:B------:R-:W-:Y:S01]  /*0c30*/  IMAD R15, R227, 0x100, R8 ;  /* 0x00000100e30f7824 */ /* 0x000fe200078e0208 */
[----:B------:R-:W-:Y:S01]  /*0c40*/  SHF.R.S32.HI R2, RZ, 0x1f, R3 ;  /* 0x0000001fff027819 */ /* 0x000fe20000011403 */
[----:B------:R-:W-:Y:S01]  /*0c50*/  IMAD.IADD R10, R9, 0x1, -R4 ;  /* 0x00000001090a7824 */ /* 0x000fe200078e0a04 */
        /* <DEDUP_REMOVED lines=29> */
[----:B------:R-:W-:Y:S02]  /*0e30*/  LOP3.LUT R7, R7, R4, RZ, 0x3c, !PT ;  /* 0x0000000407077212 */ /* 0x000fe400078e3cff */
[----:B------:R-:W-:Y:S01]  /*0e40*/  SHF.R.S32.HI R5, RZ, 0x5, R5 ;  /* 0x00000005ff057819 */ /* 0x000fe20000011405 */
[----:B------:R-:W-:Y:S01]  /*0e50*/  IMAD.IADD R16, R2, 0x1, -R3 ;  /* 0x0000000102107824 */ /* 0x000fe200078e0a03 */
[----:B------:R-:W-:Y:S01]  /*0e60*/  R2P PR, R8, 0x6 ;  /* 0x0000000608007804 */ /* 0x000fe20000000000 */
[----:B0-----:R-:W-:Y:S02]  /*0e70*/  IMAD.SHL.U32 R12, R0, 0x100, RZ ;  /* 0x00000100000c7824 */ /* 0x001fe400078e00ff */
[----:B------:R-:W-:Y:S02]  /*0e80*/  IMAD.IADD R7, R6, 0x1, R7 ;  /* 0x0000000106077824 */ /* 0x000fe400078e0207 */
[----:B------:R-:W-:Y:S01]  /*0e90*/  IMAD.SHL.U32 R2, R11, 0x8, RZ ;  /* 0x000000080b027824 */ /* 0x000fe200078e00ff */
[----:B------:R-:W-:Y:S01]  /*0ea0*/  STL [R1+0x6c], R12 ;  /* 0x00006c0c01007387 */ /* 0x000fe20000100800 */
[----:B------:R-:W-:Y:S01]  /*0eb0*/  IMAD.IADD R17, R230, 0x1, R12 ;  /* 0x00000001e6117824 */ /* 0x000fe200078e020c */
[----:B------:R-:W-:Y:S01]  /*0ec0*/  LEA R19, R7, UR41, 0x1 ;  /* 0x0000002907137c11 */ /* 0x000fe2000f8e08ff */
[----:B------:R-:W-:Y:S01]  /*0ed0*/  IMAD R16, R5, 0x10, R16 ;  /* 0x0000001005107824 */ /* 0x000fe200078e0210 */
[----:B------:R-:W-:Y:S01]  /*0ee0*/  SEL R185, R185, 0xffffffc0, !P2 ;  /* 0xffffffc0b9b97807 */ /* 0x000fe20005000000 */
[----:B------:R-:W-:Y:S01]  /*0ef0*/  VIADD R193, R2, 0x40 ;  /* 0x0000004002c17836 */ /* 0x000fe20000000000 */
[----:B------:R-:W-:Y:S01]  /*0f00*/  SHF.R.S32.HI R0, RZ, 0x1f, R17 ;  /* 0x0000001fff007819 */ /* 0x000fe20000011411 */
[----:B------:R-:W-:-:S02]  /*0f10*/  VIADD R226, R17, 0x8 ;  /* 0x0000000811e27836 */ /* 0x000fc40000000000 */
[C---:B------:R-:W-:Y:S01]  /*0f20*/  VIADD R225, R17.reuse, 0x10 ;  /* 0x0000001011e17836 */ /* 0x040fe20000000000 */
[----:B------:R-:W-:Y:S01]  /*0f30*/  SHF.R.S32.HI R3, RZ, 0x1f, R193 ;  /* 0x0000001fff037819 */ /* 0x000fe200000114c1 */
[----:B------:R-:W-:Y:S01]  /*0f40*/  VIADD R223, R17, 0x20 ;  /* 0x0000002011df7836 */ /* 0x000fe20000000000 */
[----:B------:R-:W-:Y:S01]  /*0f50*/  SHF.R.S32.HI R0, RZ, 0x1f, R226 ;  /* 0x0000001fff007819 */ /* 0x000fe200000114e2 */
[----:B------:R-:W-:Y:S01]  /*0f60*/  IMAD R4, R13, 0x8, R16 ;  /* 0x000000080d047824 */ /* 0x000fe200078e0210 */
[----:B------:R-:W-:Y:S01]  /*0f70*/  SHF.R.S32.HI R3, RZ, 0x1f, R225 ;  /* 0x0000001fff037819 */ /* 0x000fe200000114e1 */
[C---:B------:R-:W-:Y:S01]  /*0f80*/  VIADD R224, R17.reuse, 0x18 ;  /* 0x0000001811e07836 */ /* 0x040fe20000000000 */
[----:B------:R-:W-:Y:S01]  /*0f90*/  SHF.R.S32.HI R0, RZ, 0x1f, R223 ;  /* 0x0000001fff007819 */ /* 0x000fe200000114df */
[C---:B------:R-:W-:Y:S01]  /*0fa0*/  VIADD R222, R17.reuse, 0x28 ;  /* 0x0000002811de7836 */ /* 0x040fe20000000000 */
[----:B------:R0:W-:Y:S01]  /*0fb0*/  STL [R1+0x68], R4 ;  /* 0x0000680401007387 */ /* 0x0001e20000100800 */
[----:B------:R-:W-:-:S02]  /*0fc0*/  VIADD R219, R17, 0x38 ;  /* 0x0000003811db7836 */ /* 0x000fc40000000000 */
[C---:B------:R-:W-:Y:S01]  /*0fd0*/  VIADD R221, R17.reuse, 0x30 ;  /* 0x0000003011dd7836 */ /* 0x040fe20000000000 */
[----:B------:R-:W-:Y:S01]  /*0fe0*/  SHF.R.S32.HI R3, RZ, 0x1f, R222 ;  /* 0x0000001fff037819 */ /* 0x000fe200000114de */
[C---:B------:R-:W-:Y:S01]  /*0ff0*/  VIADD R218, R17.reuse, 0x40 ;  /* 0x0000004011da7836 */ /* 0x040fe20000000000 */
[----:B------:R-:W-:Y:S01]  /*1000*/  SHF.R.S32.HI R0, RZ, 0x1f, R219 ;  /* 0x0000001fff007819 */ /* 0x000fe200000114db */
[C---:B------:R-:W-:Y:S02]  /*1010*/  VIADD R216, R17.reuse, 0x50 ;  /* 0x0000005011d87836 */ /* 0x040fe40000000000 */
        /* <DEDUP_REMOVED lines=50> */
[----:B------:R-:W-:Y:S01]  /*1340*/  IMAD.IADD R186, R186, 0x1, R185 ;  /* 0x00000001baba7824 */ /* 0x000fe200078e02b9 */
[----:B------:R-:W-:Y:S01]  /*1350*/  SHF.R.S32.HI R231, RZ, 0x1f, R195 ;  /* 0x0000001fffe77819 */ /* 0x000fe200000114c3 */
[----:B------:R-:W-:-:S02]  /*1360*/  IMAD.MOV.U32 R6, RZ, RZ, R14 ;  /* 0x000000ffff067224 */ /* 0x000fc400078e000e */
[C---:B------:R-:W-:Y:S02]  /*1370*/  VIADD R192, R2.reuse, 0x80 ;  /* 0x0000008002c07836 */ /* 0x040fe40000000000 */
[C---:B------:R-:W-:Y:S02]  /*1380*/  VIADD R191, R2.reuse, 0xc0 ;  /* 0x000000c002bf7836 */ /* 0x040fe40000000000 */
[C---:B------:R-:W-:Y:S02]  /*1390*/  VIADD R190, R2.reuse, 0x100 ;  /* 0x0000010002be7836 */ /* 0x040fe40000000000 */
[C---:B------:R-:W-:Y:S02]  /*13a0*/  VIADD R189, R2.reuse, 0x140 ;  /* 0x0000014002bd7836 */ /* 0x040fe40000000000 */
[C---:B------:R-:W-:Y:S02]  /*13b0*/  VIADD R229, R2.reuse, 0x180 ;  /* 0x0000018002e57836 */ /* 0x040fe40000000000 */
[----:B------:R-:W-:-:S02]  /*13c0*/  VIADD R228, R2, 0x1c0 ;  /* 0x000001c002e47836 */ /* 0x000fc40000000000 */
[----:B------:R-:W-:-:S07]  /*13d0*/  IMAD.IADD R185, R185, 0x1, R184 ;  /* 0x00000001b9b97824 */ /* 0x000fce00078e02b8 */
.L_x_1098:
[----:B------:R-:W-:Y:S01]  /*13e0*/  ULDC.64 UR6, c[0x0][0xd88] ;  /* 0x0003620000067ab9 */ /* 0x000fe20000000a00 */
[----:B0123-5:R-:W0:Y:S01]  /*13f0*/  LDC.64 R12, c[0x0][0x418] ;  /* 0x00010600ff0c7b82 */ /* 0x02fe220000000a00 */
[----:B------:R-:W-:-:S06]  /*1400*/  UIMAD.WIDE UR6, UR5, 0x4, UR6 ;  /* 0x00000004050678a5 */ /* 0x000fcc000f8e0206 */
[----:B------:R-:W-:Y:S01]  /*1410*/  IMAD.U32 R8, RZ, RZ, UR6 ;  /* 0x00000006ff087e24 */ /* 0x000fe2000f8e00ff */
[----:B------:R-:W1:Y:S01]  /*1420*/  LDC R0, c[0x0][0x424] ;  /* 0x00010900ff007b82 */ /* 0x000e620000000800 */
[----:B------:R-:W-:Y:S01]  /*1430*/  IMAD.U32 R9, RZ, RZ, UR7 ;  /* 0x00000007ff097e24 */ /* 0x000fe2000f8e00ff */
[----:B------:R-:W-:-:S04]  /*1440*/  ULDC.64 UR6, c[0x0][0xb20] ;  /* 0x0002c80000067ab9 */ /* 0x000fc80000000a00 */
[----:B------:R-:W2:Y:S01]  /*1450*/  LDG.E R187, desc[UR38][R8.64] ;  /* 0x0000002608bb7981 */ /* 0x000ea2000c1e1900 */
[----:B------:R-:W-:Y:S01]  /*1460*/  ISETP.NE.U32.AND P0, PT, RZ, UR6, PT ;  /* 0x00000006ff007c0c */ /* 0x000fe2000bf05070 */
[----:B------:R-:W3:Y:S01]  /*1470*/  LDC R153, c[0x0][0x2f0] ;  /* 0x0000bc00ff997b82 */ /* 0x000ee20000000800 */
[----:B------:R-:W-:Y:S02]  /*1480*/  IMAD.MOV.U32 R10, RZ, RZ, RZ ;  /* 0x000000ffff0a7224 */ /* 0x000fe400078e00ff */
[----:B------:R-:W-:-:S05]  /*1490*/  ISETP.NE.AND.EX P0, PT, RZ, UR7, PT, P0 ;  /* 0x00000007ff007c0c */ /* 0x000fca000bf05300 */
[----:B----4-:R-:W4:Y:S01]  /*14a0*/  LDC R7, c[0x0][0xae8] ;  /* 0x0002ba00ff077b82 */ /* 0x010f220000000800 */
[----:B--2---:R-:W-:-:S07]  /*14b0*/  SHF.R.S32.HI R220, RZ, 0x1f, R187 ;  /* 0x0000001fffdc7819 */ /* 0x004fce00000114bb */
[----:B------:R-:W-:-:S04]  /*14c0*/  @P0 LEA R4, P1, R187, UR6, 0x2 ;  /* 0x00000006bb040c11 */ /* 0x000fc8000f8210ff */
[----:B------:R-:W-:Y:S01]  /*14d0*/  @P0 LEA.HI.X R5, R187, UR7, R220, 0x2, P1 ;  /* 0x00000007bb050c11 */ /* 0x000fe200088f14dc */
[----:B------:R-:W-:Y:S02]  /*14e0*/  ULDC.64 UR6, c[0x0][0xb18] ;  /* 0x0002c60000067ab9 */ /* 0x000fe40000000a00 */
[----:B------:R-:W-:Y:S02]  /*14f0*/  ISETP.NE.U32.AND P1, PT, RZ, UR6, PT ;  /* 0x00000006ff007c0c */ /* 0x000fe4000bf25070 */
[----:B------:R2:W5:Y:S01]  /*1500*/  @P0 LDG.E R10, desc[UR38][R4.64] ;  /* 0x00000026040a0981 */ /* 0x000562000c1e1900 */
[----:B0-----:R-:W-:Y:S02]  /*1510*/  ISETP.NE.U32.AND P0, PT, R12, RZ, PT ;  /* 0x000000ff0c00720c */ /* 0x001fe40003f05070 */
[----:B------:R-:W-:Y:S02]  /*1520*/  ISETP.NE.AND.EX P1, PT, RZ, UR7, PT, P1 ;  /* 0x00000007ff007c0c */ /* 0x000fe4000bf25310 */
[----:B------:R-:W-:-:S04]  /*1530*/  ISETP.NE.AND.EX P0, PT, R13, RZ, PT, P0 ;  /* 0x000000ff0d00720c */ /* 0x000fc80003f05300 */
[----:B-1----:R-:W-:-:S05]  /*1540*/  SEL R0, R0, 0x1, P0 ;  /* 0x0000000100007807 */ /* 0x002fca0000000000 */
[----:B---3--:R-:W-:Y:S02]  /*1550*/  IMAD R153, R0, R153, RZ ;  /* 0x0000009900997224 */ /* 0x008fe400078e02ff */
[----:B------:R-:W-:-:S04]  /*1560*/  @P1 LEA R8, P0, R187, UR6, 0x2 ;  /* 0x00000006bb081c11 */ /* 0x000fc8000f8010ff */
[----:B------:R-:W-:-:S05]  /*1570*/  @P1 LEA.HI.X R9, R187, UR7, R220, 0x2, P0 ;  /* 0x00000007bb091c11 */ /* 0x000fca00080f14dc */
[----:B------:R2:W5:Y:S01]  /*1580*/  @P1 LDG.E R153, desc[UR38][R8.64] ;  /* 0x0000002608991981 */ /* 0x000562000c1e1900 */
[C---:B------:R-:W-:Y:S01]  /*1590*/  LOP3.LUT R3, R6.reuse, 0xff000000, RZ, 0xc0, !PT ;  /* 0xff00000006037812 */ /* 0x040fe200078ec0ff */
[----:B------:R-:W-:Y:S01]  /*15a0*/  UMOV UR42, UR4 ;  /* 0x00000004002a7c82 */ /* 0x000fe20008000000 */
[----:B------:R-:W-:Y:S02]  /*15b0*/  LOP3.LUT R0, R6, 0xff0000, RZ, 0xc0, !PT ;  /* 0x00ff000006007812 */ /* 0x000fe400078ec0ff */
[----:B------:R-:W-:Y:S01]  /*15c0*/  SHF.R.U32.HI R3, RZ, 0x8, R3 ;  /* 0x00000008ff037819 */ /* 0x000fe20000011603 */
[----:B----4-:R-:W-:Y:S06]  /*15d0*/  @P1 BRA `(.L_x_1055) ;  /* 0x0000000000241947 */ /* 0x010fec0003800000 */
[----:B------:R-:W-:Y:S02]  /*15e0*/  ULDC.64 UR4, c[0x0][0xb00] ;  /* 0x0002c00000047ab9 */ /* 0x000fe40000000a00 */
[----:B------:R-:W-:-:S04]  /*15f0*/  ISETP.NE.U32.AND P0, PT, RZ, UR4, PT ;  /* 0x00000004ff007c0c */ /* 0x000fc8000bf05070 */
[----:B------:R-:W-:-:S13]  /*1600*/  ISETP.NE.AND.EX P0, PT, RZ, UR5, PT, P0 ;  /* 0x00000005ff007c0c */ /* 0x000fda000bf05300 */
[----:B------:R-:W-:Y:S05]  /*1610*/  @!P0 BRA `(.L_x_1055) ;  /* 0x0000000000148947 */ /* 0x000fea0003800000 */
[----:B--2---:R-:W0:Y:S02]  /*1620*/  LDC.64 R4, c[0x0][0xb00] ;  /* 0x0002c000ff047b82 */ /* 0x004e240000000a00 */
[----:B0-----:R-:W-:-:S05]  /*1630*/  IMAD.WIDE R4, R187, 0x4, R4 ;  /* 0x00000004bb047825 */ /* 0x001fca00078e0204 */
[----:B-----5:R-:W2:Y:S04]  /*1640*/  LDG.E R153, desc[UR38][R4.64] ;  /* 0x0000002604997981 */ /* 0x020ea8000c1e1900 */
[----:B------:R-:W2:Y:S02]  /*1650*/  LDG.E R8, desc[UR38][R4.64+0x4] ;  /* 0x0000042604087981 */ /* 0x000ea4000c1e1900 */
[----:B--2---:R-:W-:-:S07]  /*1660*/  IMAD.IADD R153, R8, 0x1, -R153 ;  /* 0x0000000108997824 */ /* 0x004fce00078e0a99 */
.L_x_1055:
[----:B--2---:R-:W2:Y:S01]  /*1670*/  LDL R4, [R1] ;  /* 0x0000000001047983 */ /* 0x004ea20000100800 */
[----:B-----5:R-:W-:Y:S01]  /*1680*/  IMAD.IADD R153, R153, 0x1, -R10 ;  /* 0x0000000199997824 */ /* 0x020fe200078e0a0a */
[----:B------:R-:W-:Y:S02]  /*1690*/  LEA.HI R194, R0, R3, RZ, 0x10 ;  /* 0x0000000300c27211 */ /* 0x000fe400078f80ff */
[----:B------:R-:W-:Y:S01]  /*16a0*/  LOP3.LUT R188, R6, 0xffff, RZ, 0xc0, !PT ;  /* 0x0000ffff06bc7812 */ /* 0x000fe200078ec0ff */
[----:B------:R-:W-:Y:S01]  /*16b0*/  VIADD R0, R153, 0x3f ;  /* 0x0000003f99007836 */ /* 0x000fe20000000000 */
[----:B------:R-:W-:Y:S02]  /*16c0*/  SHF.R.U32.HI R22, RZ, 0x10, R194 ;  /* 0x00000010ff167819 */ /* 0x000fe400000116c2 */
[----:B------:R-:W-:Y:S02]  /*16d0*/  LOP3.LUT R194, R194, 0xff, RZ, 0xc0, !PT ;  /* 0x000000ffc2c27812 */ /* 0x000fe400078ec0ff */
[----:B------:R-:W-:-:S02]  /*16e0*/  SHF.R.S32.HI R3, RZ, 0x1f, R0 ;  /* 0x0000001fff037819 */ /* 0x000fc40000011400 */
[C---:B------:R-:W-:Y:S02]  /*16f0*/  ISETP.NE.AND P0, PT, R22.reuse, RZ, PT ;  /* 0x000000ff1600720c */ /* 0x040fe40003f05270 */
[----:B------:R-:W-:Y:S02]  /*1700*/  LEA.HI R3, R3, R0, RZ, 0x6 ;  /* 0x0000000003037211 */ /* 0x000fe400078f30ff */
[----:B------:R-:W-:Y:S02]  /*1710*/  SEL R10, R22, R7, P0 ;  /* 0x00000007160a7207 */ /* 0x000fe40000000000 */
[----:B------:R-:W-:Y:S02]  /*1720*/  SHF.R.S32.HI R9, RZ, 0x6, R3 ;  /* 0x00000006ff097819 */ /* 0x000fe40000011403 */
[----:B--2---:R-:W-:-:S13]  /*1730*/  ISETP.NE.AND P1, PT, R4, 0x1, PT ;  /* 0x000000010400780c */ /* 0x004fda0003f25270 */
[----:B------:R-:W-:Y:S05]  /*1740*/  @!P1 BRA `(.L_x_1056) ;  /* 0x0000001c006c9947 */ /* 0x000fea0003800000 */
[----:B------:R-:W-:Y:S01]  /*1750*/  ISETP.GE.AND P0, PT, R153, 0x1, PT ;  /* 0x000000019900780c */ /* 0x000fe20003f06270 */
[----:B------:R-:W-:-:S12]  /*1760*/  IMAD.MOV.U32 R3, RZ, RZ, RZ ;  /* 0x000000ffff037224 */ /* 0x000fd800078e00ff */
[----:B------:R-:W-:Y:S05]  /*1770*/  @!P0 BRA `(.L_x_1057) ;  /* 0x0000000000688947 */ /* 0x000fea0003800000 */
[-C--:B------:R-:W-:Y:S02]  /*1780*/  IABS R6, R10.reuse ;  /* 0x0000000a00067213 */ /* 0x080fe40000000000 */
[----:B------:R-:W-:Y:S02]  /*1790*/  IADD3 R0, R9, -0x1, R10 ;  /* 0xffffffff09007810 */ /* 0x000fe40007ffe00a */
[----:B------:R-:W0:Y:S01]  /*17a0*/  I2F.RP R3, R6 ;  /* 0x0000000600037306 */ /* 0x000e220000209400 */
[----:B------:R-:W-:Y:S02]  /*17b0*/  IABS R11, R10 ;  /* 0x0000000a000b7213 */ /* 0x000fe40000000000 */
        /* <DEDUP_REMOVED lines=22> */
.L_x_1057:
[-C--:B------:R-:W-:Y:S01]  /*1920*/  IMAD R0, R194, R3.reuse, RZ ;  /* 0x00000003c2007224 */ /* 0x080fe200078e02ff */
[----:B------:R-:W-:Y:S01]  /*1930*/  PLOP3.LUT P0, PT, PT, PT, PT, 0x80, 0x0 ;  /* 0x000000000000781c */ /* 0x000fe20003f0f070 */
[----:B------:R-:W-:Y:S01]  /*1940*/  IMAD.MOV.U32 R152, RZ, RZ, RZ ;  /* 0x000000ffff987224 */ /* 0x000fe200078e00ff */
[----:B------:R-:W-:Y:S02]  /*1950*/  CS2R R150, SRZ ;  /* 0x0000000000967805 */ /* 0x000fe4000001ff00 */
[----:B------:R-:W-:Y:S02]  /*1960*/  CS2R R148, SRZ ;  /* 0x0000000000947805 */ /* 0x000fe4000001ff00 */
[----:B------:R-:W-:Y:S02]  /*1970*/  VIADDMNMX R3, R0, R3, R9, PT ;  /* 0x0000000300037246 */ /* 0x000fe40003800109 */
[----:B------:R-:W-:Y:S02]  /*1980*/  CS2R R146, SRZ ;  /* 0x0000000000927805 */ /* 0x000fe4000001ff00 */
[----:B------:R-:W-:-:S02]  /*1990*/  CS2R R144, SRZ ;  /* 0x0000000000907805 */ /* 0x000fc4000001ff00 */
[----:B------:R-:W-:Y:S02]  /*19a0*/  CS2R R142, SRZ ;  /* 0x00000000008e7805 */ /* 0x000fe4000001ff00 */
[----:B------:R-:W-:Y:S01]  /*19b0*/  R2UR UR16, R3 ;  /* 0x00000000031072ca */ /* 0x000fe200000e0000 */
[----:B------:R-:W-:Y:S01]  /*19c0*/  IMAD.MOV.U32 R3, RZ, RZ, RZ ;  /* 0x000000ffff037224 */ /* 0x000fe200078e00ff */
        /* <DEDUP_REMOVED lines=11> */
[----:B------:R-:W-:Y:S02]  /*1a80*/  ISETP.LT.AND P1, PT, R0, UR16, PT ;  /* 0x0000001000007c0c */ /* 0x000fe4000bf21270 */
        /* <DEDUP_REMOVED lines=49> */
[----:B------:R-:W0:Y:S01]  /*1da0*/  SHFL.IDX PT, R3, R227, RZ, 0x1f ;  /* 0x00001fffe3037589 */ /* 0x000e2200000e0000 */
[----:B------:R-:W-:Y:S01]  /*1db0*/  UMOV UR7, 0x40000040 ;  /* 0x4000004000077882 */ /* 0x000fe20000000000 */
[----:B------:R-:W-:Y:S01]  /*1dc0*/  UMOV UR9, 0x40000040 ;  /* 0x4000004000097882 */ /* 0x000fe20000000000 */
[----:B------:R-:W-:Y:S01]  /*1dd0*/  UMOV UR11, 0x40000040 ;  /* 0x40000040000b7882 */ /* 0x000fe20000000000 */
[----:B------:R-:W-:Y:S06]  /*1de0*/  BAR.SYNC.DEFER_BLOCKING 0xe, 0x100 ;  /* 0x0384000000007b1d */ /* 0x000fec0000010000 */
[----:B------:R-:W-:Y:S01]  /*1df0*/  UMOV UR13, 0x40000040 ;  /* 0x40000040000d7882 */ /* 0x000fe20000000000 */
[----:B------:R-:W-:Y:S01]  /*1e00*/  UMOV UR15, 0x40000040 ;  /* 0x40000040000f7882 */ /* 0x000fe20000000000 */
[----:B------:R-:W-:Y:S01]  /*1e10*/  UMOV UR17, 0x40000040 ;  /* 0x4000004000117882 */ /* 0x000fe20000000000 */
[----:B------:R-:W-:Y:S01]  /*1e20*/  UMOV UR19, 0x40000040 ;  /* 0x4000004000137882 */ /* 0x000fe20000000000 */
[----:B------:R-:W1:Y:S01]  /*1e30*/  S2R R4, SR_TID.X ;  /* 0x0000000000047919 */ /* 0x000e620000002100 */
[----:B0-----:R-:W-:Y:S01]  /*1e40*/  R2UR UR4, R3 ;  /* 0x00000000030472ca */ /* 0x001fe200000e0000 */
[----:B------:R-:W-:Y:S01]  /*1e50*/  IMAD.U32 R3, RZ, RZ, UR37 ;  /* 0x00000025ff037e24 */ /* 0x000fe2000f8e00ff */
[----:B------:R-:W-:-:S11]  /*1e60*/  WARPGROUP.ARRIVE ;  /* 0x00000000000079c5 */ /* 0x000fd60000000000 */
[----:B------:R-:W-:-:S04]  /*1e70*/  ULEA.HI UR5, UR4, UR4, URZ, 0x1 ;  /* 0x0000000404057291 */ /* 0x000fc8000f8f083f */
[----:B------:R-:W-:-:S04]  /*1e80*/  ULOP3.LUT UR5, UR5, 0x1fffe, URZ, 0xc0, !UPT ;  /* 0x0001fffe05057892 */ /* 0x000fc8000f8ec03f */
[----:B------:R-:W-:Y:S01]  /*1e90*/  UIADD3 UR5, UR4, -UR5, URZ ;  /* 0x8000000504057290 */ /* 0x000fe2000fffe03f */
[----:B-1----:R-:W-:Y:S01]  /*1ea0*/  LOP3.LUT R4, R4, 0x7f, RZ, 0xc0, !PT ;  /* 0x0000007f04047812 */ /* 0x002fe200078ec0ff */
[----:B------:R-:W-:Y:S02]  /*1eb0*/  UIADD3 UR4, UR41, 0x36400, URZ ;  /* 0x0003640029047890 */ /* 0x000fe4000fffe03f */
[----:B------:R-:W-:Y:S01]  /*1ec0*/  ULEA UR5, UR5, UR41, 0xf ;  /* 0x0000002905057291 */ /* 0x000fe2000f8e783f */
[----:B------:R-:W-:Y:S01]  /*1ed0*/  ISETP.NE.AND P1, PT, R4, RZ, PT ;  /* 0x000000ff0400720c */ /* 0x000fe20003f25270 */
[----:B------:R-:W-:Y:S02]  /*1ee0*/  USHF.R.U32.HI UR4, URZ, 0x4, UR4 ;  /* 0x000000043f047899 */ /* 0x000fe40008011604 */
[----:B------:R-:W-:Y:S02]  /*1ef0*/  UIADD3 UR5, UR5, 0x400, URZ ;  /* 0x0000040005057890 */ /* 0x000fe4000fffe03f */
[----:B------:R-:W-:-:S02]  /*1f00*/  ULOP3.LUT UR4, UR4, 0x3fff, URZ, 0xc0, !UPT ;  /* 0x00003fff04047892 */ /* 0x000fc4000f8ec03f */
[----:B------:R-:W-:Y:S02]  /*1f10*/  USHF.R.U32.HI UR5, URZ, 0x4, UR5 ;  /* 0x000000043f057899 */ /* 0x000fe40008011605 */
[----:B------:R-:W-:Y:S02]  /*1f20*/  ULOP3.LUT UR4, UR4, 0x10000, URZ, 0xfc, !UPT ;  /* 0x0001000004047892 */ /* 0x000fe4000f8efc3f */
[----:B------:R-:W-:Y:S02]  /*1f30*/  ULOP3.LUT UR5, UR5, 0x3fff, URZ, 0xc0, !UPT ;  /* 0x00003fff05057892 */ /* 0x000fe4000f8ec03f */
[----:B------:R-:W-:Y:S01]  /*1f40*/  UIADD3 UR8, UR4, 0x2, URZ ;  /* 0x0000000204087890 */ /* 0x000fe2000fffe03f */
[----:B------:R-:W-:Y:S01]  /*1f50*/  @!P1 LEA R3, R3, UR41, 0x3 ;  /* 0x0000002903039c11 */ /* 0x000fe2000f8e18ff */
[----:B------:R-:W-:Y:S02]  /*1f60*/  ULOP3.LUT UR20, UR5, 0x2000000, URZ, 0xfc, !UPT ;  /* 0x0200000005147892 */ /* 0x000fe4000f8efc3f */
[----:B------:R-:W-:-:S02]  /*1f70*/  UIADD3 UR12, UR4, 0x4, URZ ;  /* 0x00000004040c7890 */ /* 0x000fc4000fffe03f */
[----:B------:R-:W-:Y:S01]  /*1f80*/  ULEA UR6, UR37, UR20, 0xc ;  /* 0x0000001425067291 */ /* 0x000fe2000f8e603f */
[----:B------:R-:W-:Y:S01]  /*1f90*/  @!P1 VIADD R3, R3, 0x38860 ;  /* 0x0003886003039836 */ /* 0x000fe20000000000 */
[----:B------:R-:W-:Y:S02]  /*1fa0*/  UMOV UR5, 0x40000040 ;  /* 0x4000004000057882 */ /* 0x000fe40000000000 */
[----:B------:R-:W-:Y:S02]  /*1fb0*/  UIADD3 UR10, UR6, 0x80, URZ ;  /* 0x00000080060a7890 */ /* 0x000fe4000fffe03f */
[----:B------:R-:W-:Y:S01]  /*1fc0*/  UIADD3 UR14, UR6, 0x100, URZ ;  /* 0x00000100060e7890 */ /* 0x000fe2000fffe03f */
[----:B------:R-:W-:Y:S01]  /*1fd0*/  @!P1 PRMT R3, RZ, 0x654, R3 ;  /* 0x00000654ff039816 */ /* 0x000fe20000000003 */
[----:B------:R-:W-:Y:S02]  /*1fe0*/  UIADD3 UR18, UR6, 0x180, URZ ;  /* 0x0000018006127890 */ /* 0x000fe4000fffe03f */
[----:B------:R-:W-:Y:S01]  /*1ff0*/  HGMMA.64x256x16.F32 R24, gdesc[UR4].tnspB, RZ, !UPT, gsb0 ;  /* 0x43e00000041879f0 */ /* 0x000fe2000c0008ff */
[----:B------:R-:W-:-:S02]  /*2000*/  UIADD3 UR7, UR16, -0x2, URZ ;  /* 0xfffffffe10077890 */ /* 0x000fc4000fffe03f */
[----:B------:R-:W-:-:S04]  /*2010*/  UIADD3 UR16, UR4, 0x6, URZ ;  /* 0x0000000604107890 */ /* 0x000fc8000fffe03f */
[----:B------:R-:W-:Y:S01]  /*2020*/  ISETP.LE.AND P0, PT, R0, UR7, PT ;  /* 0x0000000700007c0c */ /* 0x000fe2000bf03270 */
        /* <DEDUP_REMOVED lines=16> */
[----:B------:R-:W-:-:S05]  /*2130*/  UMOV UR21, UR7 ;  /* 0x0000000700157c82 */ /* 0x000fca0008000000 */
.L_x_1060:
[----:B------:R-:W-:Y:S01]  /*2140*/  BAR.SYNC.DEFER_BLOCKING 0xe, 0x100 ;  /* 0x0384000000007b1d */ /* 0x000fe20000010000 */
[----:B01----:R-:W-:Y:S01]  /*2150*/  IMAD.U32 R3, RZ, RZ, UR37 ;  /* 0x00000025ff037e24 */ /* 0x003fe2000f8e00ff */
[----:B------:R-:W-:-:S03]  /*2160*/  UIADD3 UR37, UR37, 0x1, URZ ;  /* 0x0000000125257890 */ /* 0x000fc6000fffe03f */
[----:B------:R-:W-:Y:S01]  /*2170*/  IMAD R3, R3, 0x40, R16 ;  /* 0x0000004003037824 */ /* 0x000fe200078e0210 */
[----:B------:R-:W-:Y:S01]  /*2180*/  UISETP.NE.AND UP0, UPT, UR37, 0x2, UPT ;  /* 0x000000022500788c */ /* 0x000fe2000bf05270 */
[----:B------:R-:W-:Y:S01]  /*2190*/  UMOV UR7, 0x40000040 ;  /* 0x4000004000077882 */ /* 0x000fe20000000000 */
[----:B------:R-:W-:Y:S02]  /*21a0*/  UMOV UR11, 0x40000040 ;  /* 0x40000040000b7882 */ /* 0x000fe40000000000 */
[----:B------:R-:W-:Y:S01]  /*21b0*/  LEA R3, R3, UR41, 0x2 ;  /* 0x0000002903037c11 */ /* 0x000fe2000f8e10ff */
[----:B------:R-:W-:Y:S01]  /*21c0*/  USEL UR37, UR37, URZ, UP0 ;  /* 0x0000003f25257287 */ /* 0x000fe20008000000 */
[----:B------:R-:W-:Y:S01]  /*21d0*/  UMOV UR15, 0x40000040 ;  /* 0x40000040000f7882 */ /* 0x000fe20000000000 */
[----:B------:R-:W-:Y:S02]  /*21e0*/  UMOV UR19, 0x40000040 ;  /* 0x4000004000137882 */ /* 0x000fe40000000000 */
[----:B------:R-:W-:-:S04]  /*21f0*/  ULEA UR6, UR37, UR20, 0xc ;  /* 0x0000001425067291 */ /* 0x000fc8000f8e603f */
[----:B------:R-:W-:Y:S02]  /*2200*/  UIADD3 UR10, UR6, 0x80, URZ ;  /* 0x00000080060a7890 */ /* 0x000fe4000fffe03f */
[----:B------:R-:W-:Y:S02]  /*2210*/  UIADD3 UR14, UR6, 0x100, URZ ;  /* 0x00000100060e7890 */ /* 0x000fe4000fffe03f */
[----:B------:R-:W-:Y:S01]  /*2220*/  UIADD3 UR18, UR6, 0x180, URZ ;  /* 0x0000018006127890 */ /* 0x000fe2000fffe03f */
[----:B------:R-:W0:Y:S04]  /*2230*/  LDS R4, [R3+0x38400] ;  /* 0x0384000003047984 */ /* 0x000e280000000800 */
[----:B------:R1:W2:Y:S02]  /*2240*/  LDS R5, [R3+0x38420] ;  /* 0x0384200003057984 */ /* 0x0002a40000000800 */
[----:B-1----:R-:W-:-:S05]  /*2250*/  IMAD.U32 R3, RZ, RZ, UR37 ;  /* 0x00000025ff037e24 */ /* 0x002fca000f8e00ff */
[----:B------:R-:W-:-:S05]  /*2260*/  @!P1 LEA R3, R3, UR41, 0x3 ;  /* 0x0000002903039c11 */ /* 0x000fca000f8e18ff */
[----:B------:R-:W-:-:S05]  /*2270*/  @!P1 VIADD R3, R3, 0x38860 ;  /* 0x0003886003039836 */ /* 0x000fca0000000000 */
[----:B------:R-:W-:Y:S01]  /*2280*/  @!P1 PRMT R3, RZ, 0x654, R3 ;  /* 0x00000654ff039816 */ /* 0x000fe20000000003 */
        /* <DEDUP_REMOVED lines=129> */
[----:B------:R-:W-:Y:S01]  /*2aa0*/  HGMMA.64x256x16.F32 R24, gdesc[UR4].tnspB, R24, gsb0 ;  /* 0x43e00000041879f0 */ /* 0x000fe20008000818 */
[----:B------:R-:W-:Y:S01]  /*2ab0*/  UMOV UR6, UR21 ;  /* 0x0000001500067c82 */ /* 0x000fe20008000000 */
[----:B------:R-:W-:Y:S01]  /*2ac0*/  USEL UR7, URZ, 0x1, UP0 ;  /* 0x000000013f077887 */ /* 0x000fe20008000000 */
[----:B------:R-:W-:Y:S01]  /*2ad0*/  ISETP.LT.AND P0, PT, R0, UR6, PT ;  /* 0x0000000600007c0c */ /* 0x000fe2000bf01270 */
[----:B------:R-:W-:Y:S02]  /*2ae0*/  UIADD3 UR21, UR21, -0x1, URZ ;  /* 0xffffffff15157890 */ /* 0x000fe4000fffe03f */
[----:B------:R-:W-:Y:S01]  /*2af0*/  ULOP3.LUT UR36, UR36, UR7, URZ, 0x3c, !UPT ;  /* 0x0000000724247292 */ /* 0x000fe2000f8e3c3f */
[----:B------:R-:W-:Y:S02]  /*2b00*/  WARPGROUP.DEPBAR.LE gsb0, 0x0 ;  /* 0x00008000000079c5 */ /* 0x000fe40000010000 */
[----:B------:R-:W-:-:S15]  /*2b10*/  WARPGROUP.ARRIVE ;  /* 0x00000000000079c5 */ /* 0x000fde0000000000 */
[----:B------:R-:W-:-:S04]  /*2b20*/  NOP ;  /* 0x0000000000007918 */ /* 0x000fc80000000000 */
        /* <DEDUP_REMOVED lines=13> */
.L_x_1059:
[----:B------:R-:W-:Y:S01]  /*2c00*/  BAR.SYNC.DEFER_BLOCKING 0xe, 0x100 ;  /* 0x0384000000007b1d */ /* 0x000fe20000010000 */
[----:B01----:R-:W-:Y:S01]  /*2c10*/  IMAD.U32 R3, RZ, RZ, UR37 ;  /* 0x00000025ff037e24 */ /* 0x003fe2000f8e00ff */
[----:B------:R-:W-:Y:S01]  /*2c20*/  UIADD3 UR37, UR37, 0x1, URZ ;  /* 0x0000000125257890 */ /* 0x000fe2000fffe03f */
[----:B------:R-:W-:Y:S01]  /*2c30*/  PLOP3.LUT P0, PT, PT, PT, PT, 0x8, 0x0 ;  /* 0x000000000000781c */ /* 0x000fe20003f0e170 */
[----:B------:R-:W-:Y:S02]  /*2c40*/  IMAD.MOV.U32 R152, RZ, RZ, RZ ;  /* 0x000000ffff987224 */ /* 0x000fe400078e00ff */
        /* <DEDUP_REMOVED lines=136> */
[----:B------:R-:W-:Y:S01]  /*34d0*/  IMAD.MOV.U32 R3, RZ, RZ, RZ ;  /* 0x000000ffff037224 */ /* 0x000fe200078e00ff */
[----:B------:R-:W-:Y:S06]  /*34e0*/  BAR.ARV 0xf, 0x100 ;  /* 0x03c4000000007b1d */ /* 0x000fec0000002000 */
[----:B------:R-:W-:Y:S05]  /*34f0*/  BRA `(.L_x_1058) ;  /* 0x0000006000bc7947 */ /* 0x000fea0003800000 */
.L_x_1056:
[----:B------:R-:W-:Y:S01]  /*3500*/  ISETP.GE.AND P0, PT, R153, 0x1, PT ;  /* 0x000000019900780c */ /* 0x000fe20003f06270 */
[----:B------:R-:W-:-:S12]  /*3510*/  IMAD.MOV.U32 R23, RZ, RZ, RZ ;  /* 0x000000ffff177224 */ /* 0x000fd800078e00ff */
[----:B------:R-:W-:Y:S05]  /*3520*/  @!P0 BRA `(.L_x_1061) ;  /* 0x0000000000688947 */ /* 0x000fea0003800000 */
[-C--:B------:R-:W-:Y:S02]  /*3530*/  IABS R0, R10.reuse ;  /* 0x0000000a00007213 */ /* 0x080fe40000000000 */
        /* <DEDUP_REMOVED lines=25> */
.L_x_1061:
[-C--:B------:R-:W-:Y:S01]  /*36d0*/  IMAD R18, R194, R23.reuse, RZ ;  /* 0x00000017c2127224 */ /* 0x080fe200078e02ff */
[----:B------:R-:W-:Y:S01]  /*36e0*/  PLOP3.LUT P0, PT, PT, PT, PT, 0x80, 0x0 ;  /* 0x000000000000781c */ /* 0x000fe20003f0f070 */
[----:B------:R-:W-:Y:S01]  /*36f0*/  IMAD.MOV.U32 R152, RZ, RZ, RZ ;  /* 0x000000ffff987224 */ /* 0x000fe200078e00ff */
[----:B------:R-:W-:Y:S01]  /*3700*/  CS2R R150, SRZ ;  /* 0x0000000000967805 */ /* 0x000fe2000001ff00 */
[----:B------:R-:W-:Y:S01]  /*3710*/  IMAD.MOV.U32 R3, RZ, RZ, RZ ;  /* 0x000000ffff037224 */ /* 0x000fe200078e00ff */
[----:B------:R-:W-:Y:S02]  /*3720*/  VIADDMNMX R23, R18, R23, R9, PT ;  /* 0x0000001712177246 */ /* 0x000fe40003800109 */
[----:B------:R-:W-:Y:S02]  /*3730*/  CS2R R148, SRZ ;  /* 0x0000000000947805 */ /* 0x000fe4000001ff00 */
        /* <DEDUP_REMOVED lines=93> */
.L_x_1062:
[----:B------:R-:W2:Y:S01]  /*3d10*/  LDL R20, [R1] ;  /* 0x0000000001147983 */ /* 0x000ea20000100800 */
[----:B------:R-:W-:-:S04]  /*3d20*/  ULEA.HI UR4, UR40, UR40, URZ, 0x1 ;  /* 0x0000002828047291 */ /* 0x000fc8000f8f083f */
[----:B------:R-:W-:-:S04]  /*3d30*/  ULOP3.LUT UR4, UR4, 0xfffffffe, URZ, 0xc0, !UPT ;  /* 0xfffffffe04047892 */ /* 0x000fc8000f8ec03f */
[----:B------:R-:W-:-:S06]  /*3d40*/  UIADD3 UR4, UR40, -UR4, URZ ;  /* 0x8000000428047290 */ /* 0x000fcc000fffe03f */
[----:B------:R-:W-:-:S05]  /*3d50*/  IMAD.U32 R3, RZ, RZ, UR4 ;  /* 0x00000004ff037e24 */ /* 0x000fca000f8e00ff */
[----:B------:R-:W-:-:S04]  /*3d60*/  SHF.L.U32 R3, R3, 0x1f, RZ ;  /* 0x0000001f03037819 */ /* 0x000fc800000006ff */
[----:B------:R-:W0:Y:S01]  /*3d70*/  SYNCS.PHASECHK.TRANS64.TRYWAIT P1, [UR41+0x38800], R3 ;  /* 0x03880003ff0075a7 */ /* 0x000e220008020169 */
[----:B--2---:R-:W-:Y:S01]  /*3d80*/  ISETP.NE.AND P0, PT, R20, RZ, PT ;  /* 0x000000ff1400720c */ /* 0x004fe20003f05270 */
[----:B0-----:R-:W-:-:S12]  /*3d90*/  @!P1 BRA `(.L_x_1063) ;  /* 0x0000012400589947 */ /* 0x001fd80003800000 */
.L_x_1241:
[----:B------:R-:W-:Y:S05]  /*3da0*/  @P0 BRA `(.L_x_1064) ;  /* 0x0000000000040947 */ /* 0x000fea0003800000 */
[----:B------:R-:W-:Y:S01]  /*3db0*/  BPT.TRAP 0x1 ;  /* 0x000000040000795c */ /* 0x000fe20000300000 */
.L_x_1064:
[----:B------:R-:W-:Y:S02]  /*3dc0*/  IMAD.U32 R6, RZ, RZ, UR37 ;  /* 0x00000025ff067e24 */ /* 0x000fe4000f8e00ff */
[----:B------:R-:W-:-:S03]  /*3dd0*/  IMAD.U32 R5, RZ, RZ, UR36 ;  /* 0x00000024ff057e24 */ /* 0x000fc6000f8e00ff */
[----:B------:R-:W-:Y:S02]  /*3de0*/  LEA R6, R6, UR41, 0x3 ;  /* 0x0000002906067c11 */ /* 0x000fe4000f8e18ff */
[----:B------:R-:W-:-:S04]  /*3df0*/  SHF.L.U32 R5, R5, 0x1f, RZ ;  /* 0x0000001f05057819 */ /* 0x000fc800000006ff */
[----:B------:R1:W2:Y:S01]  /*3e00*/  SYNCS.PHASECHK.TRANS64.TRYWAIT P1, [R6+URZ+0x38830], R5 ;  /* 0x03883005060075a7 */ /* 0x0002a2000802017f */
[----:B------:R-:W-:Y:S05]  /*3e10*/  @P0 BRA `(.L_x_1065) ;  /* 0x0000000000040947 */ /* 0x000fea0003800000 */
[----:B------:R-:W-:Y:S01]  /*3e20*/  BPT.TRAP 0x1 ;  /* 0x000000040000795c */ /* 0x000fe20000300000 */
.L_x_1065:
[----:B--2---:R-:W-:Y:S05]  /*3e30*/  @P1 BRA `(.L_x_1066) ;  /* 0x0000000000081947 */ /* 0x004fea0003800000 */
[----:B------:R-:W2:Y:S02]  /*3e40*/  SYNCS.PHASECHK.TRANS64.TRYWAIT P1, [R6+URZ+0x38830], R5 ;  /* 0x03883005060075a7 */ /* 0x000ea4000802017f */
[----:B--2---:R-:W-:Y:S05]  /*3e50*/  @!P1 BRA `(.L_x_1067) ;  /* 0x0000012400409947 */ /* 0x004fea0003800000 */
.L_x_1066:
[----:B------:R-:W-:-:S04]  /*3e60*/  UIADD3 UR4, UR41, 0x22400, URZ ;  /* 0x0002240029047890 */ /* 0x000fc8000fffe03f */
[----:B------:R-:W-:-:S04]  /*3e70*/  USHF.R.U32.HI UR4, URZ, 0x4, UR4 ;  /* 0x000000043f047899 */ /* 0x000fc80008011604 */
[----:B------:R-:W-:-:S06]  /*3e80*/  ULOP3.LUT UR4, UR4, 0x3fff, URZ, 0xc0, !UPT ;  /* 0x00003fff04047892 */ /* 0x000fcc000f8ec03f */
[----:B0-----:R-:W-:Y:S01]  /*3e90*/  IMAD.U32 R0, RZ, RZ, UR4 ;  /* 0x00000004ff007e24 */ /* 0x001fe2000f8e00ff */
[----:B------:R-:W-:Y:S05]  /*3ea0*/  WARPSYNC.ALL ;  /* 0x0000000000007948 */ /* 0x000fea0003800000 */
[----:B------:R-:W-:-:S04]  /*3eb0*/  LOP3.LUT R0, R0, 0x10000, RZ, 0xfc, !PT ;  /* 0x0001000000007812 */ /* 0x000fc800078efcff */
        /* <DEDUP_REMOVED lines=10> */
[----:B------:R-:W-:-:S02]  /*3f60*/  UMOV UR13, 0x40000040 ;  /* 0x40000040000d7882 */ /* 0x000fc40000000000 */
[----:B------:R-:W-:Y:S02]  /*3f70*/  ULEA UR6, UR37, UR6, 0x9 ;  /* 0x0000000625067291 */ /* 0x000fe4000f8e483f */
[----:B------:R-:W-:Y:S02]  /*3f80*/  ULOP3.LUT UR4, UR4, 0x10000, URZ, 0xfc, !UPT ;  /* 0x0001000004047892 */ /* 0x000fe4000f8efc3f */
[----:B------:R-:W-:Y:S02]  /*3f90*/  UIADD3 UR10, UR6, 0x2, URZ ;  /* 0x00000002060a7890 */ /* 0x000fe4000fffe03f */
[----:B------:R-:W-:Y:S02]  /*3fa0*/  UIADD3 UR8, UR4, 0x2, URZ ;  /* 0x0000000204087890 */ /* 0x000fe4000fffe03f */
[----:B------:R-:W-:Y:S02]  /*3fb0*/  UIADD3 UR14, UR6, 0x4, URZ ;  /* 0x00000004060e7890 */ /* 0x000fe4000fffe03f */
[----:B------:R-:W-:-:S02]  /*3fc0*/  UIADD3 UR12, UR4, 0x4, URZ ;  /* 0x00000004040c7890 */ /* 0x000fc4000fffe03f */
[----:B------:R-:W-:Y:S01]  /*3fd0*/  HGMMA.64x64x16.F32 R24, gdesc[UR4], RZ, !UPT, gsb0 ;  /* 0x00e00000041879f0 */ /* 0x000fe2000c0008ff */
[----:B------:R-:W-:Y:S02]  /*3fe0*/  UIADD3 UR18, UR6, 0x6, URZ ;  /* 0x0000000606127890 */ /* 0x000fe4000fffe03f */
[----:B------:R-:W-:Y:S01]  /*3ff0*/  UIADD3 UR16, UR4, 0x6, URZ ;  /* 0x0000000604107890 */ /* 0x000fe2000fffe03f */
[----:B------:R-:W-:Y:S01]  /*4000*/  UMOV UR19, 0x40000040 ;  /* 0x4000004000137882 */ /* 0x000fe20000000000 */
        /* <DEDUP_REMOVED lines=11> */
[----:B------:R-:W0:Y:S02]  /*40c0*/  SYNCS.PHASECHK.TRANS64.TRYWAIT P1, [UR41+0x38810], R3 ;  /* 0x03881003ff0075a7 */ /* 0x000e240008020169 */
[----:B0-----:R-:W-:Y:S05]  /*40d0*/  @!P1 BRA `(.L_x_1068) ;  /* 0x0000012000b49947 */ /* 0x001fea0003800000 */
.L_x_1242:
[----:B------:R-:W-:Y:S05]  /*40e0*/  @P0 BRA `(.L_x_1069) ;  /* 0x0000000000040947 */ /* 0x000fea0003800000 */
[----:B------:R-:W-:Y:S01]  /*40f0*/  BPT.TRAP 0x1 ;  /* 0x000000040000795c */ /* 0x000fe20000300000 */
.L_x_1069:
[----:B------:R3:W4:Y:S01]  /*4100*/  SYNCS.PHASECHK.TRANS64.TRYWAIT P1, [R6+URZ+0x38850], R5 ;  /* 0x03885005060075a7 */ /* 0x000722000802017f */
[----:B------:R-:W-:Y:S05]  /*4110*/  @P0 BRA `(.L_x_1070) ;  /* 0x0000000000040947 */ /* 0x000fea0003800000 */
[----:B------:R-:W-:Y:S01]  /*4120*/  BPT.TRAP 0x1 ;  /* 0x000000040000795c */ /* 0x000fe20000300000 */
.L_x_1070:
[----:B----4-:R-:W-:Y:S05]  /*4130*/  @P1 BRA `(.L_x_1071) ;  /* 0x0000000000081947 */ /* 0x010fea0003800000 */
[----:B------:R-:W4:Y:S02]  /*4140*/  SYNCS.PHASECHK.TRANS64.TRYWAIT P1, [R6+URZ+0x38850], R5 ;  /* 0x03885005060075a7 */ /* 0x000f24000802017f */
[----:B----4-:R-:W-:Y:S05]  /*4150*/  @!P1 BRA `(.L_x_1072) ;  /* 0x0000012000ac9947 */ /* 0x010fea0003800000 */
.L_x_1071:
[----:B------:R-:W-:Y:S01]  /*4160*/  UIADD3 UR4, UR41, 0x400, URZ ;  /* 0x0000040029047890 */ /* 0x000fe2000fffe03f */
[----:B------:R-:W-:Y:S01]  /*4170*/  WARPGROUP.ARRIVE ;  /* 0x00000000000079c5 */ /* 0x000fe20000000000 */
[----:B------:R-:W-:-:S05]  /*4180*/  UIADD3 UR5, UR41, 0x26400, URZ ;  /* 0x0002640029057890 */ /* 0x000fca000fffe03f */
[----:B0-----:R-:W0:Y:S01]  /*4190*/  S2R R3, SR_TID.X ;  /* 0x0000000000037919 */ /* 0x001e220000002100 */
[----:B------:R-:W-:Y:S01]  /*41a0*/  USHF.R.U32.HI UR4, URZ, 0x4, UR4 ;  /* 0x000000043f047899 */ /* 0x000fe20008011604 */
[C---:B------:R-:W-:Y:S01]  /*41b0*/  IMAD R153, R23.reuse, -0x40, R153 ;  /* 0xffffffc017997824 */ /* 0x040fe200078e0299 */
[----:B------:R-:W-:Y:S01]  /*41c0*/  USHF.R.U32.HI UR5, URZ, 0x4, UR5 ;  /* 0x000000043f057899 */ /* 0x000fe20008011605 */
[----:B------:R-:W5:Y:S01]  /*41d0*/  S2R R9, SR_TID.X ;  /* 0x0000000000097919 */ /* 0x000f620000002100 */
[----:B------:R-:W-:Y:S01]  /*41e0*/  ULOP3.LUT UR4, UR4, 0x3fff, URZ, 0xc0, !UPT ;  /* 0x00003fff04047892 */ /* 0x000fe2000f8ec03f */
[----:B------:R-:W-:Y:S01]  /*41f0*/  VIADD R23, R23, 0xfffffffe ;  /* 0xfffffffe17177836 */ /* 0x000fe20000000000 */
[----:B------:R-:W-:Y:S01]  /*4200*/  ULOP3.LUT UR5, UR5, 0x3fff, URZ, 0xc0, !UPT ;  /* 0x00003fff05057892 */ /* 0x000fe2000f8ec03f */
[----:B------:R-:W-:Y:S01]  /*4210*/  IADD3 R153, -R230, 0x40, R153 ;  /* 0x00000040e6997810 */ /* 0x000fe20007ffe199 */
[----:B------:R-:W-:Y:S02]  /*4220*/  ULOP3.LUT UR4, UR4, 0x10000, URZ, 0xfc, !UPT ;  /* 0x0001000004047892 */ /* 0x000fe4000f8efc3f */
[----:B------:R-:W-:Y:S01]  /*4230*/  ULOP3.LUT UR6, UR5, 0x10000, URZ, 0xfc, !UPT ;  /* 0x0001000005067892 */ /* 0x000fe2000f8efc3f */
[C---:B------:R-:W-:Y:S01]  /*4240*/  ISETP.GT.AND P5, PT, R153.reuse, RZ, PT ;  /* 0x000000ff9900720c */ /* 0x040fe20003fa4270 */
[----:B------:R-:W-:Y:S01]  /*4250*/  ULEA UR10, UR37, UR4, 0xc ;  /* 0x00000004250a7291 */ /* 0x000fe2000f8e603f */
[C---:B------:R-:W-:Y:S01]  /*4260*/  ISETP.GT.AND P4, PT, R153.reuse, 0x1, PT ;  /* 0x000000019900780c */ /* 0x040fe20003f84270 */
[----:B------:R-:W-:Y:S01]  /*4270*/  UMOV UR21, 0x40000040 ;  /* 0x4000004000157882 */ /* 0x000fe20000000000 */
[----:B------:R-:W-:Y:S01]  /*4280*/  UMOV UR23, 0x40000040 ;  /* 0x4000004000177882 */ /* 0x000fe20000000000 */
[----:B------:R-:W-:Y:S01]  /*4290*/  UIADD3 UR14, UR6, 0x800, URZ ;  /* 0x00000800060e7890 */ /* 0x000fe2000fffe03f */
[C---:B------:R-:W-:Y:S01]  /*42a0*/  ISETP.GT.AND P3, PT, R153.reuse, 0x8, PT ;  /* 0x000000089900780c */ /* 0x040fe20003f64270 */
[----:B------:R-:W-:Y:S01]  /*42b0*/  UMOV UR20, UR6 ;  /* 0x0000000600147c82 */ /* 0x000fe20008000000 */
[----:B------:R-:W-:Y:S01]  /*42c0*/  UMOV UR22, UR10 ;  /* 0x0000000a00167c82 */ /* 0x000fe20008000000 */
[----:B------:R-:W-:Y:S01]  /*42d0*/  UIADD3 UR15, UR10, 0x800, URZ ;  /* 0x000008000a0f7890 */ /* 0x000fe2000fffe03f */
[----:B------:R-:W-:Y:S01]  /*42e0*/  HGMMA.64x64x16.F32 R24, gdesc[UR20], R24, gsb0 ;  /* 0x00e00000141879f0 */ /* 0x000fe20008000818 */
[----:B------:R-:W-:Y:S01]  /*42f0*/  UIADD3 UR20, UR6, 0x2, URZ ;  /* 0x0000000206147890 */ /* 0x000fe2000fffe03f */
[C---:B------:R-:W-:Y:S01]  /*4300*/  ISETP.GT.AND P2, PT, R153.reuse, 0x9, PT ;  /* 0x000000099900780c */ /* 0x040fe20003f44270 */
[----:B------:R-:W-:Y:S01]  /*4310*/  UIADD3 UR22, UR10, 0x2, URZ ;  /* 0x000000020a167890 */ /* 0x000fe2000fffe03f */
[C---:B------:R-:W-:Y:S01]  /*4320*/  ISETP.GT.AND P1, PT, R153.reuse, 0x10, PT ;  /* 0x000000109900780c */ /* 0x040fe20003f24270 */
[----:B------:R-:W-:Y:S01]  /*4330*/  UMOV UR21, 0x40000040 ;  /* 0x4000004000157882 */ /* 0x000fe20000000000 */
[----:B------:R-:W-:Y:S01]  /*4340*/  UMOV UR23, 0x40000040 ;  /* 0x4000004000177882 */ /* 0x000fe20000000000 */
[----:B------:R-:W-:Y:S01]  /*4350*/  ISETP.GT.AND P6, PT, R153, 0x11, PT ;  /* 0x000000119900780c */ /* 0x000fe20003fc4270 */
[----:B------:R-:W-:Y:S01]  /*4360*/  UMOV UR19, 0x40000040 ;  /* 0x4000004000137882 */ /* 0x000fe20000000000 */
[----:B0-----:R-:W-:-:S02]  /*4370*/  SHF.R.U32.HI R3, RZ, 0x7, R3 ;  /* 0x00000007ff037819 */ /* 0x001fc40000011603 */
[----:B-----5:R-:W-:-:S04]  /*4380*/  LOP3.LUT R9, R9, 0x7f, RZ, 0xc0, !PT ;  /* 0x0000007f09097812 */ /* 0x020fc800078ec0ff */
[----:B------:R-:W0:Y:S02]  /*4390*/  SHFL.IDX PT, R3, R3, RZ, 0x1f ;  /* 0x00001fff03037589 */ /* 0x000e2400000e0000 */
[----:B0-----:R-:W-:-:S13]  /*43a0*/  R2UR UR5, R3 ;  /* 0x00000000030572ca */ /* 0x001fda00000e0000 */
[----:B------:R-:W-:-:S03]  /*43b0*/  UISETP.GT.AND UP0, UPT, UR5, 0x7f, UPT ;  /* 0x0000007f0500788c */ /* 0x000fc6000bf04270 */
[----:B------:R-:W-:Y:S01]  /*43c0*/  UMOV UR5, 0x4 ;  /* 0x0000000400057882 */ /* 0x000fe20000000000 */
[----:B------:R-:W-:Y:S02]  /*43d0*/  USEL UR11, URZ, 0x2, !UP0 ;  /* 0x000000023f0b7887 */ /* 0x000fe4000c000000 */
[----:B------:R-:W-:Y:S02]  /*43e0*/  USEL UR7, UR5, 0x2, UP0 ;  /* 0x0000000205077887 */ /* 0x000fe40008000000 */
[----:B------:R-:W-:Y:S01]  /*43f0*/  USEL UR5, UR5, 0x6, !UP0 ;  /* 0x0000000605057887 */ /* 0x000fe2000c000000 */
[----:B------:R-:W-:Y:S02]  /*4400*/  WARPGROUP.DEPBAR.LE gsb0, 0x0 ;  /* 0x00008000000079c5 */ /* 0x000fe40000010000 */
[----:B------:R-:W-:-:S06]  /*4410*/  WARPGROUP.ARRIVE ;  /* 0x00000000000079c5 */ /* 0x000fcc0000000000 */
[----:B------:R-:W-:Y:S01]  /*4420*/  HGMMA.64x64x16.F32 R24, gdesc[UR20], R24, gsb0 ;  /* 0x00e00000141879f0 */ /* 0x000fe20008000818 */
[----:B------:R-:W-:Y:S02]  /*4430*/  UIADD3 UR20, UR6, 0x4, URZ ;  /* 0x0000000406147890 */ /* 0x000fe4000fffe03f */
[----:B------:R-:W-:Y:S01]  /*4440*/  UIADD3 UR22, UR10, 0x4, URZ ;  /* 0x000000040a167890 */ /* 0x000fe2000fffe03f */
[----:B------:R-:W-:Y:S01]  /*4450*/  UMOV UR21, 0x40000040 ;  /* 0x4000004000157882 */ /* 0x000fe20000000000 */
[----:B------:R-:W-:Y:S01]  /*4460*/  UMOV UR23, 0x40000040 ;  /* 0x4000004000177882 */ /* 0x000fe20000000000 */
        /* <DEDUP_REMOVED lines=94> */
[----:B------:R-:W-:Y:S02]  /*4a50*/  UIADD3 UR20, UR11, UR14, URZ ;  /* 0x0000000e0b147290 */ /* 0x000fe4000fffe03f */
[----:B------:R-:W-:Y:S01]  /*4a60*/  UIADD3 UR22, UR11, UR15, URZ ;  /* 0x0000000f0b167290 */ /* 0x000fe2000fffe03f */
        /* <DEDUP_REMOVED lines=16> */
[----:B------:R-:W-:Y:S01]  /*4b70*/  UMOV UR14, 0x28 ;  /* 0x00000028000e7882 */ /* 0x000fe20000000000 */
[----:B------:R-:W-:Y:S01]  /*4b80*/  UMOV UR15, 0xa00 ;  /* 0x00000a00000f7882 */ /* 0x000fe20000000000 */
[----:B------:R-:W-:Y:S02]  /*4b90*/  USEL UR14, UR14, 0x26, UP0 ;  /* 0x000000260e0e7887 */ /* 0x000fe40008000000 */
[----:B------:R-:W-:-:S02]  /*4ba0*/  USEL UR15, UR15, 0x980, UP0 ;  /* 0x000009800f0f7887 */ /* 0x000fc40008000000 */
[----:B------:R-:W-:Y:S02]  /*4bb0*/  ULOP3.LUT UR14, UR14, 0x6, URZ, 0xc0, !UPT ;  /* 0x000000060e0e7892 */ /* 0x000fe4000f8ec03f */
[----:B------:R-:W-:Y:S01]  /*4bc0*/  ULOP3.LUT UR15, UR15, 0xa00, URZ, 0xc0, !UPT ;  /* 0x00000a000f0f7892 */ /* 0x000fe2000f8ec03f */
[----:B------:R-:W-:Y:S02]  /*4bd0*/  WARPGROUP.DEPBAR.LE gsb0, 0x0 ;  /* 0x00008000000079c5 */ /* 0x000fe40000010000 */
[----:B------:R-:W-:-:S06]  /*4be0*/  WARPGROUP.ARRIVE ;  /* 0x00000000000079c5 */ /* 0x000fcc0000000000 */
[----:B------:R-:W-:Y:S01]  /*4bf0*/  HGMMA.64x64x16.F32 R24, gdesc[UR20], R24, gsb0 ;  /* 0x00e00000141879f0 */ /* 0x000fe20008000818 */
[----:B------:R-:W-:Y:S02]  /*4c00*/  UIADD3 UR20, UR14, UR15, UR6 ;  /* 0x0000000f0e147290 */ /* 0x000fe4000fffe006 */
[----:B------:R-:W-:Y:S01]  /*4c10*/  UIADD3 UR22, UR14, UR15, UR10 ;  /* 0x0000000f0e167290 */ /* 0x000fe2000fffe00a */
[----:B------:R-:W-:Y:S01]  /*4c20*/  UMOV UR21, 0x40000040 ;  /* 0x4000004000157882 */ /* 0x000fe20000000000 */
[----:B------:R-:W-:Y:S01]  /*4c30*/  UMOV UR23, 0x40000040 ;  /* 0x4000004000177882 */ /* 0x000fe20000000000 */
[----:B------:R-:W-:Y:S02]  /*4c40*/  UIADD3 UR14, UR6, 0xa00, URZ ;  /* 0x00000a00060e7890 */ /* 0x000fe4000fffe03f */
[----:B------:R-:W-:Y:S01]  /*4c50*/  UIADD3 UR15, UR10, 0xa00, URZ ;  /* 0x00000a000a0f7890 */ /* 0x000fe2000fffe03f */
        /* <DEDUP_REMOVED lines=87> */
[----:B------:R-:W-:Y:S02]  /*51d0*/  UMOV UR7, 0x1000 ;  /* 0x0000100000077882 */ /* 0x000fe40000000000 */
[----:B------:R-:W-:-:S04]  /*51e0*/  USEL UR7, UR7, 0xf80, UP0 ;  /* 0x00000f8007077887 */ /* 0x000fc80008000000 */
[----:B------:R-:W-:Y:S01]  /*51f0*/  ULOP3.LUT UR7, UR7, 0x1e00, URZ, 0xc0, !UPT ;  /* 0x00001e0007077892 */ /* 0x000fe2000f8ec03f */
        /* <DEDUP_REMOVED lines=8> */
[----:B------:R-:W-:Y:S01]  /*5280*/  ULDC UR15, c[0x0][0xa80] ;  /* 0x0002a000000f7ab9 */ /* 0x000fe20000000800 */
[----:B------:R-:W-:-:S04]  /*5290*/  USEL UR5, UR5, 0x3e, UP0 ;  /* 0x0000003e05057887 */ /* 0x000fc80008000000 */
        /* <DEDUP_REMOVED lines=8> */
[----:B------:R-:W-:-:S04]  /*5320*/  ULOP3.LUT UR7, UR43, 0x2000000, URZ, 0xfc, !UPT ;  /* 0x020000002b077892 */ /* 0x000fc8000f8efc3f */
[----:B------:R-:W-:-:S04]  /*5330*/  ULEA UR10, UR37, UR7, 0xc ;  /* 0x00000007250a7291 */ /* 0x000fc8000f8e603f */
[----:B------:R-:W-:-:S07]  /*5340*/  UIADD3 UR14, UR10, 0x80, URZ ;  /* 0x000000800a0e7890 */ /* 0x000fce000fffe03f */
[----:B------:R-:W-:Y:S01]  /*5350*/  UMOV UR18, UR14 ;  /* 0x0000000e00127c82 */ /* 0x000fe20008000000 */
[----:B------:R-:W-:Y:S01]  /*5360*/  UIADD3 UR14, UR10, 0x100, URZ ;  /* 0x000001000a0e7890 */ /* 0x000fe2000fffe03f */
        /* <DEDUP_REMOVED lines=54> */
[----:B------:R-:W-:Y:S02]  /*56d0*/  FMNMX.FTZ R3, R26, R27, !PT ;  /* 0x0000001b1a037209 */ /* 0x000fe40007810000 */
[----:B-1234-:R-:W-:-:S02]  /*56e0*/  FMNMX.FTZ R5, R53, R4, !PT ;  /* 0x0000000435057209 */ /* 0x01efc40007810000 */
[----:B------:R-:W-:Y:S02]  /*56f0*/  FSEL R46, R46, -INF , P1 ;  /* 0xff8000002e2e7808 */ /* 0x000fe40000800000 */
[----:B------:R-:W-:Y:S01]  /*5700*/  FSEL R47, R47, -INF , P6 ;  /* 0xff8000002f2f7808 */ /* 0x000fe20003000000 */
[----:B------:R-:W0:Y:S01]  /*5710*/  SHFL.BFLY PT, R4, R5, 0x2, 0x1f ;  /* 0x0c401f0005047f89 */ /* 0x000e2200000e0000 */
[----:B------:R-:W-:Y:S02]  /*5720*/  FSEL R50, R50, -INF , P5 ;  /* 0xff80000032327808 */ /* 0x000fe40002800000 */
[----:B------:R-:W-:Y:S02]  /*5730*/  FSEL R51, R51, -INF , P4 ;  /* 0xff80000033337808 */ /* 0x000fe40002000000 */
[----:B------:R-:W-:Y:S02]  /*5740*/  FSEL R54, R54, -INF , P3 ;  /* 0xff80000036367808 */ /* 0x000fe40001800000 */
[----:B------:R-:W-:-:S02]  /*5750*/  FSEL R55, R55, -INF , P2 ;  /* 0xff80000037377808 */ /* 0x000fc40001000000 */
[----:B------:R-:W-:Y:S02]  /*5760*/  ISETP.GE.AND P2, PT, R23, R18, PT ;  /* 0x000000121700720c */ /* 0x000fe40003f46270 */
        /* <DEDUP_REMOVED lines=32> */
[----:B------:R-:W1:Y:S01]  /*5970*/  MUFU.EX2 R25, R25 ;  /* 0x0000001900197308 */ /* 0x000e620000000800 */
[--C-:B------:R-:W-:Y:S01]  /*5980*/  FFMA.FTZ R44, R44, UR15, -R7.reuse ;  /* 0x0000000f2c2c7c23 */ /* 0x100fe20008010807 */
[--C-:B------:R-:W-:Y:S01]  /*5990*/  FFMA.FTZ R45, R45, UR15, -R7.reuse ;  /* 0x0000000f2d2d7c23 */ /* 0x100fe20008010807 */
[--C-:B------:R-:W-:Y:S01]  /*59a0*/  FFMA.FTZ R48, R48, UR15, -R7.reuse ;  /* 0x0000000f30307c23 */ /* 0x100fe20008010807 */
[--C-:B------:R-:W-:Y:S01]  /*59b0*/  FFMA.FTZ R49, R49, UR15, -R7.reuse ;  /* 0x0000000f31317c23 */ /* 0x100fe20008010807 */
[--C-:B------:R-:W-:Y:S01]  /*59c0*/  FFMA.FTZ R52, R52, UR15, -R7.reuse ;  /* 0x0000000f34347c23 */ /* 0x100fe20008010807 */
[----:B------:R-:W-:-:S02]  /*59d0*/  FFMA.FTZ R7, R53, UR15, -R7 ;  /* 0x0000000f35077c23 */ /* 0x000fc40008010807 */
[----:B------:R-:W-:Y:S08]  /*59e0*/  MUFU.EX2 R28, R28 ;  /* 0x0000001c001c7308 */ /* 0x000ff00000000800 */
[----:B------:R-:W2:Y:S01]  /*59f0*/  MUFU.EX2 R29, R29 ;  /* 0x0000001d001d7308 */ /* 0x000ea20000000800 */
[----:B-1----:R-:W-:Y:S02]  /*5a00*/  F2FP.F16.F32.PACK_AB R152, R25, R24 ;  /* 0x000000181998723e */ /* 0x002fe400000000ff */
[----:B0-----:R-:W-:-:S05]  /*5a10*/  FMNMX.FTZ R3, R8, R3, !PT ;  /* 0x0000000308037209 */ /* 0x001fca0007810000 */
[----:B------:R-:W-:Y:S01]  /*5a20*/  MUFU.EX2 R32, R32 ;  /* 0x0000002000207308 */ /* 0x000fe20000000800 */
[----:B------:R-:W0:Y:S07]  /*5a30*/  SHFL.BFLY PT, R8, R3, 0x1, 0x1f ;  /* 0x0c201f0003087f89 */ /* 0x000e2e00000e0000 */
[----:B------:R-:W1:Y:S01]  /*5a40*/  MUFU.EX2 R33, R33 ;  /* 0x0000002100217308 */ /* 0x000e620000000800 */
[----:B--2---:R-:W-:-:S07]  /*5a50*/  F2FP.F16.F32.PACK_AB R154, R29, R28 ;  /* 0x0000001c1d9a723e */ /* 0x004fce00000000ff */
[----:B------:R-:W-:Y:S08]  /*5a60*/  MUFU.EX2 R36, R36 ;  /* 0x0000002400247308 */ /* 0x000ff00000000800 */
[----:B------:R-:W2:Y:S01]  /*5a70*/  MUFU.EX2 R37, R37 ;  /* 0x0000002500257308 */ /* 0x000ea20000000800 */
[----:B-1----:R-:W-:Y:S02]  /*5a80*/  F2FP.F16.F32.PACK_AB R156, R33, R32 ;  /* 0x00000020219c723e */ /* 0x002fe400000000ff */
[----:B0-----:R-:W-:-:S04]  /*5a90*/  FMNMX.FTZ R5, R3, R8, !PT ;  /* 0x0000000803057209 */ /* 0x001fc80007810000 */
[C---:B------:R-:W-:Y:S01]  /*5aa0*/  FSETP.NEU.FTZ.AND P1, PT, R5.reuse, -INF , PT ;  /* 0xff8000000500780b */ /* 0x040fe20003f3d000 */
[----:B------:R-:W-:Y:S01]  /*5ab0*/  FMUL.FTZ R3, R5, UR15 ;  /* 0x0000000f05037c20 */ /* 0x000fe20008410000 */
[----:B------:R-:W-:Y:S04]  /*5ac0*/  MUFU.EX2 R40, R40 ;  /* 0x0000002800287308 */ /* 0x000fe80000000800 */
[----:B------:R-:W-:Y:S02]  /*5ad0*/  FSEL R8, R3, RZ, P1 ;  /* 0x000000ff03087208 */ /* 0x000fe40000800000 */
[----:B------:R-:W-:Y:S01]  /*5ae0*/  ISETP.NE.AND P1, PT, R9, RZ, PT ;  /* 0x000000ff0900720c */ /* 0x000fe20003f25270 */
[----:B------:R-:W-:Y:S01]  /*5af0*/  FADD.FTZ R9, R24, R25 ;  /* 0x0000001918097221 */ /* 0x000fe20000010000 */
[----:B------:R-:W0:Y:S01]  /*5b00*/  MUFU.EX2 R41, R41 ;  /* 0x0000002900297308 */ /* 0x000e220000000800 */
[--C-:B------:R-:W-:Y:S01]  /*5b10*/  FFMA.FTZ R26, R26, UR15, -R8.reuse ;  /* 0x0000000f1a1a7c23 */ /* 0x100fe20008010808 */
[--C-:B------:R-:W-:Y:S01]  /*5b20*/  FFMA.FTZ R27, R27, UR15, -R8.reuse ;  /* 0x0000000f1b1b7c23 */ /* 0x100fe20008010808 */
[--C-:B------:R-:W-:Y:S01]  /*5b30*/  FFMA.FTZ R30, R30, UR15, -R8.reuse ;  /* 0x0000000f1e1e7c23 */ /* 0x100fe20008010808 */
[--C-:B------:R-:W-:Y:S01]  /*5b40*/  FFMA.FTZ R31, R31, UR15, -R8.reuse ;  /* 0x0000000f1f1f7c23 */ /* 0x100fe20008010808 */
[--C-:B------:R-:W-:Y:S01]  /*5b50*/  FFMA.FTZ R34, R34, UR15, -R8.reuse ;  /* 0x0000000f22227c23 */ /* 0x100fe20008010808 */
[--C-:B------:R-:W-:Y:S01]  /*5b60*/  FFMA.FTZ R35, R35, UR15, -R8.reuse ;  /* 0x0000000f23237c23 */ /* 0x100fe20008010808 */
[--C-:B------:R-:W-:Y:S01]  /*5b70*/  FFMA.FTZ R38, R38, UR15, -R8.reuse ;  /* 0x0000000f26267c23 */ /* 0x100fe20008010808 */
[----:B------:R-:W-:Y:S01]  /*5b80*/  MUFU.EX2 R26, R26 ;  /* 0x0000001a001a7308 */ /* 0x000fe20000000800 */
[----:B------:R-:W-:Y:S01]  /*5b90*/  FFMA.FTZ R39, R39, UR15, -R8 ;  /* 0x0000000f27277c23 */ /* 0x000fe20008010808 */
[----:B------:R-:W-:Y:S01]  /*5ba0*/  FADD.FTZ R10, R28, R9 ;  /* 0x000000091c0a7221 */ /* 0x000fe20000010000 */
[----:B------:R-:W-:-:S02]  /*5bb0*/  @!P1 VIADD R3, R6, 0x38840 ;  /* 0x0003884006039836 */ /* 0x000fc40000000000 */
[--C-:B------:R-:W-:Y:S01]  /*5bc0*/  FFMA.FTZ R42, R42, UR15, -R8.reuse ;  /* 0x0000000f2a2a7c23 */ /* 0x100fe20008010808 */
[--C-:B------:R-:W-:Y:S01]  /*5bd0*/  FFMA.FTZ R43, R43, UR15, -R8.reuse ;  /* 0x0000000f2b2b7c23 */ /* 0x100fe20008010808 */
[--C-:B------:R-:W-:Y:S01]  /*5be0*/  FFMA.FTZ R46, R46, UR15, -R8.reuse ;  /* 0x0000000f2e2e7c23 */ /* 0x100fe20008010808 */
[--C-:B------:R-:W-:Y:S01]  /*5bf0*/  FFMA.FTZ R47, R47, UR15, -R8.reuse ;  /* 0x0000000f2f2f7c23 */ /* 0x100fe20008010808 */
[----:B------:R-:W1:Y:S01]  /*5c00*/  MUFU.EX2 R27, R27 ;  /* 0x0000001b001b7308 */ /* 0x000e620000000800 */
[----:B------:R-:W-:Y:S01]  /*5c10*/  @!P1 PRMT R3, RZ, 0x654, R3 ;  /* 0x00000654ff039816 */ /* 0x000fe20000000003 */
[--C-:B------:R-:W-:Y:S01]  /*5c20*/  FFMA.FTZ R50, R50, UR15, -R8.reuse ;  /* 0x0000000f32327c23 */ /* 0x100fe20008010808 */
[--C-:B------:R-:W-:Y:S01]  /*5c30*/  FFMA.FTZ R51, R51, UR15, -R8.reuse ;  /* 0x0000000f33337c23 */ /* 0x100fe20008010808 */
[--C-:B------:R-:W-:Y:S01]  /*5c40*/  FFMA.FTZ R54, R54, UR15, -R8.reuse ;  /* 0x0000000f36367c23 */ /* 0x100fe20008010808 */
[----:B------:R3:W-:Y:S01]  /*5c50*/  @!P1 SYNCS.ARRIVE.TRANS64.RED.A1T0 RZ, [R3+URZ], RZ ;  /* 0x000000ff03ff99a7 */ /* 0x0007e2000810043f */
[----:B------:R-:W-:Y:S01]  /*5c60*/  FFMA.FTZ R8, R55, UR15, -R8 ;  /* 0x0000000f37087c23 */ /* 0x000fe20008010808 */
[----:B--2---:R-:W-:Y:S01]  /*5c70*/  F2FP.F16.F32.PACK_AB R158, R37, R36 ;  /* 0x00000024259e723e */ /* 0x004fe200000000ff */
[----:B------:R-:W2:Y:S01]  /*5c80*/  MUFU.EX2 R30, R30 ;  /* 0x0000001e001e7308 */ /* 0x000ea20000000800 */
[----:B0-----:R-:W-:Y:S01]  /*5c90*/  F2FP.F16.F32.PACK_AB R160, R41, R40 ;  /* 0x0000002829a0723e */ /* 0x001fe200000000ff */
[----:B------:R-:W-:-:S02]  /*5ca0*/  @!P1 VIADD R6, R6, 0x38860 ;  /* 0x0003886006069836 */ /* 0x000fc40000000000 */
[----:B---3--:R-:W-:-:S03]  /*5cb0*/  FADD.FTZ R3, R29, R10 ;  /* 0x0000000a1d037221 */ /* 0x008fc60000010000 */
[----:B------:R-:W-:Y:S01]  /*5cc0*/  @!P1 PRMT R6, RZ, 0x654, R6 ;  /* 0x00000654ff069816 */ /* 0x000fe20000000006 */
[----:B------:R-:W0:Y:S01]  /*5cd0*/  MUFU.EX2 R31, R31 ;  /* 0x0000001f001f7308 */ /* 0x000e220000000800 */
[----:B-1----:R-:W-:Y:S01]  /*5ce0*/  FADD.FTZ R11, R26, R27 ;  /* 0x0000001b1a0b7221 */ /* 0x002fe20000010000 */
[----:B------:R-:W-:Y:S01]  /*5cf0*/  FADD.FTZ R10, R32, R3 ;  /* 0x00000003200a7221 */ /* 0x000fe20000010000 */
[----:B------:R-:W-:-:S03]  /*5d00*/  F2FP.F16.F32.PACK_AB R153, R27, R26 ;  /* 0x0000001a1b99723e */ /* 0x000fc600000000ff */
[----:B------:R-:W-:Y:S02]  /*5d10*/  FADD.FTZ R3, R33, R10 ;  /* 0x0000000a21037221 */ /* 0x000fe40000010000 */
[----:B------:R-:W1:Y:S01]  /*5d20*/  MUFU.EX2 R34, R34 ;  /* 0x0000002200227308 */ /* 0x000e620000000800 */
[----:B--2---:R-:W-:Y:S01]  /*5d30*/  FADD.FTZ R12, R30, R11 ;  /* 0x0000000b1e0c7221 */ /* 0x004fe20000010000 */
[----:B------:R-:W-:-:S04]  /*5d40*/  FADD.FTZ R10, R36, R3 ;  /* 0x00000003240a7221 */ /* 0x000fc80000010000 */
[----:B------:R-:W-:Y:S02]  /*5d50*/  FADD.FTZ R3, R37, R10 ;  /* 0x0000000a25037221 */ /* 0x000fe40000010000 */
[----:B------:R-:W2:Y:S01]  /*5d60*/  MUFU.EX2 R35, R35 ;  /* 0x0000002300237308 */ /* 0x000ea20000000800 */
[C---:B0-----:R-:W-:Y:S01]  /*5d70*/  FADD.FTZ R9, R31.reuse, R12 ;  /* 0x0000000c1f097221 */ /* 0x041fe20000010000 */
[----:B------:R-:W-:Y:S01]  /*5d80*/  FADD.FTZ R10, R40, R3 ;  /* 0x00000003280a7221 */ /* 0x000fe20000010000 */
[----:B------:R-:W-:Y:S01]  /*5d90*/  F2FP.F16.F32.PACK_AB R155, R31, R30 ;  /* 0x0000001e1f9b723e */ /* 0x000fe200000000ff */
[----:B------:R-:W-:Y:S02]  /*5da0*/  BAR.SYNC.DEFER_BLOCKING 0xf, 0x100 ;  /* 0x03c4000000007b1d */ /* 0x000fe40000010000 */
[----:B------:R-:W-:Y:S01]  /*5db0*/  FADD.FTZ R3, R41, R10 ;  /* 0x0000000a29037221 */ /* 0x000fe20000010000 */
[----:B-1----:R-:W-:-:S03]  /*5dc0*/  FADD.FTZ R12, R34, R9 ;  /* 0x00000009220c7221 */ /* 0x002fc60000010000 */
[----:B------:R-:W0:Y:S01]  /*5dd0*/  MUFU.EX2 R38, R38 ;  /* 0x0000002600267308 */ /* 0x000e220000000800 */
[----:B--2---:R-:W-:-:S07]  /*5de0*/  FADD.FTZ R9, R35, R12 ;  /* 0x0000000c23097221 */ /* 0x004fce0000010000 */
        /* <DEDUP_REMOVED lines=12> */
[C---:B---3--:R-:W-:Y:S01]  /*5eb0*/  FADD.FTZ R9, R43.reuse, R12 ;  /* 0x0000000c2b097221 */ /* 0x048fe20000010000 */
[----:B------:R-:W-:-:S06]  /*5ec0*/  F2FP.F16.F32.PACK_AB R161, R43, R42 ;  /* 0x0000002a2ba1723e */ /* 0x000fcc00000000ff */
[----:B------:R-:W3:Y:S01]  /*5ed0*/  MUFU.EX2 R45, R45 ;  /* 0x0000002d002d7308 */ /* 0x000ee20000000800 */
[----:B-1----:R-:W-:-:S07]  /*5ee0*/  FADD.FTZ R10, R44, R3 ;  /* 0x000000032c0a7221 */ /* 0x002fce0000010000 */
[----:B------:R-:W1:Y:S01]  /*5ef0*/  MUFU.EX2 R47, R47 ;  /* 0x0000002f002f7308 */ /* 0x000e620000000800 */
[----:B--2---:R-:W-:-:S07]  /*5f00*/  FADD.FTZ R12, R46, R9 ;  /* 0x000000092e0c7221 */ /* 0x004fce0000010000 */
[----:B------:R-:W2:Y:S01]  /*5f10*/  MUFU.EX2 R48, R48 ;  /* 0x0000003000307308 */ /* 0x000ea20000000800 */
[C---:B---3--:R-:W-:Y:S01]  /*5f20*/  FADD.FTZ R3, R45.reuse, R10 ;  /* 0x0000000a2d037221 */ /* 0x048fe20000010000 */
[----:B------:R-:W-:-:S06]  /*5f30*/  F2FP.F16.F32.PACK_AB R162, R45, R44 ;  /* 0x0000002c2da2723e */ /* 0x000fcc00000000ff */
        /* <DEDUP_REMOVED lines=8> */
[----:B------:R-:W-:Y:S01]  /*5fc0*/  MUFU.EX2 R52, R52 ;  /* 0x0000003400347308 */ /* 0x000fe20000000800 */
[C---:B-1----:R-:W-:Y:S01]  /*5fd0*/  FADD.FTZ R3, R49.reuse, R10 ;  /* 0x0000000a31037221 */ /* 0x042fe20000010000 */
[----:B------:R-:W-:-:S06]  /*5fe0*/  F2FP.F16.F32.PACK_AB R164, R49, R48 ;  /* 0x0000003031a4723e */ /* 0x000fcc00000000ff */
[----:B------:R-:W1:Y:S01]  /*5ff0*/  MUFU.EX2 R54, R54 ;  /* 0x0000003600367308 */ /* 0x000e620000000800 */
[C---:B--2---:R-:W-:Y:S01]  /*6000*/  FADD.FTZ R9, R51.reuse, R12 ;  /* 0x0000000c33097221 */ /* 0x044fe20000010000 */
[----:B------:R-:W-:-:S06]  /*6010*/  F2FP.F16.F32.PACK_AB R165, R51, R50 ;  /* 0x0000003233a5723e */ /* 0x000fcc00000000ff */
[----:B------:R-:W2:Y:S08]  /*6020*/  MUFU.EX2 R7, R7 ;  /* 0x0000000700077308 */ /* 0x000eb00000000800 */
[----:B------:R3:W4:Y:S01]  /*6030*/  MUFU.EX2 R167, R8 ;  /* 0x0000000800a77308 */ /* 0x0007220000000800 */
[----:B-1----:R-:W-:Y:S01]  /*6040*/  FADD.FTZ R10, R54, R9 ;  /* 0x00000009360a7221 */ /* 0x002fe20000010000 */
[----:B---3--:R-:W-:Y:S01]  /*6050*/  FADD.FTZ R8, R52, R3 ;  /* 0x0000000334087221 */ /* 0x008fe20000010000 */
[----:B--2---:R-:W-:-:S03]  /*6060*/  F2FP.F16.F32.PACK_AB R166, R7, R52 ;  /* 0x0000003407a6723e */ /* 0x004fc600000000ff */
[----:B------:R-:W-:Y:S01]  /*6070*/  FADD.FTZ R3, R7, R8 ;  /* 0x0000000807037221 */ /* 0x000fe20000010000 */
[C---:B----4-:R-:W-:Y:S01]  /*6080*/  FADD.FTZ R7, R167.reuse, R10 ;  /* 0x0000000aa7077221 */ /* 0x050fe20000010000 */
[----:B------:R-:W-:-:S05]  /*6090*/  F2FP.F16.F32.PACK_AB R167, R167, R54 ;  /* 0x00000036a7a7723e */ /* 0x000fca00000000ff */
[----:B------:R0:W-:Y:S01]  /*60a0*/  STSM.16.M88.4 [R185], R164 ;  /* 0x000000a4b9007844 */ /* 0x0001e20000000200 */
[----:B------:R-:W-:-:S06]  /*60b0*/  WARPGROUP.ARRIVE ;  /* 0x00000000000079c5 */ /* 0x000fcc0000000000 */
[----:B------:R-:W-:Y:S01]  /*60c0*/  HGMMA.64x256x16.F32 R24, R152, gdesc[UR8].tnspB, RZ, !UPT, gsb0 ;  /* 0x43e0000898187df0 */ /* 0x000fe2000c0008ff */
[----:B------:R-:W-:Y:S01]  /*60d0*/  UIADD3 UR10, UR10, 0x180, URZ ;  /* 0x000001800a0a7890 */ /* 0x000fe2000fffe03f */
[----:B------:R-:W-:Y:S01]  /*60e0*/  UMOV UR11, 0x40000040 ;  /* 0x40000040000b7882 */ /* 0x000fe20000000000 */
[----:B------:R-:W-:Y:S02]  /*60f0*/  WARPGROUP.DEPBAR.LE gsb0, 0x0 ;  /* 0x00008000000079c5 */ /* 0x000fe40000010000 */
[----:B------:R-:W-:-:S15]  /*6100*/  WARPGROUP.ARRIVE ;  /* 0x00000000000079c5 */ /* 0x000fde0000000000 */
[----:B------:R-:W-:-:S08]  /*6110*/  NOP ;  /* 0x0000000000007918 */ /* 0x000fd00000000000 */
[----:B------:R-:W-:Y:S01]  /*6120*/  HGMMA.64x256x16.F32 R24, R156, gdesc[UR16].tnspB, R24, gsb0 ;  /* 0x43e000109c187df0 */ /* 0x000fe20008000818 */
[----:B------:R-:W-:Y:S01]  /*6130*/  UMOV UR18, UR14 ;  /* 0x0000000e00127c82 */ /* 0x000fe20008000000 */
[----:B------:R-:W-:Y:S01]  /*6140*/  UMOV UR19, 0x40000040 ;  /* 0x4000004000137882 */ /* 0x000fe20000000000 */
        /* <DEDUP_REMOVED lines=19> */
[----:B------:R-:W-:Y:S01]  /*6280*/  R2UR UR11, R23 ;  /* 0x00000000170b72ca */ /* 0x000fe200000e0000 */
[----:B0-----:R-:W-:Y:S01]  /*6290*/  IMAD.MOV.U32 R6, RZ, RZ, R5 ;  /* 0x000000ffff067224 */ /* 0x001fe200078e0005 */
[----:B------:R-:W-:Y:S01]  /*62a0*/  UMOV UR10, UR37 ;  /* 0x00000025000a7c82 */ /* 0x000fe20008000000 */
[----:B------:R-:W-:-:S12]  /*62b0*/  IMAD.MOV.U32 R8, RZ, RZ, R4 ;  /* 0x000000ffff087224 */ /* 0x000fd800078e0004 */
.L_x_1082:
[----:B------:R-:W-:Y:S01]  /*62c0*/  UIADD3 UR37, UR10, 0x1, URZ ;  /* 0x000000010a257890 */ /* 0x000fe2000fffe03f */
[----:B------:R-:W-:Y:S01]  /*62d0*/  UMOV UR5, UR11 ;  /* 0x0000000b00057c82 */ /* 0x000fe20008000000 */
[----:B------:R-:W-:Y:S01]  /*62e0*/  UIADD3 UR11, UR11, -0x1, URZ ;  /* 0xffffffff0b0b7890 */ /* 0x000fe2000fffe03f */
[----:B------:R-:W-:Y:S01]  /*62f0*/  ISETP.LT.AND P2, PT, R18, UR5, PT ;  /* 0x0000000512007c0c */ /* 0x000fe2000bf41270 */
[----:B------:R-:W-:-:S04]  /*6300*/  UISETP.NE.AND UP0, UPT, UR37, 0x2, UPT ;  /* 0x000000022500788c */ /* 0x000fc8000bf05270 */
[----:B------:R-:W-:Y:S02]  /*6310*/  USEL UR14, URZ, 0x1, UP0 ;  /* 0x000000013f0e7887 */ /* 0x000fe40008000000 */
[----:B------:R-:W-:Y:S02]  /*6320*/  USEL UR37, UR37, URZ, UP0 ;  /* 0x0000003f25257287 */ /* 0x000fe40008000000 */
[----:B------:R-:W-:Y:S01]  /*6330*/  ULOP3.LUT UR36, UR36, UR14, URZ, 0x3c, !UPT ;  /* 0x0000000e24247292 */ /* 0x000fe2000f8e3c3f */
[----:B-1----:R-:W-:Y:S11]  /*6340*/  @P0 BRA `(.L_x_1074) ;  /* 0x0000000000040947 */ /* 0x002ff60003800000 */
[----:B------:R-:W-:Y:S01]  /*6350*/  BPT.TRAP 0x1 ;  /* 0x000000040000795c */ /* 0x000fe20000300000 */
.L_x_1074:
[----:B------:R-:W-:Y:S01]  /*6360*/  ULEA UR5, UR37, UR41, 0x3 ;  /* 0x0000002925057291 */ /* 0x000fe2000f8e183f */
[----:B------:R-:W-:-:S05]  /*6370*/  IMAD.U32 R4, RZ, RZ, UR36 ;  /* 0x00000024ff047e24 */ /* 0x000fca000f8e00ff */
[----:B------:R-:W-:-:S04]  /*6380*/  SHF.L.U32 R4, R4, 0x1f, RZ ;  /* 0x0000001f04047819 */ /* 0x000fc800000006ff */
[----:B------:R0:W1:Y:S01]  /*6390*/  SYNCS.PHASECHK.TRANS64.TRYWAIT P3, [UR5+0x38830], R4 ;  /* 0x03883004ff0075a7 */ /* 0x0000620008060145 */
[----:B------:R-:W-:Y:S05]  /*63a0*/  @P0 BRA `(.L_x_1075) ;  /* 0x0000000000040947 */ /* 0x000fea0003800000 */
[----:B------:R-:W-:Y:S01]  /*63b0*/  BPT.TRAP 0x1 ;  /* 0x000000040000795c */ /* 0x000fe20000300000 */
.L_x_1075:
[----:B-1----:R-:W-:Y:S05]  /*63c0*/  @P3 BRA `(.L_x_1076) ;  /* 0x0000000000083947 */ /* 0x002fea0003800000 */
[----:B------:R-:W1:Y:S02]  /*63d0*/  SYNCS.PHASECHK.TRANS64.TRYWAIT P3, [UR5+0x38830], R4 ;  /* 0x03883004ff0075a7 */ /* 0x000e640008060145 */
[----:B-1----:R-:W-:Y:S05]  /*63e0*/  @!P3 BRA `(.L_x_1077) ;  /* 0x00000100001cb947 */ /* 0x002fea0003800000 */
.L_x_1076:
        /* <DEDUP_REMOVED lines=8> */
[----:B------:R-:W-:-:S04]  /*6470*/  ULOP3.LUT UR14, UR14, 0x3fff, URZ, 0xc0, !UPT ;  /* 0x00003fff0e0e7892 */ /* 0x000fc8000f8ec03f */
[----:B------:R-:W-:Y:S02]  /*6480*/  ULEA UR18, UR37, UR18, 0x9 ;  /* 0x0000001225127291 */ /* 0x000fe4000f8e483f */
[----:B------:R-:W-:Y:S02]  /*6490*/  ULOP3.LUT UR20, UR14, 0x10000, URZ, 0xfc, !UPT ;  /* 0x000100000e147892 */ /* 0x000fe4000f8efc3f */
[----:B------:R-:W-:-:S03]  /*64a0*/  UIADD3 UR14, UR18, 0x4, URZ ;  /* 0x00000004120e7890 */ /* 0x000fc6000fffe03f */
[----:B------:R-:W-:-:S04]  /*64b0*/  UMOV UR22, UR18 ;  /* 0x0000001200167c82 */ /* 0x000fc80008000000 */
[----:B------:R-:W-:Y:S01]  /*64c0*/  HGMMA.64x64x16.F32 R152, gdesc[UR20], RZ, !UPT, gsb0 ;  /* 0x00e00000149879f0 */ /* 0x000fe2000c0008ff */
[----:B------:R-:W-:Y:S01]  /*64d0*/  UIADD3 UR22, UR18, 0x2, URZ ;  /* 0x0000000212167890 */ /* 0x000fe2000fffe03f */
[----:B------:R-:W-:Y:S01]  /*64e0*/  UMOV UR20, UR8 ;  /* 0x0000000800147c82 */ /* 0x000fe20008000000 */
[----:B------:R-:W-:Y:S01]  /*64f0*/  UMOV UR21, UR9 ;  /* 0x0000000900157c82 */ /* 0x000fe20008000000 */
[----:B------:R-:W-:Y:S01]  /*6500*/  UMOV UR23, 0x40000040 ;  /* 0x4000004000177882 */ /* 0x000fe20000000000 */
[----:B------:R-:W-:Y:S01]  /*6510*/  UIADD3 UR18, UR18, 0x6, URZ ;  /* 0x0000000612127890 */ /* 0x000fe2000fffe03f */
        /* <DEDUP_REMOVED lines=10> */
[----:B------:R-:W-:Y:S05]  /*65c0*/  @P0 BRA `(.L_x_1078) ;  /* 0x0000000000040947 */ /* 0x000fea0003800000 */
[----:B------:R-:W-:Y:S01]  /*65d0*/  BPT.TRAP 0x1 ;  /* 0x000000040000795c */ /* 0x000fe20000300000 */
.L_x_1078:
[----:B------:R2:W3:Y:S01]  /*65e0*/  SYNCS.PHASECHK.TRANS64.TRYWAIT P3, [UR5+0x38850], R4 ;  /* 0x03885004ff0075a7 */ /* 0x0004e20008060145 */
[----:B------:R-:W-:Y:S05]  /*65f0*/  @P0 BRA `(.L_x_1079) ;  /* 0x0000000000040947 */ /* 0x000fea0003800000 */
[----:B------:R-:W-:Y:S01]  /*6600*/  BPT.TRAP 0x1 ;  /* 0x000000040000795c */ /* 0x000fe20000300000 */
.L_x_1079:
[----:B---3--:R-:W-:Y:S05]  /*6610*/  @P3 BRA `(.L_x_1080) ;  /* 0x0000000000083947 */ /* 0x008fea0003800000 */
[----:B------:R-:W3:Y:S02]  /*6620*/  SYNCS.PHASECHK.TRANS64.TRYWAIT P3, [UR5+0x38850], R4 ;  /* 0x03885004ff0075a7 */ /* 0x000ee40008060145 */
[----:B---3--:R-:W-:Y:S05]  /*6630*/  @!P3 BRA `(.L_x_1081) ;  /* 0x000000fc00a0b947 */ /* 0x008fea0003800000 */
.L_x_1080:
[----:B------:R-:W-:Y:S01]  /*6640*/  UIADD3 UR14, UR41, 0x26400, URZ ;  /* 0x00026400290e7890 */ /* 0x000fe2000fffe03f */
[----:B------:R-:W-:Y:S01]  /*6650*/  WARPGROUP.ARRIVE ;  /* 0x00000000000079c5 */ /* 0x000fe20000000000 */
[----:B------:R-:W-:-:S05]  /*6660*/  UIADD3 UR19, UR6, 0x2, URZ ;  /* 0x0000000206137890 */ /* 0x000fca000fffe03f */
[----:B-1----:R-:W1:Y:S01]  /*6670*/  S2R R5, SR_TID.X ;  /* 0x0000000000057919 */ /* 0x002e620000002100 */
[----:B------:R-:W-:Y:S01]  /*6680*/  USHF.R.U32.HI UR14, URZ, 0x4, UR14 ;  /* 0x000000043f0e7899 */ /* 0x000fe2000801160e */
[----:B------:R-:W-:Y:S01]  /*6690*/  IMAD.U32 R9, RZ, RZ, UR5 ;  /* 0x00000005ff097e24 */ /* 0x000fe2000f8e00ff */
[----:B------:R-:W-:Y:S01]  /*66a0*/  UIADD3 UR15, UR6, 0x6, URZ ;  /* 0x00000006060f7890 */ /* 0x000fe2000fffe03f */
[----:B------:R-:W-:Y:S01]  /*66b0*/  ISETP.NE.AND P3, PT, R17, RZ, PT ;  /* 0x000000ff1100720c */ /* 0x000fe20003f65270 */
[----:B------:R-:W-:Y:S02]  /*66c0*/  ULOP3.LUT UR20, UR14, 0x3fff, URZ, 0xc0, !UPT ;  /* 0x00003fff0e147892 */ /* 0x000fe4000f8ec03f */
[----:B------:R-:W-:Y:S02]  /*66d0*/  UIADD3 UR18, UR6, 0x4, URZ ;  /* 0x0000000406127890 */ /* 0x000fe4000fffe03f */
[----:B------:R-:W-:Y:S02]  /*66e0*/  ULEA UR14, UR37, UR4, 0xc ;  /* 0x00000004250e7291 */ /* 0x000fe4000f8e603f */
[----:B------:R-:W-:Y:S01]  /*66f0*/  ULOP3.LUT UR6, UR20, 0x10000, URZ, 0xfc, !UPT ;  /* 0x0001000014067892 */ /* 0x000fe2000f8efc3f */
[----:B------:R-:W-:Y:S01]  /*6700*/  UMOV UR23, 0x40000040 ;  /* 0x4000004000177882 */ /* 0x000fe20000000000 */
[----:B------:R-:W-:Y:S01]  /*6710*/  UMOV UR21, 0x40000040 ;  /* 0x4000004000157882 */ /* 0x000fe20000000000 */
[----:B------:R-:W-:-:S02]  /*6720*/  UIADD3 UR24, UR14, 0x800, URZ ;  /* 0x000008000e187890 */ /* 0x000fc4000fffe03f */
[----:B------:R-:W-:Y:S02]  /*6730*/  UMOV UR22, UR14 ;  /* 0x0000000e00167c82 */ /* 0x000fe40008000000 */
[----:B------:R-:W-:Y:S01]  /*6740*/  UMOV UR20, UR6 ;  /* 0x0000000600147c82 */ /* 0x000fe20008000000 */
[----:B------:R-:W-:Y:S01]  /*6750*/  UIADD3 UR25, UR6, 0x800, URZ ;  /* 0x0000080006197890 */ /* 0x000fe2000fffe03f */
[----:B------:R-:W-:Y:S01]  /*6760*/  HGMMA.64x64x16.F32 R152, gdesc[UR20], R152, gsb0 ;  /* 0x00e00000149879f0 */ /* 0x000fe20008000898 */
[----:B------:R-:W-:Y:S01]  /*6770*/  UIADD3 UR22, UR14, 0x2, URZ ;  /* 0x000000020e167890 */ /* 0x000fe2000fffe03f */
[----:B------:R-:W-:Y:S01]  /*6780*/  UMOV UR20, UR19 ;  /* 0x0000001300147c82 */ /* 0x000fe20008000000 */
[----:B------:R-:W-:Y:S01]  /*6790*/  UMOV UR21, 0x40000040 ;  /* 0x4000004000157882 */ /* 0x000fe20000000000 */
[----:B------:R-:W-:Y:S01]  /*67a0*/  UMOV UR23, 0x40000040 ;  /* 0x4000004000177882 */ /* 0x000fe20000000000 */
[----:B-1----:R-:W-:-:S05]  /*67b0*/  SHF.R.U32.HI R5, RZ, 0x7, R5 ;  /* 0x00000007ff057819 */ /* 0x002fca0000011605 */
[----:B0-2---:R-:W0:Y:S01]  /*67c0*/  SHFL.IDX PT, R4, R5, RZ, 0x1f ;  /* 0x00001fff05047589 */ /* 0x005e2200000e0000 */
[----:B------:R-:W-:Y:S02]  /*67d0*/  WARPGROUP.DEPBAR.LE gsb0, 0x0 ;  /* 0x00008000000079c5 */ /* 0x000fe40000010000 */
[----:B------:R-:W-:-:S06]  /*67e0*/  WARPGROUP.ARRIVE ;  /* 0x00000000000079c5 */ /* 0x000fcc0000000000 */
[----:B------:R-:W-:Y:S01]  /*67f0*/  HGMMA.64x64x16.F32 R152, gdesc[UR20], R152, gsb0 ;  /* 0x00e00000149879f0 */ /* 0x000fe20008000898 */
[----:B------:R-:W-:Y:S01]  /*6800*/  UIADD3 UR22, UR14, 0x4, URZ ;  /* 0x000000040e167890 */ /* 0x000fe2000fffe03f */
[----:B------:R-:W-:Y:S01]  /*6810*/  UMOV UR20, UR18 ;  /* 0x0000001200147c82 */ /* 0x000fe20008000000 */
[----:B------:R-:W-:Y:S01]  /*6820*/  UMOV UR21, 0x40000040 ;  /* 0x4000004000157882 */ /* 0x000fe20000000000 */
[----:B------:R-:W-:Y:S01]  /*6830*/  UMOV UR23, 0x40000040 ;  /* 0x4000004000177882 */ /* 0x000fe20000000000 */
[----:B------:R-:W-:Y:S02]  /*6840*/  WARPGROUP.DEPBAR.LE gsb0, 0x0 ;  /* 0x00008000000079c5 */ /* 0x000fe40000010000 */
[----:B------:R-:W-:-:S06]  /*6850*/  WARPGROUP.ARRIVE ;  /* 0x00000000000079c5 */ /* 0x000fcc0000000000 */
[----:B------:R-:W-:Y:S01]  /*6860*/  HGMMA.64x64x16.F32 R152, gdesc[UR20], R152, gsb0 ;  /* 0x00e00000149879f0 */ /* 0x000fe20008000898 */
[----:B------:R-:W-:Y:S01]  /*6870*/  UIADD3 UR22, UR14, 0x6, URZ ;  /* 0x000000060e167890 */ /* 0x000fe2000fffe03f */
[----:B------:R-:W-:Y:S01]  /*6880*/  UMOV UR20, UR15 ;  /* 0x0000000f00147c82 */ /* 0x000fe20008000000 */
[----:B------:R-:W-:Y:S01]  /*6890*/  UMOV UR21, 0x40000040 ;  /* 0x4000004000157882 */ /* 0x000fe20000000000 */
[----:B------:R-:W-:Y:S01]  /*68a0*/  UMOV UR23, 0x40000040 ;  /* 0x4000004000177882 */ /* 0x000fe20000000000 */
        /* <DEDUP_REMOVED lines=111> */
[----:B------:R-:W-:Y:S01]  /*6fa0*/  UIADD3 UR25, UR6, 0xa00, URZ ;  /* 0x00000a0006197890 */ /* 0x000fe2000fffe03f */
[----:B------:R-:W-:Y:S02]  /*6fb0*/  WARPGROUP.DEPBAR.LE gsb0, 0x0 ;  /* 0x00008000000079c5 */ /* 0x000fe40000010000 */
[----:B------:R-:W-:-:S06]  /*6fc0*/  WARPGROUP.ARRIVE ;  /* 0x00000000000079c5 */ /* 0x000fcc0000000000 */
[----:B------:R-:W-:Y:S01]  /*6fd0*/  HGMMA.64x64x16.F32 R152, gdesc[UR20], R152, gsb0 ;  /* 0x00e00000149879f0 */ /* 0x000fe20008000898 */
[----:B------:R-:W-:Y:S01]  /*6fe0*/  UMOV UR20, 0x28 ;  /* 0x0000002800147882 */ /* 0x000fe20000000000 */
[----:B------:R-:W-:Y:S01]  /*6ff0*/  UMOV UR21, 0xa00 ;  /* 0x00000a0000157882 */ /* 0x000fe20000000000 */
[----:B------:R-:W-:Y:S02]  /*7000*/  USEL UR20, UR20, 0x26, UP0 ;  /* 0x0000002614147887 */ /* 0x000fe40008000000 */
[----:B------:R-:W-:Y:S02]  /*7010*/  USEL UR21, UR21, 0x980, UP0 ;  /* 0x0000098015157887 */ /* 0x000fe40008000000 */
[----:B------:R-:W-:Y:S02]  /*7020*/  ULOP3.LUT UR20, UR20, 0x6, URZ, 0xc0, !UPT ;  /* 0x0000000614147892 */ /* 0x000fe4000f8ec03f */
[----:B------:R-:W-:Y:S01]  /*7030*/  ULOP3.LUT UR21, UR21, 0xa00, URZ, 0xc0, !UPT ;  /* 0x00000a0015157892 */ /* 0x000fe2000f8ec03f */
[----:B------:R-:W-:-:S03]  /*7040*/  UMOV UR23, 0x40000040 ;  /* 0x4000004000177882 */ /* 0x000fc60000000000 */
[----:B------:R-:W-:Y:S02]  /*7050*/  UIADD3 UR22, UR20, UR21, UR6 ;  /* 0x0000001514167290 */ /* 0x000fe4000fffe006 */
[----:B------:R-:W-:-:S03]  /*7060*/  UIADD3 UR24, UR20, UR21, UR14 ;  /* 0x0000001514187290 */ /* 0x000fc6000fffe00e */
[----:B------:R-:W-:Y:S02]  /*7070*/  UMOV UR21, 0x40000040 ;  /* 0x4000004000157882 */ /* 0x000fe40000000000 */
[----:B------:R-:W-:Y:S02]  /*7080*/  UMOV UR20, UR22 ;  /* 0x0000001600147c82 */ /* 0x000fe40008000000 */
[----:B------:R-:W-:Y:S01]  /*7090*/  UMOV UR22, UR24 ;  /* 0x0000001800167c82 */ /* 0x000fe20008000000 */
        /* <DEDUP_REMOVED lines=112> */
[----:B------:R-:W-:Y:S01]  /*77a0*/  ULDC UR15, c[0x0][0xa80] ;  /* 0x0002a000000f7ab9 */ /* 0x000fe20000000800 */
        /* <DEDUP_REMOVED lines=42> */
[----:B------:R-:W-:-:S02]  /*7a50*/  @!P1 VIADD R5, R9, 0x38840 ;  /* 0x0003884009059836 */ /* 0x000fc40000000000 */
[----:B------:R-:W-:Y:S01]  /*7a60*/  FMUL.FTZ R8, R8, UR15 ;  /* 0x0000000f08087c20 */ /* 0x000fe20008410000 */
[----:B------:R-:W-:Y:S01]  /*7a70*/  MUFU.EX2 R152, R152 ;  /* 0x0000009800987308 */ /* 0x000fe20000000800 */
[----:B------:R-:W-:Y:S01]  /*7a80*/  @!P1 VIADD R9, R9, 0x38860 ;  /* 0x0003886009099836 */ /* 0x000fe20000000000 */
[----:B------:R-:W-:-:S04]  /*7a90*/  @!P1 PRMT R5, RZ, 0x654, R5 ;  /* 0x00000654ff059816 */ /* 0x000fc80000000005 */
[----:B------:R-:W-:Y:S01]  /*7aa0*/  @!P1 PRMT R9, RZ, 0x654, R9 ;  /* 0x00000654ff099816 */ /* 0x000fe20000000009 */
[----:B------:R0:W-:Y:S01]  /*7ab0*/  @!P1 SYNCS.ARRIVE.TRANS64.RED.A1T0 RZ, [R5+URZ], RZ ;  /* 0x000000ff05ff99a7 */ /* 0x0001e2000810043f */
[----:B------:R-:W1:Y:S01]  /*7ac0*/  MUFU.EX2 R8, R8 ;  /* 0x0000000800087308 */ /* 0x000e620000000800 */
[----:B0-----:R-:W-:-:S07]  /*7ad0*/  FMNMX.FTZ R5, R154, R6, !PT ;  /* 0x000000069a057209 */ /* 0x001fce0007810000 */
[----:B------:R-:W0:Y:S01]  /*7ae0*/  MUFU.EX2 R153, R153 ;  /* 0x0000009900997308 */ /* 0x000e220000000800 */
[----:B------:R-:W-:-:S04]  /*7af0*/  FMNMX.FTZ R5, R155, R5, !PT ;  /* 0x000000059b057209 */ /* 0x000fc80007810000 */
[----:B------:R-:W-:-:S03]  /*7b00*/  FMNMX.FTZ R5, R158, R5, !PT ;  /* 0x000000059e057209 */ /* 0x000fc60007810000 */
[----:B------:R-:W2:Y:S01]  /*7b10*/  MUFU.EX2 R156, R156 ;  /* 0x0000009c009c7308 */ /* 0x000ea20000000800 */
[----:B-1----:R-:W-:Y:S01]  /*7b20*/  FFMA.FTZ R3, R8, R3, R152 ;  /* 0x0000000308037223 */ /* 0x002fe20000010098 */
[-C--:B------:R-:W-:Y:S01]  /*7b30*/  FMUL.FTZ R24, R24, R8.reuse ;  /* 0x0000000818187220 */ /* 0x080fe20000410000 */
[----:B------:R-:W-:Y:S01]  /*7b40*/  FMNMX.FTZ R5, R159, R5, !PT ;  /* 0x000000059f057209 */ /* 0x000fe20007810000 */
[-C--:B------:R-:W-:Y:S01]  /*7b50*/  FMUL.FTZ R25, R25, R8.reuse ;  /* 0x0000000819197220 */ /* 0x080fe20000410000 */
[-C--:B------:R-:W-:Y:S01]  /*7b60*/  FMUL.FTZ R28, R28, R8.reuse ;  /* 0x000000081c1c7220 */ /* 0x080fe20000410000 */
[----:B------:R-:W-:Y:S01]  /*7b70*/  FMUL.FTZ R29, R29, R8 ;  /* 0x000000081d1d7220 */ /* 0x000fe20000410000 */
[----:B------:R-:W-:Y:S01]  /*7b80*/  FMNMX.FTZ R5, R162, R5, !PT ;  /* 0x00000005a2057209 */ /* 0x000fe20007810000 */
[----:B------:R-:W1:Y:S01]  /*7b90*/  MUFU.EX2 R157, R157 ;  /* 0x0000009d009d7308 */ /* 0x000e620000000800 */
[C---:B0-----:R-:W-:Y:S01]  /*7ba0*/  FADD.FTZ R3, R153.reuse, R3 ;  /* 0x0000000399037221 */ /* 0x041fe20000010000 */
[----:B------:R-:W-:Y:S01]  /*7bb0*/  F2FP.F16.F32.PACK_AB R152, R153, R152 ;  /* 0x000000989998723e */ /* 0x000fe200000000ff */
[-C--:B------:R-:W-:Y:S01]  /*7bc0*/  FMUL.FTZ R32, R32, R8.reuse ;  /* 0x0000000820207220 */ /* 0x080fe20000410000 */
[----:B------:R-:W-:Y:S01]  /*7bd0*/  FMNMX.FTZ R5, R163, R5, !PT ;  /* 0x00000005a3057209 */ /* 0x000fe20007810000 */
[-C--:B------:R-:W-:Y:S01]  /*7be0*/  FMUL.FTZ R33, R33, R8.reuse ;  /* 0x0000000821217220 */ /* 0x080fe20000410000 */
[-C--:B------:R-:W-:Y:S01]  /*7bf0*/  FMUL.FTZ R36, R36, R8.reuse ;  /* 0x0000000824247220 */ /* 0x080fe20000410000 */
[-C--:B------:R-:W-:Y:S01]  /*7c00*/  FMUL.FTZ R37, R37, R8.reuse ;  /* 0x0000000825257220 */ /* 0x080fe20000410000 */
[----:B------:R-:W-:Y:S01]  /*7c10*/  FMNMX.FTZ R5, R166, R5, !PT ;  /* 0x00000005a6057209 */ /* 0x000fe20007810000 */
[----:B------:R-:W0:Y:S01]  /*7c20*/  MUFU.EX2 R160, R160 ;  /* 0x000000a000a07308 */ /* 0x000e220000000800 */
[----:B--2---:R-:W-:Y:S01]  /*7c30*/  FADD.FTZ R3, R156, R3 ;  /* 0x000000039c037221 */ /* 0x004fe20000010000 */
[-C--:B------:R-:W-:Y:S01]  /*7c40*/  FMUL.FTZ R40, R40, R8.reuse ;  /* 0x0000000828287220 */ /* 0x080fe20000410000 */
[----:B------:R-:W-:Y:S01]  /*7c50*/  FMNMX.FTZ R5, R167, R5, !PT ;  /* 0x00000005a7057209 */ /* 0x000fe20007810000 */
[-C--:B------:R-:W-:Y:S01]  /*7c60*/  FMUL.FTZ R41, R41, R8.reuse ;  /* 0x0000000829297220 */ /* 0x080fe20000410000 */
[-C--:B------:R-:W-:Y:S01]  /*7c70*/  FMUL.FTZ R44, R44, R8.reuse ;  /* 0x000000082c2c7220 */ /* 0x080fe20000410000 */
[-C--:B------:R-:W-:Y:S01]  /*7c80*/  FMUL.FTZ R45, R45, R8.reuse ;  /* 0x000000082d2d7220 */ /* 0x080fe20000410000 */
[----:B------:R-:W-:Y:S01]  /*7c90*/  FMNMX.FTZ R5, R170, R5, !PT ;  /* 0x00000005aa057209 */ /* 0x000fe20007810000 */
[----:B------:R-:W2:Y:S01]  /*7ca0*/  MUFU.EX2 R161, R161 ;  /* 0x000000a100a17308 */ /* 0x000ea20000000800 */
[----:B-1----:R-:W-:Y:S01]  /*7cb0*/  FADD.FTZ R3, R157, R3 ;  /* 0x000000039d037221 */ /* 0x002fe20000010000 */
[-C--:B------:R-:W-:Y:S01]  /*7cc0*/  FMUL.FTZ R48, R48, R8.reuse ;  /* 0x0000000830307220 */ /* 0x080fe20000410000 */
[----:B------:R-:W-:Y:S01]  /*7cd0*/  FMNMX.FTZ R5, R171, R5, !PT ;  /* 0x00000005ab057209 */ /* 0x000fe20007810000 */
[-C--:B------:R-:W-:Y:S01]  /*7ce0*/  FMUL.FTZ R49, R49, R8.reuse ;  /* 0x0000000831317220 */ /* 0x080fe20000410000 */
[-C--:B------:R-:W-:Y:S01]  /*7cf0*/  FMUL.FTZ R52, R52, R8.reuse ;  /* 0x0000000834347220 */ /* 0x080fe20000410000 */
[-C--:B------:R-:W-:Y:S01]  /*7d00*/  FMUL.FTZ R53, R53, R8.reuse ;  /* 0x0000000835357220 */ /* 0x080fe20000410000 */
[----:B------:R-:W-:Y:S01]  /*7d10*/  FMNMX.FTZ R5, R174, R5, !PT ;  /* 0x00000005ae057209 */ /* 0x000fe20007810000 */
[----:B------:R-:W1:Y:S01]  /*7d20*/  MUFU.EX2 R164, R164 ;  /* 0x000000a400a47308 */ /* 0x000e620000000800 */
[----:B0-----:R-:W-:Y:S01]  /*7d30*/  FADD.FTZ R3, R160, R3 ;  /* 0x00000003a0037221 */ /* 0x001fe20000010000 */
        /* <DEDUP_REMOVED lines=21> */
[-C--:B------:R-:W-:Y:S01]  /*7e90*/  FMUL.FTZ R80, R80, R8.reuse ;  /* 0x0000000850507220 */ /* 0x080fe20000410000 */
[----:B------:R-:W1:Y:S01]  /*7ea0*/  SHFL.BFLY PT, R10, R5, 0x2, 0x1f ;  /* 0x0c401f00050a7f89 */ /* 0x000e6200000e0000 */
        /* <DEDUP_REMOVED lines=22> */
[----:B------:R-:W-:Y:S01]  /*8010*/  FMUL.FTZ R113, R113, R8 ;  /* 0x0000000871717220 */ /* 0x000fe20000410000 */
[----:B-1----:R-:W-:Y:S01]  /*8020*/  FMNMX.FTZ R5, R5, R10, !PT ;  /* 0x0000000a05057209 */ /* 0x002fe20007810000 */
[----:B------:R-:W1:Y:S01]  /*8030*/  MUFU.EX2 R176, R176 ;  /* 0x000000b000b07308 */ /* 0x000e620000000800 */
[----:B0-----:R-:W-:Y:S01]  /*8040*/  FADD.FTZ R3, R172, R3 ;  /* 0x00000003ac037221 */ /* 0x001fe20000010000 */
[-C--:B------:R-:W-:Y:S01]  /*8050*/  FMUL.FTZ R116, R116, R8.reuse ;  /* 0x0000000874747220 */ /* 0x080fe20000410000 */
[-C--:B------:R-:W-:Y:S01]  /*8060*/  FMUL.FTZ R117, R117, R8.reuse ;  /* 0x0000000875757220 */ /* 0x080fe20000410000 */
[----:B------:R-:W0:Y:S01]  /*8070*/  SHFL.BFLY PT, R10, R5, 0x1, 0x1f ;  /* 0x0c201f00050a7f89 */ /* 0x000e2200000e0000 */
[-C--:B------:R-:W-:Y:S01]  /*8080*/  FMUL.FTZ R120, R120, R8.reuse ;  /* 0x0000000878787220 */ /* 0x080fe20000410000 */
[-C--:B------:R-:W-:Y:S01]  /*8090*/  FMUL.FTZ R121, R121, R8.reuse ;  /* 0x0000000879797220 */ /* 0x080fe20000410000 */
[-C--:B------:R-:W-:Y:S01]  /*80a0*/  FMUL.FTZ R124, R124, R8.reuse ;  /* 0x000000087c7c7220 */ /* 0x080fe20000410000 */
[----:B------:R-:W3:Y:S01]  /*80b0*/  MUFU.EX2 R177, R177 ;  /* 0x000000b100b17308 */ /* 0x000ee20000000800 */
        /* <DEDUP_REMOVED lines=8> */
[----:B-1----:R-:W-:Y:S01]  /*8140*/  FADD.FTZ R3, R176, R3 ;  /* 0x00000003b0037221 */ /* 0x002fe20000010000 */
[-C--:B------:R-:W-:Y:S01]  /*8150*/  FMUL.FTZ R137, R137, R8.reuse ;  /* 0x0000000889897220 */ /* 0x080fe20000410000 */
[-C--:B------:R-:W-:Y:S01]  /*8160*/  FMUL.FTZ R140, R140, R8.reuse ;  /* 0x000000088c8c7220 */ /* 0x080fe20000410000 */
[-C--:B------:R-:W-:Y:S01]  /*8170*/  FMUL.FTZ R141, R141, R8.reuse ;  /* 0x000000088d8d7220 */ /* 0x080fe20000410000 */
[-C--:B------:R-:W-:Y:S01]  /*8180*/  FMUL.FTZ R144, R144, R8.reuse ;  /* 0x0000000890907220 */ /* 0x080fe20000410000 */
[-C--:B------:R-:W-:Y:S01]  /*8190*/  FMUL.FTZ R145, R145, R8.reuse ;  /* 0x0000000891917220 */ /* 0x080fe20000410000 */
[-C--:B------:R-:W-:Y:S01]  /*81a0*/  FMUL.FTZ R148, R148, R8.reuse ;  /* 0x0000000894947220 */ /* 0x080fe20000410000 */
[----:B------:R-:W-:Y:S01]  /*81b0*/  FMUL.FTZ R149, R149, R8 ;  /* 0x0000000895957220 */ /* 0x000fe20000410000 */
[----:B---3--:R-:W-:Y:S01]  /*81c0*/  FADD.FTZ R3, R177, R3 ;  /* 0x00000003b1037221 */ /* 0x008fe20000010000 */
[----:B0-----:R-:W-:Y:S01]  /*81d0*/  FMNMX.FTZ R5, R5, R10, !PT ;  /* 0x0000000a05057209 */ /* 0x001fe20007810000 */
[----:B------:R-:W-:Y:S01]  /*81e0*/  IMAD.U32 R10, RZ, RZ, UR10 ;  /* 0x0000000aff0a7e24 */ /* 0x000fe2000f8e00ff */
[----:B------:R-:W-:-:S03]  /*81f0*/  ULEA UR10, UR37, UR7, 0xc ;  /* 0x00000007250a7291 */ /* 0x000fc6000f8e603f */
[----:B------:R-:W-:Y:S01]  /*8200*/  FADD.FTZ R6, -R5, R6 ;  /* 0x0000000605067221 */ /* 0x000fe20000010100 */
[----:B------:R-:W-:Y:S02]  /*8210*/  @!P3 IMAD R10, R10, 0x40, R16 ;  /* 0x000000400a0ab824 */ /* 0x000fe400078e0210 */
[----:B--2---:R-:W-:Y:S01]  /*8220*/  FADD.FTZ R3, R180, R3 ;  /* 0x00000003b4037221 */ /* 0x004fe20000010000 */
[----:B------:R-:W-:Y:S01]  /*8230*/  UIADD3 UR14, UR10, 0x80, URZ ;  /* 0x000000800a0e7890 */ /* 0x000fe2000fffe03f */
[----:B------:R-:W-:Y:S01]  /*8240*/  FMUL.FTZ R6, R6, UR15 ;  /* 0x0000000f06067c20 */ /* 0x000fe20008410000 */
[----:B------:R-:W-:Y:S01]  /*8250*/  UMOV UR18, UR10 ;  /* 0x0000000a00127c82 */ /* 0x000fe20008000000 */
[----:B------:R-:W-:-:S04]  /*8260*/  @!P3 LEA R10, R10, UR41, 0x2 ;  /* 0x000000290a0abc11 */ /* 0x000fc8000f8e10ff */
[----:B------:R-:W0:Y:S01]  /*8270*/  MUFU.EX2 R6, R6 ;  /* 0x0000000600067308 */ /* 0x000e220000000800 */
[----:B------:R1:W-:Y:S02]  /*8280*/  @!P3 STS [R10+0x38400], R8 ;  /* 0x038400080a00b388 */ /* 0x0003e40000000800 */
[----:B-1----:R-:W-:Y:S02]  /*8290*/  IMAD.MOV.U32 R8, RZ, RZ, R4 ;  /* 0x000000ffff087224 */ /* 0x002fe400078e0004 */
        /* <DEDUP_REMOVED lines=10> */
[----:B0-----:R-:W-:Y:S01]  /*8340*/  FMUL.FTZ R10, R5, UR15 ;  /* 0x0000000f050a7c20 */ /* 0x001fe20008410000 */
[-C--:B------:R-:W-:Y:S01]  /*8350*/  FMUL.FTZ R43, R43, R6.reuse ;  /* 0x000000062b2b7220 */ /* 0x080fe20000410000 */
[-C--:B------:R-:W-:Y:S01]  /*8360*/  FMUL.FTZ R46, R46, R6.reuse ;  /* 0x000000062e2e7220 */ /* 0x080fe20000410000 */
[----:B------:R-:W-:Y:S01]  /*8370*/  FMUL.FTZ R47, R47, R6 ;  /* 0x000000062f2f7220 */ /* 0x000fe20000410000 */
[--C-:B------:R-:W-:Y:S01]  /*8380*/  FFMA.FTZ R154, R154, UR15, -R10.reuse ;  /* 0x0000000f9a9a7c23 */ /* 0x100fe2000801080a */
[--C-:B------:R-:W-:Y:S01]  /*8390*/  FFMA.FTZ R155, R155, UR15, -R10.reuse ;  /* 0x0000000f9b9b7c23 */ /* 0x100fe2000801080a */
[--C-:B------:R-:W-:Y:S01]  /*83a0*/  FFMA.FTZ R12, R166, UR15, -R10.reuse ;  /* 0x0000000fa60c7c23 */ /* 0x100fe2000801080a */
[--C-:B------:R-:W-:Y:S01]  /*83b0*/  FFMA.FTZ R158, R158, UR15, -R10.reuse ;  /* 0x0000000f9e9e7c23 */ /* 0x100fe2000801080a */
[----:B------:R0:W1:Y:S01]  /*83c0*/  MUFU.EX2 R153, R154 ;  /* 0x0000009a00997308 */ /* 0x0000620000000800 */
        /* <DEDUP_REMOVED lines=12> */
[----:B------:R-:W2:Y:S01]  /*8490*/  MUFU.EX2 R155, R155 ;  /* 0x0000009b009b7308 */ /* 0x000ea20000000800 */
[----:B0-----:R-:W-:Y:S01]  /*84a0*/  F2FP.F16.F32.PACK_AB R154, R157, R156 ;  /* 0x0000009c9d9a723e */ /* 0x001fe200000000ff */
[----:B------:R-:W-:Y:S01]  /*84b0*/  FMUL.FTZ R50, R50, R6 ;  /* 0x0000000632327220 */ /* 0x000fe20000410000 */
[----:B------:R-:W-:Y:S01]  /*84c0*/  F2FP.F16.F32.PACK_AB R156, R161, R160 ;  /* 0x000000a0a19c723e */ /* 0x000fe200000000ff */
[----:B-1----:R-:W-:Y:S01]  /*84d0*/  FFMA.FTZ R15, R6, R7, R153 ;  /* 0x00000007060f7223 */ /* 0x002fe20000010099 */
[----:B------:R-:W-:Y:S01]  /*84e0*/  F2FP.F16.F32.PACK_AB R160, R169, R168 ;  /* 0x000000a8a9a0723e */ /* 0x000fe200000000ff */
[-C--:B------:R-:W-:Y:S01]  /*84f0*/  FMUL.FTZ R51, R51, R6.reuse ;  /* 0x0000000633337220 */ /* 0x080fe20000410000 */
[-C--:B------:R-:W-:Y:S01]  /*8500*/  FMUL.FTZ R54, R54, R6.reuse ;  /* 0x0000000636367220 */ /* 0x080fe20000410000 */
[----:B------:R0:W-:Y:S01]  /*8510*/  MUFU.EX2 R10, R158 ;  /* 0x0000009e000a7308 */ /* 0x0001e20000000800 */
        /* <DEDUP_REMOVED lines=8> */
[C---:B--2---:R-:W-:Y:S01]  /*85a0*/  FADD.FTZ R15, R155.reuse, R15 ;  /* 0x0000000f9b0f7221 */ /* 0x044fe20000010000 */
[----:B------:R-:W-:Y:S01]  /*85b0*/  F2FP.F16.F32.PACK_AB R153, R155, R153 ;  /* 0x000000999b99723e */ /* 0x000fe200000000ff */
[----:B------:R-:W-:Y:S01]  /*85c0*/  FMUL.FTZ R70, R70, R6 ;  /* 0x0000000646467220 */ /* 0x000fe20000410000 */
[----:B0-----:R-:W-:Y:S01]  /*85d0*/  F2FP.F16.F32.PACK_AB R158, R165, R164 ;  /* 0x000000a4a59e723e */ /* 0x001fe200000000ff */
[----:B------:R-:W-:Y:S01]  /*85e0*/  FMUL.FTZ R71, R71, R6 ;  /* 0x0000000647477220 */ /* 0x000fe20000410000 */
[----:B------:R-:W-:Y:S01]  /*85f0*/  F2FP.F16.F32.PACK_AB R164, R177, R176 ;  /* 0x000000b0b1a4723e */ /* 0x000fe200000000ff */
        /* <DEDUP_REMOVED lines=8> */
[----:B------:R-:W-:Y:S01]  /*8680*/  FMUL.FTZ R87, R87, R6 ;  /* 0x0000000657577220 */ /* 0x000fe20000410000 */
[----:B------:R-:W2:Y:S01]  /*8690*/  MUFU.EX2 R14, R163 ;  /* 0x000000a3000e7308 */ /* 0x000ea20000000800 */
[----:B-1----:R-:W-:Y:S01]  /*86a0*/  F2FP.F16.F32.PACK_AB R155, R11, R10 ;  /* 0x0000000a0b9b723e */ /* 0x002fe200000000ff */
[----:B------:R-:W-:Y:S01]  /*86b0*/  BAR.SYNC.DEFER_BLOCKING 0xf, 0x100 ;  /* 0x03c4000000007b1d */ /* 0x000fe20000010000 */
[----:B0-----:R-:W-:Y:S01]  /*86c0*/  F2FP.F16.F32.PACK_AB R162, R173, R172 ;  /* 0x000000acada2723e */ /* 0x001fe200000000ff */
        /* <DEDUP_REMOVED lines=12> */
[----:B------:R-:W0:Y:S01]  /*8790*/  MUFU.EX2 R7, R167 ;  /* 0x000000a700077308 */ /* 0x000e220000000800 */
[----:B--2---:R-:W-:Y:S01]  /*87a0*/  F2FP.F16.F32.PACK_AB R157, R14, R13 ;  /* 0x0000000d0e9d723e */ /* 0x004fe200000000ff */
[-C--:B------:R-:W-:Y:S01]  /*87b0*/  FMUL.FTZ R111, R111, R6.reuse ;  /* 0x000000066f6f7220 */ /* 0x080fe20000410000 */
[-C--:B------:R-:W-:Y:S01]  /*87c0*/  FMUL.FTZ R114, R114, R6.reuse ;  /* 0x0000000672727220 */ /* 0x080fe20000410000 */
[-C--:B------:R-:W-:Y:S01]  /*87d0*/  FMUL.FTZ R115, R115, R6.reuse ;  /* 0x0000000673737220 */ /* 0x080fe20000410000 */
[-C--:B------:R-:W-:Y:S01]  /*87e0*/  FMUL.FTZ R118, R118, R6.reuse ;  /* 0x0000000676767220 */ /* 0x080fe20000410000 */
[-C--:B------:R-:W-:Y:S01]  /*87f0*/  FMUL.FTZ R119, R119, R6.reuse ;  /* 0x0000000677777220 */ /* 0x080fe20000410000 */
[-C--:B------:R-:W-:Y:S01]  /*8800*/  FMUL.FTZ R122, R122, R6.reuse ;  /* 0x000000067a7a7220 */ /* 0x080fe20000410000 */
[----:B------:R-:W1:Y:S01]  /*8810*/  MUFU.EX2 R166, R181 ;  /* 0x000000b500a67308 */ /* 0x000e620000000800 */
        /* <DEDUP_REMOVED lines=14> */
[----:B------:R-:W-:Y:S01]  /*8900*/  FMUL.FTZ R147, R147, R6 ;  /* 0x0000000693937220 */ /* 0x000fe20000410000 */
[----:B------:R-:W0:Y:S01]  /*8910*/  MUFU.EX2 R171, R171 ;  /* 0x000000ab00ab7308 */ /* 0x000e220000000800 */
[C---:B-1----:R-:W-:Y:S01]  /*8920*/  FADD.FTZ R3, R166.reuse, R3 ;  /* 0x00000003a6037221 */ /* 0x042fe20000010000 */
[----:B------:R-:W-:Y:S01]  /*8930*/  F2FP.F16.F32.PACK_AB R166, R166, R180 ;  /* 0x000000b4a6a6723e */ /* 0x000fe200000000ff */
[-C--:B------:R-:W-:Y:S01]  /*8940*/  FMUL.FTZ R150, R150, R6.reuse ;  /* 0x0000000696967220 */ /* 0x080fe20000410000 */
[----:B------:R-:W-:Y:S01]  /*8950*/  FMUL.FTZ R151, R151, R6 ;  /* 0x0000000697977220 */ /* 0x000fe20000410000 */
[----:B------:R1:W-:Y:S01]  /*8960*/  STSM.16.M88.4 [R19+0x36400], R152 ;  /* 0x0364009813007844 */ /* 0x0003e20000000200 */
[----:B------:R-:W-:Y:S01]  /*8970*/  FADD.FTZ R15, R10, R15 ;  /* 0x0000000f0a0f7221 */ /* 0x000fe20000010000 */
[----:B------:R-:W-:Y:S01]  /*8980*/  IMAD.MOV.U32 R6, RZ, RZ, R5 ;  /* 0x000000ffff067224 */ /* 0x000fe200078e0005 */
[----:B------:R-:W-:Y:S01]  /*8990*/  MUFU.EX2 R174, R174 ;  /* 0x000000ae00ae7308 */ /* 0x000fe20000000800 */
[----:B------:R1:W-:Y:S01]  /*89a0*/  STSM.16.M88.4 [R184], R156 ;  /* 0x0000009cb8007844 */ /* 0x0003e20000000200 */
[----:B------:R-:W-:-:S04]  /*89b0*/  FADD.FTZ R15, R11, R15 ;  /* 0x0000000f0b0f7221 */ /* 0x000fc80000010000 */
[----:B------:R-:W-:Y:S02]  /*89c0*/  FADD.FTZ R15, R13, R15 ;  /* 0x0000000f0d0f7221 */ /* 0x000fe40000010000 */
[----:B------:R-:W2:Y:S01]  /*89d0*/  MUFU.EX2 R175, R175 ;  /* 0x000000af00af7308 */ /* 0x000ea20000000800 */
[----:B0-----:R-:W-:Y:S01]  /*89e0*/  F2FP.F16.F32.PACK_AB R161, R171, R170 ;  /* 0x000000aaaba1723e */ /* 0x001fe200000000ff */
[----:B------:R-:W-:-:S04]  /*89f0*/  FADD.FTZ R15, R14, R15 ;  /* 0x0000000f0e0f7221 */ /* 0x000fc80000010000 */
[----:B------:R-:W-:Y:S02]  /*8a00*/  FADD.FTZ R12, R12, R15 ;  /* 0x0000000f0c0c7221 */ /* 0x000fe40000010000 */
[----:B------:R-:W-:Y:S02]  /*8a10*/  MUFU.EX2 R178, R178 ;  /* 0x000000b200b27308 */ /* 0x000fe40000000800 */
[----:B------:R-:W-:-:S04]  /*8a20*/  FADD.FTZ R7, R7, R12 ;  /* 0x0000000c07077221 */ /* 0x000fc80000010000 */
[----:B------:R-:W-:Y:S02]  /*8a30*/  FADD.FTZ R170, R170, R7 ;  /* 0x00000007aaaa7221 */ /* 0x000fe40000010000 */
[----:B------:R-:W0:Y:S01]  /*8a40*/  MUFU.EX2 R179, R179 ;  /* 0x000000b300b37308 */ /* 0x000e220000000800 */
[----:B--2---:R-:W-:Y:S01]  /*8a50*/  F2FP.F16.F32.PACK_AB R163, R175, R174 ;  /* 0x000000aeafa3723e */ /* 0x004fe200000000ff */
[----:B------:R-:W-:-:S04]  /*8a60*/  FADD.FTZ R171, R171, R170 ;  /* 0x000000aaabab7221 */ /* 0x000fc80000010000 */
[----:B------:R1:W-:Y:S01]  /*8a70*/  STSM.16.M88.4 [R186], R160 ;  /* 0x000000a0ba007844 */ /* 0x0003e20000000200 */
[----:B------:R-:W-:Y:S01]  /*8a80*/  FADD.FTZ R174, R174, R171 ;  /* 0x000000abaeae7221 */ /* 0x000fe20000010000 */
[----:B------:R-:W-:Y:S03]  /*8a90*/  MUFU.EX2 R182, R182 ;  /* 0x000000b600b67308 */ /* 0x000fe60000000800 */
[----:B------:R-:W-:-:S05]  /*8aa0*/  FADD.FTZ R175, R175, R174 ;  /* 0x000000aeafaf7221 */ /* 0x000fca0000010000 */
[----:B------:R-:W2:Y:S01]  /*8ab0*/  MUFU.EX2 R183, R183 ;  /* 0x000000b700b77308 */ /* 0x000ea20000000800 */
[----:B0-----:R-:W-:Y:S01]  /*8ac0*/  F2FP.F16.F32.PACK_AB R165, R179, R178 ;  /* 0x000000b2b3a5723e */ /* 0x001fe200000000ff */
        /* <DEDUP_REMOVED lines=8> */
[----:B------:R-:W-:Y:S01]  /*8b50*/  UMOV UR18, UR14 ;  /* 0x0000000e00127c82 */ /* 0x000fe20008000000 */
[----:B------:R-:W-:Y:S01]  /*8b60*/  UMOV UR19, 0x40000040 ;  /* 0x4000004000137882 */ /* 0x000fe20000000000 */
[----:B------:R-:W-:Y:S02]  /*8b70*/  UIADD3 UR14, UR10, 0x100, URZ ;  /* 0x000001000a0e7890 */ /* 0x000fe4000fffe03f */
[----:B------:R-:W-:Y:S01]  /*8b80*/  UIADD3 UR10, UR10, 0x180, URZ ;  /* 0x000001800a0a7890 */ /* 0x000fe2000fffe03f */
[----:B------:R-:W-:Y:S02]  /*8b90*/  WARPGROUP.DEPBAR.LE gsb0, 0x0 ;  /* 0x00008000000079c5 */ /* 0x000fe40000010000 */
[----:B------:R-:W-:-:S15]  /*8ba0*/  WARPGROUP.ARRIVE ;  /* 0x00000000000079c5 */ /* 0x000fde0000000000 */
[----:B------:R-:W-:-:S05]  /*8bb0*/  NOP ;  /* 0x0000000000007918 */ /* 0x000fca0000000000 */
[----:B------:R-:W-:Y:S01]  /*8bc0*/  HGMMA.64x256x16.F32 R24, R156, gdesc[UR16].tnspB, R24, gsb0 ;  /* 0x43e000109c187df0 */ /* 0x000fe20008000818 */
[----:B------:R-:W-:Y:S01]  /*8bd0*/  UMOV UR18, UR14 ;  /* 0x0000000e00127c82 */ /* 0x000fe20008000000 */
[----:B------:R-:W-:Y:S01]  /*8be0*/  UMOV UR19, 0x40000040 ;  /* 0x4000004000137882 */ /* 0x000fe20000000000 */
[----:B------:R-:W-:Y:S02]  /*8bf0*/  WARPGROUP.DEPBAR.LE gsb0, 0x0 ;  /* 0x00008000000079c5 */ /* 0x000fe40000010000 */
[----:B------:R-:W-:-:S15]  /*8c00*/  WARPGROUP.ARRIVE ;  /* 0x00000000000079c5 */ /* 0x000fde0000000000 */
[----:B------:R-:W-:-:S08]  /*8c10*/  NOP ;  /* 0x0000000000007918 */ /* 0x000fd00000000000 */
        /* <DEDUP_REMOVED lines=19> */
.L_x_1073:
[----:B------:R-:W2:Y:S01]  /*8d50*/  SHFL.BFLY PT, R0, R3, 0x2, 0x1f ;  /* 0x0c401f0003007f89 */ /* 0x000ea200000e0000 */
[----:B01----:R-:W-:Y:S01]  /*8d60*/  IMAD.MOV.U32 R152, RZ, RZ, -0x800000 ;  /* 0xff800000ff987424 */ /* 0x003fe200078e00ff */
[----:B------:R-:W-:Y:S02]  /*8d70*/  UIADD3 UR40, UR40, 0x1, URZ ;  /* 0x0000000128287890 */ /* 0x000fe4000fffe03f */
[----:B------:R-:W0:Y:S01]  /*8d80*/  SHFL.BFLY PT, R6, R7, 0x2, 0x1f ;  /* 0x0c401f0007067f89 */ /* 0x000e2200000e0000 */
[----:B------:R-:W-:Y:S08]  /*8d90*/  BAR.ARV 0x8, 0x100 ;  /* 0x0204000000007b1d */ /* 0x000ff00000002000 */
[----:B------:R-:W-:Y:S01]  /*8da0*/  BAR.SYNC.DEFER_BLOCKING 0xf, 0x100 ;  /* 0x03c4000000007b1d */ /* 0x000fe20000010000 */
[----:B--2---:R-:W-:Y:S01]  /*8db0*/  FADD.FTZ R0, R0, R3 ;  /* 0x0000000300007221 */ /* 0x004fe20000010000 */
[----:B------:R-:W-:-:S02]  /*8dc0*/  IMAD.U32 R3, RZ, RZ, UR15 ;  /* 0x0000000fff037e24 */ /* 0x000fc4000f8e00ff */
[----:B0-----:R-:W-:Y:S02]  /*8dd0*/  FADD.FTZ R6, R6, R7 ;  /* 0x0000000706067221 */ /* 0x001fe40000010000 */
[----:B------:R-:W0:Y:S04]  /*8de0*/  SHFL.BFLY PT, R9, R0, 0x1, 0x1f ;  /* 0x0c201f0000097f89 */ /* 0x000e2800000e0000 */
[----:B------:R-:W1:Y:S01]  /*8df0*/  SHFL.BFLY PT, R11, R6, 0x1, 0x1f ;  /* 0x0c201f00060b7f89 */ /* 0x000e6200000e0000 */
[----:B0-----:R-:W-:Y:S01]  /*8e00*/  FADD.FTZ R10, R0, R9 ;  /* 0x00000009000a7221 */ /* 0x001fe20000010000 */
[----:B-1----:R-:W-:-:S04]  /*8e10*/  FADD.FTZ R11, R6, R11 ;  /* 0x0000000b060b7221 */ /* 0x002fc80000010000 */
[----:B------:R-:W-:Y:S02]  /*8e20*/  FSETP.NE.FTZ.AND P0, PT, R10, RZ, PT ;  /* 0x000000ff0a00720b */ /* 0x000fe40003f15000 */
[----:B------:R-:W-:-:S11]  /*8e30*/  FSETP.NE.FTZ.AND P1, PT, R11, RZ, PT ;  /* 0x000000ff0b00720b */ /* 0x000fd60003f35000 */
[----:B------:R-:W0:Y:S01]  /*8e40*/  @P0 MUFU.LG2 R8, R10 ;  /* 0x0000000a00080308 */ /* 0x000e220000000c00 */
[----:B------:R-:W-:Y:S01]  /*8e50*/  @P0 FMUL.FTZ R7, R3, 0.69314718246459960938 ;  /* 0x3f31721803070820 */ /* 0x000fe20000410000 */
[----:B------:R-:W-:-:S06]  /*8e60*/  IMAD.MOV.U32 R3, RZ, RZ, -0x800000 ;  /* 0xff800000ff037424 */ /* 0x000fcc00078e00ff */
[----:B------:R-:W1:Y:S01]  /*8e70*/  @P1 MUFU.LG2 R9, R11 ;  /* 0x0000000b00091308 */ /* 0x000e620000000c00 */
[----:B0-----:R-:W-:-:S04]  /*8e80*/  @P0 FMUL.FTZ R8, R8, 0.69314718246459960938 ;  /* 0x3f31721808080820 */ /* 0x001fc80000410000 */
[----:B------:R-:W-:Y:S01]  /*8e90*/  @P0 FFMA.FTZ R3, R7, R4, R8 ;  /* 0x0000000407030223 */ /* 0x000fe20000010008 */
[----:B------:R-:W-:Y:S02]  /*8ea0*/  IMAD.U32 R7, RZ, RZ, UR15 ;  /* 0x0000000fff077e24 */ /* 0x000fe4000f8e00ff */
[----:B------:R-:W-:Y:S02]  /*8eb0*/  IMAD.MOV.U32 R4, RZ, RZ, RZ ;  /* 0x000000ffff047224 */ /* 0x000fe400078e00ff */
[----:B-1----:R-:W-:Y:S01]  /*8ec0*/  @P1 FMUL.FTZ R0, R9, 0.69314718246459960938 ;  /* 0x3f31721809001820 */ /* 0x002fe20000410000 */
[----:B------:R-:W-:-:S04]  /*8ed0*/  @P1 FMUL.FTZ R7, R7, 0.69314718246459960938 ;  /* 0x3f31721807071820 */ /* 0x000fc80000410000 */
[----:B------:R-:W-:Y:S01]  /*8ee0*/  @P1 FFMA.FTZ R152, R7, R5, R0 ;  /* 0x0000000507981223 */ /* 0x000fe20000010000 */
[----:B------:R-:W0:Y:S01]  /*8ef0*/  @P0 MUFU.RCP R4, R10 ;  /* 0x0000000a00040308 */ /* 0x000e220000001000 */
[----:B------:R-:W-:Y:S01]  /*8f00*/  ISETP.NE.AND P0, PT, R17, RZ, PT ;  /* 0x000000ff1100720c */ /* 0x000fe20003f05270 */
[----:B------:R-:W-:Y:S02]  /*8f10*/  IMAD.MOV.U32 R0, RZ, RZ, RZ ;  /* 0x000000ffff007224 */ /* 0x000fe400078e00ff */
[----:B------:R-:W-:Y:S01]  /*8f20*/  IMAD.U32 R5, RZ, RZ, UR37 ;  /* 0x00000025ff057e24 */ /* 0x000fe2000f8e00ff */
[----:B------:R-:W-:-:S03]  /*8f30*/  UIADD3 UR37, UR37, 0x1, URZ ;  /* 0x0000000125257890 */ /* 0x000fc6000fffe03f */
[----:B------:R-:W1:Y:S01]  /*8f40*/  @P1 MUFU.RCP R0, R11 ;  /* 0x0000000b00001308 */ /* 0x000e620000001000 */
[----:B------:R-:W-:-:S04]  /*8f50*/  UISETP.NE.AND UP0, UPT, UR37, 0x2, UPT ;  /* 0x000000022500788c */ /* 0x000fc8000bf05270 */
[----:B------:R-:W-:Y:S01]  /*8f60*/  USEL UR4, URZ, 0x1, UP0 ;  /* 0x000000013f047887 */ /* 0x000fe20008000000 */
[----:B------:R-:W-:Y:S01]  /*8f70*/  @!P0 IMAD R5, R5, 0x40, R16 ;  /* 0x0000004005058824 */ /* 0x000fe200078e0210 */
[----:B------:R-:W-:Y:S01]  /*8f80*/  USEL UR37, UR37, URZ, UP0 ;  /* 0x0000003f25257287 */ /* 0x000fe20008000000 */
[-C--:B0-----:R-:W-:Y:S01]  /*8f90*/  FMUL.FTZ R24, R24, R4.reuse ;  /* 0x0000000418187220 */ /* 0x081fe20000410000 */
[-C--:B------:R-:W-:Y:S02]  /*8fa0*/  FMUL.FTZ R25, R25, R4.reuse ;  /* 0x0000000419197220 */ /* 0x080fe40000410000 */
[----:B------:R-:W-:Y:S01]  /*8fb0*/  @!P0 LEA R5, R5, UR41, 0x2 ;  /* 0x0000002905058c11 */ /* 0x000fe2000f8e10ff */
[-C--:B------:R-:W-:Y:S01]  /*8fc0*/  FMUL.FTZ R28, R28, R4.reuse ;  /* 0x000000041c1c7220 */ /* 0x080fe20000410000 */
[-C--:B------:R-:W-:Y:S01]  /*8fd0*/  FMUL.FTZ R29, R29, R4.reuse ;  /* 0x000000041d1d7220 */ /* 0x080fe20000410000 */
[-C--:B------:R-:W-:Y:S01]  /*8fe0*/  FMUL.FTZ R32, R32, R4.reuse ;  /* 0x0000000420207220 */ /* 0x080fe20000410000 */
[-C--:B------:R-:W-:Y:S01]  /*8ff0*/  FMUL.FTZ R33, R33, R4.reuse ;  /* 0x0000000421217220 */ /* 0x080fe20000410000 */
[----:B------:R0:W-:Y:S01]  /*9000*/  @!P0 STS [R5+0x38400], R4 ;  /* 0x0384000405008388 */ /* 0x0001e20000000800 */
        /* <DEDUP_REMOVED lines=124> */
[----:B------:R-:W-:Y:S01]  /*97d0*/  ULOP3.LUT UR36, UR36, UR4, URZ, 0x3c, !UPT ;  /* 0x0000000424247292 */ /* 0x000fe2000f8e3c3f */
[----:B0-----:R-:W-:Y:S11]  /*97e0*/  BAR.ARV 0xe, 0x100 ;  /* 0x0384000000007b1d */ /* 0x001ff60000002000 */
.L_x_1058:
[----:B------:R-:W0:Y:S08]  /*97f0*/  S2UR UR4, SR_CgaCtaId ;  /* 0x00000000000479c3 */ /* 0x000e300000008800 */
[----:B------:R-:W-:Y:S06]  /*9800*/  BAR.SYNC.DEFER_BLOCKING 0x5, 0x180 ;  /* 0x0146000000007b1d */ /* 0x000fec0000010000 */
[----:B------:R-:W-:Y:S01]  /*9810*/  UMOV UR41, 0x400 ;  /* 0x0000040000297882 */ /* 0x000fe20000000000 */
[----:B------:R-:W-:Y:S01]  /*9820*/  BSSY B0, `(.L_x_1083) ;  /* 0x0000480000007945 */ /* 0x000fe20003800000 */
[----:B0-----:R-:W-:-:S09]  /*9830*/  ULEA UR41, UR4, UR41, 0x18 ;  /* 0x0000002904297291 */ /* 0x001fd2000f8ec03f */
[----:B------:R-:W0:Y:S02]  /*9840*/  LDS.128 R4, [UR41+0x388d0] ;  /* 0x0388d029ff047984 */ /* 0x000e240008000c00 */
[----:B0-----:R-:W-:Y:S02]  /*9850*/  R2UR UR4, R5 ;  /* 0x00000000050472ca */ /* 0x001fe400000e0000 */
[----:B------:R-:W-:Y:S01]  /*9860*/  R2UR UR5, R7 ;  /* 0x00000000070572ca */ /* 0x000fe200000e0000 */
[----:B------:R-:W-:Y:S06]  /*9870*/  BAR.ARV 0x4, 0x180 ;  /* 0x0106000000007b1d */ /* 0x000fec0000002000 */
[----:B------:R-:W-:Y:S08]  /*9880*/  @P0 BRA `(.L_x_1084) ;  /* 0x0000003800200947 */ /* 0x000ff00003800000 */
[----:B------:R-:W2:Y:S01]  /*9890*/  LDL R0, [R1+0x70] ;  /* 0x0000700001007983 */ /* 0x000ea20000100800 */
[----:B------:R-:W0:Y:S01]  /*98a0*/  S2UR UR8, SR_SWINHI ;  /* 0x00000000000879c3 */ /* 0x000e220000002f00 */
[----:B------:R-:W-:Y:S01]  /*98b0*/  F2FP.F16.F32.PACK_AB R23, R71, R70 ;  /* 0x000000464717723e */ /* 0x000fe200000000ff */
[----:B------:R-:W-:Y:S01]  /*98c0*/  UMOV UR6, UR41 ;  /* 0x0000002900067c82 */ /* 0x000fe20008000000 */
[----:B0-----:R-:W-:Y:S01]  /*98d0*/  UMOV UR7, UR8 ;  /* 0x0000000800077c82 */ /* 0x001fe20008000000 */
[----:B------:R-:W-:Y:S02]  /*98e0*/  IMAD.U32 R4, RZ, RZ, UR6 ;  /* 0x00000006ff047e24 */ /* 0x000fe4000f8e00ff */
[----:B------:R-:W-:Y:S01]  /*98f0*/  IMAD.U32 R5, RZ, RZ, UR7 ;  /* 0x00000007ff057e24 */ /* 0x000fe2000f8e00ff */
[----:B------:R-:W-:Y:S01]  /*9900*/  ULDC.64 UR6, c[0x0][0xd08] ;  /* 0x0003420000067ab9 */ /* 0x000fe20000000a00 */
[----:B------:R-:W-:Y:S01]  /*9910*/  BAR.SYNC.DEFER_BLOCKING 0x1, 0x100 ;  /* 0x0044000000007b1d */ /* 0x000fe20000010000 */
[----:B--2---:R-:W-:-:S03]  /*9920*/  IMAD.WIDE R20, R0, 0x2, R4 ;  /* 0x0000000200147825 */ /* 0x004fc600078e0204 */
[C---:B------:R-:W-:Y:S02]  /*9930*/  IADD3 R9, P6, R20.reuse, 0x6060, RZ ;  /* 0x0000606014097810 */ /* 0x040fe40007fde0ff */
[C---:B------:R-:W-:Y:S02]  /*9940*/  IADD3 R13, P1, R20.reuse, 0x6020, RZ ;  /* 0x00006020140d7810 */ /* 0x040fe40007f3e0ff */
[----:B------:R-:W-:Y:S02]  /*9950*/  LOP3.LUT R8, R9, 0x380, RZ, 0xc0, !PT ;  /* 0x0000038009087812 */ /* 0x000fe400078ec0ff */
[----:B------:R-:W-:Y:S02]  /*9960*/  IADD3 R11, P0, R20, 0x6040, RZ ;  /* 0x00006040140b7810 */ /* 0x000fe40007f1e0ff */
[----:B------:R-:W-:Y:S02]  /*9970*/  SHF.R.U64 R8, R8, 0x3, RZ ;  /* 0x0000000308087819 */ /* 0x000fe400000012ff */
[----:B------:R-:W-:-:S02]  /*9980*/  LOP3.LUT R12, R13, 0x380, RZ, 0xc0, !PT ;  /* 0x000003800d0c7812 */ /* 0x000fc400078ec0ff */
[----:B------:R-:W-:Y:S01]  /*9990*/  LOP3.LUT R8, R8, R9, RZ, 0x3c, !PT ;  /* 0x0000000908087212 */ /* 0x000fe200078e3cff */
[----:B------:R-:W-:Y:S01]  /*99a0*/  IMAD.X R9, RZ, RZ, R21, P6 ;  /* 0x000000ffff097224 */ /* 0x000fe200030e0615 */
[----:B------:R-:W-:Y:S02]  /*99b0*/  LOP3.LUT R10, R11, 0x380, RZ, 0xc0, !PT ;  /* 0x000003800b0a7812 */ /* 0x000fe400078ec0ff */
[----:B------:R-:W-:Y:S02]  /*99c0*/  LOP3.LUT R0, R20, 0x380, RZ, 0xc0, !PT ;  /* 0x0000038014007812 */ /* 0x000fe400078ec0ff */
[----:B------:R-:W-:Y:S02]  /*99d0*/  SHF.R.U64 R12, R12, 0x3, RZ ;  /* 0x000000030c0c7819 */ /* 0x000fe400000012ff */
[----:B------:R-:W-:Y:S02]  /*99e0*/  SHF.R.U64 R10, R10, 0x3, RZ ;  /* 0x000000030a0a7819 */ /* 0x000fe400000012ff */
[----:B------:R-:W-:-:S02]  /*99f0*/  SHF.R.U64 R0, R0, 0x3, RZ ;  /* 0x0000000300007819 */ /* 0x000fc400000012ff */
[----:B------:R-:W-:Y:S01]  /*9a00*/  LOP3.LUT R12, R12, R13, RZ, 0x3c, !PT ;  /* 0x0000000d0c0c7212 */ /* 0x000fe200078e3cff */
[--C-:B------:R-:W-:Y:S01]  /*9a10*/  IMAD.X R13, RZ, RZ, R21.reuse, P1 ;  /* 0x000000ffff0d7224 */ /* 0x100fe200008e0615 */
[----:B------:R-:W-:Y:S01]  /*9a20*/  MOV R164, R8 ;  /* 0x0000000800a47202 */ /* 0x000fe20000000f00 */
[--C-:B------:R-:W-:Y:S01]  /*9a30*/  IMAD.MOV.U32 R9, RZ, RZ, R21.reuse ;  /* 0x000000ffff097224 */ /* 0x100fe200078e0015 */
[----:B------:R-:W-:Y:S01]  /*9a40*/  LOP3.LUT R10, R10, R11, RZ, 0x3c, !PT ;  /* 0x0000000b0a0a7212 */ /* 0x000fe200078e3cff */
[----:B------:R-:W-:Y:S01]  /*9a50*/  IMAD.X R11, RZ, RZ, R21, P0 ;  /* 0x000000ffff0b7224 */ /* 0x000fe200000e0615 */
[----:B------:R-:W-:Y:S02]  /*9a60*/  LOP3.LUT R8, R0, R20, RZ, 0x3c, !PT ;  /* 0x0000001400087212 */ /* 0x000fe400078e3cff */
[----:B------:R-:W-:Y:S02]  /*9a70*/  IADD3 R162, P0, R20, 0x2060, RZ ;  /* 0x0000206014a27810 */ /* 0x000fe40007f1e0ff */
[----:B------:R-:W-:-:S02]  /*9a80*/  MOV R18, R12 ;  /* 0x0000000c00127202 */ /* 0x000fc40000000f00 */
[----:B------:R-:W-:Y:S02]  /*9a90*/  MOV R12, R8 ;  /* 0x00000008000c7202 */ /* 0x000fe40000000f00 */
[----:B------:R-:W0:Y:S01]  /*9aa0*/  LDC R9, c[0x0][0xbd4] ;  /* 0x0002f500ff097b82 */ /* 0x000e220000000800 */
[----:B------:R-:W-:Y:S02]  /*9ab0*/  LOP3.LUT R163, R162, 0x380, RZ, 0xc0, !PT ;  /* 0x00000380a2a37812 */ /* 0x000fe400078ec0ff */
[----:B------:R-:W-:Y:S02]  /*9ac0*/  IADD3 R154, P3, R20, 0x4060, RZ ;  /* 0x00004060149a7810 */ /* 0x000fe40007f7e0ff */
[----:B------:R-:W-:Y:S02]  /*9ad0*/  SHF.R.U64 R163, R163, 0x3, RZ ;  /* 0x00000003a3a37819 */ /* 0x000fe400000012ff */
[----:B------:R-:W-:Y:S02]  /*9ae0*/  LOP3.LUT R155, R154, 0x380, RZ, 0xc0, !PT ;  /* 0x000003809a9b7812 */ /* 0x000fe400078ec0ff */
[----:B------:R-:W-:Y:S01]  /*9af0*/  LOP3.LUT R162, R163, R162, RZ, 0x3c, !PT ;  /* 0x000000a2a3a27212 */ /* 0x000fe200078e3cff */
[----:B------:R-:W-:Y:S01]  /*9b00*/  IMAD.X R163, RZ, RZ, R21, P0 ;  /* 0x000000ffffa37224 */ /* 0x000fe200000e0615 */
[----:B------:R-:W-:-:S02]  /*9b10*/  IADD3 R8, P0, R20, 0x2040, RZ ;  /* 0x0000204014087810 */ /* 0x000fc40007f1e0ff */
[----:B------:R-:W-:Y:S02]  /*9b20*/  SHF.R.U64 R155, R155, 0x3, RZ ;  /* 0x000000039b9b7819 */ /* 0x000fe400000012ff */
[----:B------:R-:W-:Y:S02]  /*9b30*/  LOP3.LUT R0, R8, 0x380, RZ, 0xc0, !PT ;  /* 0x0000038008007812 */ /* 0x000fe400078ec0ff */
[----:B------:R-:W-:Y:S02]  /*9b40*/  ISETP.NE.AND P1, PT, R22, RZ, PT ;  /* 0x000000ff1600720c */ /* 0x000fe40003f25270 */
[----:B------:R-:W-:Y:S02]  /*9b50*/  SHF.R.U64 R0, R0, 0x3, RZ ;  /* 0x0000000300007819 */ /* 0x000fe400000012ff */
[----:B------:R-:W-:Y:S01]  /*9b60*/  LOP3.LUT R154, R155, R154, RZ, 0x3c, !PT ;  /* 0x0000009a9b9a7212 */ /* 0x000fe200078e3cff */
[----:B------:R-:W-:Y:S01]  /*9b70*/  IMAD.X R155, RZ, RZ, R21, P3 ;  /* 0x000000ffff9b7224 */ /* 0x000fe200018e0615 */
[----:B------:R-:W-:-:S02]  /*9b80*/  LOP3.LUT R8, R0, R8, RZ, 0x3c, !PT ;  /* 0x0000000800087212 */ /* 0x000fc400078e3cff */
[----:B0-----:R-:W-:Y:S01]  /*9b90*/  SEL R0, R22, R9, P1 ;  /* 0x0000000916007207 */ /* 0x001fe20000800000 */
[----:B------:R-:W-:Y:S01]  /*9ba0*/  IMAD.X R9, RZ, RZ, R21, P0 ;  /* 0x000000ffff097224 */ /* 0x000fe200000e0615 */
[----:B------:R-:W-:Y:S02]  /*9bb0*/  MOV R154, R154 ;  /* 0x0000009a009a7202 */ /* 0x000fe40000000f00 */
[C---:B------:R-:W-:Y:S02]  /*9bc0*/  IADD3 R156, P4, R20.reuse, 0x4040, RZ ;  /* 0x00004040149c7810 */ /* 0x040fe40007f9e0ff */
[----:B------:R-:W-:Y:S02]  /*9bd0*/  MOV R155, R8 ;  /* 0x00000008009b7202 */ /* 0x000fe40000000f00 */
[----:B------:R-:W-:Y:S02]  /*9be0*/  IADD3 R8, P0, R20, 0x2020, RZ ;  /* 0x0000202014087810 */ /* 0x000fe40007f1e0ff */
[----:B------:R-:W-:-:S02]  /*9bf0*/  LOP3.LUT R157, R156, 0x380, RZ, 0xc0, !PT ;  /* 0x000003809c9d7812 */ /* 0x000fc400078ec0ff */
[----:B------:R-:W-:Y:S02]  /*9c00*/  LOP3.LUT R9, R8, 0x380, RZ, 0xc0, !PT ;  /* 0x0000038008097812 */ /* 0x000fe400078ec0ff */
[----:B------:R-:W-:Y:S02]  /*9c10*/  SHF.R.U64 R157, R157, 0x3, RZ ;  /* 0x000000039d9d7819 */ /* 0x000fe400000012ff */
[----:B------:R-:W-:Y:S02]  /*9c20*/  SHF.R.U64 R9, R9, 0x3, RZ ;  /* 0x0000000309097819 */ /* 0x000fe400000012ff */
[----:B------:R-:W-:Y:S01]  /*9c30*/  LOP3.LUT R156, R157, R156, RZ, 0x3c, !PT ;  /* 0x0000009c9d9c7212 */ /* 0x000fe200078e3cff */
[--C-:B------:R-:W-:Y:S01]  /*9c40*/  IMAD.X R157, RZ, RZ, R21.reuse, P4 ;  /* 0x000000ffff9d7224 */ /* 0x100fe200020e0615 */
[----:B------:R-:W-:Y:S01]  /*9c50*/  LOP3.LUT R8, R9, R8, RZ, 0x3c, !PT ;  /* 0x0000000809087212 */ /* 0x000fe200078e3cff */
[----:B------:R-:W-:Y:S01]  /*9c60*/  IMAD.X R9, RZ, RZ, R21, P0 ;  /* 0x000000ffff097224 */ /* 0x000fe200000e0615 */
[----:B------:R-:W-:-:S02]  /*9c70*/  MOV R153, R10 ;  /* 0x0000000a00997202 */ /* 0x000fc40000000f00 */
[----:B------:R-:W-:Y:S02]  /*9c80*/  MOV R156, R156 ;  /* 0x0000009c009c7202 */ /* 0x000fe40000000f00 */
[----:B------:R-:W-:Y:S02]  /*9c90*/  MOV R157, R8 ;  /* 0x00000008009d7202 */ /* 0x000fe40000000f00 */
[----:B------:R-:W-:Y:S02]  /*9ca0*/  F2FP.F16.F32.PACK_AB R8, R25, R24 ;  /* 0x000000181908723e */ /* 0x000fe400000000ff */
[----:B------:R-:W-:Y:S02]  /*9cb0*/  F2FP.F16.F32.PACK_AB R9, R27, R26 ;  /* 0x0000001a1b09723e */ /* 0x000fe400000000ff */
[----:B------:R-:W-:Y:S02]  /*9cc0*/  F2FP.F16.F32.PACK_AB R10, R29, R28 ;  /* 0x0000001c1d0a723e */ /* 0x000fe400000000ff */
[----:B------:R-:W-:-:S02]  /*9cd0*/  F2FP.F16.F32.PACK_AB R11, R31, R30 ;  /* 0x0000001e1f0b723e */ /* 0x000fc400000000ff */
[----:B------:R-:W-:Y:S02]  /*9ce0*/  IADD3 R14, P2, R20, 0x6000, RZ ;  /* 0x00006000140e7810 */ /* 0x000fe40007f5e0ff */
[----:B------:R-:W-:Y:S01]  /*9cf0*/  F2FP.F16.F32.PACK_AB R13, R35, R34 ;  /* 0x00000022230d723e */ /* 0x000fe200000000ff */
[----:B------:R0:W-:Y:S01]  /*9d00*/  STSM.16.M88.4 [R12], R8 ;  /* 0x000000080c007844 */ /* 0x0001e20000000200 */
[----:B------:R-:W-:Y:S02]  /*9d10*/  LOP3.LUT R15, R14, 0x380, RZ, 0xc0, !PT ;  /* 0x000003800e0f7812 */ /* 0x000fe400078ec0ff */
[C---:B------:R-:W-:Y:S02]  /*9d20*/  IADD3 R158, P5, R20.reuse, 0x4020, RZ ;  /* 0x00004020149e7810 */ /* 0x040fe40007fbe0ff */
[----:B------:R-:W-:Y:S02]  /*9d30*/  SHF.R.U64 R15, R15, 0x3, RZ ;  /* 0x000000030f0f7819 */ /* 0x000fe400000012ff */
[----:B------:R-:W-:-:S02]  /*9d40*/  IADD3 R160, P6, R20, 0x4000, RZ ;  /* 0x0000400014a07810 */ /* 0x000fc40007fde0ff */
[----:B------:R-:W-:Y:S01]  /*9d50*/  LOP3.LUT R14, R15, R14, RZ, 0x3c, !PT ;  /* 0x0000000e0f0e7212 */ /* 0x000fe200078e3cff */
[----:B------:R-:W-:Y:S01]  /*9d60*/  IMAD.X R15, RZ, RZ, R21, P2 ;  /* 0x000000ffff0f7224 */ /* 0x000fe200010e0615 */
[----:B------:R-:W-:Y:S02]  /*9d70*/  LOP3.LUT R159, R158, 0x380, RZ, 0xc0, !PT ;  /* 0x000003809e9f7812 */ /* 0x000fe400078ec0ff */
[----:B------:R-:W-:Y:S02]  /*9d80*/  LOP3.LUT R161, R160, 0x380, RZ, 0xc0, !PT ;  /* 0x00000380a0a17812 */ /* 0x000fe400078ec0ff */
[----:B------:R-:W-:Y:S02]  /*9d90*/  MOV R7, R14 ;  /* 0x0000000e00077202 */ /* 0x000fe40000000f00 */
[----:B0-----:R-:W-:Y:S02]  /*9da0*/  IADD3 R8, P0, R20, 0x20, RZ ;  /* 0x0000002014087810 */ /* 0x001fe40007f1e0ff */
[----:B------:R-:W-:-:S02]  /*9db0*/  F2FP.F16.F32.PACK_AB R12, R33, R32 ;  /* 0x00000020210c723e */ /* 0x000fc400000000ff */
[----:B------:R-:W-:Y:S02]  /*9dc0*/  LOP3.LUT R9, R8, 0x380, RZ, 0xc0, !PT ;  /* 0x0000038008097812 */ /* 0x000fe400078ec0ff */
[----:B------:R-:W-:Y:S02]  /*9dd0*/  F2FP.F16.F32.PACK_AB R14, R37, R36 ;  /* 0x00000024250e723e */ /* 0x000fe400000000ff */
[----:B------:R-:W-:Y:S02]  /*9de0*/  SHF.R.U64 R9, R9, 0x3, RZ ;  /* 0x0000000309097819 */ /* 0x000fe400000012ff */
[----:B------:R-:W-:Y:S02]  /*9df0*/  F2FP.F16.F32.PACK_AB R15, R39, R38 ;  /* 0x00000026270f723e */ /* 0x000fe400000000ff */
[----:B------:R-:W-:Y:S01]  /*9e00*/  LOP3.LUT R8, R9, R8, RZ, 0x3c, !PT ;  /* 0x0000000809087212 */ /* 0x000fe200078e3cff */
[----:B------:R-:W-:Y:S01]  /*9e10*/  IMAD.X R9, RZ, RZ, R21, P0 ;  /* 0x000000ffff097224 */ /* 0x000fe200000e0615 */
[----:B------:R-:W-:-:S02]  /*9e20*/  F2FP.F16.F32.PACK_AB R10, R45, R44 ;  /* 0x0000002c2d0a723e */ /* 0x000fc400000000ff */
[----:B------:R-:W-:Y:S02]  /*9e30*/  F2FP.F16.F32.PACK_AB R11, R47, R46 ;  /* 0x0000002e2f0b723e */ /* 0x000fe400000000ff */
[----:B------:R-:W-:Y:S02]  /*9e40*/  MOV R8, R8 ;  /* 0x0000000800087202 */ /* 0x000fe40000000f00 */
[----:B------:R-:W-:Y:S02]  /*9e50*/  SHF.R.U64 R159, R159, 0x3, RZ ;  /* 0x000000039f9f7819 */ /* 0x000fe400000012ff */
[----:B------:R-:W-:Y:S01]  /*9e60*/  SHF.R.U64 R161, R161, 0x3, RZ ;  /* 0x00000003a1a17819 */ /* 0x000fe200000012ff */
[----:B------:R0:W-:Y:S01]  /*9e70*/  STSM.16.M88.4 [R8], R12 ;  /* 0x0000000c08007844 */ /* 0x0001e20000000200 */
[----:B------:R-:W-:Y:S01]  /*9e80*/  LOP3.LUT R158, R159, R158, RZ, 0x3c, !PT ;  /* 0x0000009e9f9e7212 */ /* 0x000fe200078e3cff */
[--C-:B------:R-:W-:Y:S01]  /*9e90*/  IMAD.X R159, RZ, RZ, R21.reuse, P5 ;  /* 0x000000ffff9f7224 */ /* 0x100fe200028e0615 */
[----:B------:R-:W-:Y:S01]  /*9ea0*/  LOP3.LUT R160, R161, R160, RZ, 0x3c, !PT ;  /* 0x000000a0a1a07212 */ /* 0x000fe200078e3cff */
[----:B------:R-:W-:Y:S01]  /*9eb0*/  IMAD.X R161, RZ, RZ, R21, P6 ;  /* 0x000000ffffa17224 */ /* 0x000fe200030e0615 */
[----:B------:R-:W-:-:S02]  /*9ec0*/  MOV R162, R162 ;  /* 0x000000a200a27202 */ /* 0x000fc40000000f00 */
[----:B------:R-:W-:Y:S02]  /*9ed0*/  MOV R158, R158 ;  /* 0x0000009e009e7202 */ /* 0x000fe40000000f00 */
[----:B------:R-:W-:Y:S02]  /*9ee0*/  MOV R160, R160 ;  /* 0x000000a000a07202 */ /* 0x000fe40000000f00 */
[----:B0-----:R-:W-:Y:S02]  /*9ef0*/  IADD3 R8, P0, R20, 0x40, RZ ;  /* 0x0000004014087810 */ /* 0x001fe40007f1e0ff */
[----:B------:R-:W-:Y:S02]  /*9f00*/  F2FP.F16.F32.PACK_AB R13, R59, R58 ;  /* 0x0000003a3b0d723e */ /* 0x000fe400000000ff */
[----:B------:R-:W-:Y:S02]  /*9f10*/  LOP3.LUT R9, R8, 0x380, RZ, 0xc0, !PT ;  /* 0x0000038008097812 */ /* 0x000fe400078ec0ff */
[----:B------:R-:W-:-:S02]  /*9f20*/  F2FP.F16.F32.PACK_AB R14, R61, R60 ;  /* 0x0000003c3d0e723e */ /* 0x000fc400000000ff */
[----:B------:R-:W-:Y:S02]  /*9f30*/  SHF.R.U64 R9, R9, 0x3, RZ ;  /* 0x0000000309097819 */ /* 0x000fe400000012ff */
[----:B------:R-:W-:Y:S02]  /*9f40*/  F2FP.F16.F32.PACK_AB R15, R63, R62 ;  /* 0x0000003e3f0f723e */ /* 0x000fe400000000ff */
[----:B------:R-:W-:Y:S01]  /*9f50*/  LOP3.LUT R8, R9, R8, RZ, 0x3c, !PT ;  /* 0x0000000809087212 */ /* 0x000fe200078e3cff */
[----:B------:R-:W-:-:S05]  /*9f60*/  IMAD.X R9, RZ, RZ, R21, P0 ;  /* 0x000000ffff097224 */ /* 0x000fca00000e0615 */
[----:B------:R-:W-:Y:S02]  /*9f70*/  MOV R12, R8 ;  /* 0x00000008000c7202 */ /* 0x000fe40000000f00 */
[----:B------:R-:W-:Y:S02]  /*9f80*/  F2FP.F16.F32.PACK_AB R8, R41, R40 ;  /* 0x000000282908723e */ /* 0x000fe400000000ff */
[----:B------:R-:W-:-:S05]  /*9f90*/  F2FP.F16.F32.PACK_AB R9, R43, R42 ;  /* 0x0000002a2b09723e */ /* 0x000fca00000000ff */
[----:B------:R0:W-:Y:S02]  /*9fa0*/  STSM.16.M88.4 [R12], R8 ;  /* 0x000000080c007844 */ /* 0x0001e40000000200 */
[C---:B0-----:R-:W-:Y:S02]  /*9fb0*/  IADD3 R8, P0, R20.reuse, 0x2000, RZ ;  /* 0x0000200014087810 */ /* 0x041fe40007f1e0ff */
[----:B------:R-:W-:Y:S02]  /*9fc0*/  IADD3 R10, P1, R20, 0x60, RZ ;  /* 0x00000060140a7810 */ /* 0x000fe40007f3e0ff */
[----:B------:R-:W-:Y:S02]  /*9fd0*/  LOP3.LUT R9, R8, 0x380, RZ, 0xc0, !PT ;  /* 0x0000038008097812 */ /* 0x000fe400078ec0ff */
[----:B------:R-:W-:Y:S02]  /*9fe0*/  F2FP.F16.F32.PACK_AB R11, R55, R54 ;  /* 0x00000036370b723e */ /* 0x000fe400000000ff */
[----:B------:R-:W-:-:S02]  /*9ff0*/  SHF.R.U64 R9, R9, 0x3, RZ ;  /* 0x0000000309097819 */ /* 0x000fc400000012ff */
[----:B------:R-:W-:Y:S02]  /*a000*/  F2FP.F16.F32.PACK_AB R12, R57, R56 ;  /* 0x00000038390c723e */ /* 0x000fe400000000ff */
[----:B------:R-:W-:Y:S01]  /*a010*/  LOP3.LUT R8, R9, R8, RZ, 0x3c, !PT ;  /* 0x0000000809087212 */ /* 0x000fe200078e3cff */
[--C-:B------:R-:W-:Y:S01]  /*a020*/  IMAD.X R9, RZ, RZ, R21.reuse, P0 ;  /* 0x000000ffff097224 */ /* 0x100fe200000e0615 */
[----:B------:R-:W-:Y:S01]  /*a030*/  ISETP.NE.U32.AND P0, PT, RZ, UR6, PT ;  /* 0x00000006ff007c0c */ /* 0x000fe2000bf05070 */
[----:B------:R-:W-:-:S03]  /*a040*/  IMAD.X R21, RZ, RZ, R21, P1 ;  /* 0x000000ffff157224 */ /* 0x000fc600008e0615 */
[----:B------:R-:W-:Y:S02]  /*a050*/  MOV R22, R8 ;  /* 0x0000000800167202 */ /* 0x000fe40000000f00 */
[----:B------:R-:W-:Y:S02]  /*a060*/  LOP3.LUT R8, R10, 0x380, RZ, 0xc0, !PT ;  /* 0x000003800a087812 */ /* 0x000fe400078ec0ff */
[----:B------:R-:W-:Y:S02]  /*a070*/  F2FP.F16.F32.PACK_AB R9, R51, R50 ;  /* 0x000000323309723e */ /* 0x000fe400000000ff */
[----:B------:R-:W-:Y:S02]  /*a080*/  SHF.R.U64 R8, R8, 0x3, RZ ;  /* 0x0000000308087819 */ /* 0x000fe400000012ff */
[----:B------:R-:W-:Y:S02]  /*a090*/  ISETP.NE.AND.EX P0, PT, RZ, UR7, PT, P0 ;  /* 0x00000007ff007c0c */ /* 0x000fe4000bf05300 */
[----:B------:R-:W-:-:S02]  /*a0a0*/  LOP3.LUT R20, R8, R10, RZ, 0x3c, !PT ;  /* 0x0000000a08147212 */ /* 0x000fc400078e3cff */
[----:B------:R-:W-:Y:S02]  /*a0b0*/  F2FP.F16.F32.PACK_AB R8, R49, R48 ;  /* 0x000000303108723e */ /* 0x000fe400000000ff */
[----:B------:R-:W-:Y:S02]  /*a0c0*/  MOV R20, R20 ;  /* 0x0000001400147202 */ /* 0x000fe40000000f00 */
[----:B------:R-:W-:Y:S02]  /*a0d0*/  F2FP.F16.F32.PACK_AB R10, R53, R52 ;  /* 0x00000034350a723e */ /* 0x000fe400000000ff */
[----:B------:R-:W-:-:S03]  /*a0e0*/  F2FP.F16.F32.PACK_AB R21, R67, R66 ;  /* 0x000000424315723e */ /* 0x000fc600000000ff */
[----:B------:R0:W-:Y:S04]  /*a0f0*/  STSM.16.M88.4 [R20], R8 ;  /* 0x0000000814007844 */ /* 0x0001e80000000200 */
[----:B------:R1:W-:Y:S01]  /*a100*/  STSM.16.M88.4 [R22], R12 ;  /* 0x0000000c16007844 */ /* 0x0003e20000000200 */
[----:B0-----:R-:W-:Y:S02]  /*a110*/  F2FP.F16.F32.PACK_AB R20, R65, R64 ;  /* 0x000000404114723e */ /* 0x001fe400000000ff */
[----:B------:R-:W-:Y:S02]  /*a120*/  F2FP.F16.F32.PACK_AB R8, R73, R72 ;  /* 0x000000484908723e */ /* 0x000fe400000000ff */
[----:B-1----:R-:W-:Y:S02]  /*a130*/  F2FP.F16.F32.PACK_AB R22, R69, R68 ;  /* 0x000000444516723e */ /* 0x002fe400000000ff */
[----:B------:R-:W-:-:S02]  /*a140*/  F2FP.F16.F32.PACK_AB R9, R75, R74 ;  /* 0x0000004a4b09723e */ /* 0x000fc400000000ff */
[----:B------:R-:W-:Y:S01]  /*a150*/  F2FP.F16.F32.PACK_AB R10, R77, R76 ;  /* 0x0000004c4d0a723e */ /* 0x000fe200000000ff */
[----:B------:R0:W-:Y:S01]  /*a160*/  STSM.16.M88.4 [R157], R20 ;  /* 0x000000149d007844 */ /* 0x0001e20000000200 */
[----:B------:R-:W-:Y:S02]  /*a170*/  F2FP.F16.F32.PACK_AB R11, R79, R78 ;  /* 0x0000004e4f0b723e */ /* 0x000fe400000000ff */
[----:B------:R-:W-:Y:S02]  /*a180*/  F2FP.F16.F32.PACK_AB R12, R81, R80 ;  /* 0x00000050510c723e */ /* 0x000fe400000000ff */
[----:B------:R-:W-:Y:S01]  /*a190*/  F2FP.F16.F32.PACK_AB R13, R83, R82 ;  /* 0x00000052530d723e */ /* 0x000fe200000000ff */
[----:B------:R1:W-:Y:S01]  /*a1a0*/  STSM.16.M88.4 [R155], R8 ;  /* 0x000000089b007844 */ /* 0x0003e20000000200 */
[----:B------:R-:W-:Y:S02]  /*a1b0*/  F2FP.F16.F32.PACK_AB R14, R85, R84 ;  /* 0x00000054550e723e */ /* 0x000fe400000000ff */
[----:B------:R-:W-:-:S05]  /*a1c0*/  F2FP.F16.F32.PACK_AB R15, R87, R86 ;  /* 0x00000056570f723e */ /* 0x000fca00000000ff */
[----:B------:R2:W-:Y:S01]  /*a1d0*/  STSM.16.M88.4 [R162], R12 ;  /* 0x0000000ca2007844 */ /* 0x0005e20000000200 */
[----:B0-----:R-:W-:Y:S02]  /*a1e0*/  F2FP.F16.F32.PACK_AB R20, R89, R88 ;  /* 0x000000585914723e */ /* 0x001fe400000000ff */
[----:B------:R-:W-:Y:S02]  /*a1f0*/  F2FP.F16.F32.PACK_AB R21, R91, R90 ;  /* 0x0000005a5b15723e */ /* 0x000fe400000000ff */
[----:B------:R-:W-:Y:S02]  /*a200*/  F2FP.F16.F32.PACK_AB R22, R93, R92 ;  /* 0x0000005c5d16723e */ /* 0x000fe400000000ff */
[----:B------:R-:W-:Y:S02]  /*a210*/  F2FP.F16.F32.PACK_AB R23, R95, R94 ;  /* 0x0000005e5f17723e */ /* 0x000fe400000000ff */
[----:B-1----:R-:W-:Y:S02]  /*a220*/  F2FP.F16.F32.PACK_AB R8, R97, R96 ;  /* 0x000000606108723e */ /* 0x002fe400000000ff */
[----:B------:R-:W-:Y:S01]  /*a230*/  F2FP.F16.F32.PACK_AB R9, R99, R98 ;  /* 0x000000626309723e */ /* 0x000fe200000000ff */
[----:B------:R0:W-:Y:S01]  /*a240*/  STSM.16.M88.4 [R160], R20 ;  /* 0x00000014a0007844 */ /* 0x0001e20000000200 */
[----:B------:R-:W-:-:S02]  /*a250*/  F2FP.F16.F32.PACK_AB R10, R101, R100 ;  /* 0x00000064650a723e */ /* 0x000fc400000000ff */
[----:B------:R-:W-:Y:S02]  /*a260*/  F2FP.F16.F32.PACK_AB R11, R103, R102 ;  /* 0x00000066670b723e */ /* 0x000fe400000000ff */
[----:B--2---:R-:W-:Y:S02]  /*a270*/  F2FP.F16.F32.PACK_AB R12, R105, R104 ;  /* 0x00000068690c723e */ /* 0x004fe400000000ff */
[----:B------:R-:W-:Y:S01]  /*a280*/  F2FP.F16.F32.PACK_AB R13, R107, R106 ;  /* 0x0000006a6b0d723e */ /* 0x000fe200000000ff */
[----:B------:R1:W-:Y:S01]  /*a290*/  STSM.16.M88.4 [R158], R8 ;  /* 0x000000089e007844 */ /* 0x0003e20000000200 */
[----:B------:R-:W-:Y:S02]  /*a2a0*/  F2FP.F16.F32.PACK_AB R14, R109, R108 ;  /* 0x0000006c6d0e723e */ /* 0x000fe400000000ff */
[----:B------:R-:W-:Y:S02]  /*a2b0*/  F2FP.F16.F32.PACK_AB R15, R111, R110 ;  /* 0x0000006e6f0f723e */ /* 0x000fe400000000ff */
[----:B0-----:R-:W-:-:S03]  /*a2c0*/  F2FP.F16.F32.PACK_AB R20, R113, R112 ;  /* 0x000000707114723e */ /* 0x001fc600000000ff */
[----:B------:R0:W-:Y:S01]  /*a2d0*/  STSM.16.M88.4 [R156], R12 ;  /* 0x0000000c9c007844 */ /* 0x0001e20000000200 */
        /* <DEDUP_REMOVED lines=8> */
[----:B0-----:R-:W-:Y:S02]  /*a360*/  F2FP.F16.F32.PACK_AB R12, R129, R128 ;  /* 0x00000080810c723e */ /* 0x001fe400000000ff */
[----:B------:R-:W-:Y:S01]  /*a370*/  F2FP.F16.F32.PACK_AB R13, R131, R130 ;  /* 0x00000082830d723e */ /* 0x000fe200000000ff */
[----:B------:R0:W-:Y:S01]  /*a380*/  STSM.16.M88.4 [R7], R8 ;  /* 0x0000000807007844 */ /* 0x0001e20000000200 */
[----:B------:R-:W-:Y:S02]  /*a390*/  F2FP.F16.F32.PACK_AB R14, R133, R132 ;  /* 0x00000084850e723e */ /* 0x000fe400000000ff */
[----:B------:R-:W-:Y:S02]  /*a3a0*/  F2FP.F16.F32.PACK_AB R15, R135, R134 ;  /* 0x00000086870f723e */ /* 0x000fe400000000ff */
[----:B-1----:R-:W-:-:S03]  /*a3b0*/  F2FP.F16.F32.PACK_AB R20, R137, R136 ;  /* 0x000000888914723e */ /* 0x002fc600000000ff */
[----:B------:R1:W-:Y:S01]  /*a3c0*/  STSM.16.M88.4 [R18], R12 ;  /* 0x0000000c12007844 */ /* 0x0003e20000000200 */
[----:B------:R-:W-:Y:S02]  /*a3d0*/  F2FP.F16.F32.PACK_AB R21, R139, R138 ;  /* 0x0000008a8b15723e */ /* 0x000fe400000000ff */
[----:B------:R-:W-:Y:S02]  /*a3e0*/  F2FP.F16.F32.PACK_AB R22, R141, R140 ;  /* 0x0000008c8d16723e */ /* 0x000fe400000000ff */
[----:B------:R-:W-:Y:S02]  /*a3f0*/  F2FP.F16.F32.PACK_AB R23, R143, R142 ;  /* 0x0000008e8f17723e */ /* 0x000fe400000000ff */
[----:B0-----:R-:W-:Y:S02]  /*a400*/  F2FP.F16.F32.PACK_AB R8, R145, R144 ;  /* 0x000000909108723e */ /* 0x001fe400000000ff */
[----:B------:R-:W-:Y:S01]  /*a410*/  F2FP.F16.F32.PACK_AB R9, R147, R146 ;  /* 0x000000929309723e */ /* 0x000fe200000000ff */
[----:B------:R-:W-:Y:S01]  /*a420*/  STSM.16.M88.4 [R153], R20 ;  /* 0x0000001499007844 */ /* 0x000fe20000000200 */
[----:B------:R-:W-:-:S02]  /*a430*/  F2FP.F16.F32.PACK_AB R10, R149, R148 ;  /* 0x00000094950a723e */ /* 0x000fc400000000ff */
[----:B------:R-:W-:Y:S01]  /*a440*/  F2FP.F16.F32.PACK_AB R11, R151, R150 ;  /* 0x00000096970b723e */ /* 0x000fe200000000ff */
[C---:B-1----:R-:W-:Y:S01]  /*a450*/  IMAD.SHL.U32 R13, R187.reuse, 0x4, RZ ;  /* 0x00000004bb0d7824 */ /* 0x042fe200078e00ff */
[----:B------:R-:W-:-:S03]  /*a460*/  SHF.L.U64.HI R14, R187, 0x2, R220 ;  /* 0x00000002bb0e7819 */ /* 0x000fc600000102dc */
[----:B------:R0:W-:Y:S02]  /*a470*/  STSM.16.M88.4 [R164], R8 ;  /* 0x00000008a4007844 */ /* 0x0001e40000000200 */
[----:B0-----:R-:W0:Y:S08]  /*a480*/  LDC.64 R10, c[0x0][0xd00] ;  /* 0x00034000ff0a7b82 */ /* 0x001e300000000a00 */
[----:B------:R-:W-:Y:S01]  /*a490*/  BAR.SYNC.DEFER_BLOCKING 0x1, 0x100 ;  /* 0x0044000000007b1d */ /* 0x000fe20000010000 */
[----:B------:R-:W-:-:S04]  /*a4a0*/  @P0 IADD3 R8, P2, R13, UR6, RZ ;  /* 0x000000060d080c10 */ /* 0x000fc8000ff5e0ff */
[----:B------:R-:W-:Y:S02]  /*a4b0*/  @P0 IADD3.X R9, R14, UR7, RZ, P2, !PT ;  /* 0x000000070e090c10 */ /* 0x000fe400097fe4ff */
[----:B0-----:R-:W-:-:S04]  /*a4c0*/  ISETP.NE.U32.AND P1, PT, R10, RZ, PT ;  /* 0x000000ff0a00720c */ /* 0x001fc80003f25070 */
[----:B------:R0:W2:Y:S01]  /*a4d0*/  @P0 LDG.E R9, desc[UR38][R8.64] ;  /* 0x0000002608090981 */ /* 0x0000a2000c1e1900 */
[----:B------:R-:W-:Y:S02]  /*a4e0*/  IADD3 R12, P2, R13, R10, RZ ;  /* 0x0000000a0d0c7210 */ /* 0x000fe40007f5e0ff */
[----:B------:R-:W-:-:S03]  /*a4f0*/  ISETP.NE.AND.EX P1, PT, R11, RZ, PT, P1 ;  /* 0x000000ff0b00720c */ /* 0x000fc60003f25310 */
[----:B------:R-:W-:Y:S02]  /*a500*/  IMAD.X R13, R14, 0x1, R11, P2 ;  /* 0x000000010e0d7824 */ /* 0x000fe400010e060b */
[----:B0-----:R-:W-:-:S08]  /*a510*/  IMAD.MOV.U32 R8, RZ, RZ, RZ ;  /* 0x000000ffff087224 */ /* 0x001fd000078e00ff */
[----:B------:R0:W5:Y:S01]  /*a520*/  @P1 LDG.E R8, desc[UR38][R12.64] ;  /* 0x000000260c081981 */ /* 0x000162000c1e1900 */
[----:B------:R-:W-:Y:S01]  /*a530*/  ULDC UR6, c[0x0][0xb88] ;  /* 0x0002e20000067ab9 */ /* 0x000fe20000000800 */
        /* <DEDUP_REMOVED lines=8> */
.L_x_1085:
[----:B------:R-:W0:Y:S02]  /*a5c0*/  SHFL.IDX PT, R7, R227, RZ, 0x1f ;  /* 0x00001fffe3077589 */ /* 0x000e2400000e0000 */
[----:B0-----:R-:W-:Y:S02]  /*a5d0*/  ISETP.NE.AND P0, PT, R7, RZ, PT ;  /* 0x000000ff0700720c */ /* 0x001fe40003f05270 */
[----:B-----5:R-:W-:-:S11]  /*a5e0*/  SHF.R.S32.HI R7, RZ, 0x1f, R8 ;  /* 0x0000001fff077819 */ /* 0x020fd60000011408 */
[----:B------:R-:W-:Y:S05]  /*a5f0*/  @P0 BRA `(.L_x_1086) ;  /* 0x0000000400000947 */ /* 0x000fea0003800000 */
[----:B------:R-:W2:Y:S04]  /*a600*/  LDL R153, [R1+0x68] ;  /* 0x0000680001997983 */ /* 0x000ea80000100800 */
[----:B------:R-:W3:Y:S01]  /*a610*/  LDL R154, [R1+0x6c] ;  /* 0x00006c00019a7983 */ /* 0x000ee20000100800 */
[----:B------:R-:W-:Y:S01]  /*a620*/  IMAD.MOV.U32 R9, RZ, RZ, 0xab8 ;  /* 0x00000ab8ff097424 */ /* 0x000fe200078e00ff */
[----:B------:R-:W-:Y:S01]  /*a630*/  ISETP.GT.AND P1, PT, R0, 0x1, PT ;  /* 0x000000010000780c */ /* 0x000fe20003f24270 */
[----:B------:R-:W0:Y:S01]  /*a640*/  LDC R23, c[0x0][0xce8] ;  /* 0x00033a00ff177b82 */ /* 0x000e220000000800 */
[----:B------:R-:W-:Y:S01]  /*a650*/  ISETP.NE.U32.AND P0, PT, R10, RZ, PT ;  /* 0x000000ff0a00720c */ /* 0x000fe20003f05070 */
[----:B------:R-:W-:Y:S01]  /*a660*/  IMAD.U32 R22, RZ, RZ, UR42 ;  /* 0x0000002aff167e24 */ /* 0x000fe2000f8e00ff */
[----:B------:R-:W-:-:S02]  /*a670*/  SEL R9, R9, 0xa78, P1 ;  /* 0x00000a7809097807 */ /* 0x000fc40000800000 */
[----:B------:R-:W-:-:S03]  /*a680*/  ISETP.NE.AND.EX P0, PT, R11, RZ, PT, P0 ;  /* 0x000000ff0b00720c */ /* 0x000fc60003f05300 */
[----:B------:R-:W1:Y:S01]  /*a690*/  LDC.64 R12, c[0x0][R9+0x220] ;  /* 0x00008800090c7b82 */ /* 0x000e620000000a00 */
[----:B------:R-:W-:Y:S02]  /*a6a0*/  SEL R21, R187, RZ, !P0 ;  /* 0x000000ffbb157207 */ /* 0x000fe40004000000 */
[----:B------:R-:W-:Y:S02]  /*a6b0*/  SEL R15, R220, RZ, !P0 ;  /* 0x000000ffdc0f7207 */ /* 0x000fe40004000000 */
[----:B0-----:R-:W-:Y:S01]  /*a6c0*/  ISETP.NE.AND P0, PT, R23, 0x1, PT ;  /* 0x000000011700780c */ /* 0x001fe20003f05270 */
[----:B-1----:R-:W-:-:S04]  /*a6d0*/  IMAD R18, R13, R21, RZ ;  /* 0x000000150d127224 */ /* 0x002fc800078e02ff */
[C---:B------:R-:W-:Y:S02]  /*a6e0*/  IMAD R18, R12.reuse, R15, R18 ;  /* 0x0000000f0c127224 */ /* 0x040fe400078e0212 */
[----:B------:R-:W0:Y:S01]  /*a6f0*/  LDC.64 R14, c[0x0][R9+0x218] ;  /* 0x00008600090e7b82 */ /* 0x000e220000000a00 */
[----:B------:R-:W-:-:S04]  /*a700*/  IMAD.WIDE.U32 R12, R12, R21, RZ ;  /* 0x000000150c0c7225 */ /* 0x000fc800078e00ff */
[----:B------:R-:W-:-:S03]  /*a710*/  IMAD.IADD R18, R13, 0x1, R18 ;  /* 0x000000010d127824 */ /* 0x000fc600078e0212 */
[----:B------:R-:W1:Y:S01]  /*a720*/  @P0 LDC R13, c[0x0][0xcec] ;  /* 0x00033b00ff0d0b82 */ /* 0x000e620000000800 */
[-C--:B0-----:R-:W-:Y:S02]  /*a730*/  IMAD R20, R15, R188.reuse, RZ ;  /* 0x000000bc0f147224 */ /* 0x081fe400078e02ff */
[----:B------:R-:W-:-:S04]  /*a740*/  IMAD.WIDE.U32 R14, R14, R188, RZ ;  /* 0x000000bc0e0e7225 */ /* 0x000fc800078e00ff */
[----:B------:R-:W-:Y:S01]  /*a750*/  IMAD.IADD R20, R15, 0x1, R20 ;  /* 0x000000010f147824 */ /* 0x000fe200078e0214 */
[----:B------:R-:W-:Y:S02]  /*a760*/  IADD3 R21, P2, P3, R12, R14, R8 ;  /* 0x0000000e0c157210 */ /* 0x000fe40007b5e008 */
[----:B------:R-:W0:Y:S02]  /*a770*/  @P0 LDC R12, c[0x0][0xcf0] ;  /* 0x00033c00ff0c0b82 */ /* 0x000e240000000800 */
[----:B------:R-:W-:Y:S01]  /*a780*/  IADD3.X R18, R18, R20, R7, P2, P3 ;  /* 0x0000001412127210 */ /* 0x000fe200017e6407 */
[----:B--2---:R-:W-:Y:S01]  /*a790*/  IMAD R22, R22, 0x40, R153 ;  /* 0x0000004016167824 */ /* 0x004fe200078e0299 */
[----:B------:R-:W-:-:S03]  /*a7a0*/  SEL R153, R194, RZ, P1 ;  /* 0x000000ffc2997207 */ /* 0x000fc60000800000 */
[----:B-1----:R-:W-:-:S04]  /*a7b0*/  @P0 IMAD.HI.U32 R13, R22, R13, RZ ;  /* 0x0000000d160d0227 */ /* 0x002fc800078e00ff */
[----:B------:R-:W-:Y:S01]  /*a7c0*/  IMAD.MOV.U32 R20, RZ, RZ, R22 ;  /* 0x000000ffff147224 */ /* 0x000fe200078e0016 */
[----:B0-----:R-:W-:Y:S02]  /*a7d0*/  @P0 SHF.R.U32.HI R20, RZ, R12, R13 ;  /* 0x0000000cff140219 */ /* 0x001fe4000001160d */
[----:B------:R-:W0:Y:S02]  /*a7e0*/  LDC.64 R12, c[0x0][R9+0x228] ;  /* 0x00008a00090c7b82 */ /* 0x000e240000000a00 */
[-C--:B0-----:R-:W-:Y:S02]  /*a7f0*/  IMAD R13, R13, R153.reuse, RZ ;  /* 0x000000990d0d7224 */ /* 0x081fe400078e02ff */
[----:B------:R-:W-:-:S04]  /*a800*/  IMAD.WIDE.U32 R14, R12, R153, RZ ;  /* 0x000000990c0e7225 */ /* 0x000fc800078e00ff */
[----:B------:R-:W-:Y:S01]  /*a810*/  IMAD.IADD R15, R15, 0x1, R13 ;  /* 0x000000010f0f7824 */ /* 0x000fe200078e020d */
[----:B------:R-:W-:Y:S01]  /*a820*/  IADD3 R14, P0, P2, R20, R21, R14 ;  /* 0x00000015140e7210 */ /* 0x000fe20007a1e00e */
[----:B------:R-:W0:Y:S01]  /*a830*/  LDC.64 R12, c[0x0][R9+0x210] ;  /* 0x00008400090c7b82 */ /* 0x000e220000000a00 */
[--C-:B------:R-:W-:Y:S01]  /*a840*/  IMAD.MOV R21, RZ, RZ, -R20.reuse ;  /* 0x000000ffff157224 */ /* 0x100fe200078e0a14 */
[----:B------:R-:W-:-:S03]  /*a850*/  SHF.R.S32.HI R20, RZ, 0x1f, R20 ;  /* 0x0000001fff147819 */ /* 0x000fc60000011414 */
[C---:B------:R-:W-:Y:S01]  /*a860*/  IMAD R21, R23.reuse, R21, R22 ;  /* 0x0000001517157224 */ /* 0x040fe200078e0216 */
[----:B------:R-:W-:Y:S01]  /*a870*/  IADD3.X R15, R20, R18, R15, P0, P2 ;  /* 0x00000012140f7210 */ /* 0x000fe200007e440f */
[----:B------:R-:W-:-:S03]  /*a880*/  IMAD R22, R23, UR6, RZ ;  /* 0x0000000617167c24 */ /* 0x000fc6000f8e02ff */
[----:B------:R-:W-:Y:S01]  /*a890*/  SHF.R.S32.HI R153, RZ, 0x1f, R21 ;  /* 0x0000001fff997819 */ /* 0x000fe20000011415 */
[-C--:B0-----:R-:W-:Y:S02]  /*a8a0*/  IMAD R13, R13, R21.reuse, RZ ;  /* 0x000000150d0d7224 */ /* 0x081fe400078e02ff */
[----:B------:R-:W-:-:S04]  /*a8b0*/  IMAD.WIDE.U32 R14, R12, R21, R14 ;  /* 0x000000150c0e7225 */ /* 0x000fc800078e000e */
[----:B------:R-:W-:Y:S02]  /*a8c0*/  IMAD R9, R12, R153, R13 ;  /* 0x000000990c097224 */ /* 0x000fe400078e020d */
[----:B------:R-:W0:Y:S02]  /*a8d0*/  LDC.64 R12, c[0x0][0xca8] ;  /* 0x00032a00ff0c7b82 */ /* 0x000e240000000a00 */
[----:B------:R-:W-:Y:S02]  /*a8e0*/  IMAD.IADD R15, R15, 0x1, R9 ;  /* 0x000000010f0f7824 */ /* 0x000fe400078e0209 */
[----:B---3--:R-:W-:-:S04]  /*a8f0*/  IMAD.MOV R9, RZ, RZ, -R154 ;  /* 0x000000ffff097224 */ /* 0x008fc800078e0a9a */
[----:B0-----:R-:W0:Y:S08]  /*a900*/  @!P1 LDC R12, c[0x0][0xc50] ;  /* 0x00031400ff0c9b82 */ /* 0x001e300000000800 */
[----:B------:R-:W1:Y:S01]  /*a910*/  @!P1 LDC R13, c[0x0][0xc54] ;  /* 0x00031500ff0d9b82 */ /* 0x000e620000000800 */
[----:B0-----:R-:W-:-:S05]  /*a920*/  LEA R18, P0, R14, R12, 0x2 ;  /* 0x0000000c0e127211 */ /* 0x001fca00078010ff */
[----:B------:R-:W-:Y:S01]  /*a930*/  SHFL.IDX PT, R12, R18, RZ, 0x1c1f ;  /* 0x001c1fff120c7589 */ /* 0x000fe200000e0000 */
[----:B-1----:R-:W-:Y:S02]  /*a940*/  LEA.HI.X R20, R14, R13, R15, 0x2, P0 ;  /* 0x0000000d0e147211 */ /* 0x002fe400000f140f */
[----:B------:R-:W-:Y:S01]  /*a950*/  ISETP.NE.AND P0, PT, R230, R9, PT ;  /* 0x00000009e600720c */ /* 0x000fe20003f05270 */
[----:B------:R-:W-:Y:S01]  /*a960*/  IMAD.U32 R9, RZ, RZ, UR42 ;  /* 0x0000002aff097e24 */ /* 0x000fe2000f8e00ff */
[----:B------:R-:W-:Y:S03]  /*a970*/  SHFL.IDX PT, R14, R18, 0x1, 0x1c1f ;  /* 0x003c1f00120e7f89 */ /* 0x000fe600000e0000 */
[----:B------:R-:W-:Y:S01]  /*a980*/  IMAD R9, R9, 0x40, R16 ;  /* 0x0000004009097824 */ /* 0x000fe200078e0210 */
[----:B------:R-:W0:Y:S04]  /*a990*/  SHFL.IDX PT, R13, R20, RZ, 0x1c1f ;  /* 0x001c1fff140d7589 */ /* 0x000e2800000e0000 */
[----:B------:R-:W1:Y:S01]  /*a9a0*/  SHFL.IDX PT, R15, R20, 0x1, 0x1c1f ;  /* 0x003c1f00140f7f89 */ /* 0x000e6200000e0000 */
[C---:B------:R-:W-:Y:S01]  /*a9b0*/  ISETP.GE.OR P1, PT, R9.reuse, R22, P0 ;  /* 0x000000160900720c */ /* 0x040fe20000726670 */
[----:B------:R-:W-:-:S05]  /*a9c0*/  VIADD R9, R9, 0x8 ;  /* 0x0000000809097836 */ /* 0x000fca0000000000 */
[----:B------:R-:W-:-:S07]  /*a9d0*/  ISETP.GE.OR P0, PT, R9, R22, P0 ;  /* 0x000000160900720c */ /* 0x000fce0000706670 */
[----:B0-----:R0:W-:Y:S06]  /*a9e0*/  @!P1 ST.E desc[UR38][R12.64], R3 ;  /* 0x000000030c009985 */ /* 0x0011ec000c101926 */
[----:B-1----:R0:W-:Y:S02]  /*a9f0*/  @!P0 ST.E desc[UR38][R14.64], R152 ;  /* 0x000000980e008985 */ /* 0x0021e4000c101926 */
.L_x_1086:
[----:B------:R-:W-:Y:S02]  /*aa00*/  ISETP.GT.AND P1, PT, R0, 0x1, PT ;  /* 0x000000010000780c */ /* 0x000fe40003f24270 */
[----:B------:R-:W-:-:S04]  /*aa10*/  ISETP.NE.U32.AND P0, PT, R10, RZ, PT ;  /* 0x000000ff0a00720c */ /* 0x000fc80003f05070 */
[----:B------:R-:W-:-:S04]  /*aa20*/  ISETP.NE.AND.EX P0, PT, R11, RZ, PT, P0 ;  /* 0x000000ff0b00720c */ /* 0x000fc80003f05300 */
[----:B------:R-:W-:-:S03]  /*aa30*/  SEL R187, R187, RZ, !P0 ;  /* 0x000000ffbbbb7207 */ /* 0x000fc60004000000 */
[----:B------:R-:W-:Y:S06]  /*aa40*/  @P1 BRA `(.L_x_1087) ;  /* 0x0000001000441947 */ /* 0x000fec0003800000 */
[----:B------:R-:W1:Y:S01]  /*aa50*/  S2R R0, SR_TID.X ;  /* 0x0000000000007919 */ /* 0x000e620000002100 */
[----:B------:R-:W2:Y:S01]  /*aa60*/  LDC R18, c[0x0][0xce8] ;  /* 0x00033a00ff127b82 */ /* 0x000ea20000000800 */
[----:B------:R-:W-:Y:S01]  /*aa70*/  ULDC.64 UR8, c[0x0][0xba0] ;  /* 0x0002e80000087ab9 */ /* 0x000fe20000000a00 */
[----:B------:R-:W-:Y:S01]  /*aa80*/  ULDC UR10, c[0x0][0xbc8] ;  /* 0x0002f200000a7ab9 */ /* 0x000fe20000000800 */
[----:B-1----:R-:W-:-:S05]  /*aa90*/  VIADD R0, R0, 0xffffff80 ;  /* 0xffffff8000007836 */ /* 0x002fca0000000000 */
[----:B0-----:R-:W-:-:S04]  /*aaa0*/  SHF.R.S32.HI R3, RZ, 0x1f, R0 ;  /* 0x0000001fff037819 */ /* 0x001fc80000011400 */
[----:B------:R-:W-:-:S04]  /*aab0*/  LEA.HI R10, R3, R0, RZ, 0x3 ;  /* 0x00000000030a7211 */ /* 0x000fc800078f18ff */
[----:B------:R-:W-:-:S05]  /*aac0*/  SHF.R.S32.HI R3, RZ, 0x3, R10 ;  /* 0x00000003ff037819 */ /* 0x000fca000001140a */
[----:B------:R-:W-:-:S04]  /*aad0*/  IMAD R9, R3, 0x40, R2 ;  /* 0x0000004003097824 */ /* 0x000fc800078e0202 */
[----:B------:R-:W-:-:S03]  /*aae0*/  IMAD.WIDE R4, R9, 0x2, R4 ;  /* 0x0000000209047825 */ /* 0x000fc600078e0204 */
[C---:B------:R-:W-:Y:S02]  /*aaf0*/  IADD3 R21, P3, R4.reuse, 0x1000, RZ ;  /* 0x0000100004157810 */ /* 0x040fe40007f7e0ff */
[----:B------:R-:W-:Y:S02]  /*ab00*/  IADD3 R45, P2, R4, 0x7000, RZ ;  /* 0x00007000042d7810 */ /* 0x000fe40007f5e0ff */
[----:B------:R-:W-:Y:S02]  /*ab10*/  LOP3.LUT R20, R21, 0x380, RZ, 0xc0, !PT ;  /* 0x0000038015147812 */ /* 0x000fe400078ec0ff */
[----:B------:R-:W-:Y:S02]  /*ab20*/  LOP3.LUT R44, R45, 0x380, RZ, 0xc0, !PT ;  /* 0x000003802d2c7812 */ /* 0x000fe400078ec0ff */
[----:B------:R-:W-:Y:S02]  /*ab30*/  SHF.R.U64 R20, R20, 0x3, RZ ;  /* 0x0000000314147819 */ /* 0x000fe400000012ff */
[----:B------:R-:W-:-:S02]  /*ab40*/  IADD3 R37, P0, R4, 0x5000, RZ ;  /* 0x0000500004257810 */ /* 0x000fc40007f1e0ff */
[----:B------:R-:W-:Y:S01]  /*ab50*/  LOP3.LUT R20, R20, R21, RZ, 0x3c, !PT ;  /* 0x0000001514147212 */ /* 0x000fe200078e3cff */
[----:B------:R-:W-:Y:S01]  /*ab60*/  IMAD.X R21, RZ, RZ, R5, P3 ;  /* 0x000000ffff157224 */ /* 0x000fe200018e0605 */
[----:B------:R-:W-:Y:S02]  /*ab70*/  SHF.R.U64 R44, R44, 0x3, RZ ;  /* 0x000000032c2c7819 */ /* 0x000fe400000012ff */
[C---:B------:R-:W-:Y:S02]  /*ab80*/  IADD3 R25, P4, R4.reuse, 0x2000, RZ ;  /* 0x0000200004197810 */ /* 0x040fe40007f9e0ff */
[C---:B------:R-:W-:Y:S01]  /*ab90*/  IADD3 R29, P5, R4.reuse, 0x3000, RZ ;  /* 0x00003000041d7810 */ /* 0x040fe20007fbe0ff */
[----:B------:R-:W-:Y:S01]  /*aba0*/  IMAD R7, R7, UR8, RZ ;  /* 0x0000000807077c24 */ /* 0x000fe2000f8e02ff */
[C---:B------:R-:W-:Y:S01]  /*abb0*/  IADD3 R33, P6, R4.reuse, 0x4000, RZ ;  /* 0x0000400004217810 */ /* 0x040fe20007fde0ff */
[----:B------:R-:W5:Y:S01]  /*abc0*/  LD.E.128 R20, desc[UR38][R20.64] ;  /* 0x0000002614147980 */ /* 0x000f62000c101d00 */
[----:B------:R-:W-:-:S02]  /*abd0*/  IADD3 R41, P1, R4, 0x6000, RZ ;  /* 0x0000600004297810 */ /* 0x000fc40007f3e0ff */
[----:B------:R-:W-:Y:S02]  /*abe0*/  LOP3.LUT R36, R37, 0x380, RZ, 0xc0, !PT ;  /* 0x0000038025247812 */ /* 0x000fe400078ec0ff */
[----:B------:R-:W-:Y:S02]  /*abf0*/  IADD3 R49, P3, R4, 0x8000, RZ ;  /* 0x0000800004317810 */ /* 0x000fe40007f7e0ff */
[----:B------:R-:W-:Y:S01]  /*ac00*/  LOP3.LUT R44, R44, R45, RZ, 0x3c, !PT ;  /* 0x0000002d2c2c7212 */ /* 0x000fe200078e3cff */
[----:B------:R-:W-:Y:S01]  /*ac10*/  IMAD.X R45, RZ, RZ, R5, P2 ;  /* 0x000000ffff2d7224 */ /* 0x000fe200010e0605 */
[----:B------:R-:W-:Y:S02]  /*ac20*/  LOP3.LUT R24, R25, 0x380, RZ, 0xc0, !PT ;  /* 0x0000038019187812 */ /* 0x000fe400078ec0ff */
[----:B------:R-:W-:Y:S02]  /*ac30*/  LOP3.LUT R28, R29, 0x380, RZ, 0xc0, !PT ;  /* 0x000003801d1c7812 */ /* 0x000fe400078ec0ff */
[----:B------:R-:W-:-:S02]  /*ac40*/  LOP3.LUT R32, R33, 0x380, RZ, 0xc0, !PT ;  /* 0x0000038021207812 */ /* 0x000fc400078ec0ff */
[----:B------:R-:W-:Y:S01]  /*ac50*/  LOP3.LUT R11, R4, 0x380, RZ, 0xc0, !PT ;  /* 0x00000380040b7812 */ /* 0x000fe200078ec0ff */
[----:B------:R-:W-:Y:S01]  /*ac60*/  IMAD R7, R8, UR9, R7 ;  /* 0x0000000908077c24 */ /* 0x000fe2000f8e0207 */
[----:B------:R-:W-:Y:S01]  /*ac70*/  LOP3.LUT R40, R41, 0x380, RZ, 0xc0, !PT ;  /* 0x0000038029287812 */ /* 0x000fe200078ec0ff */
[----:B------:R-:W5:Y:S01]  /*ac80*/  LD.E.128 R44, desc[UR38][R44.64] ;  /* 0x000000262c2c7980 */ /* 0x000f62000c101d00 */
[----:B------:R-:W-:Y:S02]  /*ac90*/  SHF.R.U64 R36, R36, 0x3, RZ ;  /* 0x0000000324247819 */ /* 0x000fe400000012ff */
[----:B------:R-:W-:Y:S02]  /*aca0*/  LOP3.LUT R48, R49, 0x380, RZ, 0xc0, !PT ;  /* 0x0000038031307812 */ /* 0x000fe400078ec0ff */
[----:B------:R-:W-:Y:S02]  /*acb0*/  IADD3 R73, P2, R4, 0xe000, RZ ;  /* 0x0000e00004497810 */ /* 0x000fe40007f5e0ff */
[----:B------:R-:W-:-:S02]  /*acc0*/  SHF.R.U64 R24, R24, 0x3, RZ ;  /* 0x0000000318187819 */ /* 0x000fc400000012ff */
[----:B------:R-:W-:Y:S02]  /*acd0*/  SHF.R.U64 R28, R28, 0x3, RZ ;  /* 0x000000031c1c7819 */ /* 0x000fe400000012ff */
[----:B------:R-:W-:Y:S02]  /*ace0*/  SHF.R.U64 R32, R32, 0x3, RZ ;  /* 0x0000000320207819 */ /* 0x000fe400000012ff */
[----:B------:R-:W-:Y:S02]  /*acf0*/  SHF.R.U64 R40, R40, 0x3, RZ ;  /* 0x0000000328287819 */ /* 0x000fe400000012ff */
[----:B------:R-:W-:Y:S01]  /*ad00*/  LOP3.LUT R36, R36, R37, RZ, 0x3c, !PT ;  /* 0x0000002524247212 */ /* 0x000fe200078e3cff */
[----:B------:R-:W-:Y:S01]  /*ad10*/  IMAD.X R37, RZ, RZ, R5, P0 ;  /* 0x000000ffff257224 */ /* 0x000fe200000e0605 */
[----:B------:R-:W-:Y:S02]  /*ad20*/  SHF.R.U64 R48, R48, 0x3, RZ ;  /* 0x0000000330307819 */ /* 0x000fe400000012ff */
[----:B------:R-:W-:-:S02]  /*ad30*/  LOP3.LUT R72, R73, 0x380, RZ, 0xc0, !PT ;  /* 0x0000038049487812 */ /* 0x000fc400078ec0ff */
[----:B------:R-:W-:Y:S01]  /*ad40*/  IADD3 R65, P0, R4, 0xc000, RZ ;  /* 0x0000c00004417810 */ /* 0x000fe20007f1e0ff */
[----:B------:R-:W5:Y:S01]  /*ad50*/  LD.E.128 R36, desc[UR38][R36.64] ;  /* 0x0000002624247980 */ /* 0x000f62000c101d00 */
        /* <DEDUP_REMOVED lines=10> */
[----:B------:R-:W-:Y:S01]  /*ae00*/  SHF.R.U64 R72, R72, 0x3, RZ ;  /* 0x0000000348487819 */ /* 0x000fe200000012ff */
[----:B------:R-:W5:Y:S01]  /*ae10*/  LD.E.128 R24, desc[UR38][R24.64] ;  /* 0x0000002618187980 */ /* 0x000f62000c101d00 */
[----:B------:R-:W-:-:S02]  /*ae20*/  IADD3 R53, P4, R4, 0x9000, RZ ;  /* 0x0000900004357810 */ /* 0x000fc40007f9e0ff */
[C---:B------:R-:W-:Y:S01]  /*ae30*/  IADD3 R57, P5, R4.reuse, 0xa000, RZ ;  /* 0x0000a00004397810 */ /* 0x040fe20007fbe0ff */
[----:B------:R-:W5:Y:S01]  /*ae40*/  LD.E.128 R28, desc[UR38][R28.64] ;  /* 0x000000261c1c7980 */ /* 0x000f62000c101d00 */
[C---:B------:R-:W-:Y:S02]  /*ae50*/  IADD3 R61, P6, R4.reuse, 0xb000, RZ ;  /* 0x0000b000043d7810 */ /* 0x040fe40007fde0ff */
[C---:B------:R-:W-:Y:S01]  /*ae60*/  IADD3 R69, P1, R4.reuse, 0xd000, RZ ;  /* 0x0000d00004457810 */ /* 0x040fe20007f3e0ff */
[----:B------:R-:W5:Y:S01]  /*ae70*/  LD.E.128 R32, desc[UR38][R32.64] ;  /* 0x0000002620207980 */ /* 0x000f62000c101d00 */
[----:B------:R-:W-:Y:S02]  /*ae80*/  LOP3.LUT R64, R65, 0x380, RZ, 0xc0, !PT ;  /* 0x0000038041407812 */ /* 0x000fe400078ec0ff */
[----:B------:R-:W-:Y:S01]  /*ae90*/  IADD3 R12, P3, R4, 0xf000, RZ ;  /* 0x0000f000040c7810 */ /* 0x000fe20007f7e0ff */
[----:B------:R-:W5:Y:S01]  /*aea0*/  LD.E.128 R40, desc[UR38][R40.64] ;  /* 0x0000002628287980 */ /* 0x000f62000c101d00 */
[----:B------:R-:W-:Y:S01]  /*aeb0*/  LOP3.LUT R72, R72, R73, RZ, 0x3c, !PT ;  /* 0x0000004948487212 */ /* 0x000fe200078e3cff */
[--C-:B------:R-:W-:Y:S01]  /*aec0*/  IMAD.X R73, RZ, RZ, R5.reuse, P2 ;  /* 0x000000ffff497224 */ /* 0x100fe200010e0605 */
[----:B------:R-:W-:Y:S01]  /*aed0*/  LOP3.LUT R52, R53, 0x380, RZ, 0xc0, !PT ;  /* 0x0000038035347812 */ /* 0x000fe200078ec0ff */
[----:B------:R-:W-:Y:S01]  /*aee0*/  IMAD.X R77, RZ, RZ, R5, P3 ;  /* 0x000000ffff4d7224 */ /* 0x000fe200018e0605 */
[----:B------:R-:W-:Y:S01]  /*aef0*/  LOP3.LUT R56, R57, 0x380, RZ, 0xc0, !PT ;  /* 0x0000038039387812 */ /* 0x000fe200078ec0ff */
[----:B------:R-:W5:Y:S01]  /*af00*/  LD.E.128 R48, desc[UR38][R48.64] ;  /* 0x0000002630307980 */ /* 0x000f62000c101d00 */
[----:B------:R-:W-:-:S02]  /*af10*/  LOP3.LUT R60, R61, 0x380, RZ, 0xc0, !PT ;  /* 0x000003803d3c7812 */ /* 0x000fc400078ec0ff */
[----:B------:R-:W-:Y:S01]  /*af20*/  LOP3.LUT R68, R69, 0x380, RZ, 0xc0, !PT ;  /* 0x0000038045447812 */ /* 0x000fe200078ec0ff */
[----:B------:R-:W5:Y:S01]  /*af30*/  LD.E.128 R72, desc[UR38][R72.64] ;  /* 0x0000002648487980 */ /* 0x000f62000c101d00 */
[----:B------:R-:W-:Y:S02]  /*af40*/  SHF.R.U64 R64, R64, 0x3, RZ ;  /* 0x0000000340407819 */ /* 0x000fe400000012ff */
[----:B------:R-:W-:Y:S02]  /*af50*/  SHF.R.U64 R11, R11, 0x3, RZ ;  /* 0x000000030b0b7819 */ /* 0x000fe400000012ff */
[----:B------:R-:W-:Y:S02]  /*af60*/  LOP3.LUT R9, R12, 0x380, RZ, 0xc0, !PT ;  /* 0x000003800c097812 */ /* 0x000fe400078ec0ff */
[----:B--2---:R-:W-:Y:S02]  /*af70*/  ISETP.NE.AND P2, PT, R18, 0x1, PT ;  /* 0x000000011200780c */ /* 0x004fe40003f45270 */
[----:B------:R-:W-:-:S02]  /*af80*/  SHF.R.U64 R52, R52, 0x3, RZ ;  /* 0x0000000334347819 */ /* 0x000fc400000012ff */
[----:B------:R-:W-:Y:S02]  /*af90*/  SHF.R.U64 R56, R56, 0x3, RZ ;  /* 0x0000000338387819 */ /* 0x000fe400000012ff */
[----:B------:R-:W-:Y:S02]  /*afa0*/  SHF.R.U64 R60, R60, 0x3, RZ ;  /* 0x000000033c3c7819 */ /* 0x000fe400000012ff */
[----:B------:R-:W-:Y:S02]  /*afb0*/  SHF.R.U64 R68, R68, 0x3, RZ ;  /* 0x0000000344447819 */ /* 0x000fe400000012ff */
[----:B------:R-:W-:Y:S01]  /*afc0*/  LOP3.LUT R64, R64, R65, RZ, 0x3c, !PT ;  /* 0x0000004140407212 */ /* 0x000fe200078e3cff */
[----:B------:R-:W-:Y:S01]  /*afd0*/  IMAD.X R65, RZ, RZ, R5, P0 ;  /* 0x000000ffff417224 */ /* 0x000fe200000e0605 */
[----:B------:R-:W-:Y:S01]  /*afe0*/  LOP3.LUT R4, R11, R4, RZ, 0x3c, !PT ;  /* 0x000000040b047212 */ /* 0x000fe200078e3cff */
[----:B------:R-:W0:Y:S01]  /*aff0*/  @P2 LDC R81, c[0x0][0xcec] ;  /* 0x00033b00ff512b82 */ /* 0x000e220000000800 */
[----:B------:R-:W-:-:S02]  /*b000*/  SHF.R.U64 R9, R9, 0x3, RZ ;  /* 0x0000000309097819 */ /* 0x000fc400000012ff */
[----:B------:R-:W-:Y:S01]  /*b010*/  ISETP.GE.AND P0, PT, R193, UR10, PT ;  /* 0x0000000ac1007c0c */ /* 0x000fe2000bf06270 */
        /* <DEDUP_REMOVED lines=10> */
[----:B------:R-:W-:Y:S01]  /*b0c0*/  IMAD.WIDE.U32 R8, R8, UR8, RZ ;  /* 0x0000000808087c25 */ /* 0x000fe2000f8e00ff */
[----:B------:R1:W5:Y:S01]  /*b0d0*/  LD.E.128 R12, desc[UR38][R4.64] ;  /* 0x00000026040c7980 */ /* 0x000362000c101d00 */
[----:B------:R-:W-:Y:S01]  /*b0e0*/  ISETP.GE.AND P1, PT, R2, UR10, PT ;  /* 0x0000000a02007c0c */ /* 0x000fe2000bf26270 */
[----:B------:R-:W2:Y:S01]  /*b0f0*/  @P2 LDC R83, c[0x0][0xcf0] ;  /* 0x00033c00ff532b82 */ /* 0x000ea20000000800 */
[----:B------:R-:W-:Y:S01]  /*b100*/  IMAD.IADD R9, R9, 0x1, R7 ;  /* 0x0000000109097824 */ /* 0x000fe200078e0207 */
[----:B------:R-:W-:Y:S01]  /*b110*/  LOP3.LUT R7, R10, 0xfffffff8, RZ, 0xc0, !PT ;  /* 0xfffffff80a077812 */ /* 0x000fe200078ec0ff */
[----:B------:R-:W-:Y:S01]  /*b120*/  ULDC.64 UR8, c[0x0][0xbe8] ;  /* 0x0002fa0000087ab9 */ /* 0x000fe20000000a00 */
[----:B------:R-:W5:Y:S01]  /*b130*/  LD.E.128 R52, desc[UR38][R52.64] ;  /* 0x0000002634347980 */ /* 0x000f62000c101d00 */
[----:B-1----:R-:W-:-:S03]  /*b140*/  SEL R5, RZ, 0xffffffff, P0 ;  /* 0xffffffffff057807 */ /* 0x002fc60000000000 */
[----:B------:R-:W5:Y:S01]  /*b150*/  LD.E.128 R56, desc[UR38][R56.64] ;  /* 0x0000002638387980 */ /* 0x000f62000c101d00 */
[----:B------:R-:W-:Y:S01]  /*b160*/  ISETP.GE.AND P0, PT, R192, UR10, PT ;  /* 0x0000000ac0007c0c */ /* 0x000fe2000bf06270 */
[----:B------:R-:W-:-:S03]  /*b170*/  IMAD.SHL.U32 R11, R5, 0x2, RZ ;  /* 0x00000002050b7824 */ /* 0x000fc600078e00ff */
[----:B------:R-:W-:Y:S01]  /*b180*/  SEL R5, RZ, 0xffffffff, P0 ;  /* 0xffffffffff057807 */ /* 0x000fe20000000000 */
[----:B------:R-:W5:Y:S01]  /*b190*/  LD.E.128 R60, desc[UR38][R60.64] ;  /* 0x000000263c3c7980 */ /* 0x000f62000c101d00 */
[----:B------:R-:W-:Y:S02]  /*b1a0*/  ISETP.GE.AND P0, PT, R191, UR10, PT ;  /* 0x0000000abf007c0c */ /* 0x000fe4000bf06270 */
[----:B------:R-:W-:Y:S01]  /*b1b0*/  SEL R4, RZ, 0x1, P1 ;  /* 0x00000001ff047807 */ /* 0x000fe20000800000 */
[----:B------:R-:W-:Y:S01]  /*b1c0*/  IMAD.IADD R10, R0, 0x1, -R7 ;  /* 0x00000001000a7824 */ /* 0x000fe200078e0a07 */
[----:B------:R-:W-:Y:S01]  /*b1d0*/  SEL R0, RZ, 0xffffffff, P0 ;  /* 0xffffffffff007807 */ /* 0x000fe20000000000 */
[----:B------:R-:W-:Y:S01]  /*b1e0*/  IMAD.SHL.U32 R5, R5, 0x4, RZ ;  /* 0x0000000405057824 */ /* 0x000fe200078e00ff */
[----:B------:R-:W-:Y:S01]  /*b1f0*/  LOP3.LUT R4, R11, 0x2, R4, 0xe2, !PT ;  /* 0x000000020b047812 */ /* 0x000fe200078ee204 */
[----:B------:R-:W-:Y:S01]  /*b200*/  IMAD.WIDE.U32 R8, R188, UR8, R8 ;  /* 0x00000008bc087c25 */ /* 0x000fe2000f8e0008 */
[----:B------:R-:W5:Y:S02]  /*b210*/  LD.E.128 R68, desc[UR38][R68.64] ;  /* 0x0000002644447980 */ /* 0x000f64000c101d00 */
[----:B------:R-:W-:Y:S01]  /*b220*/  LOP3.LUT R4, R5, 0x4, R4, 0xe2, !PT ;  /* 0x0000000405047812 */ /* 0x000fe200078ee204 */
[----:B------:R-:W-:Y:S01]  /*b230*/  IMAD.SHL.U32 R7, R0, 0x8, RZ ;  /* 0x0000000800077824 */ /* 0x000fe200078e00ff */
[----:B------:R-:W-:Y:S01]  /*b240*/  SHF.R.S32.HI R5, RZ, 0x1f, R187 ;  /* 0x0000001fff057819 */ /* 0x000fe200000114bb */
[----:B------:R-:W-:Y:S01]  /*b250*/  IMAD.U32 R11, RZ, RZ, UR42 ;  /* 0x0000002aff0b7e24 */ /* 0x000fe2000f8e00ff */
[----:B------:R-:W5:Y:S01]  /*b260*/  LD.E.128 R76, desc[UR38][R76.64] ;  /* 0x000000264c4c7980 */ /* 0x000f62000c101d00 */
[----:B------:R-:W-:-:S02]  /*b270*/  IMAD R0, R10, 0x20, R3 ;  /* 0x000000200a007824 */ /* 0x000fc400078e0203 */
[----:B------:R-:W-:Y:S01]  /*b280*/  IMAD R9, R188, UR9, R9 ;  /* 0x00000009bc097c24 */ /* 0x000fe2000f8e0209 */
[----:B------:R-:W-:Y:S01]  /*b290*/  ULDC.64 UR8, c[0x0][0xbf0] ;  /* 0x0002fc0000087ab9 */ /* 0x000fe20000000a00 */
[----:B------:R-:W-:Y:S01]  /*b2a0*/  IMAD R10, R11, 0x40, R0 ;  /* 0x000000400b0a7824 */ /* 0x000fe200078e0200 */
[----:B------:R-:W-:Y:S01]  /*b2b0*/  ISETP.GE.AND P1, PT, R190, UR10, PT ;  /* 0x0000000abe007c0c */ /* 0x000fe2000bf26270 */
[----:B------:R-:W-:Y:S01]  /*b2c0*/  IMAD R0, R5, UR8, RZ ;  /* 0x0000000805007c24 */ /* 0x000fe2000f8e02ff */
[----:B------:R-:W-:Y:S01]  /*b2d0*/  LOP3.LUT R4, R7, 0x8, R4, 0xe2, !PT ;  /* 0x0000000807047812 */ /* 0x000fe200078ee204 */
[----:B------:R-:W-:Y:S01]  /*b2e0*/  @!PT LDS RZ, [RZ] ;  /* 0x00000000fffff984 */ /* 0x000fe20000000800 */
[----:B------:R-:W-:Y:S01]  /*b2f0*/  @!PT LDS RZ, [RZ] ;  /* 0x00000000fffff984 */ /* 0x000fe20000000800 */
[----:B------:R-:W-:Y:S01]  /*b300*/  @!PT LDS RZ, [RZ] ;  /* 0x00000000fffff984 */ /* 0x000fe20000000800 */
[----:B------:R-:W-:Y:S01]  /*b310*/  @!PT LDS RZ, [RZ] ;  /* 0x00000000fffff984 */ /* 0x000fe20000000800 */
[----:B------:R1:W-:Y:S06]  /*b320*/  MEMBAR.ALL.CTA ;  /* 0x0000000000007992 */ /* 0x0003ec0000008000 */
[----:B-1----:R-:W1:Y:S01]  /*b330*/  FENCE.VIEW.ASYNC.S ;  /* 0x00000000000073c6 */ /* 0x002e620000000000 */
[----:B------:R-:W-:Y:S01]  /*b340*/  SEL R7, RZ, 0xffffffff, P1 ;  /* 0xffffffffff077807 */ /* 0x000fe20000800000 */
[----:B------:R-:W-:Y:S01]  /*b350*/  IMAD R11, R187, UR9, R0 ;  /* 0x00000009bb0b7c24 */ /* 0x000fe2000f8e0200 */
[----:B------:R-:W-:Y:S01]  /*b360*/  ISETP.GE.AND P0, PT, R189, UR10, PT ;  /* 0x0000000abd007c0c */ /* 0x000fe2000bf06270 */
[----:B0-----:R-:W-:-:S04]  /*b370*/  @P2 IMAD.HI.U32 R0, R10, R81, RZ ;  /* 0x000000510a002227 */ /* 0x001fc800078e00ff */
[----:B------:R-:W-:Y:S01]  /*b380*/  IMAD.SHL.U32 R81, R7, 0x10, RZ ;  /* 0x0000001007517824 */ /* 0x000fe200078e00ff */
[----:B------:R-:W-:Y:S01]  /*b390*/  SEL R7, RZ, 0xffffffff, P0 ;  /* 0xffffffffff077807 */ /* 0x000fe20000000000 */
[----:B------:R-:W-:Y:S01]  /*b3a0*/  IMAD.MOV.U32 R5, RZ, RZ, R10 ;  /* 0x000000ffff057224 */ /* 0x000fe200078e000a */
[----:B--2---:R-:W-:Y:S02]  /*b3b0*/  @P2 SHF.R.U32.HI R5, RZ, R83, R0 ;  /* 0x00000053ff052219 */ /* 0x004fe40000011600 */
[----:B------:R-:W-:Y:S01]  /*b3c0*/  LOP3.LUT R4, R81, 0x10, R4, 0xe2, !PT ;  /* 0x0000001051047812 */ /* 0x000fe200078ee204 */
[----:B------:R-:W-:Y:S01]  /*b3d0*/  IMAD.SHL.U32 R81, R7, 0x20, RZ ;  /* 0x0000002007517824 */ /* 0x000fe200078e00ff */
[--C-:B------:R-:W-:Y:S01]  /*b3e0*/  SHF.R.S32.HI R0, RZ, 0x1f, R5.reuse ;  /* 0x0000001fff007819 */ /* 0x100fe20000011405 */
[----:B------:R-:W-:Y:S02]  /*b3f0*/  IMAD.MOV R7, RZ, RZ, -R5 ;  /* 0x000000ffff077224 */ /* 0x000fe400078e0a05 */
[----:B------:R-:W-:Y:S01]  /*b400*/  IMAD.WIDE.U32 R8, R187, UR8, R8 ;  /* 0x00000008bb087c25 */ /* 0x000fe2000f8e0008 */
[----:B------:R-:W-:-:S03]  /*b410*/  ULDC.64 UR8, c[0x0][0xbe0] ;  /* 0x0002f80000087ab9 */ /* 0x000fc60000000a00 */
[----:B------:R-:W-:Y:S02]  /*b420*/  IMAD R0, R0, UR8, RZ ;  /* 0x0000000800007c24 */ /* 0x000fe4000f8e02ff */
[----:B------:R-:W-:Y:S02]  /*b430*/  IMAD R7, R18, R7, R10 ;  /* 0x0000000712077224 */ /* 0x000fe400078e020a */
[----:B------:R-:W-:Y:S01]  /*b440*/  IMAD.IADD R9, R9, 0x1, R11 ;  /* 0x0000000109097824 */ /* 0x000fe200078e020b */
[----:B------:R-:W-:Y:S01]  /*b450*/  ISETP.GE.AND P0, PT, R229, UR10, PT ;  /* 0x0000000ae5007c0c */ /* 0x000fe2000bf06270 */
[C---:B------:R-:W-:Y:S01]  /*b460*/  IMAD R11, R5.reuse, UR9, R0 ;  /* 0x00000009050b7c24 */ /* 0x040fe2000f8e0200 */
[----:B------:R-:W-:Y:S01]  /*b470*/  SHF.R.S32.HI R0, RZ, 0x1f, R7 ;  /* 0x0000001fff007819 */ /* 0x000fe20000011407 */
[----:B------:R-:W-:Y:S01]  /*b480*/  IMAD.WIDE.U32 R8, R5, UR8, R8 ;  /* 0x0000000805087c25 */ /* 0x000fe2000f8e0008 */
[----:B------:R-:W-:Y:S01]  /*b490*/  ULDC.64 UR8, c[0x0][0xbd8] ;  /* 0x0002f60000087ab9 */ /* 0x000fe20000000a00 */
[----:B------:R-:W-:-:S02]  /*b4a0*/  LOP3.LUT R4, R81, 0x20, R4, 0xe2, !PT ;  /* 0x0000002051047812 */ /* 0x000fc400078ee204 */
[----:B------:R-:W-:Y:S01]  /*b4b0*/  IMAD.U32 R80, RZ, RZ, UR42 ;  /* 0x0000002aff507e24 */ /* 0x000fe2000f8e00ff */
[----:B------:R-:W-:Y:S01]  /*b4c0*/  SEL R5, RZ, 0x40, P0 ;  /* 0x00000040ff057807 */ /* 0x000fe20000000000 */
[----:B------:R-:W-:Y:S01]  /*b4d0*/  IMAD.IADD R9, R9, 0x1, R11 ;  /* 0x0000000109097824 */ /* 0x000fe200078e020b */
[----:B------:R-:W-:Y:S01]  /*b4e0*/  ISETP.GE.AND P0, PT, R228, UR10, PT ;  /* 0x0000000ae4007c0c */ /* 0x000fe2000bf06270 */
[----:B------:R-:W-:Y:S02]  /*b4f0*/  IMAD R10, R0, UR8, RZ ;  /* 0x00000008000a7c24 */ /* 0x000fe4000f8e02ff */
        /* <DEDUP_REMOVED lines=13> */
[----:B-1----:R0:W1:Y:S01]  /*b5d0*/  SHFL.IDX PT, R4, R18, RZ, 0x181f ;  /* 0x00181fff12047589 */ /* 0x00206200000e0000 */
[----:B------:R-:W-:Y:S02]  /*b5e0*/  BSSY B1, `(.L_x_1088) ;  /* 0x000002b000017945 */ /* 0x000fe40003800000 */
[----:B------:R-:W-:Y:S01]  /*b5f0*/  SYNCS.ARRIVE.TRANS64.RED.A1T0 RZ, [UR7], RZ ;  /* 0x000000ffffff79a7 */ /* 0x000fe20008100407 */
        /* <DEDUP_REMOVED lines=11> */
[----:B-1----:R-:W-:Y:S01]  /*b6b0*/  @!P1 LEA R8, P2, R193, R4, 0x1 ;  /* 0x00000004c1089211 */ /* 0x002fe200078408ff */
[----:B--2---:R-:W-:-:S03]  /*b6c0*/  @!P0 IMAD.WIDE R10, R2, 0x2, R4 ;  /* 0x00000002020a8825 */ /* 0x004fc600078e0204 */
[----:B------:R-:W-:Y:S02]  /*b6d0*/  @!P1 LEA.HI.X R9, R193, R5, R152, 0x1, P2 ;  /* 0x00000005c1099211 */ /* 0x000fe400010f0c98 */
[----:B------:R-:W-:Y:S01]  /*b6e0*/  ISETP.GE.AND P2, PT, R190, UR10, PT ;  /* 0x0000000abe007c0c */ /* 0x000fe2000bf46270 */
[----:B-----5:R1:W-:Y:S01]  /*b6f0*/  @!P0 ST.E.128 desc[UR38][R10.64], R12 ;  /* 0x0000000c0a008985 */ /* 0x0203e2000c101d26 */
[----:B------:R-:W-:-:S03]  /*b700*/  LOP3.LUT P0, RZ, R0, 0x40, RZ, 0xc0, !PT ;  /* 0x0000004000ff7812 */ /* 0x000fc6000780c0ff */
[----:B------:R2:W-:Y:S01]  /*b710*/  @!P1 ST.E.128 desc[UR38][R8.64], R24 ;  /* 0x0000001808009985 */ /* 0x0005e2000c101d26 */
[----:B------:R-:W-:Y:S02]  /*b720*/  ISETP.GE.AND P1, PT, R189, UR10, PT ;  /* 0x0000000abd007c0c */ /* 0x000fe4000bf26270 */
[CC--:B-1----:R-:W-:Y:S02]  /*b730*/  @!P3 LEA R14, P6, R191.reuse, R4.reuse, 0x1 ;  /* 0x00000004bf0eb211 */ /* 0x0c2fe400078c08ff */
[CC--:B--2---:R-:W-:Y:S02]  /*b740*/  @!P4 LEA R24, P5, R192.reuse, R4.reuse, 0x1 ;  /* 0x00000004c018c211 */ /* 0x0c4fe400078a08ff */
[-C--:B------:R-:W-:Y:S02]  /*b750*/  @!P3 LEA.HI.X R15, R191, R5.reuse, R84, 0x1, P6 ;  /* 0x00000005bf0fb211 */ /* 0x080fe400030f0c54 */
[----:B------:R-:W-:Y:S02]  /*b760*/  @!P4 LEA.HI.X R25, R192, R5, R7, 0x1, P5 ;  /* 0x00000005c019c211 */ /* 0x000fe400028f0c07 */
[----:B------:R-:W-:-:S02]  /*b770*/  @!P2 LEA R12, P5, R190, R4, 0x1 ;  /* 0x00000004be0ca211 */ /* 0x000fc400078a08ff */
[----:B------:R-:W-:Y:S01]  /*b780*/  LOP3.LUT P6, RZ, R3, 0x80, RZ, 0xc0, !PT ;  /* 0x0000008003ff7812 */ /* 0x000fe200078cc0ff */
[----:B------:R3:W-:Y:S01]  /*b790*/  @!P4 ST.E.128 desc[UR38][R24.64], R32 ;  /* 0x000000201800c985 */ /* 0x0007e2000c101d26 */
[-C--:B------:R-:W-:Y:S02]  /*b7a0*/  @!P2 LEA.HI.X R13, R190, R5.reuse, R83, 0x1, P5 ;  /* 0x00000005be0da211 */ /* 0x080fe400028f0c53 */
[----:B------:R-:W-:Y:S01]  /*b7b0*/  SHF.R.S32.HI R7, RZ, 0x1f, R189 ;  /* 0x0000001fff077819 */ /* 0x000fe200000114bd */
[----:B------:R3:W-:Y:S01]  /*b7c0*/  @!P3 ST.E.128 desc[UR38][R14.64], R40 ;  /* 0x000000280e00b985 */ /* 0x0007e2000c101d26 */
[C---:B------:R-:W-:Y:S02]  /*b7d0*/  @!P1 LEA R10, P5, R189.reuse, R4, 0x1 ;  /* 0x00000004bd0a9211 */ /* 0x040fe400078a08ff */
[----:B------:R-:W-:Y:S01]  /*b7e0*/  SHF.R.S32.HI R9, RZ, 0x1f, R229 ;  /* 0x0000001fff097819 */ /* 0x000fe200000114e5 */
[----:B------:R3:W-:Y:S01]  /*b7f0*/  @!P2 ST.E.128 desc[UR38][R12.64], R48 ;  /* 0x000000300c00a985 */ /* 0x0007e2000c101d26 */
[----:B------:R-:W-:-:S02]  /*b800*/  @!P1 LEA.HI.X R11, R189, R5, R7, 0x1, P5 ;  /* 0x00000005bd0b9211 */ /* 0x000fc400028f0c07 */
[CC--:B------:R-:W-:Y:S02]  /*b810*/  @P0 LEA R8, P5, R229.reuse, R4.reuse, 0x1 ;  /* 0x00000004e5080211 */ /* 0x0c0fe400078a08ff */
[----:B------:R-:W-:Y:S01]  /*b820*/  SHF.R.S32.HI R7, RZ, 0x1f, R228 ;  /* 0x0000001fff077819 */ /* 0x000fe200000114e4 */
[----:B------:R3:W-:Y:S01]  /*b830*/  @!P1 ST.E.128 desc[UR38][R10.64], R56 ;  /* 0x000000380a009985 */ /* 0x0007e2000c101d26 */
[----:B------:R-:W-:Y:S02]  /*b840*/  @P0 LEA.HI.X R9, R229, R5, R9, 0x1, P5 ;  /* 0x00000005e5090211 */ /* 0x000fe400028f0c09 */
[----:B------:R-:W-:-:S03]  /*b850*/  @P6 LEA R4, P5, R228, R4, 0x1 ;  /* 0x00000004e4046211 */ /* 0x000fc600078a08ff */
[----:B------:R3:W-:Y:S01]  /*b860*/  @P0 ST.E.128 desc[UR38][R8.64], R64 ;  /* 0x0000004008000985 */ /* 0x0007e2000c101d26 */
[----:B------:R-:W-:-:S05]  /*b870*/  @P6 LEA.HI.X R5, R228, R5, R7, 0x1, P5 ;  /* 0x00000005e4056211 */ /* 0x000fca00028f0c07 */
[----:B------:R3:W-:Y:S04]  /*b880*/  @P6 ST.E.128 desc[UR38][R4.64], R72 ;  /* 0x0000004804006985 */ /* 0x0007e8000c101d26 */
.L_x_1089:
[----:B------:R-:W-:Y:S05]  /*b890*/  BSYNC B1 ;  /* 0x0000000000017941 */ /* 0x000fea0003800000 */
.L_x_1088:
[----:B------:R-:W-:Y:S01]  /*b8a0*/  VIADD R7, R81, 0x20 ;  /* 0x0000002051077836 */ /* 0x000fe20000000000 */
[----:B--23--:R2:W3:Y:S04]  /*b8b0*/  SHFL.IDX PT, R5, R80, 0x1, 0x181f ;  /* 0x00381f0050057f89 */ /* 0x00c4e800000e0000 */
[----:B------:R-:W-:Y:S01]  /*b8c0*/  ISETP.GE.AND P0, PT, R7, R82, PT ;  /* 0x000000520700720c */ /* 0x000fe20003f06270 */
[----:B-1----:R2:W1:-:S12]  /*b8d0*/  SHFL.IDX PT, R4, R18, 0x1, 0x181f ;  /* 0x00381f0012047f89 */ /* 0x00245800000e0000 */
[----:B--2---:R-:W-:Y:S05]  /*b8e0*/  @P0 BRA `(.L_x_1090) ;  /* 0x0000002400cc0947 */ /* 0x004fea0003800000 */
[----:B------:R-:W-:Y:S02]  /*b8f0*/  ISETP.GE.AND P0, PT, R193, UR10, PT ;  /* 0x0000000ac1007c0c */ /* 0x000fe4000bf06270 */
[----:B------:R-:W-:Y:S02]  /*b900*/  ISETP.GE.AND P5, PT, R2, UR10, PT ;  /* 0x0000000a02007c0c */ /* 0x000fe4000bfa6270 */
[----:B------:R-:W-:Y:S02]  /*b910*/  ISETP.GE.AND P2, PT, R192, UR10, PT ;  /* 0x0000000ac0007c0c */ /* 0x000fe4000bf46270 */
[----:B------:R-:W-:Y:S02]  /*b920*/  ISETP.GE.AND P1, PT, R191, UR10, PT ;  /* 0x0000000abf007c0c */ /* 0x000fe4000bf26270 */
[----:B------:R-:W-:Y:S02]  /*b930*/  ISETP.GE.AND P3, PT, R190, UR10, PT ;  /* 0x0000000abe007c0c */ /* 0x000fe4000bf66270 */
[----:B------:R-:W-:-:S02]  /*b940*/  SHF.R.S32.HI R7, RZ, 0x1f, R192 ;  /* 0x0000001fff077819 */ /* 0x000fc400000114c0 */
[----:B-----5:R-:W-:Y:S02]  /*b950*/  SHF.R.S32.HI R15, RZ, 0x1f, R191 ;  /* 0x0000001fff0f7819 */ /* 0x020fe400000114bf */
[C---:B-1----:R-:W-:Y:S01]  /*b960*/  @!P0 LEA R10, P4, R193.reuse, R4, 0x1 ;  /* 0x00000004c10a8211 */ /* 0x042fe200078808ff */
[----:B---3--:R-:W-:Y:S01]  /*b970*/  @!P5 IMAD.WIDE R8, R2, 0x2, R4 ;  /* 0x000000020208d825 */ /* 0x008fe200078e0204 */
[----:B0-----:R-:W-:Y:S02]  /*b980*/  SHF.R.S32.HI R18, RZ, 0x1f, R189 ;  /* 0x0000001fff127819 */ /* 0x001fe400000114bd */
        /* <DEDUP_REMOVED lines=8> */
[-C--:B------:R-:W-:Y:S02]  /*ba10*/  @!P1 LEA R14, P6, R191, R4.reuse, 0x1 ;  /* 0x00000004bf0e9211 */ /* 0x080fe400078c08ff */
        /* <DEDUP_REMOVED lines=20> */
.L_x_1087:
[----:B------:R-:W2:Y:S01]  /*bb60*/  LDL R5, [R1+0x68] ;  /* 0x0000680001057983 */ /* 0x000ea20000100800 */
[----:B------:R-:W-:Y:S01]  /*bb70*/  ULDC.64 UR8, c[0x0][0xc08] ;  /* 0x0003020000087ab9 */ /* 0x000fe20000000a00 */
[----:B------:R-:W-:Y:S01]  /*bb80*/  SHF.R.S32.HI R0, RZ, 0x1f, R187 ;  /* 0x0000001fff007819 */ /* 0x000fe200000114bb */
[----:B------:R-:W-:Y:S01]  /*bb90*/  IMAD R7, R7, UR8, RZ ;  /* 0x0000000807077c24 */ /* 0x000fe2000f8e02ff */
[----:B------:R-:W-:Y:S01]  /*bba0*/  ULDC.64 UR10, c[0x0][0xc40] ;  /* 0x00031000000a7ab9 */ /* 0x000fe20000000a00 */
[----:B------:R-:W-:Y:S01]  /*bbb0*/  IMAD.U32 R4, RZ, RZ, UR42 ;  /* 0x0000002aff047e24 */ /* 0x000fe2000f8e00ff */
[----:B------:R-:W-:Y:S01]  /*bbc0*/  BSSY B1, `(.L_x_1091) ;  /* 0x00000cc000017945 */ /* 0x000fe20003800000 */
[C---:B------:R-:W-:Y:S01]  /*bbd0*/  IMAD R7, R8.reuse, UR9, R7 ;  /* 0x0000000908077c24 */ /* 0x040fe2000f8e0207 */
[----:B------:R-:W-:Y:S01]  /*bbe0*/  SHF.R.S32.HI R23, RZ, 0x1f, R202 ;  /* 0x0000001fff177819 */ /* 0x000fe200000114ca */
[----:B------:R-:W-:Y:S01]  /*bbf0*/  IMAD.WIDE.U32 R8, R8, UR8, RZ ;  /* 0x0000000808087c25 */ /* 0x000fe2000f8e00ff */
[----:B------:R-:W-:Y:S01]  /*bc00*/  ULDC.64 UR8, c[0x0][0xc38] ;  /* 0x00030e0000087ab9 */ /* 0x000fe20000000a00 */
[----:B0-----:R-:W-:-:S02]  /*bc10*/  SHF.R.S32.HI R152, RZ, 0x1f, R203 ;  /* 0x0000001fff987819 */ /* 0x001fc400000114cb */
[----:B------:R-:W-:Y:S01]  /*bc20*/  IMAD.IADD R9, R9, 0x1, R7 ;  /* 0x0000000109097824 */ /* 0x000fe200078e0207 */
[----:B------:R-:W-:Y:S01]  /*bc30*/  SHF.R.S32.HI R153, RZ, 0x1f, R204 ;  /* 0x0000001fff997819 */ /* 0x000fe200000114cc */
[----:B------:R-:W-:Y:S01]  /*bc40*/  IMAD R0, R0, UR10, RZ ;  /* 0x0000000a00007c24 */ /* 0x000fe2000f8e02ff */
[----:B------:R-:W-:Y:S01]  /*bc50*/  SHF.R.S32.HI R154, RZ, 0x1f, R205 ;  /* 0x0000001fff9a7819 */ /* 0x000fe200000114cd */
[C---:B------:R-:W-:Y:S01]  /*bc60*/  IMAD.WIDE.U32 R8, R188.reuse, UR8, R8 ;  /* 0x00000008bc087c25 */ /* 0x040fe2000f8e0008 */
[----:B------:R-:W-:Y:S01]  /*bc70*/  ULDC UR8, c[0x0][0xce8] ;  /* 0x00033a0000087ab9 */ /* 0x000fe20000000800 */
[----:B------:R-:W-:Y:S01]  /*bc80*/  SHF.R.S32.HI R155, RZ, 0x1f, R206 ;  /* 0x0000001fff9b7819 */ /* 0x000fe200000114ce */
[----:B------:R-:W-:Y:S01]  /*bc90*/  UISETP.NE.AND UP0, UPT, UR8, 0x1, UPT ;  /* 0x000000010800788c */ /* 0x000fe2000bf05270 */
[----:B------:R-:W-:Y:S01]  /*bca0*/  IMAD R9, R188, UR9, R9 ;  /* 0x00000009bc097c24 */ /* 0x000fe2000f8e0209 */
[----:B------:R-:W-:Y:S01]  /*bcb0*/  UIMAD UR6, UR6, UR8, URZ ;  /* 0x00000008060672a4 */ /* 0x000fe2000f8e023f */
[C---:B------:R-:W-:Y:S01]  /*bcc0*/  IMAD R3, R187.reuse, UR11, R0 ;  /* 0x0000000bbb037c24 */ /* 0x040fe2000f8e0200 */
[----:B------:R-:W-:Y:S01]  /*bcd0*/  SHF.R.S32.HI R156, RZ, 0x1f, R207 ;  /* 0x0000001fff9c7819 */ /* 0x000fe200000114cf */
[----:B------:R-:W-:Y:S01]  /*bce0*/  IMAD.WIDE.U32 R8, R187, UR10, R8 ;  /* 0x0000000abb087c25 */ /* 0x000fe2000f8e0008 */
[----:B------:R-:W-:Y:S01]  /*bcf0*/  PLOP3.LUT P0, PT, PT, PT, UP0, 0x80, 0x0 ;  /* 0x000000000000781c */ /* 0x000fe20003f0f008 */
[----:B------:R-:W-:Y:S01]  /*bd00*/  ULDC.64 UR10, c[0x0][0xc48] ;  /* 0x00031200000a7ab9 */ /* 0x000fe20000000a00 */
[----:B------:R-:W-:Y:S01]  /*bd10*/  SHF.R.S32.HI R157, RZ, 0x1f, R208 ;  /* 0x0000001fff9d7819 */ /* 0x000fe200000114d0 */
[----:B------:R-:W-:Y:S01]  /*bd20*/  IMAD.IADD R9, R9, 0x1, R3 ;  /* 0x0000000109097824 */ /* 0x000fe200078e0203 */
[----:B------:R-:W-:Y:S01]  /*bd30*/  SHF.R.S32.HI R158, RZ, 0x1f, R209 ;  /* 0x0000001fff9e7819 */ /* 0x000fe200000114d1 */
[----:B------:R-:W-:Y:S01]  /*bd40*/  @UP0 ULDC UR7, c[0x0][0xcec] ;  /* 0x00033b0000070ab9 */ /* 0x000fe20000000800 */
[----:B------:R-:W-:Y:S01]  /*bd50*/  SHF.R.S32.HI R159, RZ, 0x1f, R210 ;  /* 0x0000001fff9f7819 */ /* 0x000fe200000114d2 */
[----:B------:R-:W-:Y:S01]  /*bd60*/  IMAD.WIDE.U32 R8, R194, UR10, R8 ;  /* 0x0000000ac2087c25 */ /* 0x000fe2000f8e0008 */
[----:B------:R-:W-:-:S02]  /*bd70*/  SHF.R.S32.HI R160, RZ, 0x1f, R211 ;  /* 0x0000001fffa07819 */ /* 0x000fc400000114d3 */
[----:B------:R-:W-:Y:S01]  /*bd80*/  SHF.R.S32.HI R161, RZ, 0x1f, R212 ;  /* 0x0000001fffa17819 */ /* 0x000fe200000114d4 */
[----:B------:R-:W-:Y:S01]  /*bd90*/  IMAD R9, R194, UR11, R9 ;  /* 0x0000000bc2097c24 */ /* 0x000fe2000f8e0209 */
[----:B------:R-:W-:Y:S01]  /*bda0*/  ULDC.64 UR10, c[0x0][0xc30] ;  /* 0x00030c00000a7ab9 */ /* 0x000fe20000000a00 */
[----:B------:R-:W-:Y:S02]  /*bdb0*/  SHF.R.S32.HI R162, RZ, 0x1f, R213 ;  /* 0x0000001fffa27819 */ /* 0x000fe400000114d5 */
[----:B------:R-:W-:Y:S02]  /*bdc0*/  SHF.R.S32.HI R163, RZ, 0x1f, R214 ;  /* 0x0000001fffa37819 */ /* 0x000fe400000114d6 */
[----:B------:R-:W-:Y:S02]  /*bdd0*/  SHF.R.S32.HI R164, RZ, 0x1f, R215 ;  /* 0x0000001fffa47819 */ /* 0x000fe400000114d7 */
[----:B------:R-:W-:Y:S02]  /*bde0*/  SHF.R.S32.HI R165, RZ, 0x1f, R216 ;  /* 0x0000001fffa57819 */ /* 0x000fe400000114d8 */
[----:B------:R-:W-:-:S02]  /*bdf0*/  SHF.R.S32.HI R166, RZ, 0x1f, R217 ;  /* 0x0000001fffa67819 */ /* 0x000fc400000114d9 */
[----:B------:R-:W-:Y:S02]  /*be00*/  SHF.R.S32.HI R167, RZ, 0x1f, R218 ;  /* 0x0000001fffa77819 */ /* 0x000fe400000114da */
[----:B------:R-:W-:Y:S02]  /*be10*/  SHF.R.S32.HI R168, RZ, 0x1f, R219 ;  /* 0x0000001fffa87819 */ /* 0x000fe400000114db */
[----:B------:R-:W-:Y:S02]  /*be20*/  SHF.R.S32.HI R169, RZ, 0x1f, R221 ;  /* 0x0000001fffa97819 */ /* 0x000fe400000114dd */
[----:B------:R-:W-:Y:S02]  /*be30*/  SHF.R.S32.HI R170, RZ, 0x1f, R222 ;  /* 0x0000001fffaa7819 */ /* 0x000fe400000114de */
[----:B------:R-:W-:Y:S02]  /*be40*/  SHF.R.S32.HI R171, RZ, 0x1f, R223 ;  /* 0x0000001fffab7819 */ /* 0x000fe400000114df */
[----:B------:R-:W-:-:S02]  /*be50*/  SHF.R.S32.HI R14, RZ, 0x1f, R224 ;  /* 0x0000001fff0e7819 */ /* 0x000fc400000114e0 */
[----:B------:R-:W-:Y:S02]  /*be60*/  SHF.R.S32.HI R15, RZ, 0x1f, R225 ;  /* 0x0000001fff0f7819 */ /* 0x000fe400000114e1 */
[----:B------:R-:W-:Y:S02]  /*be70*/  SHF.R.S32.HI R20, RZ, 0x1f, R226 ;  /* 0x0000001fff147819 */ /* 0x000fe400000114e2 */
[----:B------:R-:W-:Y:S01]  /*be80*/  SHF.R.S32.HI R21, RZ, 0x1f, R17 ;  /* 0x0000001fff157819 */ /* 0x000fe20000011411 */
[----:B--2---:R-:W-:-:S04]  /*be90*/  IMAD R4, R4, 0x40, R5 ;  /* 0x0000004004047824 */ /* 0x004fc800078e0205 */
[----:B------:R-:W-:Y:S01]  /*bea0*/  @P0 IMAD.HI.U32 R0, R4, UR7, RZ ;  /* 0x0000000704000c27 */ /* 0x000fe2000f8e00ff */
[----:B------:R-:W-:-:S03]  /*beb0*/  @UP0 ULDC UR7, c[0x0][0xcf0] ;  /* 0x00033c0000070ab9 */ /* 0x000fc60000000800 */
        /* <DEDUP_REMOVED lines=8> */
[----:B------:R-:W-:Y:S01]  /*bf40*/  IMAD R5, R5, UR8, R4 ;  /* 0x0000000805057c24 */ /* 0x000fe2000f8e0204 */
[----:B------:R-:W-:Y:S01]  /*bf50*/  ULDC.64 UR8, c[0x0][0xc00] ;  /* 0x0003000000087ab9 */ /* 0x000fe20000000a00 */
[----:B------:R-:W-:Y:S01]  /*bf60*/  IMAD R7, R3, UR11, R0 ;  /* 0x0000000b03077c24 */ /* 0x000fe2000f8e0200 */
[----:B------:R-:W-:Y:S01]  /*bf70*/  ULDC.64 UR10, c[0x0][0xc28] ;  /* 0x00030a00000a7ab9 */ /* 0x000fe20000000a00 */
[----:B------:R-:W-:Y:S01]  /*bf80*/  IMAD.U32 R3, RZ, RZ, UR42 ;  /* 0x0000002aff037e24 */ /* 0x000fe2000f8e00ff */
[----:B------:R-:W-:Y:S01]  /*bf90*/  SHF.R.S32.HI R0, RZ, 0x1f, R5 ;  /* 0x0000001fff007819 */ /* 0x000fe20000011405 */
[----:B------:R-:W-:Y:S01]  /*bfa0*/  IMAD.IADD R9, R9, 0x1, R7 ;  /* 0x0000000109097824 */ /* 0x000fe200078e0207 */
[----:B------:R-:W-:Y:S03]  /*bfb0*/  SYNCS.ARRIVE.TRANS64.RED.A1T0 RZ, [UR7], RZ ;  /* 0x000000ffffff79a7 */ /* 0x000fe60008100407 */
[----:B------:R-:W-:-:S02]  /*bfc0*/  IMAD R0, R0, UR10, RZ ;  /* 0x0000000a00007c24 */ /* 0x000fc4000f8e02ff */
[----:B------:R-:W-:-:S04]  /*bfd0*/  IMAD.WIDE.U32 R8, R5, UR10, R8 ;  /* 0x0000000a05087c25 */ /* 0x000fc8000f8e0008 */
[----:B------:R-:W-:Y:S02]  /*bfe0*/  IMAD R7, R5, UR11, R0 ;  /* 0x0000000b05077c24 */ /* 0x000fe4000f8e0200 */
[----:B------:R-:W-:Y:S01]  /*bff0*/  IMAD R0, R3, 0x40, R16 ;  /* 0x0000004003007824 */ /* 0x000fe200078e0210 */
[----:B------:R-:W-:Y:S01]  /*c000*/  LEA R3, P1, R8, UR8, 0x2 ;  /* 0x0000000808037c11 */ /* 0x000fe2000f8210ff */
[----:B------:R-:W-:-:S03]  /*c010*/  IMAD.IADD R7, R9, 0x1, R7 ;  /* 0x0000000109077824 */ /* 0x000fc600078e0207 */
[----:B------:R-:W-:Y:S01]  /*c020*/  ISETP.GE.AND P0, PT, R0, UR6, PT ;  /* 0x0000000600007c0c */ /* 0x000fe2000bf06270 */
[----:B------:R0:W1:Y:S01]  /*c030*/  SHFL.IDX PT, R12, R3, RZ, 0x1c1f ;  /* 0x001c1fff030c7589 */ /* 0x00006200000e0000 */
[----:B------:R-:W-:-:S05]  /*c040*/  LEA.HI.X R7, R8, UR9, R7, 0x2, P1 ;  /* 0x0000000908077c11 */ /* 0x000fca00088f1407 */
[----:B------:R0:W2:Y:S06]  /*c050*/  SHFL.IDX PT, R13, R7, RZ, 0x1c1f ;  /* 0x001c1fff070d7589 */ /* 0x0000ac00000e0000 */
[----:B------:R-:W-:Y:S05]  /*c060*/  @P0 BRA `(.L_x_1092) ;  /* 0x0000000800040947 */ /* 0x000fea0003800000 */
[----:B------:R-:W-:Y:S02]  /*c070*/  ULDC UR7, c[0x0][0xbc8] ;  /* 0x0002f20000077ab9 */ /* 0x000fe40000000800 */
[----:B------:R-:W-:Y:S02]  /*c080*/  ISETP.GE.AND P0, PT, R17, UR7, PT ;  /* 0x0000000711007c0c */ /* 0x000fe4000bf06270 */
[----:B------:R-:W-:Y:S02]  /*c090*/  ISETP.GE.AND P1, PT, R226, UR7, PT ;  /* 0x00000007e2007c0c */ /* 0x000fe4000bf26270 */
[----:B------:R-:W-:Y:S02]  /*c0a0*/  ISETP.GE.AND P3, PT, R224, UR7, PT ;  /* 0x00000007e0007c0c */ /* 0x000fe4000bf66270 */
[----:B------:R-:W-:-:S07]  /*c0b0*/  ISETP.GE.AND P4, PT, R223, UR7, PT ;  /* 0x00000007df007c0c */ /* 0x000fce000bf86270 */
[----:B-1----:R-:W-:-:S04]  /*c0c0*/  @!P0 LEA R4, P2, R17, R12, 0x2 ;  /* 0x0000000c11048211 */ /* 0x002fc800078410ff */
[----:B--2---:R-:W-:Y:S02]  /*c0d0*/  @!P0 LEA.HI.X R5, R17, R13, R21, 0x2, P2 ;  /* 0x0000000d11058211 */ /* 0x004fe400010f1415 */
[----:B------:R-:W-:-:S03]  /*c0e0*/  @!P4 LEA R8, P6, R223, R12, 0x2 ;  /* 0x0000000cdf08c211 */ /* 0x000fc600078c10ff */
[----:B------:R1:W-:Y:S01]  /*c0f0*/  @!P0 ST.E.64 desc[UR38][R4.64], R24 ;  /* 0x0000001804008985 */ /* 0x0003e2000c101b26 */
[----:B------:R-:W-:Y:S02]  /*c100*/  ISETP.GE.AND P0, PT, R225, UR7, PT ;  /* 0x00000007e1007c0c */ /* 0x000fe4000bf06270 */
[----:B------:R-:W-:Y:S02]  /*c110*/  @!P4 LEA.HI.X R9, R223, R13, R171, 0x2, P6 ;  /* 0x0000000ddf09c211 */ /* 0x000fe400030f14ab */
[----:B-1----:R-:W-:-:S04]  /*c120*/  @!P1 LEA R4, P2, R226, R12, 0x2 ;  /* 0x0000000ce2049211 */ /* 0x002fc800078410ff */
[----:B------:R-:W-:Y:S02]  /*c130*/  @!P1 LEA.HI.X R5, R226, R13, R20, 0x2, P2 ;  /* 0x0000000de2059211 */ /* 0x000fe400010f1414 */
[----:B------:R-:W-:-:S03]  /*c140*/  ISETP.GE.AND P2, PT, R219, UR7, PT ;  /* 0x00000007db007c0c */ /* 0x000fc6000bf46270 */
[----:B------:R1:W-:Y:S10]  /*c150*/  @!P1 ST.E.64 desc[UR38][R4.64], R28 ;  /* 0x0000001c04009985 */ /* 0x0003f4000c101b26 */
[----:B------:R-:W-:-:S02]  /*c160*/  @!P2 LEA R10, P6, R219, R12, 0x2 ;  /* 0x0000000cdb0aa211 */ /* 0x000fc400078c10ff */
[----:B-1----:R-:W-:Y:S02]  /*c170*/  @!P0 LEA R4, P1, R225, R12, 0x2 ;  /* 0x0000000ce1048211 */ /* 0x002fe400078210ff */
[-C--:B------:R-:W-:Y:S02]  /*c180*/  @!P2 LEA.HI.X R11, R219, R13.reuse, R168, 0x2, P6 ;  /* 0x0000000ddb0ba211 */ /* 0x080fe400030f14a8 */
[----:B------:R-:W-:Y:S02]  /*c190*/  @!P0 LEA.HI.X R5, R225, R13, R15, 0x2, P1 ;  /* 0x0000000de1058211 */ /* 0x000fe400008f140f */
[----:B------:R-:W-:-:S03]  /*c1a0*/  ISETP.GE.AND P1, PT, R221, UR7, PT ;  /* 0x00000007dd007c0c */ /* 0x000fc6000bf26270 */
[----:B------:R1:W-:Y:S01]  /*c1b0*/  @!P0 ST.E.64 desc[UR38][R4.64], R32 ;  /* 0x0000002004008985 */ /* 0x0003e2000c101b26 */
[----:B------:R-:W-:Y:S02]  /*c1c0*/  ISETP.GE.AND P0, PT, R222, UR7, PT ;  /* 0x00000007de007c0c */ /* 0x000fe4000bf06270 */
[----:B-1----:R-:W-:-:S04]  /*c1d0*/  @!P3 LEA R4, P5, R224, R12, 0x2 ;  /* 0x0000000ce004b211 */ /* 0x002fc800078a10ff */
[----:B------:R-:W-:-:S05]  /*c1e0*/  @!P3 LEA.HI.X R5, R224, R13, R14, 0x2, P5 ;  /* 0x0000000de005b211 */ /* 0x000fca00028f140e */
[----:B------:R1:W-:Y:S01]  /*c1f0*/  @!P3 ST.E.64 desc[UR38][R4.64], R36 ;  /* 0x000000240400b985 */ /* 0x0003e2000c101b26 */
[----:B------:R-:W-:-:S03]  /*c200*/  ISETP.GE.AND P3, PT, R218, UR7, PT ;  /* 0x00000007da007c0c */ /* 0x000fc6000bf66270 */
[----:B------:R2:W-:Y:S01]  /*c210*/  @!P4 ST.E.64 desc[UR38][R8.64], R40 ;  /* 0x000000280800c985 */ /* 0x0005e2000c101b26 */
[CC--:B-1----:R-:W-:Y:S02]  /*c220*/  @!P0 LEA R4, P4, R222.reuse, R12.reuse, 0x2 ;  /* 0x0000000cde048211 */ /* 0x0c2fe400078810ff */
[----:B--2---:R-:W-:Y:S02]  /*c230*/  @!P1 LEA R8, P5, R221, R12, 0x2 ;  /* 0x0000000cdd089211 */ /* 0x004fe400078a10ff */
[-C--:B------:R-:W-:Y:S02]  /*c240*/  @!P0 LEA.HI.X R5, R222, R13.reuse, R170, 0x2, P4 ;  /* 0x0000000dde058211 */ /* 0x080fe400020f14aa */
[----:B------:R-:W-:Y:S02]  /*c250*/  ISETP.GE.AND P4, PT, R217, UR7, PT ;  /* 0x00000007d9007c0c */ /* 0x000fe4000bf86270 */
[----:B------:R-:W-:Y:S01]  /*c260*/  @!P1 LEA.HI.X R9, R221, R13, R169, 0x2, P5 ;  /* 0x0000000ddd099211 */ /* 0x000fe200028f14a9 */
[----:B------:R1:W-:Y:S01]  /*c270*/  @!P0 ST.E.64 desc[UR38][R4.64], R44 ;  /* 0x0000002c04008985 */ /* 0x0003e2000c101b26 */
[----:B------:R-:W-:-:S02]  /*c280*/  ISETP.GE.AND P5, PT, R216, UR7, PT ;  /* 0x00000007d8007c0c */ /* 0x000fc4000bfa6270 */
[----:B------:R-:W-:Y:S01]  /*c290*/  ISETP.GE.AND P0, PT, R215, UR7, PT ;  /* 0x00000007d7007c0c */ /* 0x000fe2000bf06270 */
[----:B------:R2:W-:Y:S01]  /*c2a0*/  @!P1 ST.E.64 desc[UR38][R8.64], R48 ;  /* 0x0000003008009985 */ /* 0x0005e2000c101b26 */
[----:B------:R-:W-:-:S03]  /*c2b0*/  ISETP.GE.AND P1, PT, R214, UR7, PT ;  /* 0x00000007d6007c0c */ /* 0x000fc6000bf26270 */
[----:B------:R3:W-:Y:S01]  /*c2c0*/  @!P2 ST.E.64 desc[UR38][R10.64], R52 ;  /* 0x000000340a00a985 */ /* 0x0007e2000c101b26 */
[CC--:B-1----:R-:W-:Y:S02]  /*c2d0*/  @!P3 LEA R4, P6, R218.reuse, R12.reuse, 0x2 ;  /* 0x0000000cda04b211 */ /* 0x0c2fe400078c10ff */
[CC--:B--2---:R-:W-:Y:S02]  /*c2e0*/  @!P4 LEA R8, P2, R217.reuse, R12.reuse, 0x2 ;  /* 0x0000000cd908c211 */ /* 0x0c4fe400078410ff */
[-C--:B------:R-:W-:Y:S02]  /*c2f0*/  @!P3 LEA.HI.X R5, R218, R13.reuse, R167, 0x2, P6 ;  /* 0x0000000dda05b211 */ /* 0x080fe400030f14a7 */
[----:B---3--:R-:W-:Y:S02]  /*c300*/  @!P5 LEA R10, P6, R216, R12, 0x2 ;  /* 0x0000000cd80ad211 */ /* 0x008fe400078c10ff */
[----:B------:R-:W-:Y:S01]  /*c310*/  @!P4 LEA.HI.X R9, R217, R13, R166, 0x2, P2 ;  /* 0x0000000dd909c211 */ /* 0x000fe200010f14a6 */
[----:B------:R1:W-:Y:S01]  /*c320*/  @!P3 ST.E.64 desc[UR38][R4.64], R56 ;  /* 0x000000380400b985 */ /* 0x0003e2000c101b26 */
[----:B------:R-:W-:-:S02]  /*c330*/  ISETP.GE.AND P2, PT, R213, UR7, PT ;  /* 0x00000007d5007c0c */ /* 0x000fc4000bf46270 */
[-C--:B------:R-:W-:Y:S01]  /*c340*/  @!P5 LEA.HI.X R11, R216, R13.reuse, R165, 0x2, P6 ;  /* 0x0000000dd80bd211 */ /* 0x080fe200030f14a5 */
[----:B------:R2:W-:Y:S01]  /*c350*/  @!P4 ST.E.64 desc[UR38][R8.64], R60 ;  /* 0x0000003c0800c985 */ /* 0x0005e2000c101b26 */
[----:B------:R-:W-:Y:S02]  /*c360*/  ISETP.GE.AND P3, PT, R212, UR7, PT ;  /* 0x00000007d4007c0c */ /* 0x000fe4000bf66270 */
[----:B------:R-:W-:Y:S01]  /*c370*/  ISETP.GE.AND P4, PT, R211, UR7, PT ;  /* 0x00000007d3007c0c */ /* 0x000fe2000bf86270 */
[----:B------:R3:W-:Y:S01]  /*c380*/  @!P5 ST.E.64 desc[UR38][R10.64], R64 ;  /* 0x000000400a00d985 */ /* 0x0007e2000c101b26 */
[CC--:B-1----:R-:W-:Y:S02]  /*c390*/  @!P0 LEA R4, P6, R215.reuse, R12.reuse, 0x2 ;  /* 0x0000000cd7048211 */ /* 0x0c2fe400078c10ff */
[----:B--2---:R-:W-:Y:S02]  /*c3a0*/  @!P1 LEA R8, P5, R214, R12, 0x2 ;  /* 0x0000000cd6089211 */ /* 0x004fe400078a10ff */
[----:B------:R-:W-:-:S02]  /*c3b0*/  @!P0 LEA.HI.X R5, R215, R13, R164, 0x2, P6 ;  /* 0x0000000dd7058211 */ /* 0x000fc400030f14a4 */
        /* <DEDUP_REMOVED lines=47> */
[----:B-1----:R-:W-:Y:S01]  /*c6b0*/  @!P1 LEA R8, P5, R202, R12, 0x2 ;  /* 0x0000000cca089211 */ /* 0x002fe200078a10ff */
[----:B------:R1:W-:Y:S01]  /*c6c0*/  @!P2 ST.E.64 desc[UR38][R4.64], R116 ;  /* 0x000000740400a985 */ /* 0x0003e2000c101b26 */
[----:B------:R-:W-:Y:S02]  /*c6d0*/  ISETP.GE.AND P2, PT, R198, UR7, PT ;  /* 0x00000007c6007c0c */ /* 0x000fe4000bf46270 */
[----:B------:R-:W-:-:S02]  /*c6e0*/  @!P1 LEA.HI.X R9, R202, R13, R23, 0x2, P5 ;  /* 0x0000000dca099211 */ /* 0x000fc400028f1417 */
[----:B--2---:R-:W-:-:S03]  /*c6f0*/  @!P0 LEA R10, P6, R201, R12, 0x2 ;  /* 0x0000000cc90a8211 */ /* 0x004fc600078c10ff */
        /* <DEDUP_REMOVED lines=10> */
[----:B------:R-:W-:-:S02]  /*c7a0*/  @!P4 LEA.HI.X R9, R199, R13, R235, 0x2, P6 ;  /* 0x0000000dc709c211 */ /* 0x000fc400030f14eb */
[----:B-1----:R-:W-:-:S03]  /*c7b0*/  @!P1 LEA R10, P6, R197, R12, 0x2 ;  /* 0x0000000cc50a9211 */ /* 0x002fc600078c10ff */
[----:B------:R1:W-:Y:S01]  /*c7c0*/  @!P4 ST.E.64 desc[UR38][R8.64], R132 ;  /* 0x000000840800c985 */ /* 0x0003e2000c101b26 */
[----:B------:R-:W-:Y:S02]  /*c7d0*/  @!P1 LEA.HI.X R11, R197, R13, R233, 0x2, P6 ;  /* 0x0000000dc50b9211 */ /* 0x000fe400030f14e9 */
[----:B--2---:R-:W-:-:S04]  /*c7e0*/  @!P2 LEA R4, P3, R198, R12, 0x2 ;  /* 0x0000000cc604a211 */ /* 0x004fc800078610ff */
[----:B------:R-:W-:Y:S02]  /*c7f0*/  @!P2 LEA.HI.X R5, R198, R13, R234, 0x2, P3 ;  /* 0x0000000dc605a211 */ /* 0x000fe400018f14ea */
[----:B-1----:R-:W-:-:S03]  /*c800*/  @!P0 LEA R8, P4, R196, R12, 0x2 ;  /* 0x0000000cc4088211 */ /* 0x002fc600078810ff */
[----:B------:R3:W-:Y:S01]  /*c810*/  @!P2 ST.E.64 desc[UR38][R4.64], R136 ;  /* 0x000000880400a985 */ /* 0x0007e2000c101b26 */
[C---:B------:R-:W-:Y:S02]  /*c820*/  @!P5 LEA R12, P3, R195.reuse, R12, 0x2 ;  /* 0x0000000cc30cd211 */ /* 0x040fe400078610ff */
[-C--:B------:R-:W-:Y:S01]  /*c830*/  @!P0 LEA.HI.X R9, R196, R13.reuse, R232, 0x2, P4 ;  /* 0x0000000dc4098211 */ /* 0x080fe200020f14e8 */
[----:B------:R3:W-:Y:S01]  /*c840*/  @!P1 ST.E.64 desc[UR38][R10.64], R140 ;  /* 0x0000008c0a009985 */ /* 0x0007e2000c101b26 */
[----:B------:R-:W-:-:S03]  /*c850*/  @!P5 LEA.HI.X R13, R195, R13, R231, 0x2, P3 ;  /* 0x0000000dc30dd211 */ /* 0x000fc600018f14e7 */
[----:B------:R3:W-:Y:S04]  /*c860*/  @!P0 ST.E.64 desc[UR38][R8.64], R144 ;  /* 0x0000009008008985 */ /* 0x0007e8000c101b26 */
[----:B------:R3:W-:Y:S02]  /*c870*/  @!P5 ST.E.64 desc[UR38][R12.64], R148 ;  /* 0x000000940c00d985 */ /* 0x0007e4000c101b26 */
.L_x_1092:
[----:B------:R-:W-:Y:S05]  /*c880*/  BSYNC B1 ;  /* 0x0000000000017941 */ /* 0x000fea0003800000 */
.L_x_1091:
        /* <DEDUP_REMOVED lines=10> */
[----:B0--3--:R-:W-:-:S04]  /*c930*/  @!P4 LEA R4, P3, R17, R22, 0x2 ;  /* 0x000000161104c211 */ /* 0x009fc800078610ff */
[----:B------:R-:W-:Y:S02]  /*c940*/  @!P4 LEA.HI.X R5, R17, R18, R21, 0x2, P3 ;  /* 0x000000121105c211 */ /* 0x000fe400018f1415 */
[----:B------:R-:W-:Y:S02]  /*c950*/  ISETP.GE.AND P3, PT, R223, UR6, PT ;  /* 0x00000006df007c0c */ /* 0x000fe4000bf66270 */
[C---:B------:R-:W-:Y:S01]  /*c960*/  @!P1 LEA R8, P5, R225.reuse, R22, 0x2 ;  /* 0x00000016e1089211 */ /* 0x040fe200078a10ff */
        /* <DEDUP_REMOVED lines=8> */
[----:B------:R-:W-:Y:S02]  /*c9f0*/  @!P0 LEA.HI.X R11, R224, R18, R14, 0x2, P6 ;  /* 0x00000012e00b8211 */ /* 0x000fe400030f140e */
[CC--:B------:R-:W-:Y:S01]  /*ca00*/  @!P4 LEA R14, P2, R222.reuse, R22.reuse, 0x2 ;  /* 0x00000016de0ec211 */ /* 0x0c0fe200078410ff */
[----:B------:R3:W-:Y:S01]  /*ca10*/  @!P1 ST.E.64 desc[UR38][R8.64], R34 ;  /* 0x0000002208009985 */ /* 0x0007e2000c101b26 */
[----:B-1----:R-:W-:Y:S02]  /*ca20*/  @!P3 LEA R12, P1, R223, R22, 0x2 ;  /* 0x00000016df0cb211 */ /* 0x002fe400078210ff */
[-C--:B------:R-:W-:Y:S01]  /*ca30*/  @!P4 LEA.HI.X R15, R222, R18.reuse, R170, 0x2, P2 ;  /* 0x00000012de0fc211 */ /* 0x080fe200010f14aa */
[----:B------:R1:W-:Y:S01]  /*ca40*/  @!P0 ST.E.64 desc[UR38][R10.64], R38 ;  /* 0x000000260a008985 */ /* 0x0003e2000c101b26 */
[----:B------:R-:W-:Y:S02]  /*ca50*/  ISETP.GE.AND P0, PT, R219, UR6, PT ;  /* 0x00000006db007c0c */ /* 0x000fe4000bf06270 */
[----:B--2---:R-:W-:-:S02]  /*ca60*/  @!P3 LEA.HI.X R13, R223, R18, R171, 0x2, P1 ;  /* 0x00000012df0db211 */ /* 0x004fc400008f14ab */
[----:B------:R-:W-:Y:S02]  /*ca70*/  ISETP.GE.AND P1, PT, R218, UR6, PT ;  /* 0x00000006da007c0c */ /* 0x000fe4000bf26270 */
[----:B------:R-:W-:Y:S01]  /*ca80*/  ISETP.GE.AND P2, PT, R217, UR6, PT ;  /* 0x00000006d9007c0c */ /* 0x000fe2000bf46270 */
[----:B------:R2:W-:Y:S01]  /*ca90*/  @!P3 ST.E.64 desc[UR38][R12.64], R42 ;  /* 0x0000002a0c00b985 */ /* 0x0005e2000c101b26 */
[C---:B------:R-:W-:Y:S02]  /*caa0*/  @!P5 LEA R20, P6, R221.reuse, R22, 0x2 ;  /* 0x00000016dd14d211 */ /* 0x040fe400078c10ff */
[----:B------:R-:W-:Y:S01]  /*cab0*/  ISETP.GE.AND P3, PT, R216, UR6, PT ;  /* 0x00000006d8007c0c */ /* 0x000fe2000bf66270 */
[----:B------:R4:W-:Y:S01]  /*cac0*/  @!P4 ST.E.64 desc[UR38][R14.64], R46 ;  /* 0x0000002e0e00c985 */ /* 0x0009e2000c101b26 */
[----:B------:R-:W-:Y:S02]  /*cad0*/  @!P5 LEA.HI.X R21, R221, R18, R169, 0x2, P6 ;  /* 0x00000012dd15d211 */ /* 0x000fe400030f14a9 */
[----:B0-----:R-:W-:-:S02]  /*cae0*/  @!P0 LEA R4, P6, R219, R22, 0x2 ;  /* 0x00000016db048211 */ /* 0x001fc400078c10ff */
[----:B------:R-:W-:Y:S01]  /*caf0*/  ISETP.GE.AND P4, PT, R215, UR6, PT ;  /* 0x00000006d7007c0c */ /* 0x000fe2000bf86270 */
[----:B------:R0:W-:Y:S01]  /*cb00*/  @!P5 ST.E.64 desc[UR38][R20.64], R50 ;  /* 0x000000321400d985 */ /* 0x0001e2000c101b26 */
[C---:B---3--:R-:W-:Y:S02]  /*cb10*/  @!P1 LEA R8, P5, R218.reuse, R22, 0x2 ;  /* 0x00000016da089211 */ /* 0x048fe400078a10ff */
[----:B------:R-:W-:Y:S02]  /*cb20*/  @!P0 LEA.HI.X R5, R219, R18, R168, 0x2, P6 ;  /* 0x00000012db058211 */ /* 0x000fe400030f14a8 */
[----:B-1----:R-:W-:Y:S02]  /*cb30*/  @!P2 LEA R10, P6, R217, R22, 0x2 ;  /* 0x00000016d90aa211 */ /* 0x002fe400078c10ff */
[----:B------:R-:W-:Y:S01]  /*cb40*/  @!P1 LEA.HI.X R9, R218, R18, R167, 0x2, P5 ;  /* 0x00000012da099211 */ /* 0x000fe200028f14a7 */
[----:B------:R1:W-:Y:S01]  /*cb50*/  @!P0 ST.E.64 desc[UR38][R4.64], R54 ;  /* 0x0000003604008985 */ /* 0x0003e2000c101b26 */
[----:B------:R-:W-:-:S02]  /*cb60*/  ISETP.GE.AND P5, PT, R214, UR6, PT ;  /* 0x00000006d6007c0c */ /* 0x000fc4000bfa6270 */
[----:B------:R-:W-:Y:S01]  /*cb70*/  @!P2 LEA.HI.X R11, R217, R18, R166, 0x2, P6 ;  /* 0x00000012d90ba211 */ /* 0x000fe200030f14a6 */
[----:B------:R3:W-:Y:S01]  /*cb80*/  @!P1 ST.E.64 desc[UR38][R8.64], R58 ;  /* 0x0000003a08009985 */ /* 0x0007e2000c101b26 */
[----:B------:R-:W-:Y:S02]  /*cb90*/  ISETP.GE.AND P0, PT, R213, UR6, PT ;  /* 0x00000006d5007c0c */ /* 0x000fe4000bf06270 */
[-C--:B--2---:R-:W-:Y:S01]  /*cba0*/  @!P3 LEA R12, P6, R216, R22.reuse, 0x2 ;  /* 0x00000016d80cb211 */ /* 0x084fe200078c10ff */
[----:B------:R2:W-:Y:S01]  /*cbb0*/  @!P2 ST.E.64 desc[UR38][R10.64], R62 ;  /* 0x0000003e0a00a985 */ /* 0x0005e2000c101b26 */
[----:B----4-:R-:W-:Y:S02]  /*cbc0*/  @!P4 LEA R14, P2, R215, R22, 0x2 ;  /* 0x00000016d70ec211 */ /* 0x010fe400078410ff */
[----:B------:R-:W-:Y:S02]  /*cbd0*/  ISETP.GE.AND P1, PT, R212, UR6, PT ;  /* 0x00000006d4007c0c */ /* 0x000fe4000bf26270 */
[----:B------:R-:W-:-:S02]  /*cbe0*/  @!P3 LEA.HI.X R13, R216, R18, R165, 0x2, P6 ;  /* 0x00000012d80db211 */ /* 0x000fc400030f14a5 */
[----:B------:R-:W-:Y:S02]  /*cbf0*/  @!P4 LEA.HI.X R15, R215, R18, R164, 0x2, P2 ;  /* 0x00000012d70fc211 */ /* 0x000fe400010f14a4 */
[----:B------:R-:W-:Y:S01]  /*cc00*/  ISETP.GE.AND P2, PT, R211, UR6, PT ;  /* 0x00000006d3007c0c */ /* 0x000fe2000bf46270 */
[----:B------:R-:W-:Y:S01]  /*cc10*/  @!P3 ST.E.64 desc[UR38][R12.64], R66 ;  /* 0x000000420c00b985 */ /* 0x000fe2000c101b26 */
[----:B0-----:R-:W-:-:S03]  /*cc20*/  @!P5 LEA R20, P6, R214, R22, 0x2 ;  /* 0x00000016d614d211 */ /* 0x001fc600078c10ff */
[----:B------:R0:W-:Y:S01]  /*cc30*/  @!P4 ST.E.64 desc[UR38][R14.64], R70 ;  /* 0x000000460e00c985 */ /* 0x0001e2000c101b26 */
[----:B------:R-:W-:Y:S02]  /*cc40*/  @!P5 LEA.HI.X R21, R214, R18, R163, 0x2, P6 ;  /* 0x00000012d615d211 */ /* 0x000fe400030f14a3 */
[CC--:B-1----:R-:W-:Y:S02]  /*cc50*/  @!P0 LEA R4, P4, R213.reuse, R22.reuse, 0x2 ;  /* 0x00000016d5048211 */ /* 0x0c2fe400078810ff */
        /* <DEDUP_REMOVED lines=12> */
[----:B0-----:R-:W-:Y:S01]  /*cd20*/  @!P4 LEA R14, P0, R209, R22, 0x2 ;  /* 0x00000016d10ec211 */ /* 0x001fe200078010ff */
[----:B------:R0:W-:Y:S01]  /*cd30*/  @!P2 ST.E.64 desc[UR38][R10.64], R86 ;  /* 0x000000560a00a985 */ /* 0x0001e2000c101b26 */
[----:B------:R-:W-:-:S02]  /*cd40*/  ISETP.GE.AND P2, PT, R207, UR6, PT ;  /* 0x00000006cf007c0c */ /* 0x000fc4000bf46270 */
[C---:B------:R-:W-:Y:S02]  /*cd50*/  @!P5 LEA R12, P6, R210.reuse, R22, 0x2 ;  /* 0x00000016d20cd211 */ /* 0x040fe400078c10ff */
[-C--:B------:R-:W-:Y:S02]  /*cd60*/  @!P4 LEA.HI.X R15, R209, R18.reuse, R158, 0x2, P0 ;  /* 0x00000012d10fc211 */ /* 0x080fe400000f149e */
[----:B------:R-:W-:Y:S02]  /*cd70*/  @!P5 LEA.HI.X R13, R210, R18, R159, 0x2, P6 ;  /* 0x00000012d20dd211 */ /* 0x000fe400030f149f */
[----:B------:R-:W-:Y:S02]  /*cd80*/  ISETP.GE.AND P0, PT, R205, UR6, PT ;  /* 0x00000006cd007c0c */ /* 0x000fe4000bf06270 */
[----:B-1----:R-:W-:Y:S01]  /*cd90*/  @!P3 LEA R20, P6, R208, R22, 0x2 ;  /* 0x00000016d014b211 */ /* 0x002fe200078c10ff */
        /* <DEDUP_REMOVED lines=9> */
[----:B0-----:R-:W-:-:S02]  /*ce30*/  @!P0 LEA R10, P6, R205, R22, 0x2 ;  /* 0x00000016cd0a8211 */ /* 0x001fc400078c10ff */
[-C--:B------:R-:W-:Y:S01]  /*ce40*/  @!P1 LEA.HI.X R9, R206, R18.reuse, R155, 0x2, P3 ;  /* 0x00000012ce099211 */ /* 0x080fe200018f149b */
[----:B------:R0:W-:Y:S01]  /*ce50*/  @!P2 ST.E.64 desc[UR38][R4.64], R102 ;  /* 0x000000660400a985 */ /* 0x0001e2000c101b26 */
[----:B------:R-:W-:Y:S02]  /*ce60*/  ISETP.GE.AND P3, PT, R202, UR6, PT ;  /* 0x00000006ca007c0c */ /* 0x000fe4000bf66270 */
[----:B------:R-:W-:Y:S01]  /*ce70*/  @!P0 LEA.HI.X R11, R205, R18, R154, 0x2, P6 ;  /* 0x00000012cd0b8211 */ /* 0x000fe200030f149a */
[----:B------:R2:W-:Y:S01]  /*ce80*/  @!P1 ST.E.64 desc[UR38][R8.64], R106 ;  /* 0x0000006a08009985 */ /* 0x0005e2000c101b26 */
[-C--:B-1----:R-:W-:Y:S02]  /*ce90*/  @!P5 LEA R12, P1, R204, R22.reuse, 0x2 ;  /* 0x00000016cc0cd211 */ /* 0x082fe400078210ff */
        /* <DEDUP_REMOVED lines=12> */
[C---:B0-----:R-:W-:Y:S01]  /*cf60*/  @!P0 LEA R4, P5, R201.reuse, R22, 0x2 ;  /* 0x00000016c9048211 */ /* 0x041fe200078a10ff */
[----:B------:R0:W-:Y:S01]  /*cf70*/  @!P3 ST.E.64 desc[UR38][R20.64], R122 ;  /* 0x0000007a1400b985 */ /* 0x0001e2000c101b26 */
[----:B------:R-:W-:Y:S02]  /*cf80*/  ISETP.GE.AND P3, PT, R198, UR6, PT ;  /* 0x00000006c6007c0c */ /* 0x000fe4000bf66270 */
[----:B------:R-:W-:Y:S02]  /*cf90*/  @!P0 LEA.HI.X R5, R201, R18, R237, 0x2, P5 ;  /* 0x00000012c9058211 */ /* 0x000fe400028f14ed */
[----:B------:R-:W-:Y:S02]  /*cfa0*/  ISETP.GE.AND P5, PT, R196, UR6, PT ;  /* 0x00000006c4007c0c */ /* 0x000fe4000bfa6270 */
[-C--:B--2---:R-:W-:Y:S01]  /*cfb0*/  @!P1 LEA R8, P6, R200, R22.reuse, 0x2 ;  /* 0x00000016c8089211 */ /* 0x084fe200078c10ff */
[----:B------:R2:W-:Y:S02]  /*cfc0*/  @!P0 ST.E.64 desc[UR38][R4.64], R126 ;  /* 0x0000007e04008985 */ /* 0x0005e4000c101b26 */
[----:B-1----:R-:W-:-:S02]  /*cfd0*/  @!P4 LEA R10, P0, R199, R22, 0x2 ;  /* 0x00000016c70ac211 */ /* 0x002fc400078010ff */
[----:B------:R-:W-:Y:S02]  /*cfe0*/  @!P1 LEA.HI.X R9, R200, R18, R236, 0x2, P6 ;  /* 0x00000012c8099211 */ /* 0x000fe400030f14ec */
[----:B---3--:R-:W-:Y:S02]  /*cff0*/  @!P3 LEA R12, P6, R198, R22, 0x2 ;  /* 0x00000016c60cb211 */ /* 0x008fe400078c10ff */
[----:B------:R-:W-:Y:S01]  /*d000*/  @!P4 LEA.HI.X R11, R199, R18, R235, 0x2, P0 ;  /* 0x00000012c70bc211 */ /* 0x000fe200000f14eb */
[----:B------:R2:W-:Y:S01]  /*d010*/  @!P1 ST.E.64 desc[UR38][R8.64], R130 ;  /* 0x0000008208009985 */ /* 0x0005e2000c101b26 */
[-C--:B----4-:R-:W-:Y:S02]  /*d020*/  @!P2 LEA R14, P1, R197, R22.reuse, 0x2 ;  /* 0x00000016c50ea211 */ /* 0x090fe400078210ff */
[----:B0-----:R-:W-:Y:S01]  /*d030*/  @!P5 LEA R20, P0, R196, R22, 0x2 ;  /* 0x00000016c414d211 */ /* 0x001fe200078010ff */
        /* <DEDUP_REMOVED lines=13> */
.L_x_1084:
[----:B------:R-:W0:Y:S01]  /*d110*/  LDC.64 R8, c[0x0][0xd00] ;  /* 0x00034000ff087b82 */ /* 0x000e220000000a00 */
[----:B------:R-:W-:Y:S01]  /*d120*/  ULDC.64 UR6, c[0x0][0xd08] ;  /* 0x0003420000067ab9 */ /* 0x000fe20000000a00 */
[----:B------:R-:W-:Y:S01]  /*d130*/  IMAD.MOV.U32 R3, RZ, RZ, RZ ;  /* 0x000000ffff037224 */ /* 0x000fe200078e00ff */
[----:B------:R-:W-:-:S04]  /*d140*/  ISETP.NE.U32.AND P0, PT, RZ, UR6, PT ;  /* 0x00000006ff007c0c */ /* 0x000fc8000bf05070 */
[----:B------:R-:W-:Y:S01]  /*d150*/  ISETP.NE.AND.EX P1, PT, RZ, UR7, PT, P0 ;  /* 0x00000007ff007c0c */ /* 0x000fe2000bf25300 */
[----:B------:R-:W1:Y:S01]  /*d160*/  LDC.64 R4, c[0x0][0xd00] ;  /* 0x00034000ff047b82 */ /* 0x000e620000000a00 */
[----:B0-----:R-:W-:-:S04]  /*d170*/  ISETP.NE.U32.AND P0, PT, R8, RZ, PT ;  /* 0x000000ff0800720c */ /* 0x001fc80003f05070 */
[----:B------:R-:W-:-:S07]  /*d180*/  ISETP.NE.AND.EX P0, PT, R9, RZ, PT, P0 ;  /* 0x000000ff0900720c */ /* 0x000fce0003f05300 */
[----:B------:R-:W0:Y:S01]  /*d190*/  @P1 LDC.64 R8, c[0x0][0xd08] ;  /* 0x00034200ff081b82 */ /* 0x000e220000000a00 */
[----:B------:R-:W-:Y:S01]  /*d1a0*/  ULDC UR6, c[0x0][0xb88] ;  /* 0x0002e20000067ab9 */ /* 0x000fe20000000800 */
[----:B-1----:R-:W-:-:S04]  /*d1b0*/  IMAD.WIDE R10, R187, 0x4, R4 ;  /* 0x00000004bb0a7825 */ /* 0x002fc800078e0204 */
[----:B------:R-:W-:Y:S01]  /*d1c0*/  IMAD.U32 R0, RZ, RZ, UR6 ;  /* 0x00000006ff007e24 */ /* 0x000fe2000f8e00ff */
[----:B------:R1:W5:Y:S01]  /*d1d0*/  @P0 LDG.E R3, desc[UR38][R10.64] ;  /* 0x000000260a030981 */ /* 0x000362000c1e1900 */
[----:B0-----:R-:W-:-:S05]  /*d1e0*/  @P1 IMAD.WIDE R4, R187, 0x4, R8 ;  /* 0x00000004bb041825 */ /* 0x001fca00078e0208 */
[----:B------:R1:W5:Y:S01]  /*d1f0*/  @P1 LDG.E R0, desc[UR38][R4.64] ;  /* 0x0000002604001981 */ /* 0x000362000c1e1900 */
[----:B------:R-:W-:Y:S01]  /*d200*/  ISETP.NE.AND P2, PT, R22, RZ, PT ;  /* 0x000000ff1600720c */ /* 0x000fe20003f45270 */
[----:B------:R-:W0:-:S12]  /*d210*/  S2R R7, SR_TID.X ;  /* 0x0000000000077919 */ /* 0x000e180000002100 */
[----:B------:R-:W2:Y:S01]  /*d220*/  @!P2 LDC R22, c[0x0][0xbd4] ;  /* 0x0002f500ff16ab82 */ /* 0x000ea20000000800 */
[----:B0-----:R-:W-:Y:S01]  /*d230*/  VIADD R28, R7, 0xffffff80 ;  /* 0xffffff80071c7836 */ /* 0x001fe20000000000 */
[----:B--2---:R-:W-:-:S04]  /*d240*/  ISETP.GT.AND P2, PT, R22, 0x1, PT ;  /* 0x000000011600780c */ /* 0x004fc80003f44270 */
[----:B------:R-:W-:Y:S01]  /*d250*/  ISETP.GT.AND P3, PT, R28, 0x3f, PT ;  /* 0x0000003f1c00780c */ /* 0x000fe20003f64270 */
[----:B-1----:R-:W-:-:S12]  /*d260*/  @P1 BRA `(.L_x_1093) ;  /* 0x0000000000101947 */ /* 0x002fd80003800000 */
[----:B------:R-:W-:Y:S05]  /*d270*/  @!P0 BRA `(.L_x_1093) ;  /* 0x00000000000c8947 */ /* 0x000fea0003800000 */
[----:B------:R-:W2:Y:S04]  /*d280*/  LDG.E R5, desc[UR38][R10.64] ;  /* 0x000000260a057981 */ /* 0x000ea8000c1e1900 */
[----:B-----5:R-:W2:Y:S02]  /*d290*/  LDG.E R0, desc[UR38][R10.64+0x4] ;  /* 0x000004260a007981 */ /* 0x020ea4000c1e1900 */
[----:B--2---:R-:W-:-:S07]  /*d2a0*/  IMAD.IADD R0, R0, 0x1, -R5 ;  /* 0x0000000100007824 */ /* 0x004fce00078e0a05 */
.L_x_1093:
[----:B------:R-:W-:Y:S01]  /*d2b0*/  BSSY B1, `(.L_x_1094) ;  /* 0x0000038000017945 */ /* 0x000fe20003800000 */
[----:B------:R-:W-:Y:S02]  /*d2c0*/  SEL R187, R187, RZ, !P0 ;  /* 0x000000ffbbbb7207 */ /* 0x000fe40004000000 */
[----:B------:R-:W-:Y:S02]  /*d2d0*/  SEL R220, R220, RZ, !P0 ;  /* 0x000000ffdcdc7207 */ /* 0x000fe40004000000 */
[----:B-----5:R-:W-:Y:S01]  /*d2e0*/  SHF.R.S32.HI R24, RZ, 0x1f, R3 ;  /* 0x0000001fff187819 */ /* 0x020fe20000011403 */
[----:B------:R-:W-:Y:S06]  /*d2f0*/  @P3 BRA `(.L_x_1095) ;  /* 0x0000000000cc3947 */ /* 0x000fec0003800000 */
[----:B------:R-:W0:Y:S01]  /*d300*/  S2R R4, SR_TID.X ;  /* 0x0000000000047919 */ /* 0x000e220000002100 */
[----:B------:R-:W1:Y:S01]  /*d310*/  LDC R27, c[0x0][0xce8] ;  /* 0x00033a00ff1b7b82 */ /* 0x000e620000000800 */
[----:B------:R-:W-:-:S04]  /*d320*/  IMAD.U32 R5, RZ, RZ, UR42 ;  /* 0x0000002aff057e24 */ /* 0x000fc8000f8e00ff */
[----:B0-----:R-:W-:Y:S02]  /*d330*/  IMAD R4, R5, 0x40, R4 ;  /* 0x0000004005047824 */ /* 0x001fe400078e0204 */
[----:B-1----:R-:W-:Y:S02]  /*d340*/  IMAD R5, R0, R27, RZ ;  /* 0x0000001b00057224 */ /* 0x002fe400078e02ff */
[----:B------:R-:W-:-:S05]  /*d350*/  VIADD R26, R4, 0xffffff80 ;  /* 0xffffff80041a7836 */ /* 0x000fca0000000000 */
[----:B------:R-:W-:-:S13]  /*d360*/  ISETP.GE.AND P0, PT, R26, R5, PT ;  /* 0x000000051a00720c */ /* 0x000fda0003f06270 */
[----:B------:R-:W-:Y:S05]  /*d370*/  @P0 BRA `(.L_x_1095) ;  /* 0x0000000000ac0947 */ /* 0x000fea0003800000 */
[----:B------:R-:W-:Y:S01]  /*d380*/  ISETP.NE.AND P1, PT, R27, 0x1, PT ;  /* 0x000000011b00780c */ /* 0x000fe20003f25270 */
[----:B------:R-:W-:Y:S01]  /*d390*/  IMAD.MOV.U32 R18, RZ, RZ, 0xab8 ;  /* 0x00000ab8ff127424 */ /* 0x000fe200078e00ff */
[----:B------:R-:W-:Y:S01]  /*d3a0*/  ISETP.GT.AND P0, PT, R22, 0x1, PT ;  /* 0x000000011600780c */ /* 0x000fe20003f04270 */
[----:B------:R-:W0:Y:S01]  /*d3b0*/  LDC.64 R4, c[0x0][0xca8] ;  /* 0x00032a00ff047b82 */ /* 0x000e220000000a00 */
[----:B------:R-:W-:Y:S02]  /*d3c0*/  IMAD.MOV.U32 R23, RZ, RZ, R26 ;  /* 0x000000ffff177224 */ /* 0x000fe400078e001a */
[----:B------:R-:W-:-:S05]  /*d3d0*/  SEL R18, R18, 0xa78, P0 ;  /* 0x00000a7812127807 */ /* 0x000fca0000000000 */
[----:B------:R-:W1:Y:S08]  /*d3e0*/  LDC.64 R12, c[0x0][R18+0x220] ;  /* 0x00008800120c7b82 */ /* 0x000e700000000a00 */
[----:B------:R-:W2:Y:S08]  /*d3f0*/  @P1 LDC R7, c[0x0][0xcec] ;  /* 0x00033b00ff071b82 */ /* 0x000eb00000000800 */
[----:B------:R-:W3:Y:S08]  /*d400*/  LDC.64 R10, c[0x0][R18+0x218] ;  /* 0x00008600120a7b82 */ /* 0x000ef00000000a00 */
[----:B------:R-:W4:Y:S01]  /*d410*/  @P1 LDC R22, c[0x0][0xcf0] ;  /* 0x00033c00ff161b82 */ /* 0x000f220000000800 */
[----:B-1----:R-:W-:-:S02]  /*d420*/  IMAD R13, R13, R187, RZ ;  /* 0x000000bb0d0d7224 */ /* 0x002fc400078e02ff */
[----:B------:R-:W-:-:S04]  /*d430*/  IMAD.WIDE.U32 R20, R12, R187, RZ ;  /* 0x000000bb0c147225 */ /* 0x000fc800078e00ff */
[----:B------:R-:W-:Y:S01]  /*d440*/  IMAD R13, R12, R220, R13 ;  /* 0x000000dc0c0d7224 */ /* 0x000fe200078e020d */
[----:B------:R1:W5:Y:S01]  /*d450*/  LDC.64 R14, c[0x0][R18+0x228] ;  /* 0x00008a00120e7b82 */ /* 0x0003620000000a00 */
[----:B--2---:R-:W-:-:S07]  /*d460*/  @P1 IMAD.HI.U32 R7, R26, R7, RZ ;  /* 0x000000071a071227 */ /* 0x004fce00078e00ff */
[----:B------:R1:W2:Y:S01]  /*d470*/  LDC.64 R8, c[0x0][R18+0x210] ;  /* 0x0000840012087b82 */ /* 0x0002a20000000a00 */
[-C--:B---3--:R-:W-:Y:S02]  /*d480*/  IMAD R25, R11, R188.reuse, RZ ;  /* 0x000000bc0b197224 */ /* 0x088fe400078e02ff */
[----:B------:R-:W-:-:S04]  /*d490*/  IMAD.WIDE.U32 R10, R10, R188, RZ ;  /* 0x000000bc0a0a7225 */ /* 0x000fc800078e00ff */
[----:B------:R-:W-:Y:S01]  /*d4a0*/  IMAD.IADD R25, R11, 0x1, R25 ;  /* 0x000000010b197824 */ /* 0x000fe200078e0219 */
[----:B----4-:R-:W-:Y:S01]  /*d4b0*/  @P1 SHF.R.U32.HI R23, RZ, R22, R7 ;  /* 0x00000016ff171219 */ /* 0x010fe20000011607 */
[----:B0-----:R-:W0:Y:S01]  /*d4c0*/  @!P0 LDC R4, c[0x0][0xc50] ;  /* 0x00031400ff048b82 */ /* 0x001e220000000800 */
[----:B------:R-:W-:Y:S02]  /*d4d0*/  SEL R7, R194, RZ, P0 ;  /* 0x000000ffc2077207 */ /* 0x000fe40000000000 */
[----:B------:R-:W-:Y:S01]  /*d4e0*/  IADD3 R12, P1, P3, R20, R10, R3 ;  /* 0x0000000a140c7210 */ /* 0x000fe20007b3e003 */
[----:B------:R-:W-:Y:S02]  /*d4f0*/  IMAD.IADD R20, R21, 0x1, R13 ;  /* 0x0000000115147824 */ /* 0x000fe400078e020d */
[----:B-1----:R-:W-:Y:S02]  /*d500*/  IMAD.MOV R18, RZ, RZ, -R23 ;  /* 0x000000ffff127224 */ /* 0x002fe400078e0a17 */
[----:B-----5:R-:W-:Y:S01]  /*d510*/  IMAD.WIDE.U32 R10, R14, R7, RZ ;  /* 0x000000070e0a7225 */ /* 0x020fe200078e00ff */
[----:B------:R-:W1:Y:S01]  /*d520*/  @!P0 LDC R5, c[0x0][0xc54] ;  /* 0x00031500ff058b82 */ /* 0x000e620000000800 */
[----:B------:R-:W-:-:S02]  /*d530*/  IADD3.X R14, R20, R25, R24, P1, P3 ;  /* 0x00000019140e7210 */ /* 0x000fc40000fe6418 */
[----:B------:R-:W-:Y:S01]  /*d540*/  IMAD R13, R15, R7, RZ ;  /* 0x000000070f0d7224 */ /* 0x000fe200078e02ff */
[----:B------:R-:W-:Y:S01]  /*d550*/  IADD3 R10, P0, P1, R23, R12, R10 ;  /* 0x0000000c170a7210 */ /* 0x000fe2000791e00a */
[----:B------:R-:W-:Y:S01]  /*d560*/  IMAD R7, R27, R18, R26 ;  /* 0x000000121b077224 */ /* 0x000fe200078e021a */
[----:B------:R-:W-:Y:S01]  /*d570*/  SHF.R.S32.HI R23, RZ, 0x1f, R23 ;  /* 0x0000001fff177819 */ /* 0x000fe20000011417 */
[----:B------:R-:W-:Y:S02]  /*d580*/  IMAD.IADD R13, R11, 0x1, R13 ;  /* 0x000000010b0d7824 */ /* 0x000fe400078e020d */
[----:B--2---:R-:W-:-:S03]  /*d590*/  IMAD R9, R9, R7, RZ ;  /* 0x0000000709097224 */ /* 0x004fc600078e02ff */
[----:B------:R-:W-:Y:S02]  /*d5a0*/  IADD3.X R11, R23, R14, R13, P0, P1 ;  /* 0x0000000e170b7210 */ /* 0x000fe400007e240d */
[----:B------:R-:W-:-:S05]  /*d5b0*/  SHF.R.S32.HI R13, RZ, 0x1f, R7 ;  /* 0x0000001fff0d7819 */ /* 0x000fca0000011407 */
[C---:B------:R-:W-:Y:S02]  /*d5c0*/  IMAD R13, R8.reuse, R13, R9 ;  /* 0x0000000d080d7224 */ /* 0x040fe400078e0209 */
[----:B------:R-:W-:-:S04]  /*d5d0*/  IMAD.WIDE.U32 R8, R8, R7, R10 ;  /* 0x0000000708087225 */ /* 0x000fc800078e000a */
[----:B------:R-:W-:Y:S01]  /*d5e0*/  IMAD.IADD R7, R9, 0x1, R13 ;  /* 0x0000000109077824 */ /* 0x000fe200078e020d */
[----:B0-----:R-:W-:-:S04]  /*d5f0*/  LEA R4, P0, R8, R4, 0x2 ;  /* 0x0000000408047211 */ /* 0x001fc800078010ff */
[----:B-1----:R-:W-:Y:S01]  /*d600*/  LEA.HI.X R5, R8, R5, R7, 0x2, P0 ;  /* 0x0000000508057211 */ /* 0x002fe200000f1407 */
[----:B------:R-:W-:-:S05]  /*d610*/  IMAD.MOV.U32 R7, RZ, RZ, -0x800000 ;  /* 0xff800000ff077424 */ /* 0x000fca00078e00ff */
[----:B------:R0:W-:Y:S03]  /*d620*/  STG.E desc[UR38][R4.64], R7 ;  /* 0x0000000704007986 */ /* 0x0001e6000c101926 */
.L_x_1095:
[----:B------:R-:W-:Y:S05]  /*d630*/  BSYNC B1 ;  /* 0x0000000000017941 */ /* 0x000fea0003800000 */
.L_x_1094:
[----:B------:R-:W-:Y:S05]  /*d640*/  @P2 BRA `(.L_x_1090) ;  /* 0x0000000800742947 */ /* 0x000fea0003800000 */
[----:B------:R-:W1:Y:S01]  /*d650*/  LDC R11, c[0x0][0xce8] ;  /* 0x00033a00ff0b7b82 */ /* 0x000e620000000800 */
[----:B------:R-:W-:Y:S01]  /*d660*/  ULDC.64 UR6, c[0x0][0xba0] ;  /* 0x0002e80000067ab9 */ /* 0x000fe20000000a00 */
[----:B0-----:R-:W-:Y:S01]  /*d670*/  SHF.R.S32.HI R7, RZ, 0x1f, R28 ;  /* 0x0000001fff077819 */ /* 0x001fe2000001141c */
[----:B------:R-:W-:Y:S01]  /*d680*/  IMAD R8, R24, UR6, RZ ;  /* 0x0000000618087c24 */ /* 0x000fe2000f8e02ff */
[----:B------:R-:W-:Y:S01]  /*d690*/  ULDC UR8, c[0x0][0xbc8] ;  /* 0x0002f20000087ab9 */ /* 0x000fe20000000800 */
[----:B------:R-:W-:Y:S01]  /*d6a0*/  IMAD.WIDE.U32 R4, R3, UR6, RZ ;  /* 0x0000000603047c25 */ /* 0x000fe2000f8e00ff */
[----:B------:R-:W-:Y:S01]  /*d6b0*/  ISETP.GE.AND P2, PT, R193, UR8, PT ;  /* 0x00000008c1007c0c */ /* 0x000fe2000bf46270 */
[----:B------:R-:W-:Y:S01]  /*d6c0*/  BSSY B1, `(.L_x_1096) ;  /* 0x0000071000017945 */ /* 0x000fe20003800000 */
[----:B------:R-:W-:Y:S01]  /*d6d0*/  ISETP.GE.AND P1, PT, R192, UR8, PT ;  /* 0x00000008c0007c0c */ /* 0x000fe2000bf26270 */
[----:B------:R-:W-:Y:S01]  /*d6e0*/  IMAD R3, R3, UR7, R8 ;  /* 0x0000000703037c24 */ /* 0x000fe2000f8e0208 */
[----:B------:R-:W-:Y:S01]  /*d6f0*/  LEA.HI R8, R7, R28, RZ, 0x3 ;  /* 0x0000001c07087211 */ /* 0x000fe200078f18ff */
[----:B------:R-:W-:Y:S01]  /*d700*/  ULDC.64 UR6, c[0x0][0xbe8] ;  /* 0x0002fa0000067ab9 */ /* 0x000fe20000000a00 */
[----:B------:R-:W-:Y:S01]  /*d710*/  IMAD.U32 R10, RZ, RZ, UR42 ;  /* 0x0000002aff0a7e24 */ /* 0x000fe2000f8e00ff */
[----:B------:R-:W-:Y:S01]  /*d720*/  SEL R13, RZ, 0xffffffff, P2 ;  /* 0xffffffffff0d7807 */ /* 0x000fe20001000000 */
[----:B------:R-:W-:Y:S01]  /*d730*/  IMAD.IADD R5, R5, 0x1, R3 ;  /* 0x0000000105057824 */ /* 0x000fe200078e0203 */
[----:B------:R-:W-:-:S02]  /*d740*/  LOP3.LUT R3, R8, 0xfffffff8, RZ, 0xc0, !PT ;  /* 0xfffffff808037812 */ /* 0x000fc400078ec0ff */
[----:B------:R-:W-:Y:S01]  /*d750*/  SHF.R.S32.HI R24, RZ, 0x3, R8 ;  /* 0x00000003ff187819 */ /* 0x000fe20000011408 */
[----:B------:R-:W-:Y:S01]  /*d760*/  IMAD.WIDE.U32 R4, R188, UR6, R4 ;  /* 0x00000006bc047c25 */ /* 0x000fe2000f8e0004 */
[----:B------:R-:W-:Y:S02]  /*d770*/  ISETP.GE.AND P3, PT, R2, UR8, PT ;  /* 0x0000000802007c0c */ /* 0x000fe4000bf66270 */
[----:B------:R-:W-:Y:S01]  /*d780*/  SHF.R.S32.HI R25, RZ, 0x1f, R228 ;  /* 0x0000001fff197819 */ /* 0x000fe200000114e4 */
[----:B------:R-:W-:Y:S01]  /*d790*/  IMAD.IADD R3, R28, 0x1, -R3 ;  /* 0x000000011c037824 */ /* 0x000fe200078e0a03 */
[----:B------:R-:W-:Y:S01]  /*d7a0*/  SEL R12, RZ, 0x1, P3 ;  /* 0x00000001ff0c7807 */ /* 0x000fe20001800000 */
[----:B------:R-:W-:Y:S01]  /*d7b0*/  IMAD R5, R188, UR7, R5 ;  /* 0x00000007bc057c24 */ /* 0x000fe2000f8e0205 */
[----:B-1----:R-:W-:Y:S01]  /*d7c0*/  ISETP.NE.AND P0, PT, R11, 0x1, PT ;  /* 0x000000010b00780c */ /* 0x002fe20003f05270 */
[----:B------:R-:W-:Y:S01]  /*d7d0*/  IMAD R3, R3, 0x20, R24 ;  /* 0x0000002003037824 */ /* 0x000fe200078e0218 */
[----:B------:R-:W-:Y:S01]  /*d7e0*/  ULDC.64 UR6, c[0x0][0xbf0] ;  /* 0x0002fc0000067ab9 */ /* 0x000fe20000000a00 */
[----:B------:R-:W-:Y:S01]  /*d7f0*/  IMAD.SHL.U32 R15, R13, 0x2, RZ ;  /* 0x000000020d0f7824 */ /* 0x000fe200078e00ff */
[----:B------:R-:W-:Y:S01]  /*d800*/  SEL R13, RZ, 0xffffffff, P1 ;  /* 0xffffffffff0d7807 */ /* 0x000fe20000800000 */
[----:B------:R-:W-:Y:S01]  /*d810*/  IMAD R10, R10, 0x40, R3 ;  /* 0x000000400a0a7824 */ /* 0x000fe200078e0203 */
[----:B------:R-:W-:Y:S01]  /*d820*/  ISETP.GE.AND P1, PT, R228, UR8, PT ;  /* 0x00000008e4007c0c */ /* 0x000fe2000bf26270 */
[----:B------:R-:W-:Y:S01]  /*d830*/  IMAD R3, R220, UR6, RZ ;  /* 0x00000006dc037c24 */ /* 0x000fe2000f8e02ff */
[----:B------:R-:W-:Y:S01]  /*d840*/  LOP3.LUT R12, R15, 0x2, R12, 0xe2, !PT ;  /* 0x000000020f0c7812 */ /* 0x000fe200078ee20c */
[----:B------:R-:W-:Y:S01]  /*d850*/  IMAD.WIDE.U32 R4, R187, UR6, R4 ;  /* 0x00000006bb047c25 */ /* 0x000fe2000f8e0004 */
[----:B------:R-:W-:-:S02]  /*d860*/  SHF.R.S32.HI R26, RZ, 0x1f, R191 ;  /* 0x0000001fff1a7819 */ /* 0x000fc400000114bf */
[----:B------:R-:W-:Y:S01]  /*d870*/  SHF.R.S32.HI R27, RZ, 0x1f, R192 ;  /* 0x0000001fff1b7819 */ /* 0x000fe200000114c0 */
[----:B------:R-:W0:Y:S01]  /*d880*/  @P0 LDC R7, c[0x0][0xcec] ;  /* 0x00033b00ff070b82 */ /* 0x000e220000000800 */
[----:B------:R-:W-:Y:S01]  /*d890*/  IMAD R9, R187, UR7, R3 ;  /* 0x00000007bb097c24 */ /* 0x000fe2000f8e0203 */
[----:B------:R-:W-:Y:S01]  /*d8a0*/  ULDC.64 UR6, c[0x0][0xbe0] ;  /* 0x0002f80000067ab9 */ /* 0x000fe20000000a00 */
[----:B------:R-:W-:Y:S01]  /*d8b0*/  IMAD.MOV.U32 R3, RZ, RZ, R10 ;  /* 0x000000ffff037224 */ /* 0x000fe200078e000a */
[----:B------:R-:W-:Y:S01]  /*d8c0*/  SHF.R.S32.HI R28, RZ, 0x1f, R229 ;  /* 0x0000001fff1c7819 */ /* 0x000fe200000114e5 */
[----:B------:R-:W-:Y:S01]  /*d8d0*/  IMAD.SHL.U32 R13, R13, 0x4, RZ ;  /* 0x000000040d0d7824 */ /* 0x000fe200078e00ff */
[----:B------:R-:W-:Y:S01]  /*d8e0*/  SHF.R.S32.HI R29, RZ, 0x1f, R190 ;  /* 0x0000001fff1d7819 */ /* 0x000fe200000114be */
[----:B------:R-:W-:Y:S01]  /*d8f0*/  IMAD.IADD R5, R5, 0x1, R9 ;  /* 0x0000000105057824 */ /* 0x000fe200078e0209 */
[----:B------:R-:W1:Y:S01]  /*d900*/  @P0 LDC R8, c[0x0][0xcf0] ;  /* 0x00033c00ff080b82 */ /* 0x000e620000000800 */
[----:B------:R-:W-:Y:S01]  /*d910*/  IMAD R23, R0, R11, RZ ;  /* 0x0000000b00177224 */ /* 0x000fe200078e02ff */
[----:B------:R-:W-:-:S02]  /*d920*/  LOP3.LUT R12, R13, 0x4, R12, 0xe2, !PT ;  /* 0x000000040d0c7812 */ /* 0x000fc400078ee20c */
[----:B------:R-:W-:Y:S02]  /*d930*/  SHF.R.S32.HI R30, RZ, 0x1f, R189 ;  /* 0x0000001fff1e7819 */ /* 0x000fe400000114bd */
[----:B------:R-:W-:Y:S01]  /*d940*/  SHF.R.S32.HI R31, RZ, 0x1f, R193 ;  /* 0x0000001fff1f7819 */ /* 0x000fe200000114c1 */
[----:B0-----:R-:W-:-:S05]  /*d950*/  @P0 IMAD.HI.U32 R7, R10, R7, RZ ;  /* 0x000000070a070227 */ /* 0x001fca00078e00ff */
[----:B-1----:R-:W-:Y:S02]  /*d960*/  @P0 SHF.R.U32.HI R3, RZ, R8, R7 ;  /* 0x00000008ff030219 */ /* 0x002fe40000011607 */
[----:B------:R-:W-:Y:S02]  /*d970*/  ISETP.GE.AND P0, PT, R191, UR8, PT ;  /* 0x00000008bf007c0c */ /* 0x000fe4000bf06270 */
[--C-:B------:R-:W-:Y:S01]  /*d980*/  SHF.R.S32.HI R7, RZ, 0x1f, R3.reuse ;  /* 0x0000001fff077819 */ /* 0x100fe20000011403 */
[----:B------:R-:W-:Y:S01]  /*d990*/  IMAD.MOV R9, RZ, RZ, -R3 ;  /* 0x000000ffff097224 */ /* 0x000fe200078e0a03 */
[----:B------:R-:W-:Y:S01]  /*d9a0*/  SEL R13, RZ, 0xffffffff, P0 ;  /* 0xffffffffff0d7807 */ /* 0x000fe20000000000 */
[----:B------:R-:W-:Y:S01]  /*d9b0*/  IMAD.WIDE.U32 R4, R3, UR6, R4 ;  /* 0x0000000603047c25 */ /* 0x000fe2000f8e0004 */
[----:B------:R-:W-:-:S03]  /*d9c0*/  ISETP.GE.AND P0, PT, R190, UR8, PT ;  /* 0x00000008be007c0c */ /* 0x000fc6000bf06270 */
[----:B------:R-:W-:Y:S02]  /*d9d0*/  IMAD R8, R7, UR6, RZ ;  /* 0x0000000607087c24 */ /* 0x000fe4000f8e02ff */
[----:B------:R-:W-:Y:S02]  /*d9e0*/  IMAD R7, R11, R9, R10 ;  /* 0x000000090b077224 */ /* 0x000fe400078e020a */
[----:B------:R-:W-:Y:S01]  /*d9f0*/  IMAD R9, R3, UR7, R8 ;  /* 0x0000000703097c24 */ /* 0x000fe2000f8e0208 */
[----:B------:R-:W-:Y:S01]  /*da00*/  SEL R8, RZ, 0xffffffff, P0 ;  /* 0xffffffffff087807 */ /* 0x000fe20000000000 */
[----:B------:R-:W-:Y:S01]  /*da10*/  IMAD.SHL.U32 R13, R13, 0x8, RZ ;  /* 0x000000080d0d7824 */ /* 0x000fe200078e00ff */
[----:B------:R-:W-:Y:S01]  /*da20*/  ISETP.GE.AND P0, PT, R189, UR8, PT ;  /* 0x00000008bd007c0c */ /* 0x000fe2000bf06270 */
[----:B------:R-:W-:Y:S01]  /*da30*/  IMAD.IADD R5, R5, 0x1, R9 ;  /* 0x0000000105057824 */ /* 0x000fe200078e0209 */
[----:B------:R-:W-:Y:S01]  /*da40*/  SHF.R.S32.HI R3, RZ, 0x1f, R7 ;  /* 0x0000001fff037819 */ /* 0x000fe20000011407 */
[----:B------:R-:W-:Y:S01]  /*da50*/  ULDC.64 UR6, c[0x0][0xbd8] ;  /* 0x0002f60000067ab9 */ /* 0x000fe20000000a00 */
[----:B------:R-:W-:Y:S01]  /*da60*/  LOP3.LUT R12, R13, 0x8, R12, 0xe2, !PT ;  /* 0x000000080d0c7812 */ /* 0x000fe200078ee20c */
[----:B------:R-:W-:Y:S01]  /*da70*/  IMAD.SHL.U32 R13, R8, 0x10, RZ ;  /* 0x00000010080d7824 */ /* 0x000fe200078e00ff */
[----:B------:R-:W-:Y:S01]  /*da80*/  SEL R9, RZ, 0xffffffff, P0 ;  /* 0xffffffffff097807 */ /* 0x000fe20000000000 */
[----:B------:R-:W-:Y:S01]  /*da90*/  IMAD R8, R3, UR6, RZ ;  /* 0x0000000603087c24 */ /* 0x000fe2000f8e02ff */
[----:B------:R-:W-:Y:S01]  /*daa0*/  ISETP.GE.AND P0, PT, R229, UR8, PT ;  /* 0x00000008e5007c0c */ /* 0x000fe2000bf06270 */
[----:B------:R-:W-:Y:S01]  /*dab0*/  IMAD.WIDE.U32 R4, R7, UR6, R4 ;  /* 0x0000000607047c25 */ /* 0x000fe2000f8e0004 */
[----:B------:R-:W-:-:S03]  /*dac0*/  LOP3.LUT R12, R13, 0x10, R12, 0xe2, !PT ;  /* 0x000000100d0c7812 */ /* 0x000fc600078ee20c */
[----:B------:R-:W-:Y:S02]  /*dad0*/  IMAD.SHL.U32 R9, R9, 0x20, RZ ;  /* 0x0000002009097824 */ /* 0x000fe400078e00ff */
[----:B------:R-:W-:Y:S01]  /*dae0*/  IMAD R3, R7, UR7, R8 ;  /* 0x0000000707037c24 */ /* 0x000fe2000f8e0208 */
[----:B------:R-:W-:Y:S01]  /*daf0*/  ULDC.64 UR6, c[0x0][0xb80] ;  /* 0x0002e00000067ab9 */ /* 0x000fe20000000a00 */
[----:B------:R-:W-:Y:S01]  /*db00*/  IMAD.U32 R13, RZ, RZ, UR42 ;  /* 0x0000002aff0d7e24 */ /* 0x000fe2000f8e00ff */
[----:B------:R-:W-:Y:S01]  /*db10*/  LOP3.LUT R12, R9, 0x20, R12, 0xe2, !PT ;  /* 0x00000020090c7812 */ /* 0x000fe200078ee20c */
[----:B------:R-:W-:Y:S01]  /*db20*/  IMAD.IADD R3, R5, 0x1, R3 ;  /* 0x0000000105037824 */ /* 0x000fe200078e0203 */
[----:B------:R-:W-:Y:S01]  /*db30*/  SEL R9, RZ, 0x40, P0 ;  /* 0x00000040ff097807 */ /* 0x000fe20000000000 */
[----:B------:R-:W-:Y:S01]  /*db40*/  IMAD R24, R13, 0x40, R24 ;  /* 0x000000400d187824 */ /* 0x000fe200078e0218 */
[----:B------:R-:W-:Y:S02]  /*db50*/  LEA R7, P0, R4, UR6, 0x1 ;  /* 0x0000000604077c11 */ /* 0x000fe4000f8008ff */
[----:B------:R-:W-:-:S02]  /*db60*/  LOP3.LUT R18, R12, R9, RZ, 0xfc, !PT ;  /* 0x000000090c127212 */ /* 0x000fc400078efcff */
[----:B------:R-:W-:Y:S01]  /*db70*/  LEA.HI.X R3, R4, UR7, R3, 0x1, P0 ;  /* 0x0000000704037c11 */ /* 0x000fe200080f0c03 */
[----:B------:R0:W1:Y:S01]  /*db80*/  SHFL.IDX PT, R8, R7, RZ, 0x181f ;  /* 0x00181fff07087589 */ /* 0x00006200000e0000 */
[----:B------:R-:W-:Y:S02]  /*db90*/  ISETP.GE.AND P0, PT, R24, R23, PT ;  /* 0x000000171800720c */ /* 0x000fe40003f06270 */
[----:B------:R-:W-:Y:S01]  /*dba0*/  SEL R5, RZ, 0x80, P1 ;  /* 0x00000080ff057807 */ /* 0x000fe20000800000 */
[----:B------:R0:W2:Y:S03]  /*dbb0*/  SHFL.IDX PT, R9, R3, RZ, 0x181f ;  /* 0x00181fff03097589 */ /* 0x0000a600000e0000 */
[----:B------:R-:W-:-:S07]  /*dbc0*/  LOP3.LUT R22, R18, R5, RZ, 0xfc, !PT ;  /* 0x0000000512167212 */ /* 0x000fce00078efcff */
[----:B0-----:R-:W-:Y:S05]  /*dbd0*/  @P0 BRA `(.L_x_1097) ;  /* 0x00000000007c0947 */ /* 0x001fea0003800000 */
[----:B------:R-:W-:Y:S02]  /*dbe0*/  ISETP.GE.AND P2, PT, R193, UR8, PT ;  /* 0x00000008c1007c0c */ /* 0x000fe4000bf46270 */
[----:B------:R-:W-:Y:S02]  /*dbf0*/  ISETP.GE.AND P1, PT, R2, UR8, PT ;  /* 0x0000000802007c0c */ /* 0x000fe4000bf26270 */
[----:B------:R-:W-:Y:S02]  /*dc00*/  ISETP.GE.AND P5, PT, R192, UR8, PT ;  /* 0x00000008c0007c0c */ /* 0x000fe4000bfa6270 */
[----:B------:R-:W-:-:S07]  /*dc10*/  ISETP.GE.AND P3, PT, R191, UR8, PT ;  /* 0x00000008bf007c0c */ /* 0x000fce000bf66270 */
[CC--:B-1----:R-:W-:Y:S02]  /*dc20*/  @!P2 LEA R10, P0, R193.reuse, R8.reuse, 0x1 ;  /* 0x00000008c10aa211 */ /* 0x0c2fe400078008ff */
        /* <DEDUP_REMOVED lines=26> */
.L_x_1097:
[----:B------:R-:W-:Y:S05]  /*ddd0*/  BSYNC B1 ;  /* 0x0000000000017941 */ /* 0x000fea0003800000 */
.L_x_1096:
        /* <DEDUP_REMOVED lines=20> */
[-C--:B------:R-:W-:Y:S02]  /*df20*/  @!P2 LEA R20, P6, R190, R8.reuse, 0x1 ;  /* 0x00000008be14a211 */ /* 0x080fe400078c08ff */
        /* <DEDUP_REMOVED lines=15> */
.L_x_1090:
[----:B------:R-:W-:Y:S05]  /*e020*/  BSYNC B0 ;  /* 0x0000000000007941 */ /* 0x000fea0003800000 */
.L_x_1083:
[----:B------:R-:W-:Y:S02]  /*e030*/  ULDC UR6, c[0x0][0xd3c] ;  /* 0x00034f0000067ab9 */ /* 0x000fe40000000800 */
[----:B------:R-:W-:-:S06]  /*e040*/  UISETP.GE.AND UP0, UPT, UR5, UR6, UPT ;  /* 0x000000060500728c */ /* 0x000fcc000bf06270 */
[----:B------:R-:W-:-:S13]  /*e050*/  PLOP3.LUT P0, PT, PT, PT, UP0, 0x80, 0x0 ;  /* 0x000000000000781c */ /* 0x000fda0003f0f008 */
[----:B------:R-:W-:Y:S05]  /*e060*/  @!P0 BRA `(.L_x_1098) ;  /* 0xffffff3000dc8947 */ /* 0x000fea000383ffff */
[----:B------:R-:W-:Y:S05]  /*e070*/  EXIT ;  /* 0x000000000000794d */ /* 0x000fea0003800000 */
.L_x_1053:
[----:B------:R-:W-:-:S08]  /*e080*/  NOP ;  /* 0x0000000000007918 */ /* 0x000fd00000000000 */
[----:B------:R-:W0:-:S00]  /*e090*/  USETMAXREG.DEALLOC.CTAPOOL 0x18 ;  /* 0x00000018000079c8 */ /* 0x000e0000080e0500 */
[----:B0-----:R-:W-:Y:S01]  /*e0a0*/  LOP3.LUT R0, R0, 0x3, RZ, 0xc0, !PT ;  /* 0x0000000300007812 */ /* 0x001fe200078ec0ff */
[----:B------:R-:W-:Y:S01]  /*e0b0*/  IMAD.MOV.U32 R7, RZ, RZ, RZ ;  /* 0x000000ffff077224 */ /* 0x000fe200078e00ff */
[----:B------:R-:W-:-:S04]  /*e0c0*/  LOP3.LUT R19, R19, 0xffffffbf, RZ, 0xc0, !PT ;  /* 0xffffffbf13137812 */ /* 0x000fc800078ec0ff */
[----:B------:R-:W0:Y:S02]  /*e0d0*/  SHFL.IDX PT, R0, R0, RZ, 0x1f ;  /* 0x00001fff00007589 */ /* 0x000e2400000e0000 */
[----:B0-----:R-:W-:-:S13]  /*e0e0*/  ISETP.NE.AND P0, PT, R0, RZ, PT ;  /* 0x000000ff0000720c */ /* 0x001fda0003f05270 */
[----:B------:R-:W-:Y:S01]  /*e0f0*/  @P0 LOP3.LUT R19, R19, 0x40, RZ, 0xfc, !PT ;  /* 0x0000004013130812 */ /* 0x000fe200078efcff */
[----:B------:R-:W-:Y:S06]  /*e100*/  @!P0 BRA `(.L_x_1099) ;  /* 0x0000000000248947 */ /* 0x000fec0003800000 */
[----:B------:R-:W0:Y:S08]  /*e110*/  S2UR UR5, SR_CgaCtaId ;  /* 0x00000000000579c3 */ /* 0x000e300000008800 */
[----:B------:R-:W-:Y:S06]  /*e120*/  BAR.SYNC.DEFER_BLOCKING 0x5, 0x180 ;  /* 0x0146000000007b1d */ /* 0x000fec0000010000 */
[----:B------:R-:W-:-:S02]  /*e130*/  UMOV UR4, 0x400 ;  /* 0x0000040000047882 */ /* 0x000fc40000000000 */
[----:B0-----:R-:W-:-:S09]  /*e140*/  ULEA UR4, UR5, UR4, 0x18 ;  /* 0x0000000405047291 */ /* 0x001fd2000f8ec03f */
[----:B------:R-:W0:Y:S04]  /*e150*/  LDS.128 R8, [UR4+0x388d0] ;  /* 0x0388d004ff087984 */ /* 0x000e280008000c00 */
[----:B0-----:R2:W-:Y:S04]  /*e160*/  STL.64 [R1], R8 ;  /* 0x0000000801007387 */ /* 0x0015e80000100a00 */
[----:B------:R2:W-:Y:S01]  /*e170*/  STL.64 [R1+0x8], R10 ;  /* 0x0000080a01007387 */ /* 0x0005e20000100a00 */
[----:B------:R-:W-:Y:S06]  /*e180*/  BAR.ARV 0x4, 0x180 ;  /* 0x0106000000007b1d */ /* 0x000fec0000002000 */
[----:B------:R-:W-:Y:S05]  /*e190*/  BRA `(.L_x_1100) ;  /* 0x0000000800a47947 */ /* 0x000fea0003800000 */
.L_x_1099:
[----:B------:R-:W-:Y:S01]  /*e1a0*/  LOP3.LUT R0, R6, 0x1f, RZ, 0xc0, !PT ;  /* 0x0000001f06007812 */ /* 0x000fe200078ec0ff */
        /* <DEDUP_REMOVED lines=42> */
.L_x_1103:
        /* <DEDUP_REMOVED lines=38> */
.L_x_1101:
        /* <DEDUP_REMOVED lines=20> */
.L_x_1104:
        /* <DEDUP_REMOVED lines=54> */
.L_x_1102:
[----:B------:R-:W-:Y:S01]  /*eb50*/  IMAD.U32 R2, RZ, RZ, UR6 ;  /* 0x00000006ff027e24 */ /* 0x000fe2000f8e00ff */
[----:B------:R1:W-:Y:S04]  /*eb60*/  STL [R1+0x4], RZ ;  /* 0x000004ff01007387 */ /* 0x0003e80000100800 */
[----:B------:R1:W-:Y:S04]  /*eb70*/  STL [R1+0x8], RZ ;  /* 0x000008ff01007387 */ /* 0x0003e80000100800 */
[----:B------:R1:W-:Y:S02]  /*eb80*/  STL [R1], R2 ;  /* 0x0000000201007387 */ /* 0x0003e40000100800 */
.L_x_1105:
        /* <DEDUP_REMOVED lines=10> */
.L_x_1100:
[----:B0-----:R-:W3:Y:S01]  /*ec30*/  LDL R0, [R1+0xc] ;  /* 0x00000c0001007983 */ /* 0x001ee20000100800 */
[----:B------:R-:W-:-:S03]  /*ec40*/  ULDC UR4, c[0x0][0xd3c] ;  /* 0x00034f0000047ab9 */ /* 0x000fc60000000800 */
[----:B------:R0:W-:Y:S01]  /*ec50*/  STL [R1+0x10], RZ ;  /* 0x000010ff01007387 */ /* 0x0001e20000100800 */
[----:B---3--:R-:W-:Y:S01]  /*ec60*/  ISETP.GE.AND P0, PT, R0, UR4, PT ;  /* 0x0000000400007c0c */ /* 0x008fe2000bf06270 */
[----:B------:R-:W-:-:S05]  /*ec70*/  IMAD.MOV.U32 R0, RZ, RZ, 0x1 ;  /* 0x00000001ff007424 */ /* 0x000fca00078e00ff */
[----:B------:R0:W-:Y:S04]  /*ec80*/  STL [R1+0x18], R0 ;  /* 0x0000180001007387 */ /* 0x0001e80000100800 */
[----:B------:R0:W-:Y:S03]  /*ec90*/  STL [R1+0x64], RZ ;  /* 0x000064ff01007387 */ /* 0x0001e60000100800 */
[----:B------:R-:W-:Y:S05]  /*eca0*/  @P0 BRA `(.L_x_1106) ;  /* 0x0000007000bc0947 */ /* 0x000fea0003800000 */
[----:B------:R-:W3:Y:S01]  /*ecb0*/  S2UR UR5, SR_CgaCtaId ;  /* 0x00000000000579c3 */ /* 0x000ee20000008800 */
[C---:B0-----:R-:W-:Y:S01]  /*ecc0*/  IMAD.SHL.U32 R0, R6.reuse, 0x8, RZ ;  /* 0x0000000806007824 */ /* 0x041fe200078e00ff */
[----:B------:R-:W-:Y:S01]  /*ecd0*/  LOP3.LUT R4, R6, 0x7f, RZ, 0xc0, !PT ;  /* 0x0000007f06047812 */ /* 0x000fe200078ec0ff */
[----:B------:R-:W-:Y:S01]  /*ece0*/  UMOV UR4, 0x400 ;  /* 0x0000040000047882 */ /* 0x000fe20000000000 */
[----:B------:R-:W-:Y:S01]  /*ecf0*/  BSSY B8, `(.L_x_1106) ;  /* 0x000072a000087945 */ /* 0x000fe20003800000 */
[----:B------:R-:W-:Y:S01]  /*ed00*/  ULDC UR36, c[0x0][0xc] ;  /* 0x0000030000247ab9 */ /* 0x000fe20000000800 */
[----:B------:R-:W-:Y:S01]  /*ed10*/  LOP3.LUT R3, R0, 0x1f8, RZ, 0xc0, !PT ;  /* 0x000001f800037812 */ /* 0x000fe200078ec0ff */
[----:B-1----:R-:W-:Y:S01]  /*ed20*/  IMAD.SHL.U32 R2, R4, 0x8, RZ ;  /* 0x0000000804027824 */ /* 0x002fe200078e00ff */
[----:B------:R-:W-:Y:S01]  /*ed30*/  LOP3.LUT R0, R0, 0x38, RZ, 0xc0, !PT ;  /* 0x0000003800007812 */ /* 0x000fe200078ec0ff */
[----:B------:R-:W-:Y:S01]  /*ed40*/  ULDC.64 UR40, c[0x0][0x198] ;  /* 0x0000660000287ab9 */ /* 0x000fe20000000a00 */
[----:B------:R-:W-:Y:S01]  /*ed50*/  LOP3.LUT R3, R3, 0x38, R6, 0x78, !PT ;  /* 0x0000003803037812 */ /* 0x000fe200078e7806 */
[----:B------:R-:W-:-:S03]  /*ed60*/  IMAD.SHL.U32 R6, R6, 0x10, RZ ;  /* 0x0000001006067824 */ /* 0x000fc600078e00ff */
[----:B------:R-:W-:Y:S02]  /*ed70*/  LOP3.LUT R3, R3, 0x200, R2, 0xf8, !PT ;  /* 0x0000020003037812 */ /* 0x000fe400078ef802 */
[----:B------:R-:W-:-:S04]  /*ed80*/  SHF.R.U32.HI R2, RZ, 0x3, R4 ;  /* 0x00000003ff027819 */ /* 0x000fc80000011604 */
[----:B------:R-:W-:Y:S01]  /*ed90*/  LOP3.LUT R4, R2, 0x70, R6, 0xf8, !PT ;  /* 0x0000007002047812 */ /* 0x000fe200078ef806 */
[----:B------:R-:W-:Y:S01]  /*eda0*/  IMAD.MOV.U32 R2, RZ, RZ, 0x1 ;  /* 0x00000001ff027424 */ /* 0x000fe200078e00ff */
[C---:B------:R-:W-:Y:S01]  /*edb0*/  LOP3.LUT R4, R0.reuse, 0x40, RZ, 0xfc, !PT ;  /* 0x0000004000047812 */ /* 0x040fe200078efcff */
[----:B---3--:R-:W-:Y:S01]  /*edc0*/  ULEA UR4, UR5, UR4, 0x18 ;  /* 0x0000000405047291 */ /* 0x008fe2000f8ec03f */
[----:B------:R-:W-:-:S05]  /*edd0*/  LOP3.LUT R4, R0, 0x100, RZ, 0xfc, !PT ;  /* 0x0000010000047812 */ /* 0x000fca00078efcff */
[----:B------:R-:W-:-:S04]  /*ede0*/  IMAD.U32 R18, RZ, RZ, UR4 ;  /* 0x00000004ff127e24 */ /* 0x000fc8000f8e00ff */
[----:B------:R-:W-:-:S05]  /*edf0*/  IMAD R3, R3, 0x2, R18 ;  /* 0x0000000203037824 */ /* 0x000fca00078e0212 */
[----:B------:R0:W-:Y:S04]  /*ee00*/  STL [R1+0x14], R3 ;  /* 0x0000140301007387 */ /* 0x0001e80000100800 */
[----:B------:R-:W-:Y:S04]  /*ee10*/  STL [R1+0x64], RZ ;  /* 0x000064ff01007387 */ /* 0x000fe80000100800 */
[----:B------:R1:W-:Y:S01]  /*ee20*/  STL [R1+0x18], R2 ;  /* 0x0000180201007387 */ /* 0x0003e20000100800 */
[----:B0-----:R-:W-:-:S03]  /*ee30*/  LOP3.LUT R3, R0, 0x80, RZ, 0xfc, !PT ;  /* 0x0000008000037812 */ /* 0x001fc600078efcff */
[----:B------:R0:W-:Y:S01]  /*ee40*/  STL [R1+0x10], RZ ;  /* 0x000010ff01007387 */ /* 0x0001e20000100800 */
[C---:B------:R-:W-:Y:S02]  /*ee50*/  LOP3.LUT R3, R0.reuse, 0x140, RZ, 0xfc, !PT ;  /* 0x0000014000037812 */ /* 0x040fe400078efcff */
[C---:B-1----:R-:W-:Y:S02]  /*ee60*/  LOP3.LUT R2, R0.reuse, 0xc0, RZ, 0xfc, !PT ;  /* 0x000000c000027812 */ /* 0x042fe400078efcff */
[C---:B------:R-:W-:Y:S02]  /*ee70*/  LOP3.LUT R2, R0.reuse, 0x180, RZ, 0xfc, !PT ;  /* 0x0000018000027812 */ /* 0x040fe400078efcff */
[----:B0-----:R-:W-:-:S07]  /*ee80*/  LOP3.LUT R0, R0, 0x1c0, RZ, 0xfc, !PT ;  /* 0x000001c000007812 */ /* 0x001fce00078efcff */
.L_x_1230:
[----:B---3--:R-:W3:Y:S01]  /*ee90*/  LDL R0, [R1+0xc] ;  /* 0x00000c0001007983 */ /* 0x008ee20000100800 */
[----:B-1----:R-:W3:Y:S01]  /*eea0*/  LDC.64 R2, c[0x0][0xd88] ;  /* 0x00036200ff027b82 */ /* 0x002ee20000000a00 */
[----:B------:R-:W-:Y:S05]  /*eeb0*/  YIELD ;  /* 0x0000000000007946 */ /* 0x000fea0003800000 */
[----:B------:R-:W-:Y:S01]  /*eec0*/  ULDC.64 UR4, c[0x0][0xb20] ;  /* 0x0002c80000047ab9 */ /* 0x000fe20000000a00 */
[----:B--2---:R-:W-:Y:S01]  /*eed0*/  IMAD.MOV.U32 R6, RZ, RZ, RZ ;  /* 0x000000ffff067224 */ /* 0x004fe200078e00ff */
[----:B------:R-:W-:Y:S01]  /*eee0*/  ISETP.NE.U32.AND P0, PT, RZ, UR4, PT ;  /* 0x00000004ff007c0c */ /* 0x000fe2000bf05070 */
[----:B------:R-:W-:Y:S01]  /*eef0*/  ULDC.64 UR6, c[0x0][0xb10] ;  /* 0x0002c40000067ab9 */ /* 0x000fe20000000a00 */
[----:B------:R-:W-:Y:S01]  /*ef00*/  ULDC.64 UR8, c[0x0][0xb00] ;  /* 0x0002c00000087ab9 */ /* 0x000fe20000000a00 */
[----:B---3--:R-:W-:-:S05]  /*ef10*/  IMAD.WIDE R2, R0, 0x4, R2 ;  /* 0x0000000400027825 */ /* 0x008fca00078e0202 */
[----:B0-2---:R-:W2:Y:S01]  /*ef20*/  LDG.E R10, desc[UR38][R2.64] ;  /* 0x00000026020a7981 */ /* 0x005ea2000c1e1900 */
        /* <DEDUP_REMOVED lines=46> */
.L_x_1107:
        /* <DEDUP_REMOVED lines=18> */
.L_x_1108:
[----:B------:R-:W-:Y:S05]  /*f330*/  @!P0 BRA `(.L_x_1109) ;  /* 0x00000000000c8947 */ /* 0x000fea0003800000 */
[----:B------:R-:W2:Y:S04]  /*f340*/  LDG.E R6, desc[UR38][R4.64] ;  /* 0x0000002604067981 */ /* 0x000ea8000c1e1900 */
[----:B------:R-:W2:Y:S02]  /*f350*/  LDG.E R4, desc[UR38][R4.64+0x4] ;  /* 0x0000042604047981 */ /* 0x000ea4000c1e1900 */
[----:B--2---:R-:W-:-:S07]  /*f360*/  IMAD.IADD R6, R4, 0x1, -R6 ;  /* 0x0000000104067824 */ /* 0x004fce00078e0a06 */
.L_x_1109:
[----:B-----5:R-:W-:Y:S01]  /*f370*/  IMAD.IADD R6, R6, 0x1, -R0 ;  /* 0x0000000106067824 */ /* 0x020fe200078e0a00 */
[----:B------:R-:W-:Y:S01]  /*f380*/  LOP3.LUT R9, R2, 0xff, RZ, 0xc0, !PT ;  /* 0x000000ff02097812 */ /* 0x000fe200078ec0ff */
[----:B------:R-:W-:Y:S01]  /*f390*/  IMAD.MOV.U32 R4, RZ, RZ, RZ ;  /* 0x000000ffff047224 */ /* 0x000fe200078e00ff */
[----:B------:R-:W-:Y:S01]  /*f3a0*/  BSSY B0, `(.L_x_1110) ;  /* 0x000002a000007945 */ /* 0x000fe20003800000 */
[C---:B------:R-:W-:Y:S01]  /*f3b0*/  VIADD R0, R6.reuse, 0x3f ;  /* 0x0000003f06007836 */ /* 0x040fe20000000000 */
[----:B------:R-:W-:Y:S01]  /*f3c0*/  ISETP.GE.AND P0, PT, R6, 0x1, PT ;  /* 0x000000010600780c */ /* 0x000fe20003f06270 */
[----:B------:R-:W-:Y:S01]  /*f3d0*/  IMAD.MOV.U32 R10, RZ, RZ, R4 ;  /* 0x000000ffff0a7224 */ /* 0x000fe200078e0004 */
[----:B------:R3:W-:Y:S02]  /*f3e0*/  STL [R1+0x40], R4 ;  /* 0x0000400401007387 */ /* 0x0007e40000100800 */
[----:B-1----:R-:W-:-:S04]  /*f3f0*/  SHF.R.S32.HI R3, RZ, 0x1f, R0 ;  /* 0x0000001fff037819 */ /* 0x002fc80000011400 */
[----:B------:R-:W-:-:S04]  /*f400*/  LEA.HI R3, R3, R0, RZ, 0x6 ;  /* 0x0000000003037211 */ /* 0x000fc800078f30ff */
[----:B------:R-:W-:-:S05]  /*f410*/  SHF.R.S32.HI R8, RZ, 0x6, R3 ;  /* 0x00000006ff087819 */ /* 0x000fca0000011403 */
[----:B------:R3:W-:Y:S04]  /*f420*/  STL [R1+0x54], R8 ;  /* 0x0000540801007387 */ /* 0x0007e80000100800 */
[----:B------:R3:W-:Y:S01]  /*f430*/  STL [R1+0x68], R9 ;  /* 0x0000680901007387 */ /* 0x0007e20000100800 */
[----:B------:R-:W-:Y:S05]  /*f440*/  @!P0 BRA `(.L_x_1111) ;  /* 0x00000000007c8947 */ /* 0x000fea0003800000 */
[----:B------:R-:W-:-:S04]  /*f450*/  SHF.R.U32.HI R0, RZ, 0x10, R2 ;  /* 0x00000010ff007819 */ /* 0x000fc80000011602 */
[----:B------:R-:W-:-:S13]  /*f460*/  ISETP.NE.AND P0, PT, R0, RZ, PT ;  /* 0x000000ff0000720c */ /* 0x000fda0003f05270 */
[----:B------:R-:W3:Y:S02]  /*f470*/  @!P0 LDC R0, c[0x0][0xae8] ;  /* 0x0002ba00ff008b82 */ /* 0x000ee40000000800 */
[----:B---3--:R-:W-:-:S04]  /*f480*/  IABS R4, R0 ;  /* 0x0000000000047213 */ /* 0x008fc80000000000 */
        /* <DEDUP_REMOVED lines=27> */
.L_x_1111:
[----:B------:R-:W-:Y:S05]  /*f640*/  BSYNC B0 ;  /* 0x0000000000007941 */ /* 0x000fea0003800000 */
.L_x_1110:
        /* <DEDUP_REMOVED lines=13> */
[----:B------:R-:W-:Y:S02]  /*f720*/  VOTEU.ANY UR4, UPT, PT ;  /* 0x0000000000047886 */ /* 0x000fe400038e0100 */
[----:B------:R-:W4:Y:S08]  /*f730*/  FLO.U32 R0, UR4 ;  /* 0x0000000400007d00 */ /* 0x000f3000080e0000 */
[----:B---3--:R-:W3:Y:S01]  /*f740*/  POPC R4, UR4 ;  /* 0x0000000400047d09 */ /* 0x008ee20008000000 */
[----:B----4-:R-:W-:-:S02]  /*f750*/  ISETP.EQ.U32.AND P0, PT, R0, R2, PT ;  /* 0x000000020000720c */ /* 0x010fc40003f02070 */
[----:B------:R-:W3:Y:S11]  /*f760*/  LDC.64 R2, c[0x0][0xd60] ;  /* 0x00035800ff027b82 */ /* 0x000ef60000000a00 */
[----:B---3--:R-:W3:Y:S04]  /*f770*/  @P0 ATOMG.E.ADD.STRONG.GPU PT, R2, desc[UR38][R2.64], R4 ;  /* 0x00000004020209a8 */ /* 0x008ee800081ee1e6 */
[----:B---3--:R3:W4:Y:S02]  /*f780*/  SHFL.IDX PT, R2, R2, R0, 0x1f ;  /* 0x00001f0002027589 */ /* 0x00872400000e0000 */
[----:B---3--:R-:W3:Y:S02]  /*f790*/  S2R R0, SR_LTMASK ;  /* 0x0000000000007919 */ /* 0x008ee40000003900 */
[----:B---3--:R-:W-:-:S06]  /*f7a0*/  LOP3.LUT R0, R0, UR4, RZ, 0xc0, !PT ;  /* 0x0000000400007c12 */ /* 0x008fcc000f8ec0ff */
[----:B------:R-:W4:Y:S02]  /*f7b0*/  POPC R0, R0 ;  /* 0x0000000000007309 */ /* 0x000f240000000000 */
[----:B----4-:R-:W-:-:S05]  /*f7c0*/  IADD3 R0, R2, UR36, R0 ;  /* 0x0000002402007c10 */ /* 0x010fca000fffe000 */
[----:B------:R4:W-:Y:S01]  /*f7d0*/  STL [R1], R0 ;  /* 0x0000000001007387 */ /* 0x0009e20000100800 */
[----:B------:R-:W-:Y:S05]  /*f7e0*/  BRA `(.L_x_1114) ;  /* 0x0000005800847947 */ /* 0x000fea0003800000 */
.L_x_1113:
        /* <DEDUP_REMOVED lines=8> */
[----:B---3--:R-:W-:Y:S02]  /*f870*/  IMAD.U32 R4, RZ, RZ, UR6 ;  /* 0x00000006ff047e24 */ /* 0x008fe4000f8e00ff */
[----:B------:R-:W3:Y:S01]  /*f880*/  LDC.64 R2, c[0x4][R2] ;  /* 0x0100000002027b82 */ /* 0x000ee20000000a00 */
[----:B------:R-:W-:Y:S02]  /*f890*/  IMAD.U32 R5, RZ, RZ, UR7 ;  /* 0x00000007ff057e24 */ /* 0x000fe4000f8e00ff */
[----:B------:R-:W-:Y:S02]  /*f8a0*/  IMAD.U32 R6, RZ, RZ, UR8 ;  /* 0x00000008ff067e24 */ /* 0x000fe4000f8e00ff */
[----:B--2---:R-:W-:-:S02]  /*f8b0*/  IMAD.U32 R7, RZ, RZ, UR9 ;  /* 0x00000009ff077e24 */ /* 0x004fc4000f8e00ff */
[----:B-1----:R-:W-:Y:S02]  /*f8c0*/  IMAD.U32 R10, RZ, RZ, UR4 ;  /* 0x00000004ff0a7e24 */ /* 0x002fe4000f8e00ff */
[----:B0-----:R-:W-:Y:S02]  /*f8d0*/  IMAD.U32 R11, RZ, RZ, UR5 ;  /* 0x00000005ff0b7e24 */ /* 0x001fe4000f8e00ff */
[----:B------:R-:W-:Y:S02]  /*f8e0*/  IMAD.MOV.U32 R8, RZ, RZ, 0x70 ;  /* 0x00000070ff087424 */ /* 0x000fe400078e00ff */
[----:B------:R-:W-:Y:S02]  /*f8f0*/  IMAD.MOV.U32 R12, RZ, RZ, 0x1 ;  /* 0x00000001ff0c7424 */ /* 0x000fe400078e00ff */
[----:B------:R-:W-:-:S07]  /*f900*/  IMAD.MOV.U32 R13, RZ, RZ, RZ ;  /* 0x000000ffff0d7224 */ /* 0x000fce00078e00ff */
[----:B------:R-:W-:-:S07]  /*f910*/  LEPC R20, `(.L_x_1116) ;  /* 0x000000001014794e */ /* 0x000fce0000000000 */
[----:B---3--:R-:W-:Y:S05]  /*f920*/  CALL.ABS.NOINC R2 ;  /* 0x0000000002007343 */ /* 0x008fea0003c00000 */
.L_x_1116:
[----:B------:R-:W-:Y:S05]  /*f930*/  BSYNC B6 ;  /* 0x0000000000067941 */ /* 0x000fea0003800000 */
.L_x_1115:
        /* <DEDUP_REMOVED lines=9> */
[----:B---3--:R-:W-:Y:S02]  /*f9d0*/  IMAD.U32 R4, RZ, RZ, UR6 ;  /* 0x00000006ff047e24 */ /* 0x008fe4000f8e00ff */
        /* <DEDUP_REMOVED lines=9> */
[----:B----4-:R-:W-:Y:S05]  /*fa70*/  CALL.ABS.NOINC R2 ;  /* 0x0000000002007343 */ /* 0x010fea0003c00000 */
.L_x_1119:
        /* <DEDUP_REMOVED lines=16> */
.L_x_1118:
[----:B------:R-:W-:Y:S05]  /*fb80*/  BSYNC B6 ;  /* 0x0000000000067941 */ /* 0x000fea0003800000 */
.L_x_1117:
[----:B---3--:R-:W3:Y:S01]  /*fb90*/  LDL.LU R4, [R1+0x1c] ;  /* 0x00001c0001047983 */ /* 0x008ee20000300800 */
[----:B------:R-:W-:-:S03]  /*fba0*/  ULDC.64 UR4, c[0x0][0xaf0] ;  /* 0x0002bc0000047ab9 */ /* 0x000fc60000000a00 */
[----:B--2---:R-:W2:Y:S01]  /*fbb0*/  LDL R7, [R1+0x8] ;  /* 0x0000080001077983 */ /* 0x004ea20000100800 */
[----:B------:R-:W-:-:S03]  /*fbc0*/  ISETP.NE.U32.AND P0, PT, RZ, UR4, PT ;  /* 0x00000004ff007c0c */ /* 0x000fc6000bf05070 */
[----:B------:R-:W4:Y:S01]  /*fbd0*/  LDL R0, [R1+0x3c] ;  /* 0x00003c0001007983 */ /* 0x000f220000100800 */
[----:B------:R-:W-:-:S13]  /*fbe0*/  ISETP.NE.AND.EX P0, PT, RZ, UR5, PT, P0 ;  /* 0x00000005ff007c0c */ /* 0x000fda000bf05300 */
[----:B------:R-:W-:-:S04]  /*fbf0*/  @P0 IADD3 R2, P1, R16, UR4, RZ ;  /* 0x0000000410020c10 */ /* 0x000fc8000ff3e0ff */
[----:B---3--:R-:W-:Y:S01]  /*fc00*/  @P0 IADD3.X R3, R4, UR5, RZ, P1, !PT ;  /* 0x0000000504030c10 */ /* 0x008fe20008ffe4ff */
[----:B------:R-:W-:-:S04]  /*fc10*/  ULDC.64 UR4, c[0x0][0xb00] ;  /* 0x0002c00000047ab9 */ /* 0x000fc80000000a00 */
[----:B--2---:R2:W3:Y:S02]  /*fc20*/  @P0 LDG.E R7, desc[UR38][R2.64] ;  /* 0x0000002602070981 */ /* 0x0044e4000c1e1900 */
[----:B--2---:R-:W2:Y:S01]  /*fc30*/  LDC.64 R2, c[0x0][0x418] ;  /* 0x00010600ff027b82 */ /* 0x004ea20000000a00 */
[----:B----4-:R-:W-:Y:S01]  /*fc40*/  VIADD R0, R0, 0xffffffff ;  /* 0xffffffff00007836 */ /* 0x010fe20000000000 */
[----:B---3--:R-:W-:Y:S01]  /*fc50*/  SHF.R.S32.HI R8, RZ, 0x1f, R7 ;  /* 0x0000001fff087819 */ /* 0x008fe20000011407 */
[----:B------:R3:W-:Y:S04]  /*fc60*/  @P0 STL [R1+0x8], R7 ;  /* 0x0000080701000387 */ /* 0x0007e80000100800 */
[----:B------:R3:W-:Y:S01]  /*fc70*/  STL [R1+0x1c], R8 ;  /* 0x00001c0801007387 */ /* 0x0007e20000100800 */
[----:B--2---:R-:W-:Y:S01]  /*fc80*/  LOP3.LUT P0, RZ, R2, UR4, RZ, 0xfc, !PT ;  /* 0x0000000402ff7c12 */ /* 0x004fe2000f80fcff */
[----:B------:R-:W-:-:S03]  /*fc90*/  UMOV UR4, 0xffffffff ;  /* 0xffffffff00047882 */ /* 0x000fc60000000000 */
[----:B------:R-:W-:-:S04]  /*fca0*/  LOP3.LUT P0, RZ, R3, UR5, RZ, 0xfc, P0 ;  /* 0x0000000503ff7c12 */ /* 0x000fc8000800fcff */
[----:B------:R-:W-:Y:S01]  /*fcb0*/  SEL R16, R7, RZ, !P0 ;  /* 0x000000ff07107207 */ /* 0x000fe20004000000 */
[----:B---3--:R-:W-:Y:S08]  /*fcc0*/  BRA.DIV UR4, `(.L_x_1120) ;  /* 0x0000006a04147947 */ /* 0x008ff0000b800000 */
[----:B------:R-:W2:Y:S02]  /*fcd0*/  S2R R4, SR_TID.X ;  /* 0x0000000000047919 */ /* 0x000ea40000002100 */
[----:B--2---:R-:W-:-:S04]  /*fce0*/  SHF.R.U32.HI R4, RZ, 0x5, R4 ;  /* 0x00000005ff047819 */ /* 0x004fc80000011604 */
[----:B------:R-:W-:-:S05]  /*fcf0*/  LOP3.LUT R4, R4, 0x3, RZ, 0xc0, !PT ;  /* 0x0000000304047812 */ /* 0x000fca00078ec0ff */
[----:B------:R2:W3:Y:S02]  /*fd00*/  SHFL.IDX PT, R14, R4, RZ, 0x1f ;  /* 0x00001fff040e7589 */ /* 0x0004e400000e0000 */
.L_x_1245:
[----:B------:R4:W-:Y:S01]  /*fd10*/  STL [R1+0x30], R0 ;  /* 0x0000300001007387 */ /* 0x0009e20000100800 */
[----:B---3--:R-:W-:Y:S02]  /*fd20*/  ISETP.NE.AND P0, PT, R14, RZ, PT ;  /* 0x000000ff0e00720c */ /* 0x008fe40003f05270 */
[----:B------:R-:W-:Y:S02]  /*fd30*/  PLOP3.LUT P1, PT, PT, PT, PT, 0x8, 0x0 ;  /* 0x000000000000781c */ /* 0x000fe40003f2e170 */
[----:B------:R-:W-:-:S11]  /*fd40*/  LOP3.LUT R19, R19, 0xfffffffe, RZ, 0xc0, !PT ;  /* 0xfffffffe13137812 */ /* 0x000fd600078ec0ff */
[----:B------:R-:W-:Y:S01]  /*fd50*/  @P1 LOP3.LUT R19, R19, 0x1, RZ, 0xfc, !PT ;  /* 0x0000000113131812 */ /* 0x000fe200078efcff */
[----:B----4-:R-:W-:Y:S06]  /*fd60*/  @P0 BRA `(.L_x_1121) ;  /* 0x00000004000c0947 */ /* 0x010fec0003800000 */
[----:B------:R-:W-:-:S03]  /*fd70*/  UMOV UR4, 0xffffffff ;  /* 0xffffffff00047882 */ /* 0x000fc60000000000 */
[----:B------:R-:W-:Y:S05]  /*fd80*/  BRA.DIV UR4, `(.L_x_1122) ;  /* 0x0000006a04187947 */ /* 0x000fea000b800000 */
[----:B------:R-:W-:-:S13]  /*fd90*/  ELECT P6, URZ, PT ;  /* 0x00000000003f782f */ /* 0x000fda00038c0000 */
.L_x_1248:
[----:B------:R-:W-:Y:S05]  /*fda0*/  @!P6 BRA `(.L_x_1121) ;  /* 0x0000000000fce947 */ /* 0x000fea0003800000 */
[----:B------:R-:W-:-:S04]  /*fdb0*/  ISETP.NE.U32.AND P0, PT, R2, RZ, PT ;  /* 0x000000ff0200720c */ /* 0x000fc80003f05070 */
[----:B------:R-:W-:-:S13]  /*fdc0*/  ISETP.NE.AND.EX P0, PT, R3, RZ, PT, P0 ;  /* 0x000000ff0300720c */ /* 0x000fda0003f05300 */
[----:B------:R-:W-:Y:S05]  /*fdd0*/  @!P0 BRA `(.L_x_1123) ;  /* 0x0000000000508947 */ /* 0x000fea0003800000 */
[----:B------:R-:W3:Y:S01]  /*fde0*/  LDC R6, c[0x0][0x43c] ;  /* 0x00010f00ff067b82 */ /* 0x000ee20000000800 */
[----:B------:R-:W-:Y:S01]  /*fdf0*/  IMAD.MOV.U32 R9, RZ, RZ, R0 ;  /* 0x000000ffff097224 */ /* 0x000fe200078e0000 */
[----:B------:R-:W-:-:S03]  /*fe00*/  ULDC.64 UR4, c[0x0][0x428] ;  /* 0x00010a0000047ab9 */ /* 0x000fc60000000a00 */
[----:B------:R-:W-:Y:S01]  /*fe10*/  IMAD.MOV.U32 R0, RZ, RZ, R9 ;  /* 0x000000ffff007224 */ /* 0x000fe200078e0009 */
[----:B---3--:R-:W-:-:S13]  /*fe20*/  ISETP.NE.AND P0, PT, R6, 0x1, PT ;  /* 0x000000010600780c */ /* 0x008fda0003f05270 */
[----:B--2---:R-:W2:Y:S02]  /*fe30*/  @P0 LDC.64 R4, c[0x0][0x440] ;  /* 0x00011000ff040b82 */ /* 0x004ea40000000a00 */
[----:B--2---:R-:W-:-:S05]  /*fe40*/  @P0 IMAD.HI.U32 R4, R9, R4, RZ ;  /* 0x0000000409040227 */ /* 0x004fca00078e00ff */
        /* <DEDUP_REMOVED lines=13> */
.L_x_1123:
[----:B------:R-:W4:Y:S04]  /*ff20*/  LDL R0, [R1+0x10] ;  /* 0x0000100001007983 */ /* 0x000f280000100800 */
[----:B---3--:R-:W3:Y:S01]  /*ff30*/  LDL R2, [R1+0x18] ;  /* 0x0000180001027983 */ /* 0x008ee20000100800 */
[----:B----4-:R-:W-:Y:S01]  /*ff40*/  IMAD R0, R0, 0x8, R18 ;  /* 0x0000000800007824 */ /* 0x010fe200078e0212 */
[----:B---3--:R-:W-:-:S04]  /*ff50*/  SHF.L.U32 R2, R2, 0x1f, RZ ;  /* 0x0000001f02027819 */ /* 0x008fc800000006ff */
[----:B------:R-:W3:Y:S02]  /*ff60*/  SYNCS.PHASECHK.TRANS64.TRYWAIT P0, [R0+URZ+0x38840], R2 ;  /* 0x03884002000075a7 */ /* 0x000ee4000800017f */
[----:B---3--:R-:W-:Y:S05]  /*ff70*/  @!P0 BRA `(.L_x_1124) ;  /* 0x0000006400bc8947 */ /* 0x008fea0003800000 */
.L_x_1249:
[----:B------:R-:W4:Y:S02]  /*ff80*/  S2R R3, SR_TID.X ;  /* 0x0000000000037919 */ /* 0x000f240000002100 */
[----:B----4-:R-:W-:-:S04]  /*ff90*/  LOP3.LUT R3, R3, 0x7f, RZ, 0xc0, !PT ;  /* 0x0000007f03037812 */ /* 0x010fc800078ec0ff */
[----:B------:R-:W-:-:S13]  /*ffa0*/  ISETP.NE.AND P0, PT, R3, RZ, PT ;  /* 0x000000ff0300720c */ /* 0x000fda0003f05270 */
[----:B------:R-:W-:Y:S05]  /*ffb0*/  @P0 BRA `(.L_x_1125) ;  /* 0x00000000001c0947 */ /* 0x000fea0003800000 */
[----:B------:R-:W4:Y:S01]  /*ffc0*/  S2R R3, SR_TID.X ;  /* 0x0000000000037919 */ /* 0x000f220000002100 */
[----:B---3--:R-:W-:-:S04]  /*ffd0*/  IMAD.MOV.U32 R2, RZ, RZ, 0x2000 ;  /* 0x00002000ff027424 */ /* 0x008fc800078e00ff */
[----:B------:R3:W-:Y:S01]  /*ffe0*/  SYNCS.ARRIVE.TRANS64 RZ, [R0+URZ+0x38830], R2 ;  /* 0x0388300200ff79a7 */ /* 0x0007e2000800003f */
[----:B----4-:R-:W-:-:S04]  /*fff0*/  LOP3.LUT R3, R3, 0x1f, RZ, 0xc0, !PT ;  /* 0x0000001f03037812 */ /* 0x010fc800078ec0ff */
[----:B------:R-:W-:-:S13]  /*10000*/  ISETP.NE.AND P0, PT, R3, RZ, PT ;  /* 0x000000ff0300720c */ /* 0x000fda0003f05270 */
[----:B---3--:R-:W-:Y:S05]  /*10010*/  @!P0 BRA `(.L_x_1125) ;  /* 0x0000000000048947 */ /* 0x008fea0003800000 */
[----:B------:R-:W-:Y:S01]  /*10020*/  BPT.TRAP 0x1 ;  /* 0x000000040000795c */ /* 0x000fe20000300000 */
.L_x_1125:
[----:B------:R-:W4:Y:S04]  /*10030*/  LDL R3, [R1+0x10] ;  /* 0x0000100001037983 */ /* 0x000f280000100800 */
[----:B--2---:R-:W2:Y:S04]  /*10040*/  LDL R4, [R1+0x30] ;  /* 0x0000300001047983 */ /* 0x004ea80000100800 */
[----:B---3--:R-:W3:Y:S01]  /*10050*/  LDL R2, [R1+0x20] ;  /* 0x0000200001027983 */ /* 0x008ee20000100800 */
[----:B------:R-:W-:Y:S01]  /*10060*/  R2UR UR9, R0 ;  /* 0x00000000000972ca */ /* 0x000fe200000e0000 */
[----:B------:R-:W-:Y:S01]  /*10070*/  UIADD3 UR6, UP0, UR40, 0x370, URZ ;  /* 0x0000037028067890 */ /* 0x000fe2000ff1e03f */
[----:B------:R-:W-:-:S02]  /*10080*/  R2UR UR12, R17 ;  /* 0x00000000110c72ca */ /* 0x000fc400000e0000 */
[----:B-----5:R-:W-:Y:S01]  /*10090*/  R2UR UR13, R16 ;  /* 0x00000000100d72ca */ /* 0x020fe200000e0000 */
[----:B------:R-:W-:-:S08]  /*100a0*/  UIADD3.X UR7, URZ, UR41, URZ, UP0, !UPT ;  /* 0x000000293f077290 */ /* 0x000fd000087fe43f */
[----:B------:R-:W-:Y:S01]  /*100b0*/  UIADD3 UR9, UR9, 0x38830, URZ ;  /* 0x0003883009097890 */ /* 0x000fe2000fffe03f */
[----:B------:R-:W-:Y:S01]  /*100c0*/  UMOV UR5, 0x14f00000 ;  /* 0x14f0000000057882 */ /* 0x000fe20000000000 */
[----:B------:R-:W-:Y:S01]  /*100d0*/  UMOV UR10, URZ ;  /* 0x0000003f000a7c82 */ /* 0x000fe20008000000 */
[----:B------:R-:W-:Y:S02]  /*100e0*/  PLOP3.LUT P0, PT, PT, PT, PT, 0x80, 0x0 ;  /* 0x000000000000781c */ /* 0x000fe40003f0f070 */
[----:B------:R-:W-:-:S11]  /*100f0*/  LOP3.LUT R19, R19, 0xfffffffe, RZ, 0xc0, !PT ;  /* 0xfffffffe13137812 */ /* 0x000fd600078ec0ff */
[----:B------:R-:W-:Y:S01]  /*10100*/  @P0 LOP3.LUT R19, R19, 0x1, RZ, 0xfc, !PT ;  /* 0x0000000113130812 */ /* 0x000fe200078efcff */
[----:B----4-:R-:W-:Y:S01]  /*10110*/  IMAD R0, R3, 0x2000, R18 ;  /* 0x0000200003007824 */ /* 0x010fe200078e0212 */
[----:B--2---:R-:W-:-:S04]  /*10120*/  R2UR UR11, R4 ;  /* 0x00000000040b72ca */ /* 0x004fc800000e0000 */
[----:B------:R-:W-:Y:S02]  /*10130*/  R2UR UR8, R0 ;  /* 0x00000000000872ca */ /* 0x000fe400000e0000 */
[----:B---3--:R-:W-:-:S11]  /*10140*/  R2UR UR4, R2 ;  /* 0x00000000020472ca */ /* 0x008fd600000e0000 */
[----:B------:R-:W-:Y:S02]  /*10150*/  UIADD3 UR8, UR8, 0x22400, URZ ;  /* 0x0002240008087890 */ /* 0x000fe4000fffe03f */
[----:B------:R-:W-:-:S03]  /*10160*/  ULEA UR11, UR11, UR4, 0x6 ;  /* 0x000000040b0b7291 */ /* 0x000fc6000f8e303f */
[----:B------:R-:W-:-:S06]  /*10170*/  UMOV UR4, 0x0 ;  /* 0x0000000000047882 */ /* 0x000fcc0000000000 */
[----:B------:R3:W-:Y:S02]  /*10180*/  UTMALDG.4D [UR8], [UR6], desc[UR4] ;  /* 0x00000408060075b4 */ /* 0x0007e40008019000 */
[----:B---3--:R-:W-:Y:S01]  /*10190*/  NOP ;  /* 0x0000000000007918 */ /* 0x008fe20000000000 */
.L_x_1121:
[----:B--2---:R-:W2:Y:S04]  /*101a0*/  LDL.LU R4, [R1+0x28] ;  /* 0x0000280001047983 */ /* 0x004ea80000300800 */
[----:B------:R-:W3:Y:S04]  /*101b0*/  LDL.LU R3, [R1+0x48] ;  /* 0x0000480001037983 */ /* 0x000ee80000300800 */
[----:B------:R-:W4:Y:S01]  /*101c0*/  LDL R2, [R1+0x2c] ;  /* 0x00002c0001027983 */ /* 0x000f220000100800 */
[----:B------:R-:W-:Y:S05]  /*101d0*/  WARPSYNC.ALL ;  /* 0x0000000000007948 */ /* 0x000fea0003800000 */
[----:B------:R-:W-:Y:S01]  /*101e0*/  ULDC.64 UR4, c[0x0][0xaf8] ;  /* 0x0002be0000047ab9 */ /* 0x000fe20000000a00 */
[----:B------:R-:W-:Y:S01]  /*101f0*/  VIADD R0, R18, 0x20400 ;  /* 0x0002040012007836 */ /* 0x000fe20000000000 */
[----:B------:R-:W-:Y:S01]  /*10200*/  BAR.SYNC.DEFER_BLOCKING 0x8, 0x100 ;  /* 0x0204000000007b1d */ /* 0x000fe20000010000 */
[----:B------:R-:W-:-:S03]  /*10210*/  ISETP.NE.U32.AND P0, PT, RZ, UR4, PT ;  /* 0x00000004ff007c0c */ /* 0x000fc6000bf05070 */
[----:B------:R-:W-:Y:S02]  /*10220*/  LOP3.LUT P1, RZ, R0, 0x3ff, RZ, 0xc0, !PT ;  /* 0x000003ff00ff7812 */ /* 0x000fe4000782c0ff */
[----:B------:R-:W-:Y:S01]  /*10230*/  ISETP.NE.AND.EX P0, PT, RZ, UR5, PT, P0 ;  /* 0x00000005ff007c0c */ /* 0x000fe2000bf05300 */
[----:B------:R-:W-:Y:S03]  /*10240*/  BSSY B6, `(.L_x_1126) ;  /* 0x0000018000067945 */ /* 0x000fe60003800000 */
[----:B--2---:R-:W-:Y:S02]  /*10250*/  SEL R4, R4, RZ, !P0 ;  /* 0x000000ff04047207 */ /* 0x004fe40004000000 */
[----:B---3--:R-:W-:-:S03]  /*10260*/  SEL R3, R3, RZ, !P0 ;  /* 0x000000ff03037207 */ /* 0x008fc60004000000 */
[----:B------:R2:W-:Y:S01]  /*10270*/  STL [R1+0x34], R4 ;  /* 0x0000340401007387 */ /* 0x0005e20000100800 */
[----:B----4-:R-:W-:-:S05]  /*10280*/  SHF.R.S32.HI R0, RZ, 0x1f, R2 ;  /* 0x0000001fff007819 */ /* 0x010fca0000011402 */
[----:B------:R2:W-:Y:S04]  /*10290*/  STL [R1+0x48], R0 ;  /* 0x0000480001007387 */ /* 0x0005e80000100800 */
[----:B------:R2:W-:Y:S01]  /*102a0*/  STL [R1+0x58], R3 ;  /* 0x0000580301007387 */ /* 0x0005e20000100800 */
[----:B------:R-:W-:Y:S05]  /*102b0*/  @!P1 BRA `(.L_x_1127) ;  /* 0x0000000000409947 */ /* 0x000fea0003800000 */
[----:B------:R-:W-:Y:S01]  /*102c0*/  MOV R2, 0x0 ;  /* 0x0000000000027802 */ /* 0x000fe20000000f00 */
[----:B------:R-:W-:Y:S01]  /*102d0*/  ULDC.64 UR4, c[0x4][0x90] ;  /* 0x0100240000047ab9 */ /* 0x000fe20000000a00 */
[----:B------:R-:W-:Y:S01]  /*102e0*/  ULDC.64 UR6, c[0x4][0x98] ;  /* 0x0100260000067ab9 */ /* 0x000fe20000000a00 */
[----:B------:R-:W-:Y:S01]  /*102f0*/  ULDC.64 UR8, c[0x4][0x20] ;  /* 0x0100080000087ab9 */ /* 0x000fe20000000a00 */
[----:B--2---:R-:W-:Y:S02]  /*10300*/  IMAD.U32 R4, RZ, RZ, UR4 ;  /* 0x00000004ff047e24 */ /* 0x004fe4000f8e00ff */
[----:B------:R-:W2:Y:S01]  /*10310*/  LDC.64 R2, c[0x4][R2] ;  /* 0x0100000002027b82 */ /* 0x000ea20000000a00 */
[----:B------:R-:W-:Y:S02]  /*10320*/  IMAD.U32 R5, RZ, RZ, UR5 ;  /* 0x00000005ff057e24 */ /* 0x000fe4000f8e00ff */
[----:B------:R-:W-:Y:S02]  /*10330*/  IMAD.U32 R6, RZ, RZ, UR6 ;  /* 0x00000006ff067e24 */ /* 0x000fe4000f8e00ff */
[----:B------:R-:W-:-:S02]  /*10340*/  IMAD.U32 R7, RZ, RZ, UR7 ;  /* 0x00000007ff077e24 */ /* 0x000fc4000f8e00ff */
[----:B-1----:R-:W-:Y:S02]  /*10350*/  IMAD.U32 R10, RZ, RZ, UR8 ;  /* 0x00000008ff0a7e24 */ /* 0x002fe4000f8e00ff */
[----:B0-----:R-:W-:Y:S02]  /*10360*/  IMAD.U32 R11, RZ, RZ, UR9 ;  /* 0x00000009ff0b7e24 */ /* 0x001fe4000f8e00ff */
[----:B------:R-:W-:Y:S02]  /*10370*/  IMAD.MOV.U32 R8, RZ, RZ, 0x70 ;  /* 0x00000070ff087424 */ /* 0x000fe400078e00ff */
[----:B------:R-:W-:Y:S02]  /*10380*/  IMAD.MOV.U32 R12, RZ, RZ, 0x1 ;  /* 0x00000001ff0c7424 */ /* 0x000fe400078e00ff */
[----:B------:R-:W-:-:S07]  /*10390*/  IMAD.MOV.U32 R13, RZ, RZ, RZ ;  /* 0x000000ffff0d7224 */ /* 0x000fce00078e00ff */
[----:B------:R-:W-:-:S07]  /*103a0*/  LEPC R20, `(.L_x_1127) ;  /* 0x000000001014794e */ /* 0x000fce0000000000 */
[----:B--2---:R-:W-:Y:S05]  /*103b0*/  CALL.ABS.NOINC R2 ;  /* 0x0000000002007343 */ /* 0x004fea0003c00000 */
.L_x_1127:
[----:B------:R-:W-:Y:S05]  /*103c0*/  BSYNC B6 ;  /* 0x0000000000067941 */ /* 0x000fea0003800000 */
.L_x_1126:
[----:B-1----:R-:W3:Y:S01]  /*103d0*/  LDL R10, [R1+0x4] ;  /* 0x00000400010a7983 */ /* 0x002ee20000100800 */
[----:B------:R-:W1:Y:S01]  /*103e0*/  LDC R7, c[0x0][0x448] ;  /* 0x00011200ff077b82 */ /* 0x000e620000000800 */
[----:B------:R-:W-:Y:S01]  /*103f0*/  ULDC.64 UR4, c[0x0][0x298] ;  /* 0x0000a60000047ab9 */ /* 0x000fe20000000a00 */
[----:B------:R-:W-:Y:S01]  /*10400*/  ULDC.64 UR6, c[0x0][0x280] ;  /* 0x0000a00000067ab9 */ /* 0x000fe20000000a00 */
[----:B--2---:R-:W2:Y:S04]  /*10410*/  LDL R4, [R1+0x48] ;  /* 0x0000480001047983 */ /* 0x004ea80000100800 */
[----:B------:R-:W4:Y:S04]  /*10420*/  LDL R9, [R1+0x2c] ;  /* 0x00002c0001097983 */ /* 0x000f280000100800 */
[----:B------:R-:W4:Y:S01]  /*10430*/  LDL R8, [R1+0x58] ;  /* 0x0000580001087983 */ /* 0x000f220000100800 */
[----:B------:R-:W0:Y:S01]  /*10440*/  S2R R2, SR_TID.X ;  /* 0x0000000000027919 */ /* 0x000e220000002100 */
[----:B------:R-:W0:Y:S02]  /*10450*/  S2R R0, SR_TID.X ;  /* 0x0000000000007919 */ /* 0x000e240000002100 */
[----:B------:R-:W4:Y:S01]  /*10460*/  LDL R6, [R1+0x34] ;  /* 0x0000340001067983 */ /* 0x000f220000100800 */
[----:B-1----:R-:W-:-:S13]  /*10470*/  ISETP.NE.AND P0, PT, R7, 0x1, PT ;  /* 0x000000010700780c */ /* 0x002fda0003f05270 */
[----:B------:R-:W1:Y:S01]  /*10480*/  @P0 LDC R3, c[0x0][0x450] ;  /* 0x00011400ff030b82 */ /* 0x000e620000000800 */
[----:B0-----:R-:W-:-:S04]  /*10490*/  LOP3.LUT R2, R2, 0x7f, RZ, 0xc0, !PT ;  /* 0x0000007f02027812 */ /* 0x001fc800078ec0ff */
[----:B------:R-:W-:Y:S01]  /*104a0*/  SHF.R.U32.HI R2, RZ, 0x3, R2 ;  /* 0x00000003ff027819 */ /* 0x000fe20000011602 */
[----:B------:R-:W-:-:S05]  /*104b0*/  IMAD.SHL.U32 R0, R0, 0x10, RZ ;  /* 0x0000001000007824 */ /* 0x000fca00078e00ff */
[----:B------:R-:W-:Y:S02]  /*104c0*/  LOP3.LUT R0, R2, 0x70, R0, 0xf8, !PT ;  /* 0x0000007002007812 */ /* 0x000fe400078ef800 */
[----:B------:R-:W0:Y:S03]  /*104d0*/  @P0 LDC R2, c[0x0][0x44c] ;  /* 0x00011300ff020b82 */ /* 0x000e260000000800 */
[----:B---3--:R-:W-:-:S04]  /*104e0*/  IMAD R5, R10, 0x40, R0 ;  /* 0x000000400a057824 */ /* 0x008fc800078e0200 */
[----:B0-----:R-:W-:-:S04]  /*104f0*/  @P0 IMAD.HI.U32 R2, R5, R2, RZ ;  /* 0x0000000205020227 */ /* 0x001fc800078e00ff */
[----:B------:R-:W-:Y:S01]  /*10500*/  IMAD.MOV.U32 R0, RZ, RZ, R5 ;  /* 0x000000ffff007224 */ /* 0x000fe200078e0005 */
[----:B-1----:R-:W-:Y:S01]  /*10510*/  @P0 SHF.R.U32.HI R0, RZ, R3, R2 ;  /* 0x00000003ff000219 */ /* 0x002fe20000011602 */
[----:B--2---:R-:W-:-:S04]  /*10520*/  IMAD R2, R4, UR4, RZ ;  /* 0x0000000404027c24 */ /* 0x004fc8000f8e02ff */
[C---:B----4-:R-:W-:Y:S02]  /*10530*/  IMAD R4, R9.reuse, UR5, R2 ;  /* 0x0000000509047c24 */ /* 0x050fe4000f8e0202 */
[----:B------:R-:W-:Y:S01]  /*10540*/  IMAD.WIDE.U32 R2, R9, UR4, RZ ;  /* 0x0000000409027c25 */ /* 0x000fe2000f8e00ff */
[----:B------:R-:W-:-:S03]  /*10550*/  ULDC.64 UR4, c[0x0][0x2d8] ;  /* 0x0000b60000047ab9 */ /* 0x000fc60000000a00 */
[----:B------:R-:W-:Y:S02]  /*10560*/  IMAD.IADD R3, R3, 0x1, R4 ;  /* 0x0000000103037824 */ /* 0x000fe400078e0204 */
[C---:B------:R-:W-:Y:S01]  /*10570*/  IMAD.WIDE.U32 R2, R17.reuse, UR4, R2 ;  /* 0x0000000411027c25 */ /* 0x040fe2000f8e0002 */
[----:B------:R0:W-:Y:S03]  /*10580*/  STL [R1+0x28], R5 ;  /* 0x0000280501007387 */ /* 0x0001e60000100800 */
[----:B------:R-:W-:Y:S01]  /*10590*/  IMAD R3, R17, UR5, R3 ;  /* 0x0000000511037c24 */ /* 0x000fe2000f8e0203 */
[----:B------:R-:W-:Y:S02]  /*105a0*/  ULDC.64 UR4, c[0x0][0x2e0] ;  /* 0x0000b80000047ab9 */ /* 0x000fe40000000a00 */
[----:B------:R-:W-:Y:S02]  /*105b0*/  IMAD R4, R8, UR4, RZ ;  /* 0x0000000408047c24 */ /* 0x000fe4000f8e02ff */
[----:B------:R1:W5:Y:S01]  /*105c0*/  LDL R8, [R1+0x14] ;  /* 0x0000140001087983 */ /* 0x0003620000100800 */
[C---:B------:R-:W-:Y:S01]  /*105d0*/  IMAD.WIDE.U32 R2, R6.reuse, UR4, R2 ;  /* 0x0000000406027c25 */ /* 0x040fe2000f8e0002 */
[----:B------:R-:W2:Y:S03]  /*105e0*/  S2R R9, SR_TID.X ;  /* 0x0000000000097919 */ /* 0x000ea60000002100 */
[----:B------:R-:W-:Y:S01]  /*105f0*/  IMAD R4, R6, UR5, R4 ;  /* 0x0000000506047c24 */ /* 0x000fe2000f8e0204 */
[----:B------:R-:W-:-:S03]  /*10600*/  ULDC.64 UR4, c[0x0][0x2d0] ;  /* 0x0000b40000047ab9 */ /* 0x000fc60000000a00 */
[----:B------:R-:W-:Y:S01]  /*10610*/  IMAD.IADD R3, R3, 0x1, R4 ;  /* 0x0000000103037824 */ /* 0x000fe200078e0204 */
[----:B------:R-:W-:-:S05]  /*10620*/  SHF.R.S32.HI R4, RZ, 0x1f, R0 ;  /* 0x0000001fff047819 */ /* 0x000fca0000011400 */
[----:B------:R-:W-:Y:S02]  /*10630*/  IMAD R4, R4, UR4, RZ ;  /* 0x0000000404047c24 */ /* 0x000fe4000f8e02ff */
[----:B------:R-:W-:-:S04]  /*10640*/  IMAD.WIDE.U32 R2, R0, UR4, R2 ;  /* 0x0000000400027c25 */ /* 0x000fc8000f8e0002 */
[----:B------:R-:W-:Y:S01]  /*10650*/  IMAD R4, R0, UR5, R4 ;  /* 0x0000000500047c24 */ /* 0x000fe2000f8e0204 */
[----:B------:R-:W-:Y:S01]  /*10660*/  ULDC.64 UR4, c[0x0][0x2c8] ;  /* 0x0000b20000047ab9 */ /* 0x000fe20000000a00 */
[----:B------:R-:W-:-:S04]  /*10670*/  IMAD.MOV R0, RZ, RZ, -R0 ;  /* 0x000000ffff007224 */ /* 0x000fc800078e0a00 */
[----:B------:R-:W-:-:S05]  /*10680*/  IMAD R0, R7, R0, R5 ;  /* 0x0000000007007224 */ /* 0x000fca00078e0205 */
[----:B------:R-:W-:Y:S01]  /*10690*/  SHF.R.S32.HI R6, RZ, 0x1f, R0 ;  /* 0x0000001fff067819 */ /* 0x000fe20000011400 */
[----:B------:R-:W-:Y:S02]  /*106a0*/  IMAD.IADD R3, R3, 0x1, R4 ;  /* 0x0000000103037824 */ /* 0x000fe400078e0204 */
[----:B--2---:R-:W-:Y:S02]  /*106b0*/  IMAD.SHL.U32 R9, R9, 0x8, RZ ;  /* 0x0000000809097824 */ /* 0x004fe400078e00ff */
[----:B------:R-:W-:Y:S02]  /*106c0*/  IMAD R6, R6, UR4, RZ ;  /* 0x0000000406067c24 */ /* 0x000fe4000f8e02ff */
[C---:B0-----:R-:W-:Y:S01]  /*106d0*/  IMAD.WIDE.U32 R4, R0.reuse, UR4, R2 ;  /* 0x0000000400047c25 */ /* 0x041fe2000f8e0002 */
[----:B------:R-:W-:Y:S01]  /*106e0*/  LOP3.LUT R9, R9, 0x38, RZ, 0xc0, !PT ;  /* 0x0000003809097812 */ /* 0x000fe200078ec0ff */
[----:B------:R-:W-:Y:S02]  /*106f0*/  ULDC UR4, c[0x0][0x2b8] ;  /* 0x0000ae0000047ab9 */ /* 0x000fe40000000800 */
[----:B------:R-:W-:Y:S01]  /*10700*/  IMAD R0, R0, UR5, R6 ;  /* 0x0000000500007c24 */ /* 0x000fe2000f8e0206 */
[----:B------:R-:W-:-:S03]  /*10710*/  LEA R3, P1, R4, UR6, 0x1 ;  /* 0x0000000604037c11 */ /* 0x000fc6000f8208ff */
[----:B------:R-:W-:Y:S01]  /*10720*/  IMAD.IADD R0, R5, 0x1, R0 ;  /* 0x0000000105007824 */ /* 0x000fe200078e0200 */
[----:B------:R-:W-:Y:S01]  /*10730*/  ISETP.GE.AND P0, PT, R9, UR4, PT ;  /* 0x0000000409007c0c */ /* 0x000fe2000bf06270 */
[----:B------:R-:W-:-:S03]  /*10740*/  UMOV UR4, 0xffffffff ;  /* 0xffffffff00047882 */ /* 0x000fc60000000000 */
[----:B------:R-:W-:Y:S01]  /*10750*/  LEA.HI.X R2, R4, UR7, R0, 0x1, P1 ;  /* 0x0000000704027c11 */ /* 0x000fe200088f0c00 */
[----:B-1----:R-:W-:Y:S08]  /*10760*/  BRA.DIV UR4, `(.L_x_1128) ;  /* 0x0000005e04d47947 */ /* 0x002ff0000b800000 */
[----:B------:R-:W2:Y:S01]  /*10770*/  LDL R11, [R1+0x38] ;  /* 0x00003800010b7983 */ /* 0x000ea20000100800 */
[----:B------:R-:W0:Y:S03]  /*10780*/  S2R R5, SR_TID.X ;  /* 0x0000000000057919 */ /* 0x000e260000002100 */
[----:B------:R-:W-:Y:S01]  /*10790*/  SHFL.IDX PT, R4, R2, RZ, 0x181f ;  /* 0x00181fff02047589 */ /* 0x000fe200000e0000 */
[----:B0-----:R-:W-:-:S04]  /*107a0*/  LOP3.LUT R5, R5, 0x7f, RZ, 0xc0, !PT ;  /* 0x0000007f05057812 */ /* 0x001fc800078ec0ff */
[----:B------:R-:W-:Y:S02]  /*107b0*/  SHF.R.U32.HI R6, RZ, 0x3, R5 ;  /* 0x00000003ff067819 */ /* 0x000fe40000011605 */
[----:B------:R-:W0:Y:S03]  /*107c0*/  SHFL.IDX PT, R5, R3, RZ, 0x181f ;  /* 0x00181fff03057589 */ /* 0x000e2600000e0000 */
[----:B------:R-:W-:Y:S02]  /*107d0*/  IMAD R10, R10, 0x40, R6 ;  /* 0x000000400a0a7824 */ /* 0x000fe400078e0206 */
[----:B------:R-:W-:Y:S04]  /*107e0*/  SHFL.IDX PT, R6, R2, 0x1, 0x181f ;  /* 0x00381f0002067f89 */ /* 0x000fe800000e0000 */
[----:B------:R-:W-:Y:S01]  /*107f0*/  STL [R1+0x4], R10 ;  /* 0x0000040a01007387 */ /* 0x000fe20000100800 */
[----:B--2---:R-:W-:-:S05]  /*10800*/  IMAD R0, R11, R7, RZ ;  /* 0x000000070b007224 */ /* 0x004fca00078e02ff */
[----:B------:R-:W-:-:S13]  /*10810*/  ISETP.GE.AND P1, PT, R10, R0, PT ;  /* 0x000000000a00720c */ /* 0x000fda0003f26270 */
[----:B0-----:R-:W-:-:S05]  /*10820*/  @!P1 LEA R5, P2, R9, R5, 0x1 ;  /* 0x0000000509059211 */ /* 0x001fca00078408ff */
[----:B------:R-:W-:-:S05]  /*10830*/  @!P1 IMAD.X R4, RZ, RZ, R4, P2 ;  /* 0x000000ffff049224 */ /* 0x000fca00010e0604 */
[----:B------:R-:W-:-:S04]  /*10840*/  @!P1 LOP3.LUT R5, R5, R4, RZ, 0x3c, !PT ;  /* 0x0000000405059212 */ /* 0x000fc800078e3cff */
[----:B------:R-:W-:-:S04]  /*10850*/  @!P1 LOP3.LUT R4, R5, R4, RZ, 0x3c, !PT ;  /* 0x0000000405049212 */ /* 0x000fc800078e3cff */
[----:B------:R-:W-:-:S05]  /*10860*/  @!P1 LOP3.LUT R5, R5, R4, RZ, 0x3c, !PT ;  /* 0x0000000405059212 */ /* 0x000fca00078e3cff */
[----:B-----5:R0:W-:Y:S01]  /*10870*/  @!P1 LDGSTS.E.BYPASS.LTC128B.128 [R8+0x20400], desc[UR38][R4.64], !P0 ;  /* 0x2040000004089fae */ /* 0x0201e2000c101d66 */
[----:B------:R-:W-:-:S03]  /*10880*/  VIADD R7, R10, 0x10 ;  /* 0x000000100a077836 */ /* 0x000fc60000000000 */
[----:B0-----:R-:W0:Y:S02]  /*10890*/  SHFL.IDX PT, R4, R3, 0x1, 0x181f ;  /* 0x00381f0003047f89 */ /* 0x001e2400000e0000 */
[----:B------:R-:W-:-:S13]  /*108a0*/  ISETP.GE.AND P1, PT, R7, R0, PT ;  /* 0x000000000700720c */ /* 0x000fda0003f26270 */
[----:B0-----:R-:W-:-:S05]  /*108b0*/  @!P1 LEA R5, P2, R9, R4, 0x1 ;  /* 0x0000000409059211 */ /* 0x001fca00078408ff */
[----:B------:R-:W-:-:S05]  /*108c0*/  @!P1 IMAD.X R4, RZ, RZ, R6, P2 ;  /* 0x000000ffff049224 */ /* 0x000fca00010e0606 */
[----:B------:R-:W-:-:S04]  /*108d0*/  @!P1 LOP3.LUT R5, R5, R4, RZ, 0x3c, !PT ;  /* 0x0000000405059212 */ /* 0x000fc800078e3cff */
[----:B------:R-:W-:-:S04]  /*108e0*/  @!P1 LOP3.LUT R4, R5, R4, RZ, 0x3c, !PT ;  /* 0x0000000405049212 */ /* 0x000fc800078e3cff */
[----:B------:R-:W-:-:S05]  /*108f0*/  @!P1 LOP3.LUT R5, R5, R4, RZ, 0x3c, !PT ;  /* 0x0000000405059212 */ /* 0x000fca00078e3cff */
[----:B------:R0:W-:Y:S04]  /*10900*/  @!P1 LDGSTS.E.BYPASS.LTC128B.128 [R8+0x20c00], desc[UR38][R4.64], !P0 ;  /* 0x20c0000004089fae */ /* 0x0001e8000c101d66 */
[----:B------:R1:W-:Y:S04]  /*10910*/  STL [R1+0x50], R7 ;  /* 0x0000500701007387 */ /* 0x0003e80000100800 */
[----:B0-----:R-:W0:Y:S01]  /*10920*/  SHFL.IDX PT, R4, R3, 0x2, 0x181f ;  /* 0x00581f0003047f89 */ /* 0x001e2200000e0000 */
[----:B-1----:R-:W-:-:S03]  /*10930*/  VIADD R7, R10, 0x20 ;  /* 0x000000200a077836 */ /* 0x002fc60000000000 */
[----:B------:R-:W1:Y:S02]  /*10940*/  SHFL.IDX PT, R6, R2, 0x2, 0x181f ;  /* 0x00581f0002067f89 */ /* 0x000e6400000e0000 */
[----:B------:R-:W-:-:S13]  /*10950*/  ISETP.GE.AND P1, PT, R7, R0, PT ;  /* 0x000000000700720c */ /* 0x000fda0003f26270 */
[----:B0-----:R-:W-:-:S05]  /*10960*/  @!P1 LEA R5, P2, R9, R4, 0x1 ;  /* 0x0000000409059211 */ /* 0x001fca00078408ff */
[----:B-1----:R-:W-:-:S05]  /*10970*/  @!P1 IMAD.X R4, RZ, RZ, R6, P2 ;  /* 0x000000ffff049224 */ /* 0x002fca00010e0606 */
[----:B------:R-:W-:-:S04]  /*10980*/  @!P1 LOP3.LUT R5, R5, R4, RZ, 0x3c, !PT ;  /* 0x0000000405059212 */ /* 0x000fc800078e3cff */
[----:B------:R-:W-:-:S04]  /*10990*/  @!P1 LOP3.LUT R4, R5, R4, RZ, 0x3c, !PT ;  /* 0x0000000405049212 */ /* 0x000fc800078e3cff */
[----:B------:R-:W-:Y:S01]  /*109a0*/  @!P1 LOP3.LUT R5, R5, R4, RZ, 0x3c, !PT ;  /* 0x0000000405059212 */ /* 0x000fe200078e3cff */
[----:B------:R0:W-:Y:S04]  /*109b0*/  STL [R1+0x5c], R7 ;  /* 0x00005c0701007387 */ /* 0x0001e80000100800 */
[----:B------:R1:W-:Y:S04]  /*109c0*/  @!P1 LDGSTS.E.BYPASS.LTC128B.128 [R8+0x21400], desc[UR38][R4.64], !P0 ;  /* 0x2140000004089fae */ /* 0x0003e8000c101d66 */
[----:B------:R-:W2:Y:S04]  /*109d0*/  SHFL.IDX PT, R3, R3, 0x3, 0x181f ;  /* 0x00781f0003037f89 */ /* 0x000ea800000e0000 */
[----:B-1----:R0:W1:Y:S02]  /*109e0*/  SHFL.IDX PT, R4, R2, 0x3, 0x181f ;  /* 0x00781f0002047f89 */ /* 0x00206400000e0000 */
.L_x_1258:
[----:B0-----:R-:W3:Y:S02]  /*109f0*/  LDL R2, [R1+0x4] ;  /* 0x0000040001027983 */ /* 0x001ee40000100800 */
[----:B---3--:R-:W-:-:S05]  /*10a00*/  VIADD R2, R2, 0x30 ;  /* 0x0000003002027836 */ /* 0x008fca0000000000 */
[----:B------:R-:W-:Y:S01]  /*10a10*/  ISETP.GE.AND P1, PT, R2, R0, PT ;  /* 0x000000000200720c */ /* 0x000fe20003f26270 */
[----:B------:R2:W-:-:S12]  /*10a20*/  STL [R1+0x60], R2 ;  /* 0x0000600201007387 */ /* 0x0005d80000100800 */
[----:B--2---:R-:W-:-:S05]  /*10a30*/  @!P1 LEA R2, P2, R9, R3, 0x1 ;  /* 0x0000000309029211 */ /* 0x004fca00078408ff */
[----:B-1----:R-:W-:-:S05]  /*10a40*/  @!P1 IMAD.X R3, RZ, RZ, R4, P2 ;  /* 0x000000ffff039224 */ /* 0x002fca00010e0604 */
[----:B------:R-:W-:Y:S01]  /*10a50*/  @!PT LDS RZ, [RZ] ;  /* 0x00000000fffff984 */ /* 0x000fe20000000800 */
[----:B------:R-:W-:Y:S01]  /*10a60*/  @!PT LDS RZ, [RZ] ;  /* 0x00000000fffff984 */ /* 0x000fe20000000800 */
[----:B------:R-:W-:Y:S01]  /*10a70*/  @!PT LDS RZ, [RZ] ;  /* 0x00000000fffff984 */ /* 0x000fe20000000800 */
[----:B------:R0:W-:Y:S01]  /*10a80*/  @!P1 LDGSTS.E.BYPASS.LTC128B.128 [R8+0x21c00], desc[UR38][R2.64], !P0 ;  /* 0x21c0000002089fae */ /* 0x0001e2000c101d66 */
[----:B------:R-:W-:Y:S01]  /*10a90*/  PLOP3.LUT P0, PT, PT, PT, PT, 0x80, 0x0 ;  /* 0x000000000000781c */ /* 0x000fe20003f0f070 */
[----:B------:R-:W-:-:S12]  /*10aa0*/  NOP ;  /* 0x0000000000007918 */ /* 0x000fd80000000000 */
.L_x_1129:
[----:B------:R-:W-:Y:S02]  /*10ab0*/  PLOP3.LUT P1, PT, P1, P0, PT, 0xa2, 0x0 ;  /* 0x000000000000781c */ /* 0x000fe40000f21472 */
[----:B------:R-:W-:-:S08]  /*10ac0*/  @P0 R2UR P1, UR4, R18 ;  /* 0x00000000120402ca */ /* 0x000fd00000020000 */
[----:B------:R-:W-:-:S05]  /*10ad0*/  @P0 PLOP3.LUT P0, PT, P1, PT, PT, 0x80, 0x0 ;  /* 0x000000000000081c */ /* 0x000fca0000f0f070 */
[----:B------:R-:W-:Y:S01]  /*10ae0*/  @!P1 SYNCS.ARRIVE.TRANS64.RED.A0T1 RZ, [UR4+0x38800], RZ ;  /* 0x038800ffffff99a7 */ /* 0x000fe20008200404 */
[----:B------:R-:W-:Y:S07]  /*10af0*/  @!P1 ARRIVES.LDGSTSBAR.64.TRANSCNT [UR4+0x38800] ;  /* 0x03880000ff0099b0 */ /* 0x000fee0008000a84 */
[----:B------:R-:W-:Y:S05]  /*10b00*/  @P0 BRA.U.ANY `(.L_x_1129) ;  /* 0xfffffffd00e80947 */ /* 0x000fea000393ffff */
[----:B------:R-:W-:Y:S01]  /*10b10*/  NOP ;  /* 0x0000000000007918 */ /* 0x000fe20000000000 */
[----:B------:R-:W2:Y:S01]  /*10b20*/  LDL.LU R0, [R1+0x48] ;  /* 0x0000480001007983 */ /* 0x000ea20000300800 */
[----:B------:R-:W-:Y:S01]  /*10b30*/  ULDC.64 UR4, c[0x0][0x398] ;  /* 0x0000e60000047ab9 */ /* 0x000fe20000000a00 */
[----:B------:R1:W-:Y:S02]  /*10b40*/  SYNCS.ARRIVE.TRANS64.A1T0 RZ, [R18+URZ+0x38800], RZ ;  /* 0x038800ff12ff79a7 */ /* 0x0003e4000810003f */
[----:B0-----:R-:W3:Y:S01]  /*10b50*/  LDL.LU R3, [R1+0x2c] ;  /* 0x00002c0001037983 */ /* 0x001ee20000300800 */
[----:B------:R-:W-:Y:S01]  /*10b60*/  BSSY B6, `(.L_x_1130) ;  /* 0x000001a000067945 */ /* 0x000fe20003800000 */
[----:B--2---:R-:W-:Y:S02]  /*10b70*/  IMAD R2, R0, UR4, RZ ;  /* 0x0000000400027c24 */ /* 0x004fe4000f8e02ff */
[----:B------:R-:W-:Y:S02]  /*10b80*/  VIADD R0, R18, 0x26400 ;  /* 0x0002640012007836 */ /* 0x000fe40000000000 */
[----:B---3--:R-:W-:-:S02]  /*10b90*/  IMAD R2, R3, UR5, R2 ;  /* 0x0000000503027c24 */ /* 0x008fc4000f8e0202 */
[----:B------:R-:W-:Y:S01]  /*10ba0*/  IMAD.WIDE.U32 R4, R3, UR4, RZ ;  /* 0x0000000403047c25 */ /* 0x000fe2000f8e00ff */
[----:B------:R-:W-:-:S03]  /*10bb0*/  LOP3.LUT P0, RZ, R0, 0x3ff, RZ, 0xc0, !PT ;  /* 0x000003ff00ff7812 */ /* 0x000fc6000780c0ff */
[----:B------:R-:W-:Y:S01]  /*10bc0*/  IMAD.IADD R0, R5, 0x1, R2 ;  /* 0x0000000105007824 */ /* 0x000fe200078e0202 */
[----:B------:R1:W-:Y:S04]  /*10bd0*/  STL.64 [R1+0x48], R4 ;  /* 0x0000480401007387 */ /* 0x0003e80000100a00 */
[----:B------:R1:W-:Y:S05]  /*10be0*/  STL [R1+0x2c], R0 ;  /* 0x00002c0001007387 */ /* 0x0003ea0000100800 */
[----:B------:R-:W-:Y:S05]  /*10bf0*/  @!P0 BRA `(.L_x_1131) ;  /* 0x0000000000408947 */ /* 0x000fea0003800000 */
[----:B------:R-:W-:Y:S01]  /*10c00*/  MOV R2, 0x0 ;  /* 0x0000000000027802 */ /* 0x000fe20000000f00 */
[----:B------:R-:W-:Y:S01]  /*10c10*/  ULDC.64 UR6, c[0x4][0x90] ;  /* 0x0100240000067ab9 */ /* 0x000fe20000000a00 */
[----:B------:R-:W-:Y:S01]  /*10c20*/  ULDC.64 UR8, c[0x4][0x98] ;  /* 0x0100260000087ab9 */ /* 0x000fe20000000a00 */
[----:B------:R-:W-:Y:S01]  /*10c30*/  ULDC.64 UR4, c[0x4][0x28] ;  /* 0x01000a0000047ab9 */ /* 0x000fe20000000a00 */
[----:B-1----:R-:W-:Y:S02]  /*10c40*/  IMAD.U32 R4, RZ, RZ, UR6 ;  /* 0x00000006ff047e24 */ /* 0x002fe4000f8e00ff */
        /* <DEDUP_REMOVED lines=11> */
.L_x_1131:
[----:B------:R-:W-:Y:S05]  /*10d00*/  BSYNC B6 ;  /* 0x0000000000067941 */ /* 0x000fea0003800000 */
.L_x_1130:
[----:B-1----:R-:W2:Y:S01]  /*10d10*/  LDL.LU R5, [R1+0x2c] ;  /* 0x00002c0001057983 */ /* 0x002ea20000300800 */
[----:B------:R-:W0:Y:S01]  /*10d20*/  LDC R7, c[0x0][0x448] ;  /* 0x00011200ff077b82 */ /* 0x000e220000000800 */
[----:B------:R-:W-:Y:S02]  /*10d30*/  ULDC.64 UR4, c[0x0][0x3d8] ;  /* 0x0000f60000047ab9 */ /* 0x000fe40000000a00 */
[----:B------:R-:W2:Y:S04]  /*10d40*/  LDL.LU.64 R2, [R1+0x48] ;  /* 0x0000480001027983 */ /* 0x000ea80000300a00 */
[----:B------:R-:W3:Y:S04]  /*10d50*/  LDL.LU R0, [R1+0x58] ;  /* 0x0000580001007983 */ /* 0x000ee80000300800 */
[----:B------:R-:W4:Y:S04]  /*10d60*/  LDL.LU R4, [R1+0x34] ;  /* 0x0000340001047983 */ /* 0x000f280000300800 */
[----:B------:R-:W5:Y:S01]  /*10d70*/  LDL.LU R6, [R1+0x28] ;  /* 0x0000280001067983 */ /* 0x000f620000300800 */
[----:B------:R-:W-:Y:S01]  /*10d80*/  LOP3.LUT R19, R19, 0xfffffff7, RZ, 0xc0, !PT ;  /* 0xfffffff713137812 */ /* 0x000fe200078ec0ff */
[----:B------:R-:W1:Y:S01]  /*10d90*/  S2R R10, SR_TID.X ;  /* 0x00000000000a7919 */ /* 0x000e620000002100 */
[----:B0-----:R-:W-:Y:S01]  /*10da0*/  ISETP.NE.AND P0, PT, R7, 0x1, PT ;  /* 0x000000010700780c */ /* 0x001fe20003f05270 */
[----:B-1----:R-:W-:-:S05]  /*10db0*/  IMAD.SHL.U32 R10, R10, 0x8, RZ ;  /* 0x000000080a0a7824 */ /* 0x002fca00078e00ff */
[----:B------:R-:W-:Y:S01]  /*10dc0*/  LOP3.LUT R10, R10, 0x38, RZ, 0xc0, !PT ;  /* 0x000000380a0a7812 */ /* 0x000fe200078ec0ff */
[----:B--2---:R-:W-:-:S06]  /*10dd0*/  IMAD.MOV.U32 R3, RZ, RZ, R5 ;  /* 0x000000ffff037224 */ /* 0x004fcc00078e0005 */
[----:B------:R-:W0:Y:S01]  /*10de0*/  @P0 LDC R5, c[0x0][0x450] ;  /* 0x00011400ff050b82 */ /* 0x000e220000000800 */
[----:B------:R-:W-:-:S04]  /*10df0*/  IMAD.WIDE.U32 R2, R17, UR4, R2 ;  /* 0x0000000411027c25 */ /* 0x000fc8000f8e0002 */
[----:B------:R-:W-:Y:S01]  /*10e00*/  IMAD R3, R17, UR5, R3 ;  /* 0x0000000511037c24 */ /* 0x000fe2000f8e0203 */
[----:B------:R-:W-:Y:S02]  /*10e10*/  ULDC.64 UR4, c[0x0][0x3e0] ;  /* 0x0000f80000047ab9 */ /* 0x000fe40000000a00 */
[----:B---3--:R-:W-:Y:S02]  /*10e20*/  IMAD R0, R0, UR4, RZ ;  /* 0x0000000400007c24 */ /* 0x008fe4000f8e02ff */
[----:B----4-:R-:W-:-:S04]  /*10e30*/  IMAD.WIDE.U32 R2, R4, UR4, R2 ;  /* 0x0000000404027c25 */ /* 0x010fc8000f8e0002 */
[----:B------:R-:W-:Y:S01]  /*10e40*/  IMAD R0, R4, UR5, R0 ;  /* 0x0000000504007c24 */ /* 0x000fe2000f8e0200 */
[----:B------:R-:W-:Y:S01]  /*10e50*/  ULDC.64 UR4, c[0x0][0x3d0] ;  /* 0x0000f40000047ab9 */ /* 0x000fe20000000a00 */
[----:B-----5:R-:W-:Y:S02]  /*10e60*/  IMAD.MOV.U32 R4, RZ, RZ, R6 ;  /* 0x000000ffff047224 */ /* 0x020fe400078e0006 */
[----:B------:R-:W-:Y:S02]  /*10e70*/  IMAD.IADD R3, R3, 0x1, R0 ;  /* 0x0000000103037824 */ /* 0x000fe400078e0200 */
[----:B------:R-:W1:Y:S02]  /*10e80*/  @P0 LDC R0, c[0x0][0x44c] ;  /* 0x00011300ff000b82 */ /* 0x000e640000000800 */
[----:B-1----:R-:W-:-:S05]  /*10e90*/  @P0 IMAD.HI.U32 R0, R6, R0, RZ ;  /* 0x0000000006000227 */ /* 0x002fca00078e00ff */
[----:B0-----:R-:W-:-:S04]  /*10ea0*/  @P0 SHF.R.U32.HI R4, RZ, R5, R0 ;  /* 0x00000005ff040219 */ /* 0x001fc80000011600 */
[--C-:B------:R-:W-:Y:S01]  /*10eb0*/  SHF.R.S32.HI R5, RZ, 0x1f, R4.reuse ;  /* 0x0000001fff057819 */ /* 0x100fe20000011404 */
[----:B------:R-:W-:Y:S02]  /*10ec0*/  IMAD.MOV R0, RZ, RZ, -R4 ;  /* 0x000000ffff007224 */ /* 0x000fe400078e0a04 */
[----:B------:R-:W-:-:S04]  /*10ed0*/  IMAD.WIDE.U32 R2, R4, UR4, R2 ;  /* 0x0000000404027c25 */ /* 0x000fc8000f8e0002 */
[----:B------:R-:W-:Y:S02]  /*10ee0*/  IMAD R0, R7, R0, R6 ;  /* 0x0000000007007224 */ /* 0x000fe400078e0206 */
[----:B------:R-:W0:Y:S01]  /*10ef0*/  S2R R6, SR_TID.X ;  /* 0x0000000000067919 */ /* 0x000e220000002100 */
        /* <DEDUP_REMOVED lines=8> */
[----:B------:R-:W-:-:S03]  /*10f80*/  ULDC.64 UR4, c[0x0][0x390] ;  /* 0x0000e40000047ab9 */ /* 0x000fc60000000a00 */
[----:B------:R-:W-:Y:S01]  /*10f90*/  IMAD.IADD R4, R3, 0x1, R0 ;  /* 0x0000000103047824 */ /* 0x000fe200078e0200 */
[----:B------:R-:W-:Y:S01]  /*10fa0*/  LEA R0, P0, R2, UR4, 0x1 ;  /* 0x0000000402007c11 */ /* 0x000fe2000f8008ff */
[----:B------:R-:W-:Y:S02]  /*10fb0*/  ULDC UR4, c[0x0][0x3b8] ;  /* 0x0000ee0000047ab9 */ /* 0x000fe40000000800 */
[----:B------:R-:W-:Y:S02]  /*10fc0*/  ISETP.GE.AND P3, PT, R10, UR4, PT ;  /* 0x000000040a007c0c */ /* 0x000fe4000bf66270 */
[----:B------:R-:W-:Y:S01]  /*10fd0*/  LEA.HI.X R4, R2, UR5, R4, 0x1, P0 ;  /* 0x0000000502047c11 */ /* 0x000fe200080f0c04 */
[----:B0-----:R-:W-:Y:S01]  /*10fe0*/  IMAD.SHL.U32 R6, R6, 0x8, RZ ;  /* 0x0000000806067824 */ /* 0x001fe200078e00ff */
[----:B------:R-:W-:-:S04]  /*10ff0*/  SEL R5, RZ, 0x1, P3 ;  /* 0x00000001ff057807 */ /* 0x000fc80001800000 */
[----:B------:R-:W-:-:S04]  /*11000*/  LOP3.LUT R6, R6, 0x38, RZ, 0xc0, !PT ;  /* 0x0000003806067812 */ /* 0x000fc800078ec0ff */
[C---:B------:R-:W-:Y:S02]  /*11010*/  LOP3.LUT R8, R6.reuse, 0x80, RZ, 0xfc, !PT ;  /* 0x0000008006087812 */ /* 0x040fe400078efcff */
[----:B------:R-:W-:Y:S02]  /*11020*/  LOP3.LUT R6, R6, 0x40, RZ, 0xfc, !PT ;  /* 0x0000004006067812 */ /* 0x000fe400078efcff */
[----:B------:R-:W-:Y:S02]  /*11030*/  ISETP.GE.AND P2, PT, R8, UR4, PT ;  /* 0x0000000408007c0c */ /* 0x000fe4000bf46270 */
[----:B------:R-:W-:Y:S02]  /*11040*/  ISETP.GE.AND P1, PT, R6, UR4, PT ;  /* 0x0000000406007c0c */ /* 0x000fe4000bf26270 */
[----:B------:R-:W0:Y:S01]  /*11050*/  S2R R6, SR_TID.X ;  /* 0x0000000000067919 */ /* 0x000e220000002100 */
[----:B------:R-:W-:Y:S02]  /*11060*/  @P3 LOP3.LUT R19, R19, 0x8, RZ, 0xfc, !PT ;  /* 0x0000000813133812 */ /* 0x000fe400078efcff */
[----:B------:R-:W-:-:S02]  /*11070*/  SEL R3, RZ, 0x4, P2 ;  /* 0x00000004ff037807 */ /* 0x000fc40001000000 */
[----:B------:R-:W-:Y:S02]  /*11080*/  LOP3.LUT R19, R19, 0xfffffffd, RZ, 0xc0, !PT ;  /* 0xfffffffd13137812 */ /* 0x000fe400078ec0ff */
[----:B------:R-:W-:Y:S02]  /*11090*/  SEL R2, RZ, 0x2, P1 ;  /* 0x00000002ff027807 */ /* 0x000fe40000800000 */
[----:B------:R-:W-:Y:S02]  /*110a0*/  @P2 LOP3.LUT R19, R19, 0x2, RZ, 0xfc, !PT ;  /* 0x0000000213132812 */ /* 0x000fe400078efcff */
[----:B------:R-:W-:Y:S02]  /*110b0*/  IADD3 R2, R3, R2, R5 ;  /* 0x0000000203027210 */ /* 0x000fe40007ffe005 */
[----:B------:R-:W-:-:S04]  /*110c0*/  LOP3.LUT R19, R19, 0xfffffffb, RZ, 0xc0, !PT ;  /* 0xfffffffb13137812 */ /* 0x000fc800078ec0ff */
[----:B------:R-:W-:Y:S01]  /*110d0*/  @P1 LOP3.LUT R19, R19, 0x4, RZ, 0xfc, !PT ;  /* 0x0000000413131812 */ /* 0x000fe200078efcff */
[----:B0-----:R-:W-:-:S05]  /*110e0*/  IMAD.SHL.U32 R6, R6, 0x8, RZ ;  /* 0x0000000806067824 */ /* 0x001fca00078e00ff */
[----:B------:R-:W-:-:S04]  /*110f0*/  LOP3.LUT R6, R6, 0x38, RZ, 0xc0, !PT ;  /* 0x0000003806067812 */ /* 0x000fc800078ec0ff */
[C---:B------:R-:W-:Y:S02]  /*11100*/  LOP3.LUT R8, R6.reuse, 0x100, RZ, 0xfc, !PT ;  /* 0x0000010006087812 */ /* 0x040fe400078efcff */
[----:B------:R-:W-:Y:S02]  /*11110*/  LOP3.LUT R6, R6, 0xc0, RZ, 0xfc, !PT ;  /* 0x000000c006067812 */ /* 0x000fe400078efcff */
[----:B------:R-:W-:Y:S02]  /*11120*/  ISETP.GE.AND P0, PT, R8, UR4, PT ;  /* 0x0000000408007c0c */ /* 0x000fe4000bf06270 */
[----:B------:R-:W0:Y:S01]  /*11130*/  S2R R8, SR_TID.X ;  /* 0x0000000000087919 */ /* 0x000e220000002100 */
[----:B------:R-:W-:Y:S02]  /*11140*/  ISETP.GE.AND P5, PT, R6, UR4, PT ;  /* 0x0000000406007c0c */ /* 0x000fe4000bfa6270 */
[----:B------:R-:W-:Y:S01]  /*11150*/  SEL R5, RZ, 0x10, P0 ;  /* 0x00000010ff057807 */ /* 0x000fe20000000000 */
[----:B------:R-:W1:Y:S01]  /*11160*/  S2R R6, SR_TID.X ;  /* 0x0000000000067919 */ /* 0x000e620000002100 */
[----:B------:R-:W-:-:S04]  /*11170*/  SEL R3, RZ, 0x8, P5 ;  /* 0x00000008ff037807 */ /* 0x000fc80002800000 */
[----:B------:R-:W-:Y:S01]  /*11180*/  IADD3 R2, R5, R2, R3 ;  /* 0x0000000205027210 */ /* 0x000fe20007ffe003 */
[----:B0-----:R-:W-:Y:S02]  /*11190*/  IMAD.SHL.U32 R8, R8, 0x8, RZ ;  /* 0x0000000808087824 */ /* 0x001fe400078e00ff */
[----:B-1----:R-:W-:-:S03]  /*111a0*/  IMAD.SHL.U32 R6, R6, 0x8, RZ ;  /* 0x0000000806067824 */ /* 0x002fc600078e00ff */
[----:B------:R-:W-:-:S04]  /*111b0*/  LOP3.LUT R8, R8, 0x38, RZ, 0xc0, !PT ;  /* 0x0000003808087812 */ /* 0x000fc800078ec0ff */
[----:B------:R-:W-:Y:S02]  /*111c0*/  LOP3.LUT R9, R8, 0x180, RZ, 0xfc, !PT ;  /* 0x0000018008097812 */ /* 0x000fe400078efcff */
[----:B------:R-:W-:Y:S02]  /*111d0*/  LOP3.LUT R6, R6, 0x38, RZ, 0xc0, !PT ;  /* 0x0000003806067812 */ /* 0x000fe400078ec0ff */
[----:B------:R-:W-:Y:S02]  /*111e0*/  ISETP.GE.AND P1, PT, R9, UR4, PT ;  /* 0x0000000409007c0c */ /* 0x000fe4000bf26270 */
[C---:B------:R-:W-:Y:S02]  /*111f0*/  LOP3.LUT R8, R6.reuse, 0x140, RZ, 0xfc, !PT ;  /* 0x0000014006087812 */ /* 0x040fe400078efcff */
[----:B------:R-:W-:Y:S02]  /*11200*/  SEL R5, RZ, 0x40, P1 ;  /* 0x00000040ff057807 */ /* 0x000fe40000800000 */
[----:B------:R-:W-:-:S02]  /*11210*/  LOP3.LUT R6, R6, 0x1c0, RZ, 0xfc, !PT ;  /* 0x000001c006067812 */ /* 0x000fc400078efcff */
[----:B------:R-:W-:Y:S02]  /*11220*/  ISETP.GE.AND P1, PT, R8, UR4, PT ;  /* 0x0000000408007c0c */ /* 0x000fe4000bf26270 */
[----:B------:R-:W-:Y:S01]  /*11230*/  ISETP.GE.AND P2, PT, R6, UR4, PT ;  /* 0x0000000406007c0c */ /* 0x000fe2000bf46270 */
[----:B------:R-:W-:Y:S01]  /*11240*/  UMOV UR4, 0xffffffff ;  /* 0xffffffff00047882 */ /* 0x000fe20000000000 */
[----:B------:R-:W-:Y:S02]  /*11250*/  SEL R3, RZ, 0x20, P1 ;  /* 0x00000020ff037807 */ /* 0x000fe40000800000 */
[----:B------:R-:W-:Y:S02]  /*11260*/  SEL R6, RZ, 0x80, P2 ;  /* 0x00000080ff067807 */ /* 0x000fe40001000000 */
[----:B------:R-:W-:-:S05]  /*11270*/  IADD3 R5, R5, R2, R3 ;  /* 0x0000000205057210 */ /* 0x000fca0007ffe003 */
[----:B------:R-:W-:Y:S01]  /*11280*/  IMAD.IADD R6, R5, 0x1, R6 ;  /* 0x0000000105067824 */ /* 0x000fe200078e0206 */
[----:B------:R-:W-:Y:S06]  /*11290*/  BRA.DIV UR4, `(.L_x_1132) ;  /* 0x0000005a04687947 */ /* 0x000fec000b800000 */
[----:B------:R-:W2:Y:S04]  /*112a0*/  LDL.LU R8, [R1+0x38] ;  /* 0x0000380001087983 */ /* 0x000ea80000300800 */
[----:B------:R-:W3:Y:S04]  /*112b0*/  LDL.LU R3, [R1+0x4] ;  /* 0x0000040001037983 */ /* 0x000ee80000300800 */
[----:B------:R-:W4:Y:S04]  /*112c0*/  LDL.LU R2, [R1+0x50] ;  /* 0x0000500001027983 */ /* 0x000f280000300800 */
[----:B------:R-:W5:Y:S01]  /*112d0*/  LDL R11, [R1+0x14] ;  /* 0x00001400010b7983 */ /* 0x000f620000100800 */
[----:B------:R-:W-:-:S03]  /*112e0*/  LOP3.LUT R19, R19, 0xfffffbff, RZ, 0xc0, !PT ;  /* 0xfffffbff13137812 */ /* 0x000fc600078ec0ff */
[----:B------:R-:W5:Y:S01]  /*112f0*/  LDL.LU R10, [R1+0x5c] ;  /* 0x00005c00010a7983 */ /* 0x000f620000300800 */
[----:B------:R-:W-:Y:S01]  /*11300*/  @P1 LOP3.LUT R19, R19, 0x400, RZ, 0xfc, !PT ;  /* 0x0000040013131812 */ /* 0x000fe200078efcff */
[----:B------:R-:W0:Y:S03]  /*11310*/  S2R R12, SR_TID.X ;  /* 0x00000000000c7919 */ /* 0x000e260000002100 */
[C---:B------:R-:W-:Y:S02]  /*11320*/  LOP3.LUT P1, RZ, R19.reuse, 0x8, RZ, 0xc0, !PT ;  /* 0x0000000813ff7812 */ /* 0x040fe4000782c0ff */
[C---:B------:R-:W-:Y:S02]  /*11330*/  LOP3.LUT P4, RZ, R19.reuse, 0x2, RZ, 0xc0, !PT ;  /* 0x0000000213ff7812 */ /* 0x040fe4000788c0ff */
[----:B------:R-:W-:Y:S01]  /*11340*/  LOP3.LUT R19, R19, 0xfffffeff, RZ, 0xc0, !PT ;  /* 0xfffffeff13137812 */ /* 0x000fe200078ec0ff */
[----:B0-----:R-:W-:-:S05]  /*11350*/  IMAD.SHL.U32 R12, R12, 0x8, RZ ;  /* 0x000000080c0c7824 */ /* 0x001fca00078e00ff */
[----:B------:R-:W-:Y:S01]  /*11360*/  LOP3.LUT R12, R12, 0x38, RZ, 0xc0, !PT ;  /* 0x000000380c0c7812 */ /* 0x000fe200078ec0ff */
[----:B------:R-:W-:Y:S01]  /*11370*/  SHFL.IDX PT, R14, R0, 0x1, 0x181f ;  /* 0x00381f00000e7f89 */ /* 0x000fe200000e0000 */
[----:B--2---:R-:W-:-:S05]  /*11380*/  IMAD R7, R8, R7, RZ ;  /* 0x0000000708077224 */ /* 0x004fca00078e02ff */
[-C--:B---3--:R-:W-:Y:S02]  /*11390*/  ISETP.GE.AND P2, PT, R3, R7.reuse, PT ;  /* 0x000000070300720c */ /* 0x088fe40003f46270 */
[----:B----4-:R-:W-:-:S11]  /*113a0*/  ISETP.GE.AND P3, PT, R2, R7, PT ;  /* 0x000000070200720c */ /* 0x010fd60003f66270 */
[----:B------:R-:W-:-:S04]  /*113b0*/  @!P2 LOP3.LUT R2, R5, 0x40, RZ, 0xc0, !PT ;  /* 0x000000400502a812 */ /* 0x000fc800078ec0ff */
[----:B------:R-:W-:Y:S02]  /*113c0*/  @!P2 SHF.R.U32.HI R2, RZ, 0x2, R2 ;  /* 0x00000002ff02a819 */ /* 0x000fe40000011602 */
[----:B------:R-:W-:Y:S02]  /*113d0*/  @P3 LOP3.LUT R19, R19, 0x100, RZ, 0xfc, !PT ;  /* 0x0000010013133812 */ /* 0x000fe400078efcff */
[----:B------:R-:W-:Y:S02]  /*113e0*/  @!P2 ISETP.NE.U32.AND P3, PT, R2, RZ, PT ;  /* 0x000000ff0200a20c */ /* 0x000fe40003f65070 */
[----:B------:R-:W-:Y:S01]  /*113f0*/  @!P2 LOP3.LUT R2, R6, 0x80, RZ, 0xc0, !PT ;  /* 0x000000800602a812 */ /* 0x000fe200078ec0ff */
[----:B------:R-:W0:Y:S01]  /*11400*/  SHFL.IDX PT, R3, R0, RZ, 0x181f ;  /* 0x00181fff00037589 */ /* 0x000e2200000e0000 */
[----:B------:R-:W-:Y:S02]  /*11410*/  LOP3.LUT R19, R19, 0xffffffdf, RZ, 0xc0, !PT ;  /* 0xffffffdf13137812 */ /* 0x000fe400078ec0ff */
[----:B------:R-:W-:-:S07]  /*11420*/  @!P2 SHF.R.U32.HI R2, RZ, 0x3, R2 ;  /* 0x00000003ff02a819 */ /* 0x000fce0000011602 */
[----:B------:R-:W-:Y:S02]  /*11430*/  @P3 LOP3.LUT R19, R19, 0x20, RZ, 0xfc, !PT ;  /* 0x0000002013133812 */ /* 0x000fe400078efcff */
[----:B------:R-:W-:Y:S02]  /*11440*/  @!P2 ISETP.NE.U32.AND P3, PT, R2, RZ, PT ;  /* 0x000000ff0200a20c */ /* 0x000fe40003f65070 */
[----:B------:R-:W1:Y:S01]  /*11450*/  SHFL.IDX PT, R2, R4, RZ, 0x181f ;  /* 0x00181fff04027589 */ /* 0x000e6200000e0000 */
[----:B0-----:R-:W-:Y:S02]  /*11460*/  @!P2 LEA R3, P6, R12, R3, 0x1 ;  /* 0x000000030c03a211 */ /* 0x001fe400078c08ff */
[----:B------:R-:W-:-:S03]  /*11470*/  LOP3.LUT R19, R19, 0xfffffdff, RZ, 0xc0, !PT ;  /* 0xfffffdff13137812 */ /* 0x000fc600078ec0ff */
[----:B-1----:R-:W-:-:S05]  /*11480*/  @!P2 IMAD.X R2, RZ, RZ, R2, P6 ;  /* 0x000000ffff02a224 */ /* 0x002fca00030e0602 */
[-C--:B------:R-:W-:Y:S02]  /*11490*/  @!P2 LOP3.LUT R3, R3, R2.reuse, RZ, 0x3c, !PT ;  /* 0x000000020303a212 */ /* 0x080fe400078e3cff */
[----:B------:R-:W-:Y:S02]  /*114a0*/  @P3 LOP3.LUT R19, R19, 0x200, RZ, 0xfc, !PT ;  /* 0x0000020013133812 */ /* 0x000fe400078efcff */
[----:B------:R-:W-:Y:S02]  /*114b0*/  @!P2 LOP3.LUT R2, R3, R2, RZ, 0x3c, !PT ;  /* 0x000000020302a212 */ /* 0x000fe400078e3cff */
[----:B------:R-:W-:Y:S02]  /*114c0*/  LOP3.LUT P6, RZ, R19, 0x4, RZ, 0xc0, !PT ;  /* 0x0000000413ff7812 */ /* 0x000fe400078cc0ff */
[----:B------:R-:W-:Y:S02]  /*114d0*/  @!P2 LOP3.LUT R3, R3, R2, RZ, 0x3c, !PT ;  /* 0x000000020303a212 */ /* 0x000fe400078e3cff */
[----:B------:R-:W-:-:S03]  /*114e0*/  LOP3.LUT P3, RZ, R19, 0x20, RZ, 0xc0, !PT ;  /* 0x0000002013ff7812 */ /* 0x000fc6000786c0ff */
[----:B-----5:R-:W-:Y:S01]  /*114f0*/  @!P2 LDGSTS.E.BYPASS.LTC128B.128 [R11+0x26400], desc[UR38][R2.64], !P1 ;  /* 0x26400000020bafae */ /* 0x020fe2000c901d66 */
[----:B------:R-:W-:-:S05]  /*11500*/  LOP3.LUT P1, RZ, R19, 0x400, RZ, 0xc0, !PT ;  /* 0x0000040013ff7812 */ /* 0x000fca000782c0ff */
[----:B------:R-:W-:Y:S04]  /*11510*/  @!P2 LDGSTS.E.BYPASS.LTC128B.128 [R11+0x28400], desc[UR38][R2.64+0x80], !P6 ;  /* 0x28400080020bafae */ /* 0x000fe8000f101d66 */
[----:B------:R-:W-:Y:S04]  /*11520*/  @!P2 LDGSTS.E.BYPASS.LTC128B.128 [R11+0x2a400], desc[UR38][R2.64+0x100], !P4 ;  /* 0x2a400100020bafae */ /* 0x000fe8000e101d66 */
[----:B------:R-:W-:Y:S04]  /*11530*/  @!P2 LDGSTS.E.BYPASS.LTC128B.128 [R11+0x2c400], desc[UR38][R2.64+0x180], !P5 ;  /* 0x2c400180020bafae */ /* 0x000fe8000e901d66 */
[----:B------:R-:W-:Y:S04]  /*11540*/  @!P2 LDGSTS.E.BYPASS.LTC128B.128 [R11+0x2e400], desc[UR38][R2.64+0x200], !P0 ;  /* 0x2e400200020bafae */ /* 0x000fe8000c101d66 */
[----:B------:R-:W-:Y:S04]  /*11550*/  @!P2 LDGSTS.E.BYPASS.LTC128B.128 [R11+0x30400], desc[UR38][R2.64+0x280], !P1 ;  /* 0x30400280020bafae */ /* 0x000fe8000c901d66 */
[----:B------:R-:W-:Y:S01]  /*11560*/  @!P2 LDGSTS.E.BYPASS.LTC128B.128 [R11+0x32400], desc[UR38][R2.64+0x300], P3 ;  /* 0x32400300020bafae */ /* 0x000fe20009901d66 */
[----:B------:R-:W-:-:S03]  /*11570*/  LOP3.LUT P3, RZ, R19, 0x200, RZ, 0xc0, !PT ;  /* 0x0000020013ff7812 */ /* 0x000fc6000786c0ff */
[----:B------:R-:W0:Y:S10]  /*11580*/  SHFL.IDX PT, R8, R4, 0x1, 0x181f ;  /* 0x00381f0004087f89 */ /* 0x000e3400000e0000 */
[----:B------:R1:W-:Y:S01]  /*11590*/  @!P2 LDGSTS.E.BYPASS.LTC128B.128 [R11+0x34400], desc[UR38][R2.64+0x380], P3 ;  /* 0x34400380020bafae */ /* 0x0003e20009901d66 */
[----:B------:R-:W-:-:S13]  /*115a0*/  LOP3.LUT P3, RZ, R19, 0x100, RZ, 0xc0, !PT ;  /* 0x0000010013ff7812 */ /* 0x000fda000786c0ff */
[----:B------:R-:W-:-:S05]  /*115b0*/  @!P3 LEA R21, P2, R12, R14, 0x1 ;  /* 0x0000000e0c15b211 */ /* 0x000fca00078408ff */
[----:B0-----:R-:W-:Y:S01]  /*115c0*/  @!P3 IMAD.X R8, RZ, RZ, R8, P2 ;  /* 0x000000ffff08b224 */ /* 0x001fe200010e0608 */
[----:B------:R-:W-:Y:S02]  /*115d0*/  LOP3.LUT P2, RZ, R19, 0x8, RZ, 0xc0, !PT ;  /* 0x0000000813ff7812 */ /* 0x000fe4000784c0ff */
[----:B------:R-:W-:Y:S01]  /*115e0*/  @!P3 LOP3.LUT R9, R5, 0x40, RZ, 0xc0, !PT ;  /* 0x000000400509b812 */ /* 0x000fe200078ec0ff */
[----:B-1----:R-:W-:Y:S02]  /*115f0*/  @!P3 IMAD.MOV.U32 R2, RZ, RZ, R21 ;  /* 0x000000ffff02b224 */ /* 0x002fe400078e0015 */
[----:B------:R-:W-:Y:S01]  /*11600*/  @!P3 IMAD.MOV.U32 R3, RZ, RZ, R8 ;  /* 0x000000ffff03b224 */ /* 0x000fe200078e0008 */
[----:B------:R-:W-:-:S07]  /*11610*/  @!P3 SHF.R.U32.HI R9, RZ, 0x2, R9 ;  /* 0x00000002ff09b819 */ /* 0x000fce0000011609 */
[----:B------:R-:W-:Y:S01]  /*11620*/  @!P3 LDGSTS.E.BYPASS.LTC128B.128 [R11+0x26c00], desc[UR38][R2.64], !P2 ;  /* 0x26c00000020bbfae */ /* 0x000fe2000d101d66 */
[----:B------:R-:W-:Y:S02]  /*11630*/  @!P3 ISETP.NE.U32.AND P2, PT, R9, RZ, PT ;  /* 0x000000ff0900b20c */ /* 0x000fe40003f45070 */
[----:B------:R-:W-:Y:S01]  /*11640*/  @!P3 LOP3.LUT R8, R6, 0x80, RZ, 0xc0, !PT ;  /* 0x000000800608b812 */ /* 0x000fe200078ec0ff */
[----:B------:R-:W-:Y:S03]  /*11650*/  @!P3 LDGSTS.E.BYPASS.LTC128B.128 [R11+0x28c00], desc[UR38][R2.64+0x80], !P6 ;  /* 0x28c00080020bbfae */ /* 0x000fe6000f101d66 */
[----:B------:R-:W-:Y:S01]  /*11660*/  @!P3 SHF.R.U32.HI R8, RZ, 0x3, R8 ;  /* 0x00000003ff08b819 */ /* 0x000fe20000011608 */
[----:B------:R-:W-:Y:S04]  /*11670*/  @!P3 LDGSTS.E.BYPASS.LTC128B.128 [R11+0x2ac00], desc[UR38][R2.64+0x100], !P4 ;  /* 0x2ac00100020bbfae */ /* 0x000fe8000e101d66 */
[----:B------:R-:W-:Y:S04]  /*11680*/  @!P3 LDGSTS.E.BYPASS.LTC128B.128 [R11+0x2cc00], desc[UR38][R2.64+0x180], !P5 ;  /* 0x2cc00180020bbfae */ /* 0x000fe8000e901d66 */
[----:B------:R-:W-:Y:S04]  /*11690*/  @!P3 LDGSTS.E.BYPASS.LTC128B.128 [R11+0x2ec00], desc[UR38][R2.64+0x200], !P0 ;  /* 0x2ec00200020bbfae */ /* 0x000fe8000c101d66 */
[----:B------:R-:W-:Y:S04]  /*116a0*/  @!P3 LDGSTS.E.BYPASS.LTC128B.128 [R11+0x30c00], desc[UR38][R2.64+0x280], !P1 ;  /* 0x30c00280020bbfae */ /* 0x000fe8000c901d66 */
[----:B------:R-:W-:Y:S01]  /*116b0*/  @!P3 LDGSTS.E.BYPASS.LTC128B.128 [R11+0x32c00], desc[UR38][R2.64+0x300], P2 ;  /* 0x32c00300020bbfae */ /* 0x000fe20009101d66 */
[----:B------:R-:W-:-:S13]  /*116c0*/  @!P3 ISETP.NE.U32.AND P2, PT, R8, RZ, PT ;  /* 0x000000ff0800b20c */ /* 0x000fda0003f45070 */
[----:B------:R0:W-:Y:S01]  /*116d0*/  @!P3 LDGSTS.E.BYPASS.LTC128B.128 [R11+0x34c00], desc[UR38][R2.64+0x380], P2 ;  /* 0x34c00380020bbfae */ /* 0x0001e20009101d66 */
[----:B------:R-:W-:-:S03]  /*116e0*/  ISETP.GE.AND P2, PT, R10, R7, PT ;  /* 0x000000070a00720c */ /* 0x000fc60003f46270 */
[----:B------:R-:W-:Y:S04]  /*116f0*/  SHFL.IDX PT, R10, R4, 0x2, 0x181f ;  /* 0x00581f00040a7f89 */ /* 0x000fe800000e0000 */
[----:B0-----:R-:W0:Y:S01]  /*11700*/  SHFL.IDX PT, R3, R0, 0x2, 0x181f ;  /* 0x00581f0000037f89 */ /* 0x001e2200000e0000 */
[----:B------:R-:W-:-:S04]  /*11710*/  LOP3.LUT R19, R19, 0xffffff7f, RZ, 0xc0, !PT ;  /* 0xffffff7f13137812 */ /* 0x000fc800078ec0ff */
[----:B------:R-:W-:Y:S02]  /*11720*/  @P6 LOP3.LUT R19, R19, 0x80, RZ, 0xfc, !PT ;  /* 0x0000008013136812 */ /* 0x000fe400078efcff */
[----:B------:R-:W-:Y:S02]  /*11730*/  @!P2 LOP3.LUT R2, R5, 0x40, RZ, 0xc0, !PT ;  /* 0x000000400502a812 */ /* 0x000fe400078ec0ff */
[----:B------:R-:W-:Y:S02]  /*11740*/  LOP3.LUT P3, RZ, R19, 0x8, RZ, 0xc0, !PT ;  /* 0x0000000813ff7812 */ /* 0x000fe4000786c0ff */
[----:B------:R-:W-:Y:S02]  /*11750*/  @!P2 SHF.R.U32.HI R9, RZ, 0x2, R2 ;  /* 0x00000002ff09a819 */ /* 0x000fe40000011602 */
[----:B0-----:R-:W-:-:S05]  /*11760*/  @!P2 LEA R8, P6, R12, R3, 0x1 ;  /* 0x000000030c08a211 */ /* 0x001fca00078c08ff */
[----:B------:R-:W-:Y:S01]  /*11770*/  @!P2 IMAD.X R3, RZ, RZ, R10, P6 ;  /* 0x000000ffff03a224 */ /* 0x000fe200030e060a */
[----:B------:R-:W-:Y:S01]  /*11780*/  LOP3.LUT P6, RZ, R19, 0x80, RZ, 0xc0, !PT ;  /* 0x0000008013ff7812 */ /* 0x000fe200078cc0ff */
[----:B------:R-:W-:Y:S01]  /*11790*/  @!P2 IMAD.MOV.U32 R2, RZ, RZ, R8 ;  /* 0x000000ffff02a224 */ /* 0x000fe200078e0008 */
[----:B------:R-:W-:-:S04]  /*117a0*/  @!P2 LOP3.LUT R8, R6, 0x80, RZ, 0xc0, !PT ;  /* 0x000000800608a812 */ /* 0x000fc800078ec0ff */
[----:B------:R-:W-:Y:S01]  /*117b0*/  @!P2 SHF.R.U32.HI R8, RZ, 0x3, R8 ;  /* 0x00000003ff08a819 */ /* 0x000fe20000011608 */
[----:B------:R0:W-:Y:S03]  /*117c0*/  @!P2 LDGSTS.E.BYPASS.LTC128B.128 [R11+0x27400], desc[UR38][R2.64], !P3 ;  /* 0x27400000020bafae */ /* 0x0001e6000d901d66 */
[----:B------:R-:W-:-:S03]  /*117d0*/  @!P2 ISETP.NE.U32.AND P3, PT, R8, RZ, PT ;  /* 0x000000ff0800a20c */ /* 0x000fc60003f65070 */
[----:B------:R0:W-:Y:S01]  /*117e0*/  @!P2 LDGSTS.E.BYPASS.LTC128B.128 [R11+0x29400], desc[UR38][R2.64+0x80], !P6 ;  /* 0x29400080020bafae */ /* 0x0001e2000f101d66 */
[----:B------:R-:W-:-:S03]  /*117f0*/  @!P2 ISETP.NE.U32.AND P6, PT, R9, RZ, PT ;  /* 0x000000ff0900a20c */ /* 0x000fc60003fc5070 */
[----:B------:R0:W-:Y:S04]  /*11800*/  @!P2 LDGSTS.E.BYPASS.LTC128B.128 [R11+0x2b400], desc[UR38][R2.64+0x100], !P4 ;  /* 0x2b400100020bafae */ /* 0x0001e8000e101d66 */
[----:B------:R0:W-:Y:S04]  /*11810*/  @!P2 LDGSTS.E.BYPASS.LTC128B.128 [R11+0x2d400], desc[UR38][R2.64+0x180], !P5 ;  /* 0x2d400180020bafae */ /* 0x0001e8000e901d66 */
[----:B------:R0:W-:Y:S04]  /*11820*/  @!P2 LDGSTS.E.BYPASS.LTC128B.128 [R11+0x2f400], desc[UR38][R2.64+0x200], !P0 ;  /* 0x2f400200020bafae */ /* 0x0001e8000c101d66 */
[----:B------:R0:W-:Y:S04]  /*11830*/  @!P2 LDGSTS.E.BYPASS.LTC128B.128 [R11+0x31400], desc[UR38][R2.64+0x280], !P1 ;  /* 0x31400280020bafae */ /* 0x0001e8000c901d66 */
[----:B------:R0:W-:Y:S04]  /*11840*/  @!P2 LDGSTS.E.BYPASS.LTC128B.128 [R11+0x33400], desc[UR38][R2.64+0x300], P6 ;  /* 0x33400300020bafae */ /* 0x0001e8000b101d66 */
[----:B------:R0:W-:Y:S04]  /*11850*/  @!P2 LDGSTS.E.BYPASS.LTC128B.128 [R11+0x35400], desc[UR38][R2.64+0x380], P3 ;  /* 0x35400380020bafae */ /* 0x0001e80009901d66 */
[----:B------:R-:W1:Y:S04]  /*11860*/  SHFL.IDX PT, R4, R4, 0x3, 0x181f ;  /* 0x00781f0004047f89 */ /* 0x000e6800000e0000 */
[----:B------:R-:W2:Y:S02]  /*11870*/  SHFL.IDX PT, R0, R0, 0x3, 0x181f ;  /* 0x00781f0000007f89 */ /* 0x000ea400000e0000 */
.L_x_1268:
[----:B0-----:R-:W3:Y:S01]  /*11880*/  LDL.LU R2, [R1+0x60] ;  /* 0x0000600001027983 */ /* 0x001ee20000300800 */
[----:B------:R-:W-:Y:S01]  /*11890*/  BSSY B0, `(.L_x_1133) ;  /* 0x000001d000007945 */ /* 0x000fe20003800000 */
[----:B---3--:R-:W-:-:S13]  /*118a0*/  ISETP.GE.AND P2, PT, R2, R7, PT ;  /* 0x000000070200720c */ /* 0x008fda0003f46270 */
[----:B------:R-:W-:Y:S05]  /*118b0*/  @P2 BRA `(.L_x_1134) ;  /* 0x0000000000682947 */ /* 0x000fea0003800000 */
[----:B------:R-:W3:Y:S01]  /*118c0*/  LDL R8, [R1+0x14] ;  /* 0x0000140001087983 */ /* 0x000ee20000100800 */
[C---:B------:R-:W-:Y:S02]  /*118d0*/  LOP3.LUT P6, RZ, R19.reuse, 0x8, RZ, 0xc0, !PT ;  /* 0x0000000813ff7812 */ /* 0x040fe400078cc0ff */
[C---:B------:R-:W-:Y:S01]  /*118e0*/  LOP3.LUT P4, RZ, R19.reuse, 0x4, RZ, 0xc0, !PT ;  /* 0x0000000413ff7812 */ /* 0x040fe2000788c0ff */
[----:B------:R-:W0:Y:S01]  /*118f0*/  S2R R2, SR_TID.X ;  /* 0x0000000000027919 */ /* 0x000e220000002100 */
[----:B------:R-:W-:Y:S02]  /*11900*/  LOP3.LUT P3, RZ, R19, 0x2, RZ, 0xc0, !PT ;  /* 0x0000000213ff7812 */ /* 0x000fe4000786c0ff */
[----:B------:R-:W-:Y:S02]  /*11910*/  LOP3.LUT R5, R5, 0x40, RZ, 0xc0, !PT ;  /* 0x0000004005057812 */ /* 0x000fe400078ec0ff */
[----:B------:R-:W-:Y:S02]  /*11920*/  LOP3.LUT R6, R6, 0x80, RZ, 0xc0, !PT ;  /* 0x0000008006067812 */ /* 0x000fe400078ec0ff */
[----:B------:R-:W-:-:S02]  /*11930*/  SHF.R.U32.HI R5, RZ, 0x2, R5 ;  /* 0x00000002ff057819 */ /* 0x000fc40000011605 */
[----:B------:R-:W-:Y:S01]  /*11940*/  SHF.R.U32.HI R6, RZ, 0x3, R6 ;  /* 0x00000003ff067819 */ /* 0x000fe20000011606 */
[----:B0-----:R-:W-:-:S05]  /*11950*/  IMAD.SHL.U32 R2, R2, 0x8, RZ ;  /* 0x0000000802027824 */ /* 0x001fca00078e00ff */
[----:B------:R-:W-:-:S04]  /*11960*/  LOP3.LUT R2, R2, 0x38, RZ, 0xc0, !PT ;  /* 0x0000003802027812 */ /* 0x000fc800078ec0ff */
[----:B--2---:R-:W-:-:S05]  /*11970*/  LEA R2, P2, R2, R0, 0x1 ;  /* 0x0000000002027211 */ /* 0x004fca00078408ff */
[----:B-1----:R-:W-:Y:S01]  /*11980*/  IMAD.X R3, RZ, RZ, R4, P2 ;  /* 0x000000ffff037224 */ /* 0x002fe200010e0604 */
[----:B------:R-:W-:-:S04]  /*11990*/  ISETP.NE.U32.AND P2, PT, R5, RZ, PT ;  /* 0x000000ff0500720c */ /* 0x000fc80003f45070 */
[----:B------:R-:W-:Y:S01]  /*119a0*/  @!PT LDS RZ, [RZ] ;  /* 0x00000000fffff984 */ /* 0x000fe20000000800 */
[----:B------:R-:W-:Y:S01]  /*119b0*/  @!PT LDS RZ, [RZ] ;  /* 0x00000000fffff984 */ /* 0x000fe20000000800 */
[----:B------:R-:W-:Y:S01]  /*119c0*/  @!PT LDS RZ, [RZ] ;  /* 0x00000000fffff984 */ /* 0x000fe20000000800 */
[----:B---3--:R0:W-:Y:S04]  /*119d0*/  LDGSTS.E.BYPASS.LTC128B.128 [R8+0x27c00], desc[UR38][R2.64], !P6 ;  /* 0x27c0000002087fae */ /* 0x0081e8000f101d66 */
        /* <DEDUP_REMOVED lines=8> */
.L_x_1134:
[----:B------:R-:W-:Y:S05]  /*11a60*/  BSYNC B0 ;  /* 0x0000000000007941 */ /* 0x000fea0003800000 */
.L_x_1133:
[----:B------:R-:W-:Y:S01]  /*11a70*/  NOP ;  /* 0x0000000000007918 */ /* 0x000fe20000000000 */
[----:B------:R-:W-:-:S13]  /*11a80*/  PLOP3.LUT P0, PT, PT, PT, PT, 0x80, 0x0 ;  /* 0x000000000000781c */ /* 0x000fda0003f0f070 */
.L_x_1135:
[----:B------:R-:W-:Y:S02]  /*11a90*/  PLOP3.LUT P1, PT, P1, P0, PT, 0xa2, 0x0 ;  /* 0x000000000000781c */ /* 0x000fe40000f21472 */
[----:B------:R-:W-:-:S08]  /*11aa0*/  @P0 R2UR P1, UR4, R18 ;  /* 0x00000000120402ca */ /* 0x000fd00000020000 */
[----:B------:R-:W-:-:S05]  /*11ab0*/  @P0 PLOP3.LUT P0, PT, P1, PT, PT, 0x80, 0x0 ;  /* 0x000000000000081c */ /* 0x000fca0000f0f070 */
[----:B------:R-:W-:Y:S01]  /*11ac0*/  @!P1 SYNCS.ARRIVE.TRANS64.RED.A0T1 RZ, [UR4+0x38810], RZ ;  /* 0x038810ffffff99a7 */ /* 0x000fe20008200404 */
[----:B------:R-:W-:Y:S07]  /*11ad0*/  @!P1 ARRIVES.LDGSTSBAR.64.TRANSCNT [UR4+0x38810] ;  /* 0x03881000ff0099b0 */ /* 0x000fee0008000a84 */
[----:B------:R-:W-:Y:S05]  /*11ae0*/  @P0 BRA.U.ANY `(.L_x_1135) ;  /* 0xfffffffd00e80947 */ /* 0x000fea000393ffff */
[----:B0-----:R-:W3:Y:S02]  /*11af0*/  LDL.LU R2, [R1+0x64] ;  /* 0x0000640001027983 */ /* 0x001ee40000300800 */
[----:B---3--:R-:W-:-:S05]  /*11b00*/  VIADD R2, R2, 0x1 ;  /* 0x0000000102027836 */ /* 0x008fca0000000000 */
[----:B------:R0:W-:Y:S01]  /*11b10*/  STL [R1+0x64], R2 ;  /* 0x0000640201007387 */ /* 0x0001e20000100800 */
[----:B--2---:R-:W-:-:S04]  /*11b20*/  LEA.HI R0, R2, R2, RZ, 0x1 ;  /* 0x0000000202007211 */ /* 0x004fc800078f08ff */
[----:B------:R-:W-:-:S05]  /*11b30*/  LOP3.LUT R0, R0, 0xfffffffe, RZ, 0xc0, !PT ;  /* 0xfffffffe00007812 */ /* 0x000fca00078ec0ff */
[----:B------:R-:W-:-:S05]  /*11b40*/  IMAD.IADD R0, R2, 0x1, -R0 ;  /* 0x0000000102007824 */ /* 0x000fca00078e0a00 */
[----:B------:R-:W-:Y:S01]  /*11b50*/  SHF.L.U32 R0, R0, 0x1f, RZ ;  /* 0x0000001f00007819 */ /* 0x000fe200000006ff */
[----:B------:R-:W-:Y:S01]  /*11b60*/  NOP ;  /* 0x0000000000007918 */ /* 0x000fe20000000000 */
[----:B------:R0:W-:Y:S01]  /*11b70*/  SYNCS.ARRIVE.TRANS64.A1T0 RZ, [R18+URZ+0x38810], RZ ;  /* 0x038810ff12ff79a7 */ /* 0x0001e2000810003f */
[----:B------:R-:W-:Y:S01]  /*11b80*/  BSSY B0, `(.L_x_1136) ;  /* 0x0000003000007945 */ /* 0x000fe20003800000 */
[----:B------:R-:W2:Y:S03]  /*11b90*/  SYNCS.PHASECHK.TRANS64.TRYWAIT P0, [R18+URZ+0x38820], R0 ;  /* 0x03882000120075a7 */ /* 0x000ea6000800017f */
[----:B0-2---:R-:W-:Y:S05]  /*11ba0*/  @!P0 BRA `(.L_x_1137) ;  /* 0x0000005800f08947 */ /* 0x005fea0003800000 */
.L_x_1269:
[----:B------:R-:W-:Y:S05]  /*11bb0*/  BSYNC B0 ;  /* 0x0000000000007941 */ /* 0x000fea0003800000 */
.L_x_1136:
[----:B------:R-:W-:Y:S01]  /*11bc0*/  LOP3.LUT P0, RZ, R19, 0x1, RZ, 0xc0, !PT ;  /* 0x0000000113ff7812 */ /* 0x000fe2000780c0ff */
[----:B------:R-:W-:-:S12]  /*11bd0*/  BSSY B0, `(.L_x_1138) ;  /* 0x0000097000007945 */ /* 0x000fd80003800000 */
[----:B------:R-:W-:Y:S05]  /*11be0*/  @!P0 BRA `(.L_x_1139) ;  /* 0x0000000800548947 */ /* 0x000fea0003800000 */
[----:B-1----:R-:W0:Y:S04]  /*11bf0*/  LDL R4, [R1+0x10] ;  /* 0x0000100001047983 */ /* 0x002e280000100800 */
[----:B------:R-:W2:Y:S01]  /*11c00*/  LDL R2, [R1+0x18] ;  /* 0x0000180001027983 */ /* 0x000ea20000100800 */
[----:B------:R-:W-:Y:S01]  /*11c10*/  BSSY B1, `(.L_x_1140) ;  /* 0x0000008000017945 */ /* 0x000fe20003800000 */
[----:B------:R-:W1:Y:S02]  /*11c20*/  S2R R3, SR_TID.X ;  /* 0x0000000000037919 */ /* 0x000e640000002100 */
[----:B-1----:R-:W-:-:S04]  /*11c30*/  LOP3.LUT R3, R3, 0x7f, RZ, 0xc0, !PT ;  /* 0x0000007f03037812 */ /* 0x002fc800078ec0ff */
[----:B------:R-:W-:Y:S01]  /*11c40*/  ISETP.NE.AND P1, PT, R3, RZ, PT ;  /* 0x000000ff0300720c */ /* 0x000fe20003f25270 */
[----:B0-----:R-:W-:Y:S01]  /*11c50*/  IMAD R0, R4, 0x8, R18 ;  /* 0x0000000804007824 */ /* 0x001fe200078e0212 */
[----:B--2---:R-:W-:-:S04]  /*11c60*/  SHF.L.U32 R2, R2, 0x1f, RZ ;  /* 0x0000001f02027819 */ /* 0x004fc800000006ff */
[----:B------:R-:W0:Y:S02]  /*11c70*/  SYNCS.PHASECHK.TRANS64.TRYWAIT P0, [R0+URZ+0x38860], R2 ;  /* 0x03886002000075a7 */ /* 0x000e24000800017f */
[----:B0-----:R-:W-:Y:S05]  /*11c80*/  @!P0 BRA `(.L_x_1141) ;  /* 0x0000005800cc8947 */ /* 0x001fea0003800000 */
.L_x_1270:
[----:B------:R-:W-:Y:S05]  /*11c90*/  BSYNC B1 ;  /* 0x0000000000017941 */ /* 0x000fea0003800000 */
.L_x_1140:
        /* <DEDUP_REMOVED lines=9> */
.L_x_1143:
[----:B------:R-:W-:Y:S05]  /*11d30*/  BSYNC B1 ;  /* 0x0000000000017941 */ /* 0x000fea0003800000 */
.L_x_1142:
[----:B------:R-:W2:Y:S04]  /*11d40*/  LDL R4, [R1+0x20] ;  /* 0x0000200001047983 */ /* 0x000ea80000100800 */
[----:B------:R-:W2:Y:S04]  /*11d50*/  LDL.LU R3, [R1+0x30] ;  /* 0x0000300001037983 */ /* 0x000ea80000300800 */
[----:B0-----:R-:W3:Y:S01]  /*11d60*/  LDL R2, [R1+0x10] ;  /* 0x0000100001027983 */ /* 0x001ee20000100800 */
        /* <DEDUP_REMOVED lines=8> */
[----:B---3--:R-:W-:-:S04]  /*11df0*/  IMAD R2, R2, 0x10000, R18 ;  /* 0x0001000002027824 */ /* 0x008fc800078e0212 */
[----:B------:R-:W-:-:S07]  /*11e00*/  VIADD R4, R2, 0x400 ;  /* 0x0000040002047836 */ /* 0x000fce0000000000 */
.L_x_1144:
        /* <DEDUP_REMOVED lines=15> */
.L_x_1145:
        /* <DEDUP_REMOVED lines=15> */
.L_x_1146:
        /* <DEDUP_REMOVED lines=15> */
.L_x_1147:
        /* <DEDUP_REMOVED lines=15> */
.L_x_1148:
        /* <DEDUP_REMOVED lines=15> */
.L_x_1149:
        /* <DEDUP_REMOVED lines=15> */
.L_x_1150:
        /* <DEDUP_REMOVED lines=15> */
.L_x_1151:
        /* <DEDUP_REMOVED lines=10> */
.L_x_1139:
[----:B------:R-:W-:Y:S05]  /*12540*/  BSYNC B0 ;  /* 0x0000000000007941 */ /* 0x000fea0003800000 */
.L_x_1138:
[----:B-1----:R-:W0:Y:S04]  /*12550*/  LDL R4, [R1+0x3c] ;  /* 0x00003c0001047983 */ /* 0x002e280000100800 */
        /* <DEDUP_REMOVED lines=19> */
[----:B------:R-:W2:Y:S04]  /*12690*/  LDL.LU R5, [R1+0x10] ;  /* 0x0000100001057983 */ /* 0x000ea80000300800 */
[----:B------:R-:W3:Y:S01]  /*126a0*/  LDL.LU R9, [R1+0x18] ;  /* 0x0000180001097983 */ /* 0x000ee20000300800 */
[----:B------:R-:W-:Y:S01]  /*126b0*/  LOP3.LUT P2, RZ, R19, 0x1, RZ, 0xc0, !PT ;  /* 0x0000000113ff7812 */ /* 0x000fe2000784c0ff */
[----:B------:R-:W-:Y:S01]  /*126c0*/  BSSY B1, `(.L_x_1156) ;  /* 0x00000d7000017945 */ /* 0x000fe20003800000 */
[----:B--2---:R-:W-:-:S05]  /*126d0*/  VIADD R2, R5, 0x1 ;  /* 0x0000000105027836 */ /* 0x004fca0000000000 */
[----:B------:R-:W-:-:S04]  /*126e0*/  ISETP.NE.AND P0, PT, R2, 0x2, PT ;  /* 0x000000020200780c */ /* 0x000fc80003f05270 */
[----:B------:R-:W-:Y:S02]  /*126f0*/  SEL R3, RZ, 0x1, P0 ;  /* 0x00000001ff037807 */ /* 0x000fe40000000000 */
[----:B------:R-:W-:Y:S02]  /*12700*/  SEL R10, R2, RZ, P0 ;  /* 0x000000ff020a7207 */ /* 0x000fe40000000000 */
[----:B---3--:R-:W-:-:S05]  /*12710*/  LOP3.LUT R9, R9, R3, RZ, 0x3c, !PT ;  /* 0x0000000309097212 */ /* 0x008fca00078e3cff */
[----:B------:R0:W-:Y:S04]  /*12720*/  STL [R1+0x18], R9 ;  /* 0x0000180901007387 */ /* 0x0001e80000100800 */
[----:B------:R0:W-:Y:S01]  /*12730*/  STL [R1+0x10], R10 ;  /* 0x0000100a01007387 */ /* 0x0001e20000100800 */
        /* <DEDUP_REMOVED lines=24> */
.L_x_1158:
[----:B------:R-:W-:Y:S01]  /*128c0*/  IMAD R3, R10, 0x8, R18 ;  /* 0x000000080a037824 */ /* 0x000fe200078e0212 */
[----:B------:R-:W-:Y:S01]  /*128d0*/  SHF.L.U32 R2, R9, 0x1f, RZ ;  /* 0x0000001f09027819 */ /* 0x000fe200000006ff */
[----:B------:R-:W2:Y:S01]  /*128e0*/  S2R R5, SR_TID.X ;  /* 0x0000000000057919 */ /* 0x000ea20000002100 */
[----:B------:R-:W-:Y:S02]  /*128f0*/  BSSY B3, `(.L_x_1159) ;  /* 0x0000005000037945 */ /* 0x000fe40003800000 */
[----:B------:R-:W3:Y:S01]  /*12900*/  SYNCS.PHASECHK.TRANS64.TRYWAIT P0, [R3+URZ+0x38840], R2 ;  /* 0x03884002030075a7 */ /* 0x000ee2000800017f */
[----:B--2---:R-:W-:-:S04]  /*12910*/  LOP3.LUT R5, R5, 0x7f, RZ, 0xc0, !PT ;  /* 0x0000007f05057812 */ /* 0x004fc800078ec0ff */
[----:B------:R-:W-:Y:S01]  /*12920*/  ISETP.NE.AND P1, PT, R5, RZ, PT ;  /* 0x000000ff0500720c */ /* 0x000fe20003f25270 */
[----:B---3--:R-:W-:-:S12]  /*12930*/  @!P0 BRA `(.L_x_1160) ;  /* 0x0000004c00b48947 */ /* 0x008fd80003800000 */
.L_x_1271:
[----:B------:R-:W-:Y:S05]  /*12940*/  BSYNC B3 ;  /* 0x0000000000037941 */ /* 0x000fea0003800000 */
.L_x_1159:
[----:B------:R-:W-:Y:S04]  /*12950*/  BSSY B3, `(.L_x_1161) ;  /* 0x0000009000037945 */ /* 0x000fe80003800000 */
[----:B------:R-:W-:Y:S05]  /*12960*/  @P1 BRA `(.L_x_1162) ;  /* 0x00000000001c1947 */ /* 0x000fea0003800000 */
[----:B-1----:R-:W1:Y:S01]  /*12970*/  S2R R6, SR_TID.X ;  /* 0x0000000000067919 */ /* 0x002e620000002100 */
[----:B------:R-:W-:-:S04]  /*12980*/  IMAD.MOV.U32 R5, RZ, RZ, 0x2000 ;  /* 0x00002000ff057424 */ /* 0x000fc800078e00ff */
[----:B------:R3:W-:Y:S01]  /*12990*/  SYNCS.ARRIVE.TRANS64 RZ, [R3+URZ+0x38830], R5 ;  /* 0x0388300503ff79a7 */ /* 0x0007e2000800003f */
[----:B-1----:R-:W-:-:S04]  /*129a0*/  LOP3.LUT R6, R6, 0x1f, RZ, 0xc0, !PT ;  /* 0x0000001f06067812 */ /* 0x002fc800078ec0ff */
[----:B------:R-:W-:-:S13]  /*129b0*/  ISETP.NE.AND P0, PT, R6, RZ, PT ;  /* 0x000000ff0600720c */ /* 0x000fda0003f05270 */
[----:B---3--:R-:W-:Y:S05]  /*129c0*/  @!P0 BRA `(.L_x_1162) ;  /* 0x0000000000048947 */ /* 0x008fea0003800000 */
[----:B------:R-:W-:Y:S01]  /*129d0*/  BPT.TRAP 0x1 ;  /* 0x000000040000795c */ /* 0x000fe20000300000 */
.L_x_1162:
[----:B------:R-:W-:Y:S05]  /*129e0*/  BSYNC B3 ;  /* 0x0000000000037941 */ /* 0x000fea0003800000 */
.L_x_1161:
[----:B------:R-:W3:Y:S04]  /*129f0*/  LDL R5, [R1+0x10] ;  /* 0x0000100001057983 */ /* 0x000ee80000100800 */
[----:B-1----:R-:W4:Y:S01]  /*12a00*/  LDL R6, [R1+0x20] ;  /* 0x0000200001067983 */ /* 0x002f220000100800 */
[----:B0-----:R-:W-:Y:S01]  /*12a10*/  IMAD.MOV.U32 R9, RZ, RZ, RZ ;  /* 0x000000ffff097224 */ /* 0x001fe200078e00ff */
[----:B------:R-:W-:Y:S01]  /*12a20*/  UIADD3 UR4, UP0, UR40, 0x370, URZ ;  /* 0x0000037028047890 */ /* 0x000fe2000ff1e03f */
[----:B------:R-:W-:Y:S01]  /*12a30*/  PLOP3.LUT P0, PT, PT, PT, PT, 0x80, 0x0 ;  /* 0x000000000000781c */ /* 0x000fe20003f0f070 */
[----:B------:R-:W-:Y:S01]  /*12a40*/  UMOV UR6, 0x0 ;  /* 0x0000000000067882 */ /* 0x000fe20000000000 */
[----:B------:R-:W-:Y:S01]  /*12a50*/  UMOV UR7, 0x14f00000 ;  /* 0x14f0000000077882 */ /* 0x000fe20000000000 */
[----:B------:R-:W-:Y:S01]  /*12a60*/  R2UR UR10, R9 ;  /* 0x00000000090a72ca */ /* 0x000fe200000e0000 */
[----:B------:R-:W-:Y:S01]  /*12a70*/  UIADD3.X UR5, URZ, UR41, URZ, UP0, !UPT ;  /* 0x000000293f057290 */ /* 0x000fe200087fe43f */
[----:B---3--:R-:W-:-:S02]  /*12a80*/  IMAD R5, R5, 0x2000, R18 ;  /* 0x0000200005057824 */ /* 0x008fc400078e0212 */
[----:B----4-:R-:W-:Y:S02]  /*12a90*/  IMAD R0, R0, 0x40, R6 ;  /* 0x0000004000007824 */ /* 0x010fe400078e0206 */
[----:B------:R-:W-:Y:S02]  /*12aa0*/  VIADD R5, R5, 0x22400 ;  /* 0x0002240005057836 */ /* 0x000fe40000000000 */
[----:B------:R-:W-:-:S07]  /*12ab0*/  VIADD R6, R3, 0x38830 ;  /* 0x0003883003067836 */ /* 0x000fce0000000000 */
.L_x_1163:
        /* <DEDUP_REMOVED lines=13> */
.L_x_1272:
[----:B------:R-:W-:Y:S05]  /*12b90*/  BSYNC B3 ;  /* 0x0000000000037941 */ /* 0x000fea0003800000 */
.L_x_1164:
[----:B------:R-:W-:Y:S01]  /*12ba0*/  BSSY B3, `(.L_x_1166) ;  /* 0x000000b000037945 */ /* 0x000fe20003800000 */
[----:B------:R-:W-:Y:S02]  /*12bb0*/  IMAD.MOV.U32 R6, RZ, RZ, 0x0 ;  /* 0x00000000ff067424 */ /* 0x000fe400078e00ff */
[----:B------:R-:W-:Y:S01]  /*12bc0*/  IMAD.MOV.U32 R7, RZ, RZ, 0x14f00000 ;  /* 0x14f00000ff077424 */ /* 0x000fe200078e00ff */
[----:B------:R-:W-:Y:S06]  /*12bd0*/  @P1 BRA `(.L_x_1167) ;  /* 0x00000000001c1947 */ /* 0x000fec0003800000 */
[----:B------:R-:W1:Y:S01]  /*12be0*/  S2R R5, SR_TID.X ;  /* 0x0000000000057919 */ /* 0x000e620000002100 */
[----:B0-2---:R-:W-:-:S04]  /*12bf0*/  IMAD.MOV.U32 R2, RZ, RZ, 0x10000 ;  /* 0x00010000ff027424 */ /* 0x005fc800078e00ff */
[----:B------:R3:W-:Y:S01]  /*12c00*/  SYNCS.ARRIVE.TRANS64 RZ, [R3+URZ+0x38850], R2 ;  /* 0x0388500203ff79a7 */ /* 0x0007e2000800003f */
[----:B-1----:R-:W-:-:S04]  /*12c10*/  LOP3.LUT R5, R5, 0x1f, RZ, 0xc0, !PT ;  /* 0x0000001f05057812 */ /* 0x002fc800078ec0ff */
[----:B------:R-:W-:-:S13]  /*12c20*/  ISETP.NE.AND P0, PT, R5, RZ, PT ;  /* 0x000000ff0500720c */ /* 0x000fda0003f05270 */
[----:B---3--:R-:W-:Y:S05]  /*12c30*/  @!P0 BRA `(.L_x_1167) ;  /* 0x0000000000048947 */ /* 0x008fea0003800000 */
[----:B------:R-:W-:Y:S01]  /*12c40*/  BPT.TRAP 0x1 ;  /* 0x000000040000795c */ /* 0x000fe20000300000 */
.L_x_1167:
[----:B------:R-:W-:Y:S05]  /*12c50*/  BSYNC B3 ;  /* 0x0000000000037941 */ /* 0x000fea0003800000 */
.L_x_1166:
[----:B0-2---:R-:W2:Y:S01]  /*12c60*/  LDL R2, [R1+0x10] ;  /* 0x0000100001027983 */ /* 0x005ea20000100800 */
        /* <DEDUP_REMOVED lines=9> */
.L_x_1168:
        /* <DEDUP_REMOVED lines=15> */
.L_x_1169:
        /* <DEDUP_REMOVED lines=15> */
.L_x_1170:
        /* <DEDUP_REMOVED lines=15> */
.L_x_1171:
        /* <DEDUP_REMOVED lines=15> */
.L_x_1172:
        /* <DEDUP_REMOVED lines=15> */
.L_x_1173:
        /* <DEDUP_REMOVED lines=15> */
.L_x_1174:
        /* <DEDUP_REMOVED lines=15> */
.L_x_1175:
        /* <DEDUP_REMOVED lines=10> */
.L_x_1157:
[----:B------:R-:W-:Y:S05]  /*13430*/  BSYNC B1 ;  /* 0x0000000000017941 */ /* 0x000fea0003800000 */
.L_x_1156:
[----:B------:R-:W2:Y:S02]  /*13440*/  LDL.LU R5, [R1+0x3c] ;  /* 0x00003c0001057983 */ /* 0x000ea40000300800 */
[----:B--2---:R-:W-:-:S07]  /*13450*/  VIADD R0, R5, 0xfffffffd ;  /* 0xfffffffd05007836 */ /* 0x004fce0000000000 */
.L_x_1155:
[----:B------:R-:W-:Y:S05]  /*13460*/  BSYNC B2 ;  /* 0x0000000000027941 */ /* 0x000fea0003800000 */
.L_x_1154:
[----:B------:R-:W-:Y:S01]  /*13470*/  VIADD R8, R8, 0xfffffffe ;  /* 0xfffffffe08087836 */ /* 0x000fe20000000000 */
[----:B------:R-:W-:-:S04]  /*13480*/  LOP3.LUT R4, RZ, R4, RZ, 0x33, !PT ;  /* 0x00000004ff047212 */ /* 0x000fc800078e33ff */
[----:B------:R-:W-:-:S13]  /*13490*/  ISETP.NE.AND P0, PT, R8, R4, PT ;  /* 0x000000040800720c */ /* 0x000fda0003f05270 */
[----:B------:R-:W-:Y:S05]  /*134a0*/  @!P0 BRA `(.L_x_1153) ;  /* 0x0000001800e08947 */ /* 0x000fea0003800000 */
.L_x_1216:
[----:B------:R-:W2:Y:S04]  /*134b0*/  LDL.LU R3, [R1+0x10] ;  /* 0x0000100001037983 */ /* 0x000ea80000300800 */
[----:B------:R-:W3:Y:S01]  /*134c0*/  LDL.LU R2, [R1+0x18] ;  /* 0x0000180001027983 */ /* 0x000ee20000300800 */
[----:B------:R-:W-:Y:S01]  /*134d0*/  LOP3.LUT P1, RZ, R19, 0x1, RZ, 0xc0, !PT ;  /* 0x0000000113ff7812 */ /* 0x000fe2000782c0ff */
[----:B------:R-:W-:Y:S05]  /*134e0*/  YIELD ;  /* 0x0000000000007946 */ /* 0x000fea0003800000 */
[----:B------:R-:W-:Y:S01]  /*134f0*/  BSSY B1, `(.L_x_1176) ;  /* 0x00000d4000017945 */ /* 0x000fe20003800000 */
[----:B--2---:R-:W-:-:S05]  /*13500*/  VIADD R7, R3, 0x1 ;  /* 0x0000000103077836 */ /* 0x004fca0000000000 */
[----:B------:R-:W-:-:S04]  /*13510*/  ISETP.NE.AND P0, PT, R7, 0x2, PT ;  /* 0x000000020700780c */ /* 0x000fc80003f05270 */
[----:B------:R-:W-:Y:S02]  /*13520*/  SEL R6, RZ, 0x1, P0 ;  /* 0x00000001ff067807 */ /* 0x000fe40000000000 */
[----:B------:R-:W-:Y:S02]  /*13530*/  SEL R7, R7, RZ, P0 ;  /* 0x000000ff07077207 */ /* 0x000fe40000000000 */
[----:B---3--:R-:W-:Y:S01]  /*13540*/  LOP3.LUT R6, R2, R6, RZ, 0x3c, !PT ;  /* 0x0000000602067212 */ /* 0x008fe200078e3cff */
[----:B0-----:R-:W-:Y:S06]  /*13550*/  @!P1 BRA `(.L_x_1177) ;  /* 0x0000000c00349947 */ /* 0x001fec0003800000 */
        /* <DEDUP_REMOVED lines=24> */
.L_x_1178:
        /* <DEDUP_REMOVED lines=8> */
.L_x_1273:
[----:B------:R-:W-:Y:S05]  /*13760*/  BSYNC B2 ;  /* 0x0000000000027941 */ /* 0x000fea0003800000 */
.L_x_1179:
        /* <DEDUP_REMOVED lines=9> */
.L_x_1182:
[----:B------:R-:W-:Y:S05]  /*13800*/  BSYNC B2 ;  /* 0x0000000000027941 */ /* 0x000fea0003800000 */
.L_x_1181:
        /* <DEDUP_REMOVED lines=12> */
.L_x_1183:
        /* <DEDUP_REMOVED lines=13> */
.L_x_1274:
[----:B------:R-:W-:Y:S05]  /*139a0*/  BSYNC B2 ;  /* 0x0000000000027941 */ /* 0x000fea0003800000 */
.L_x_1184:
        /* <DEDUP_REMOVED lines=11> */
.L_x_1187:
[----:B------:R-:W-:Y:S05]  /*13a60*/  BSYNC B2 ;  /* 0x0000000000027941 */ /* 0x000fea0003800000 */
.L_x_1186:
        /* <DEDUP_REMOVED lines=9> */
.L_x_1188:
        /* <DEDUP_REMOVED lines=15> */
.L_x_1189:
        /* <DEDUP_REMOVED lines=15> */
.L_x_1190:
        /* <DEDUP_REMOVED lines=15> */
.L_x_1191:
        /* <DEDUP_REMOVED lines=15> */
.L_x_1192:
        /* <DEDUP_REMOVED lines=15> */
.L_x_1193:
        /* <DEDUP_REMOVED lines=15> */
.L_x_1194:
        /* <DEDUP_REMOVED lines=15> */
.L_x_1195:
        /* <DEDUP_REMOVED lines=10> */
.L_x_1177:
[----:B------:R-:W-:Y:S05]  /*14230*/  BSYNC B1 ;  /* 0x0000000000017941 */ /* 0x000fea0003800000 */
.L_x_1176:
[----:B------:R-:W-:Y:S01]  /*14240*/  VIADD R7, R7, 0x1 ;  /* 0x0000000107077836 */ /* 0x000fe20000000000 */
[----:B------:R-:W-:Y:S01]  /*14250*/  LOP3.LUT P2, RZ, R19, 0x1, RZ, 0xc0, !PT ;  /* 0x0000000113ff7812 */ /* 0x000fe2000784c0ff */
[----:B------:R-:W-:Y:S03]  /*14260*/  BSSY B1, `(.L_x_1196) ;  /* 0x00000d8000017945 */ /* 0x000fe60003800000 */
[----:B------:R-:W-:-:S04]  /*14270*/  ISETP.NE.AND P0, PT, R7, 0x2, PT ;  /* 0x000000020700780c */ /* 0x000fc80003f05270 */
[----:B------:R-:W-:Y:S02]  /*14280*/  SEL R2, RZ, 0x1, P0 ;  /* 0x00000001ff027807 */ /* 0x000fe40000000000 */
[----:B0-----:R-:W-:Y:S02]  /*14290*/  SEL R9, R7, RZ, P0 ;  /* 0x000000ff07097207 */ /* 0x001fe40000000000 */
[----:B------:R-:W-:Y:S01]  /*142a0*/  LOP3.LUT R8, R6, R2, RZ, 0x3c, !PT ;  /* 0x0000000206087212 */ /* 0x000fe200078e3cff */
[----:B------:R-:W-:-:S04]  /*142b0*/  VIADD R6, R0, 0xffffffff ;  /* 0xffffffff00067836 */ /* 0x000fc80000000000 */
[----:B------:R0:W-:Y:S04]  /*142c0*/  STL [R1+0x18], R8 ;  /* 0x0000180801007387 */ /* 0x0001e80000100800 */
[----:B------:R0:W-:Y:S01]  /*142d0*/  STL [R1+0x10], R9 ;  /* 0x0000100901007387 */ /* 0x0001e20000100800 */
        /* <DEDUP_REMOVED lines=25> */
.L_x_1198:
        /* <DEDUP_REMOVED lines=8> */
.L_x_1275:
[----:B------:R-:W-:Y:S05]  /*144f0*/  BSYNC B2 ;  /* 0x0000000000027941 */ /* 0x000fea0003800000 */
.L_x_1199:
        /* <DEDUP_REMOVED lines=9> */
.L_x_1202:
[----:B------:R-:W-:Y:S05]  /*14590*/  BSYNC B2 ;  /* 0x0000000000027941 */ /* 0x000fea0003800000 */
.L_x_1201:
[----:B------:R-:W2:Y:S04]  /*145a0*/  LDL R3, [R1+0x10] ;  /* 0x0000100001037983 */ /* 0x000ea80000100800 */
[----:B------:R-:W3:Y:S01]  /*145b0*/  LDL R5, [R1+0x20] ;  /* 0x0000200001057983 */ /* 0x000ee20000100800 */
[----:B0-----:R-:W-:Y:S01]  /*145c0*/  IMAD.MOV.U32 R8, RZ, RZ, RZ ;  /* 0x000000ffff087224 */ /* 0x001fe200078e00ff */
[----:B------:R-:W-:Y:S01]  /*145d0*/  UIADD3 UR4, UP0, UR40, 0x370, URZ ;  /* 0x0000037028047890 */ /* 0x000fe2000ff1e03f */
[----:B------:R-:W-:Y:S01]  /*145e0*/  PLOP3.LUT P0, PT, PT, PT, PT, 0x80, 0x0 ;  /* 0x000000000000781c */ /* 0x000fe20003f0f070 */
[----:B------:R-:W-:Y:S01]  /*145f0*/  UMOV UR6, 0x0 ;  /* 0x0000000000067882 */ /* 0x000fe20000000000 */
[----:B------:R-:W-:Y:S01]  /*14600*/  UMOV UR7, 0x14f00000 ;  /* 0x14f0000000077882 */ /* 0x000fe20000000000 */
[----:B------:R-:W-:Y:S01]  /*14610*/  R2UR UR10, R8 ;  /* 0x00000000080a72ca */ /* 0x000fe200000e0000 */
[----:B------:R-:W-:Y:S01]  /*14620*/  UIADD3.X UR5, URZ, UR41, URZ, UP0, !UPT ;  /* 0x000000293f057290 */ /* 0x000fe200087fe43f */
[----:B--2---:R-:W-:-:S02]  /*14630*/  IMAD R3, R3, 0x2000, R18 ;  /* 0x0000200003037824 */ /* 0x004fc400078e0212 */
[----:B---3--:R-:W-:Y:S02]  /*14640*/  IMAD R7, R7, 0x40, R5 ;  /* 0x0000004007077824 */ /* 0x008fe400078e0205 */
[----:B------:R-:W-:Y:S02]  /*14650*/  VIADD R3, R3, 0x22400 ;  /* 0x0002240003037836 */ /* 0x000fe40000000000 */
[----:B------:R-:W-:-:S07]  /*14660*/  VIADD R5, R4, 0x38830 ;  /* 0x0003883004057836 */ /* 0x000fce0000000000 */
.L_x_1203:
        /* <DEDUP_REMOVED lines=13> */
.L_x_1276:
[----:B------:R-:W-:Y:S05]  /*14740*/  BSYNC B2 ;  /* 0x0000000000027941 */ /* 0x000fea0003800000 */
.L_x_1204:
        /* <DEDUP_REMOVED lines=11> */
.L_x_1207:
[----:B------:R-:W-:Y:S05]  /*14800*/  BSYNC B2 ;  /* 0x0000000000027941 */ /* 0x000fea0003800000 */
.L_x_1206:
[----:B------:R-:W2:Y:S01]  /*14810*/  LDL R5, [R1+0x10] ;  /* 0x0000100001057983 */ /* 0x000ea20000100800 */
        /* <DEDUP_REMOVED lines=9> */
.L_x_1208:
        /* <DEDUP_REMOVED lines=15> */
.L_x_1209:
        /* <DEDUP_REMOVED lines=15> */
.L_x_1210:
        /* <DEDUP_REMOVED lines=15> */
.L_x_1211:
        /* <DEDUP_REMOVED lines=15> */
.L_x_1212:
        /* <DEDUP_REMOVED lines=15> */
.L_x_1213:
        /* <DEDUP_REMOVED lines=15> */
.L_x_1214:
        /* <DEDUP_REMOVED lines=15> */
.L_x_1215:
        /* <DEDUP_REMOVED lines=10> */
.L_x_1197:
[----:B------:R-:W-:Y:S05]  /*14fe0*/  BSYNC B1 ;  /* 0x0000000000017941 */ /* 0x000fea0003800000 */
.L_x_1196:
[----:B------:R-:W2:Y:S01]  /*14ff0*/  LDL R2, [R1+0x24] ;  /* 0x0000240001027983 */ /* 0x000ea20000100800 */
[----:B------:R-:W-:Y:S01]  /*15000*/  VIADD R0, R0, 0xfffffffe ;  /* 0xfffffffe00007836 */ /* 0x000fe20000000000 */
[----:B--2---:R-:W-:-:S13]  /*15010*/  ISETP.GT.AND P0, PT, R6, R2, PT ;  /* 0x000000020600720c */ /* 0x004fda0003f04270 */
[----:B------:R-:W-:Y:S05]  /*15020*/  @P0 BRA `(.L_x_1216) ;  /* 0xffffffe400200947 */ /* 0x000fea000383ffff */
.L_x_1153:
[----:B------:R-:W-:Y:S05]  /*15030*/  BSYNC B0 ;  /* 0x0000000000007941 */ /* 0x000fea0003800000 */
.L_x_1152:
[----:B------:R-:W2:Y:S04]  /*15040*/  LDL.LU R4, [R1+0x10] ;  /* 0x0000100001047983 */ /* 0x000ea80000300800 */
[----:B------:R-:W3:Y:S01]  /*15050*/  LDL.LU R3, [R1+0x18] ;  /* 0x0000180001037983 */ /* 0x000ee20000300800 */
[----:B------:R-:W1:Y:S01]  /*15060*/  S2R R2, SR_TID.X ;  /* 0x0000000000027919 */ /* 0x000e620000002100 */
[----:B------:R-:W-:Y:S01]  /*15070*/  BSSY B0, `(.L_x_1217) ;  /* 0x0000016000007945 */ /* 0x000fe20003800000 */
[----:B-1----:R-:W-:-:S04]  /*15080*/  LOP3.LUT R2, R2, 0x7f, RZ, 0xc0, !PT ;  /* 0x0000007f02027812 */ /* 0x002fc800078ec0ff */
[----:B------:R-:W-:Y:S01]  /*15090*/  ISETP.NE.AND P1, PT, R2, RZ, PT ;  /* 0x000000ff0200720c */ /* 0x000fe20003f25270 */
[----:B--2---:R-:W-:-:S05]  /*150a0*/  VIADD R0, R4, 0x1 ;  /* 0x0000000104007836 */ /* 0x004fca0000000000 */
[----:B------:R-:W-:-:S04]  /*150b0*/  ISETP.NE.AND P0, PT, R0, 0x2, PT ;  /* 0x000000020000780c */ /* 0x000fc80003f05270 */
[----:B------:R-:W-:-:S04]  /*150c0*/  SEL R2, RZ, 0x1, P0 ;  /* 0x00000001ff027807 */ /* 0x000fc80000000000 */
[----:B---3--:R-:W-:-:S05]  /*150d0*/  LOP3.LUT R3, R3, R2, RZ, 0x3c, !PT ;  /* 0x0000000203037212 */ /* 0x008fca00078e3cff */
[----:B------:R1:W-:Y:S01]  /*150e0*/  STL [R1+0x18], R3 ;  /* 0x0000180301007387 */ /* 0x0003e20000100800 */
[----:B------:R-:W-:Y:S05]  /*150f0*/  @P1 BRA `(.L_x_1218) ;  /* 0x0000000000341947 */ /* 0x000fea0003800000 */
[----:B------:R-:W2:Y:S01]  /*15100*/  S2R R2, SR_LANEID ;  /* 0x0000000000027919 */ /* 0x000ea20000000000 */
[----:B------:R-:W-:Y:S02]  /*15110*/  VOTEU.ANY UR4, UPT, PT ;  /* 0x0000000000047886 */ /* 0x000fe400038e0100 */
[----:B------:R-:W2:Y:S08]  /*15120*/  FLO.U32 R4, UR4 ;  /* 0x0000000400047d00 */ /* 0x000eb000080e0000 */
[----:B------:R-:W3:Y:S01]  /*15130*/  POPC R5, UR4 ;  /* 0x0000000400057d09 */ /* 0x000ee20008000000 */
[----:B--2---:R-:W-:-:S02]  /*15140*/  ISETP.EQ.U32.AND P1, PT, R4, R2, PT ;  /* 0x000000020400720c */ /* 0x004fc40003f22070 */
[----:B-1----:R-:W3:Y:S11]  /*15150*/  LDC.64 R2, c[0x0][0xd60] ;  /* 0x00035800ff027b82 */ /* 0x002ef60000000a00 */
[----:B---3--:R1:W2:Y:S02]  /*15160*/  @P1 ATOMG.E.ADD.STRONG.GPU PT, R2, desc[UR38][R2.64], R5 ;  /* 0x00000005020219a8 */ /* 0x0082a400081ee1e6 */
[----:B-1----:R-:W1:Y:S02]  /*15170*/  S2R R3, SR_LTMASK ;  /* 0x0000000000037919 */ /* 0x002e640000003900 */
[----:B-1----:R-:W-:-:S06]  /*15180*/  LOP3.LUT R3, R3, UR4, RZ, 0xc0, !PT ;  /* 0x0000000403037c12 */ /* 0x002fcc000f8ec0ff */
[----:B------:R-:W1:Y:S01]  /*15190*/  POPC R3, R3 ;  /* 0x0000000300037309 */ /* 0x000e620000000000 */
[----:B--2---:R-:W1:Y:S02]  /*151a0*/  SHFL.IDX PT, R2, R2, R4, 0x1f ;  /* 0x00001f0402027589 */ /* 0x004e6400000e0000 */
[----:B-1----:R-:W-:-:S05]  /*151b0*/  IADD3 R2, R2, UR36, R3 ;  /* 0x0000002402027c10 */ /* 0x002fca000fffe003 */
[----:B------:R2:W-:Y:S02]  /*151c0*/  STL [R1], R2 ;  /* 0x0000000201007387 */ /* 0x0005e40000100800 */
.L_x_1218:
[----:B------:R-:W-:Y:S05]  /*151d0*/  BSYNC B0 ;  /* 0x0000000000007941 */ /* 0x000fea0003800000 */
.L_x_1217:
[----:B------:R-:W-:-:S05]  /*151e0*/  SEL R0, R0, RZ, P0 ;  /* 0x000000ff00007207 */ /* 0x000fca0000000000 */
[----:B------:R3:W-:Y:S02]  /*151f0*/  STL [R1+0x10], R0 ;  /* 0x0000100001007387 */ /* 0x0007e40000100800 */
.L_x_1114:
[----:B------:R-:W-:Y:S05]  /*15200*/  BSYNC B7 ;  /* 0x0000000000077941 */ /* 0x000fea0003800000 */
.L_x_1112:
[----:B------:R-:W-:-:S13]  /*15210*/  LOP3.LUT P0, RZ, R19, 0x40, RZ, 0xc0, !PT ;  /* 0x0000004013ff7812 */ /* 0x000fda000780c0ff */
[----:B------:R-:W-:Y:S05]  /*15220*/  @!P0 BRA `(.L_x_1219) ;  /* 0x00000000002c8947 */ /* 0x000fea0003800000 */
[----:B------:R-:W-:Y:S05]  /*15230*/  WARPSYNC.ALL ;  /* 0x0000000000007948 */ /* 0x000fea0003800000 */
[----:B------:R-:W5:Y:S08]  /*15240*/  S2UR UR5, SR_CgaCtaId ;  /* 0x00000000000579c3 */ /* 0x000f700000008800 */
[----:B------:R-:W-:Y:S06]  /*15250*/  BAR.SYNC.DEFER_BLOCKING 0x5, 0x180 ;  /* 0x0146000000007b1d */ /* 0x000fec0000010000 */
[----:B------:R-:W-:-:S02]  /*15260*/  UMOV UR4, 0x400 ;  /* 0x0000040000047882 */ /* 0x000fc40000000000 */
[----:B-----5:R-:W-:-:S06]  /*15270*/  ULEA UR4, UR5, UR4, 0x18 ;  /* 0x0000000405047291 */ /* 0x020fcc000f8ec03f */
[----:B------:R-:W-:-:S05]  /*15280*/  IMAD.U32 R18, RZ, RZ, UR4 ;  /* 0x00000004ff127e24 */ /* 0x000fca000f8e00ff */
[----:B--23--:R-:W2:Y:S04]  /*15290*/  LDS.128 R4, [R18+0x388d0] ;  /* 0x0388d00012047984 */ /* 0x00cea80000000c00 */
[----:B--2---:R2:W-:Y:S04]  /*152a0*/  STL.64 [R1], R4 ;  /* 0x0000000401007387 */ /* 0x0045e80000100a00 */
[----:B------:R2:W-:Y:S01]  /*152b0*/  STL.64 [R1+0x8], R6 ;  /* 0x0000080601007387 */ /* 0x0005e20000100a00 */
[----:B------:R-:W-:Y:S06]  /*152c0*/  BAR.ARV 0x4, 0x180 ;  /* 0x0106000000007b1d */ /* 0x000fec0000002000 */
[----:B------:R-:W-:Y:S05]  /*152d0*/  BRA `(.L_x_1220) ;  /* 0x0000000c001c7947 */ /* 0x000fea0003800000 */
.L_x_1219:
[----:B------:R-:W5:Y:S01]  /*152e0*/  S2R R16, SR_TID.X ;  /* 0x0000000000107919 */ /* 0x000f620000002100 */
[----:B------:R-:W-:Y:S01]  /*152f0*/  UMOV UR4, 0xffffffff ;  /* 0xffffffff00047882 */ /* 0x000fe20000000000 */
[----:B-----5:R-:W-:-:S04]  /*15300*/  LOP3.LUT R16, R16, 0x1f, RZ, 0xc0, !PT ;  /* 0x0000001f10107812 */ /* 0x020fc800078ec0ff */
[----:B------:R-:W-:Y:S01]  /*15310*/  ISETP.NE.AND P0, PT, R16, 0x1f, PT ;  /* 0x0000001f1000780c */ /* 0x000fe20003f05270 */
[----:B------:R-:W-:-:S12]  /*15320*/  BRA.DIV UR4, `(.L_x_1221) ;  /* 0x0000002604b07947 */ /* 0x000fd8000b800000 */
[----:B-1----:R-:W0:Y:S01]  /*15330*/  LDL.LU R3, [R1] ;  /* 0x0000000001037983 */ /* 0x002e220000300800 */
[----:B------:R-:W-:-:S03]  /*15340*/  ULDC UR4, c[0x0][0xd3c] ;  /* 0x00034f0000047ab9 */ /* 0x000fc60000000800 */
[----:B---3--:R-:W4:Y:S01]  /*15350*/  LDL R4, [R1+0xc] ;  /* 0x00000c0001047983 */ /* 0x008f220000100800 */
[----:B0-----:R-:W-:Y:S02]  /*15360*/  IMAD.MOV.U32 R10, RZ, RZ, R3 ;  /* 0x000000ffff0a7224 */ /* 0x001fe400078e0003 */
[----:B----4-:R-:W-:-:S05]  /*15370*/  IMAD.IADD R0, R4, 0x1, R16 ;  /* 0x0000000104007824 */ /* 0x010fca00078e0210 */
[----:B------:R-:W-:-:S13]  /*15380*/  ISETP.GE.OR P1, PT, R0, UR4, !P0 ;  /* 0x0000000400007c0c */ /* 0x000fda000c726670 */
[----:B--2---:R-:W0:Y:S08]  /*15390*/  @!P1 LDC.64 R2, c[0x0][0xd80] ;  /* 0x00036000ff029b82 */ /* 0x004e300000000a00 */
[----:B------:R-:W1:Y:S01]  /*153a0*/  @!P1 LDC.64 R4, c[0x0][0xd78] ;  /* 0x00035e00ff049b82 */ /* 0x000e620000000a00 */
[----:B0-----:R-:W-:-:S05]  /*153b0*/  @!P1 IMAD.WIDE R2, R0, 0x4, R2 ;  /* 0x0000000400029825 */ /* 0x001fca00078e0202 */
[----:B------:R1:W2:Y:S02]  /*153c0*/  @!P1 LDG.E R6, desc[UR38][R2.64] ;  /* 0x0000002602069981 */ /* 0x0002a4000c1e1900 */
[----:B-1----:R-:W-:-:S06]  /*153d0*/  @!P1 IMAD.WIDE R2, R0, 0x4, R4 ;  /* 0x0000000400029825 */ /* 0x002fcc00078e0204 */
[----:B------:R-:W3:Y:S01]  /*153e0*/  @!P1 LDG.E R2, desc[UR38][R2.64] ;  /* 0x0000002602029981 */ /* 0x000ee2000c1e1900 */
[----:B------:R-:W-:Y:S01]  /*153f0*/  IMAD.MOV.U32 R5, RZ, RZ, RZ ;  /* 0x000000ffff057224 */ /* 0x000fe200078e00ff */
[C---:B------:R-:W-:Y:S02]  /*15400*/  ISETP.GE.U32.AND P2, PT, R16.reuse, 0x2, PT ;  /* 0x000000021000780c */ /* 0x040fe40003f46070 */
[C---:B------:R-:W-:Y:S01]  /*15410*/  ISETP.GE.U32.AND P3, PT, R16.reuse, 0x4, PT ;  /* 0x000000041000780c */ /* 0x040fe20003f66070 */
[----:B------:R-:W-:Y:S01]  /*15420*/  SHFL.IDX PT, R0, R10, RZ, 0x1f ;  /* 0x00001fff0a007589 */ /* 0x000fe200000e0000 */
[C---:B------:R-:W-:Y:S02]  /*15430*/  ISETP.GE.U32.AND P4, PT, R16.reuse, 0x8, PT ;  /* 0x000000081000780c */ /* 0x040fe40003f86070 */
[----:B------:R-:W-:Y:S01]  /*15440*/  ISETP.GE.U32.AND P5, PT, R16, 0x10, PT ;  /* 0x000000101000780c */ /* 0x000fe20003fa6070 */
[----:B------:R-:W-:Y:S01]  /*15450*/  SHFL.IDX PT, R8, R10, 0x1, 0x1f ;  /* 0x00201f000a087f89 */ /* 0x000fe200000e0000 */
[----:B--2---:R-:W-:Y:S01]  /*15460*/  @!P1 IMAD.MOV.U32 R5, RZ, RZ, R6 ;  /* 0x000000ffff059224 */ /* 0x004fe200078e0006 */
[----:B------:R-:W-:-:S02]  /*15470*/  CS2R R6, SRZ ;  /* 0x0000000000067805 */ /* 0x000fc4000001ff00 */
[----:B---3--:R-:W-:Y:S01]  /*15480*/  @!P1 IMAD.MOV.U32 R7, RZ, RZ, R2 ;  /* 0x000000ffff079224 */ /* 0x008fe200078e0002 */
[----:B------:R-:W-:-:S03]  /*15490*/  ISETP.NE.AND P1, PT, R16, RZ, PT ;  /* 0x000000ff1000720c */ /* 0x000fc60003f25270 */
        /* <DEDUP_REMOVED lines=17> */
.L_x_1286:
[----:B------:R-:W-:Y:S02]  /*155b0*/  ULDC UR4, c[0x0][0xd38] ;  /* 0x00034e0000047ab9 */ /* 0x000fe40000000800 */
[----:B------:R-:W-:-:S04]  /*155c0*/  IMAD.U32 R3, RZ, RZ, UR4 ;  /* 0x00000004ff037e24 */ /* 0x000fc8000f8e00ff */
[----:B-1----:R-:W-:-:S04]  /*155d0*/  IMAD R9, R9, R3, RZ ;  /* 0x0000000309097224 */ /* 0x002fc800078e02ff */
[----:B------:R-:W-:-:S05]  /*155e0*/  IMAD.IADD R4, R8, 0x1, R9 ;  /* 0x0000000108047824 */ /* 0x000fca00078e0209 */
[----:B------:R-:W-:-:S13]  /*155f0*/  ISETP.GT.AND P6, PT, R4, R0, PT ;  /* 0x000000000400720c */ /* 0x000fda0003fc4270 */
[----:B------:R-:W-:Y:S05]  /*15600*/  @P6 BRA `(.L_x_1222) ;  /* 0x0000000000ac6947 */ /* 0x000fea0003800000 */
.L_x_1225:
        /* <DEDUP_REMOVED lines=37> */
.L_x_1294:
[----:B------:R-:W-:Y:S02]  /*15860*/  ULDC UR4, c[0x0][0xd38] ;  /* 0x00034e0000047ab9 */ /* 0x000fe40000000800 */
[----:B------:R-:W-:-:S04]  /*15870*/  IMAD.U32 R3, RZ, RZ, UR4 ;  /* 0x00000004ff037e24 */ /* 0x000fc8000f8e00ff */
[----:B-1----:R-:W-:-:S04]  /*15880*/  IMAD R9, R9, R3, RZ ;  /* 0x0000000309097224 */ /* 0x002fc800078e02ff */
[----:B------:R-:W-:-:S05]  /*15890*/  IMAD.IADD R4, R9, 0x1, R4 ;  /* 0x0000000109047824 */ /* 0x000fca00078e0204 */
[----:B------:R-:W-:-:S13]  /*158a0*/  ISETP.GT.AND P6, PT, R4, R0, PT ;  /* 0x000000000400720c */ /* 0x000fda0003fc4270 */
[----:B------:R-:W-:Y:S05]  /*158b0*/  @!P6 BRA `(.L_x_1225) ;  /* 0xfffffffc0054e947 */ /* 0x000fea000383ffff */
.L_x_1222:
        /* <DEDUP_REMOVED lines=9> */
.L_x_1299:
[----:B------:R-:W-:-:S13]  /*15950*/  ISETP.NE.AND P0, PT, R8, RZ, PT ;  /* 0x000000ff0800720c */ /* 0x000fda0003f05270 */
[----:B------:R-:W-:Y:S05]  /*15960*/  @!P0 BRA `(.L_x_1227) ;  /* 0x0000000000148947 */ /* 0x000fea0003800000 */
[----:B------:R-:W-:Y:S01]  /*15970*/  UMOV UR4, 0xffffffff ;  /* 0xffffffff00047882 */ /* 0x000fe20000000000 */
[----:B------:R-:W-:Y:S02]  /*15980*/  VIADD R12, R4, 0xffffffff ;  /* 0xffffffff040c7836 */ /* 0x000fe40000000000 */
[----:B------:R-:W-:Y:S05]  /*15990*/  BRA.DIV UR4, `(.L_x_1228) ;  /* 0x0000002a04a47947 */ /* 0x000fea000b800000 */
[----:B0-----:R0:W4:Y:S02]  /*159a0*/  SHFL.IDX PT, R2, R2, R12, 0x1f ;  /* 0x00001f0c02027589 */ /* 0x00112400000e0000 */
.L_x_1302:
[----:B----4-:R-:W-:-:S07]  /*159b0*/  IMAD.MOV.U32 R6, RZ, RZ, R2 ;  /* 0x000000ffff067224 */ /* 0x010fce00078e0002 */
.L_x_1227:
[----:B------:R-:W4:Y:S01]  /*159c0*/  LDL.LU R10, [R1+0xc] ;  /* 0x00000c00010a7983 */ /* 0x000f220000300800 */
[----:B------:R-:W-:Y:S01]  /*159d0*/  IMAD R9, R6, R3, R9 ;  /* 0x0000000306097224 */ /* 0x000fe200078e0209 */
[----:B--2---:R-:W-:-:S03]  /*159e0*/  IABS R6, R5 ;  /* 0x0000000500067213 */ /* 0x004fc60000000000 */
[----:B------:R-:W-:Y:S01]  /*159f0*/  IMAD.IADD R0, R0, 0x1, -R9 ;  /* 0x0000000100007824 */ /* 0x000fe200078e0a09 */
[----:B0-----:R-:W0:Y:S01]  /*15a00*/  I2F.RP R2, R6 ;  /* 0x0000000600027306 */ /* 0x001e220000209400 */
        /* <DEDUP_REMOVED lines=52> */
[----:B-1----:R-:W-:Y:S02]  /*15d50*/  IMAD.IADD R4, R0, 0x1, -R5 ;  /* 0x0000000100047824 */ /* 0x002fe400078e0a05 */
[----:B------:R-:W-:-:S05]  /*15d60*/  IMAD R0, R3, 0x10000, R2 ;  /* 0x0001000003007824 */ /* 0x000fca00078e0202 */
[----:B------:R0:W-:Y:S04]  /*15d70*/  STL [R1+0x8], R0 ;  /* 0x0000080001007387 */ /* 0x0001e80000100800 */
[----:B------:R0:W-:Y:S04]  /*15d80*/  STL [R1+0xc], R10 ;  /* 0x00000c0a01007387 */ /* 0x0001e80000100800 */
[----:B------:R0:W-:Y:S01]  /*15d90*/  STL [R1+0x4], R4 ;  /* 0x0000040401007387 */ /* 0x0001e20000100800 */
[----:B------:R-:W-:Y:S05]  /*15da0*/  BRA `(.L_x_1229) ;  /* 0x0000000000287947 */ /* 0x000fea0003800000 */
.L_x_1223:
        /* <DEDUP_REMOVED lines=10> */
.L_x_1229:
        /* <DEDUP_REMOVED lines=9> */
[----:B------:R-:W0:Y:S01]  /*15ee0*/  @!P0 S2R R0, SR_CgaCtaId ;  /* 0x0000000000008919 */ /* 0x000e220000008800 */
[----:B--2---:R-:W-:Y:S01]  /*15ef0*/  IMAD.MOV.U32 R7, RZ, RZ, R2 ;  /* 0x000000ffff077224 */ /* 0x004fe200078e0002 */
[----:B------:R-:W-:Y:S01]  /*15f00*/  @!P0 MOV R2, 0x400 ;  /* 0x0000040000028802 */ /* 0x000fe20000000f00 */
[----:B---3--:R-:W-:-:S03]  /*15f10*/  IMAD.MOV.U32 R6, RZ, RZ, R3 ;  /* 0x000000ffff067224 */ /* 0x008fc600078e0003 */
[----:B0-----:R-:W-:-:S05]  /*15f20*/  @!P0 LEA R18, R0, R2, 0x18 ;  /* 0x0000000200128211 */ /* 0x001fca00078ec0ff */
[----:B----4-:R3:W-:Y:S01]  /*15f30*/  @!P0 STS.128 [R18+0x388d0], R4 ;  /* 0x0388d00412008388 */ /* 0x0107e20000000c00 */
[----:B------:R-:W-:Y:S06]  /*15f40*/  BAR.ARV 0x5, 0x180 ;  /* 0x0146000000007b1d */ /* 0x000fec0000002000 */
.L_x_1220:
[----:B----4-:R-:W4:Y:S01]  /*15f50*/  LDL R0, [R1+0xc] ;  /* 0x00000c0001007983 */ /* 0x010f220000100800 */
[----:B------:R-:W-:Y:S02]  /*15f60*/  ULDC UR4, c[0x0][0xd3c] ;  /* 0x00034f0000047ab9 */ /* 0x000fe40000000800 */
[----:B----4-:R-:W-:-:S13]  /*15f70*/  ISETP.GE.AND P0, PT, R0, UR4, PT ;  /* 0x0000000400007c0c */ /* 0x010fda000bf06270 */
[----:B------:R-:W-:Y:S05]  /*15f80*/  @!P0 BRA `(.L_x_1230) ;  /* 0xffffff8c00c08947 */ /* 0x000fea000383ffff */
[----:B------:R-:W-:Y:S05]  /*15f90*/  BSYNC B8 ;  /* 0x0000000000087941 */ /* 0x000fea0003800000 */
.L_x_1106:
[----:B0-----:R-:W4:Y:S01]  /*15fa0*/  LDL.LU R0, [R1+0x64] ;  /* 0x0000640001007983 */ /* 0x001f220000300800 */
[----:B------:R-:W-:Y:S01]  /*15fb0*/  BSSY B0, `(.L_x_1231) ;  /* 0x000000b000007945 */ /* 0x000fe20003800000 */
[----:B--23--:R-:W0:Y:S01]  /*15fc0*/  S2R R5, SR_CgaCtaId ;  /* 0x0000000000057919 */ /* 0x00ce220000008800 */
[----:B----4-:R-:W-:-:S05]  /*15fd0*/  VIADD R0, R0, 0x1 ;  /* 0x0000000100007836 */ /* 0x010fca0000000000 */
[----:B-1----:R-:W-:-:S04]  /*15fe0*/  LEA.HI R2, R0, R0, RZ, 0x1 ;  /* 0x0000000000027211 */ /* 0x002fc800078f08ff */
[----:B------:R-:W-:Y:S02]  /*15ff0*/  LOP3.LUT R3, R2, 0xfffffffe, RZ, 0xc0, !PT ;  /* 0xfffffffe02037812 */ /* 0x000fe400078ec0ff */
[----:B------:R-:W-:-:S03]  /*16000*/  MOV R2, 0x400 ;  /* 0x0000040000027802 */ /* 0x000fc60000000f00 */
[----:B------:R-:W-:Y:S01]  /*16010*/  IMAD.IADD R0, R0, 0x1, -R3 ;  /* 0x0000000100007824 */ /* 0x000fe200078e0a03 */
[----:B0-----:R-:W-:-:S04]  /*16020*/  LEA R9, R5, R2, 0x18 ;  /* 0x0000000205097211 */ /* 0x001fc800078ec0ff */
[----:B------:R-:W-:-:S04]  /*16030*/  SHF.L.U32 R0, R0, 0x1f, RZ ;  /* 0x0000001f00007819 */ /* 0x000fc800000006ff */
[----:B------:R-:W0:Y:S02]  /*16040*/  SYNCS.PHASECHK.TRANS64.TRYWAIT P0, [R9+URZ+0x38820], R0 ;  /* 0x03882000090075a7 */ /* 0x000e24000800017f */
[----:B0-----:R-:W-:Y:S05]  /*16050*/  @!P0 BRA `(.L_x_1232) ;  /* 0x00000024001c8947 */ /* 0x001fea0003800000 */
.L_x_1303:
[----:B------:R-:W-:Y:S05]  /*16060*/  BSYNC B0 ;  /* 0x0000000000007941 */ /* 0x000fea0003800000 */
.L_x_1231:
[----:B------:R-:W-:-:S03]  /*16070*/  UMOV UR4, 0xffffffff ;  /* 0xffffffff00047882 */ /* 0x000fc60000000000 */
[----:B------:R-:W-:Y:S05]  /*16080*/  BRA.DIV UR4, `(.L_x_1233) ;  /* 0x0000002604247947 */ /* 0x000fea000b800000 */
[----:B0-----:R-:W0:Y:S02]  /*16090*/  S2R R0, SR_TID.X ;  /* 0x0000000000007919 */ /* 0x001e240000002100 */
[----:B0-----:R-:W-:-:S04]  /*160a0*/  SHF.R.U32.HI R0, RZ, 0x5, R0 ;  /* 0x00000005ff007819 */ /* 0x001fc80000011600 */
[----:B------:R-:W-:-:S05]  /*160b0*/  LOP3.LUT R0, R0, 0x3, RZ, 0xc0, !PT ;  /* 0x0000000300007812 */ /* 0x000fca00078ec0ff */
[----:B------:R0:W1:Y:S02]  /*160c0*/  SHFL.IDX PT, R14, R0, RZ, 0x1f ;  /* 0x00001fff000e7589 */ /* 0x00006400000e0000 */
.L_x_1306:
[----:B-1----:R-:W-:Y:S01]  /*160d0*/  ISETP.NE.AND P0, PT, R14, RZ, PT ;  /* 0x000000ff0e00720c */ /* 0x002fe20003f05270 */
[----:B------:R-:W-:-:S12]  /*160e0*/  BSSY B0, `(.L_x_1234) ;  /* 0x0000020000007945 */ /* 0x000fd80003800000 */
[----:B------:R-:W-:Y:S05]  /*160f0*/  @P0 BRA `(.L_x_1235) ;  /* 0x0000000000780947 */ /* 0x000fea0003800000 */
[----:B------:R-:W-:-:S03]  /*16100*/  UMOV UR4, 0xffffffff ;  /* 0xffffffff00047882 */ /* 0x000fc60000000000 */
[----:B------:R-:W-:Y:S05]  /*16110*/  BRA.DIV UR4, `(.L_x_1236) ;  /* 0x0000002604347947 */ /* 0x000fea000b800000 */
[----:B------:R-:W-:-:S13]  /*16120*/  ELECT P6, URZ, PT ;  /* 0x00000000003f782f */ /* 0x000fda00038c0000 */
.L_x_1309:
[----:B------:R-:W-:Y:S05]  /*16130*/  @!P6 BRA `(.L_x_1235) ;  /* 0x000000000068e947 */ /* 0x000fea0003800000 */
[----:B------:R-:W2:Y:S04]  /*16140*/  LDL R2, [R1+0x10] ;  /* 0x0000100001027983 */ /* 0x000ea80000100800 */
[----:B------:R-:W3:Y:S01]  /*16150*/  LDL.LU R6, [R1+0x18] ;  /* 0x0000180001067983 */ /* 0x000ee20000300800 */
[----:B0-----:R-:W-:-:S04]  /*16160*/  VIADD R0, R9, 0x38840 ;  /* 0x0003884009007836 */ /* 0x001fc80000000000 */
[C---:B--2---:R-:W-:Y:S02]  /*16170*/  IMAD R5, R2.reuse, 0x8, R0 ;  /* 0x0000000802057824 */ /* 0x044fe400078e0200 */
[----:B------:R-:W-:Y:S01]  /*16180*/  VIADD R2, R2, 0x1 ;  /* 0x0000000102027836 */ /* 0x000fe20000000000 */
[----:B---3--:R-:W-:-:S04]  /*16190*/  SHF.L.U32 R4, R6, 0x1f, RZ ;  /* 0x0000001f06047819 */ /* 0x008fc800000006ff */
[----:B------:R-:W-:Y:S01]  /*161a0*/  ISETP.NE.AND P1, PT, R2, 0x2, PT ;  /* 0x000000020200780c */ /* 0x000fe20003f25270 */
[----:B------:R-:W0:Y:S03]  /*161b0*/  SYNCS.PHASECHK.TRANS64.TRYWAIT P0, [R5+URZ], R4 ;  /* 0x00000004050075a7 */ /* 0x000e26000800017f */
[----:B------:R-:W-:-:S04]  /*161c0*/  SEL R3, RZ, 0x1, P1 ;  /* 0x00000001ff037807 */ /* 0x000fc80000800000 */
[----:B------:R-:W-:Y:S02]  /*161d0*/  LOP3.LUT R6, R6, R3, RZ, 0x3c, !PT ;  /* 0x0000000306067212 */ /* 0x000fe400078e3cff */
[----:B------:R-:W-:Y:S02]  /*161e0*/  SEL R3, R2, RZ, P1 ;  /* 0x000000ff02037207 */ /* 0x000fe40000800000 */
[----:B------:R-:W-:-:S03]  /*161f0*/  SHF.L.U32 R2, R6, 0x1f, RZ ;  /* 0x0000001f06027819 */ /* 0x000fc600000006ff */
[----:B------:R-:W-:Y:S01]  /*16200*/  IMAD R7, R3, 0x8, R0 ;  /* 0x0000000803077824 */ /* 0x000fe200078e0200 */
[----:B0-----:R-:W-:Y:S06]  /*16210*/  @!P0 BRA `(.L_x_1237) ;  /* 0x0000002400148947 */ /* 0x001fec0003800000 */
.L_x_1310:
[----:B------:R-:W0:Y:S01]  /*16220*/  LDL.LU R6, [R1+0x10] ;  /* 0x0000100001067983 */ /* 0x000e220000300800 */
[----:B------:R-:W1:Y:S01]  /*16230*/  SYNCS.PHASECHK.TRANS64.TRYWAIT P0, [R7+URZ], R2 ;  /* 0x00000002070075a7 */ /* 0x000e62000800017f */
[----:B------:R-:W-:-:S04]  /*16240*/  VIADD R0, R9, 0x38860 ;  /* 0x0003886009007836 */ /* 0x000fc80000000000 */
[----:B0-----:R-:W-:Y:S01]  /*16250*/  IMAD R5, R6, 0x8, R0 ;  /* 0x0000000806057824 */ /* 0x001fe200078e0200 */
[----:B-1----:R-:W-:Y:S06]  /*16260*/  @!P0 BRA `(.L_x_1238) ;  /* 0x0000002400148947 */ /* 0x002fec0003800000 */
.L_x_1311:
[----:B------:R-:W1:Y:S02]  /*16270*/  SYNCS.PHASECHK.TRANS64.TRYWAIT P0, [R5+URZ], R4 ;  /* 0x00000004050075a7 */ /* 0x000e64000800017f */
[----:B-1----:R-:W-:Y:S05]  /*16280*/  @!P0 BRA `(.L_x_1239) ;  /* 0x0000002400208947 */ /* 0x002fea0003800000 */
.L_x_1312:
[----:B------:R-:W-:-:S07]  /*16290*/  IMAD R3, R3, 0x8, R0 ;  /* 0x0000000803037824 */ /* 0x000fce00078e0200 */
.L_x_1240:
[----:B--2---:R2:W3:Y:S02]  /*162a0*/  SYNCS.PHASECHK.TRANS64.TRYWAIT P0, [R3+URZ], R2 ;  /* 0x00000002030075a7 */ /* 0x0044e4000800017f */
[----:B---3--:R-:W-:Y:S05]  /*162b0*/  @!P0 NANOSLEEP.SYNCS 0x989680 ;  /* 0x009896800000895d */ /* 0x008fea0003900000 */
[----:B------:R-:W3:Y:S02]  /*162c0*/  @!P0 SYNCS.PHASECHK.TRANS64 P0, [R3+URZ], R2 ;  /* 0x00000002030085a7 */ /* 0x000ee4000800007f */
[----:B---3--:R-:W-:Y:S05]  /*162d0*/  @!P0 BRA `(.L_x_1240) ;  /* 0xfffffffc00f08947 */ /* 0x008fea000383ffff */
.L_x_1235:
[----:B------:R-:W-:Y:S05]  /*162e0*/  BSYNC B0 ;  /* 0x0000000000007941 */ /* 0x000fea0003800000 */
.L_x_1234:
[----:B------:R-:W-:Y:S05]  /*162f0*/  EXIT ;  /* 0x000000000000794d */ /* 0x000fea0003800000 */
.L_x_1063:
[----:B0-----:R-:W-:-:S04]  /*16300*/  IMAD.U32 R0, RZ, RZ, UR41 ;  /* 0x00000029ff007e24 */ /* 0x001fc8000f8e00ff */
[----:B------:R0:W1:Y:S03]  /*16310*/  SYNCS.PHASECHK.TRANS64.TRYWAIT P1, [R0+URZ+0x38800], R3 ;  /* 0x03880003000075a7 */ /* 0x000066000802017f */
[----:B-1----:R-:W-:Y:S05]  /*16320*/  @!P1 NANOSLEEP.SYNCS 0x989680 ;  /* 0x009896800000995d */ /* 0x002fea0003900000 */
[----:B------:R-:W1:Y:S02]  /*16330*/  @!P1 SYNCS.PHASECHK.TRANS64 P1, [R0+URZ+0x38800], R3 ;  /* 0x03880003000095a7 */ /* 0x000e64000802007f */
[----:B-1----:R-:W-:Y:S05]  /*16340*/  @!P1 BRA `(.L_x_1063) ;  /* 0xfffffffc00ec9947 */ /* 0x002fea000383ffff */
[----:B------:R-:W-:Y:S05]  /*16350*/  BRA `(.L_x_1241) ;  /* 0xfffffed800907947 */ /* 0x000fea000383ffff */
.L_x_1067:
[----:B--2---:R2:W3:Y:S02]  /*16360*/  SYNCS.PHASECHK.TRANS64.TRYWAIT P1, [R6+URZ+0x38830], R5 ;  /* 0x03883005060075a7 */ /* 0x0044e4000802017f */
[----:B---3--:R-:W-:Y:S05]  /*16370*/  @!P1 NANOSLEEP.SYNCS 0x989680 ;  /* 0x009896800000995d */ /* 0x008fea0003900000 */
[----:B------:R-:W3:Y:S02]  /*16380*/  @!P1 SYNCS.PHASECHK.TRANS64 P1, [R6+URZ+0x38830], R5 ;  /* 0x03883005060095a7 */ /* 0x000ee4000802007f */
[----:B---3--:R-:W-:Y:S05]  /*16390*/  @!P1 BRA `(.L_x_1067) ;  /* 0xfffffffc00f09947 */ /* 0x008fea000383ffff */
[----:B------:R-:W-:Y:S05]  /*163a0*/  BRA `(.L_x_1066) ;  /* 0xfffffed800ac7947 */ /* 0x000fea000383ffff */
.L_x_1068:
[----:B0-----:R-:W-:-:S04]  /*163b0*/  IMAD.U32 R4, RZ, RZ, UR41 ;  /* 0x00000029ff047e24 */ /* 0x001fc8000f8e00ff */
[----:B------:R0:W3:Y:S03]  /*163c0*/  SYNCS.PHASECHK.TRANS64.TRYWAIT P1, [R4+URZ+0x38810], R3 ;  /* 0x03881003040075a7 */ /* 0x0000e6000802017f */
[----:B---3--:R-:W-:Y:S05]  /*163d0*/  @!P1 NANOSLEEP.SYNCS 0x989680 ;  /* 0x009896800000995d */ /* 0x008fea0003900000 */
[----:B------:R-:W3:Y:S02]  /*163e0*/  @!P1 SYNCS.PHASECHK.TRANS64 P1, [R4+URZ+0x38810], R3 ;  /* 0x03881003040095a7 */ /* 0x000ee4000802007f */
[----:B---3--:R-:W-:Y:S05]  /*163f0*/  @!P1 BRA `(.L_x_1068) ;  /* 0xfffffffc00ec9947 */ /* 0x008fea000383ffff */
[----:B------:R-:W-:Y:S05]  /*16400*/  BRA `(.L_x_1242) ;  /* 0xfffffedc00347947 */ /* 0x000fea000383ffff */
.L_x_1072:
[----:B----4-:R4:W0:Y:S02]  /*16410*/  SYNCS.PHASECHK.TRANS64.TRYWAIT P1, [R6+URZ+0x38850], R5 ;  /* 0x03885005060075a7 */ /* 0x010824000802017f */
[----:B0-----:R-:W-:Y:S05]  /*16420*/  @!P1 NANOSLEEP.SYNCS 0x989680 ;  /* 0x009896800000995d */ /* 0x001fea0003900000 */
[----:B------:R-:W0:Y:S02]  /*16430*/  @!P1 SYNCS.PHASECHK.TRANS64 P1, [R6+URZ+0x38850], R5 ;  /* 0x03885005060095a7 */ /* 0x000e24000802007f */
[----:B0-----:R-:W-:Y:S05]  /*16440*/  @!P1 BRA `(.L_x_1072) ;  /* 0xfffffffc00f09947 */ /* 0x001fea000383ffff */
[----:B------:R-:W-:Y:S05]  /*16450*/  BRA `(.L_x_1071) ;  /* 0xfffffedc00407947 */ /* 0x000fea000383ffff */
.L_x_1077:
[----:B-1----:R-:W-:-:S04]  /*16460*/  IMAD.U32 R5, RZ, RZ, UR5 ;  /* 0x00000005ff057e24 */ /* 0x002fc8000f8e00ff */
[----:B------:R1:W2:Y:S03]  /*16470*/  SYNCS.PHASECHK.TRANS64.TRYWAIT P3, [R5+URZ+0x38830], R4 ;  /* 0x03883004050075a7 */ /* 0x0002a6000806017f */
[----:B--2---:R-:W-:Y:S05]  /*16480*/  @!P3 NANOSLEEP.SYNCS 0x989680 ;  /* 0x009896800000b95d */ /* 0x004fea0003900000 */
[----:B------:R-:W2:Y:S02]  /*16490*/  @!P3 SYNCS.PHASECHK.TRANS64 P3, [R5+URZ+0x38830], R4 ;  /* 0x038830040500b5a7 */ /* 0x000ea4000806007f */
[----:B--2---:R-:W-:Y:S05]  /*164a0*/  @!P3 BRA `(.L_x_1077) ;  /* 0xfffffffc00ecb947 */ /* 0x004fea000383ffff */
[----:B------:R-:W-:Y:S05]  /*164b0*/  BRA `(.L_x_1076) ;  /* 0xfffffefc00cc7947 */ /* 0x000fea000383ffff */
.L_x_1081:
[----:B-1----:R-:W-:-:S04]  /*164c0*/  IMAD.U32 R5, RZ, RZ, UR5 ;  /* 0x00000005ff057e24 */ /* 0x002fc8000f8e00ff */
[----:B------:R1:W3:Y:S03]  /*164d0*/  SYNCS.PHASECHK.TRANS64.TRYWAIT P3, [R5+URZ+0x38850], R4 ;  /* 0x03885004050075a7 */ /* 0x0002e6000806017f */
[----:B---3--:R-:W-:Y:S05]  /*164e0*/  @!P3 NANOSLEEP.SYNCS 0x989680 ;  /* 0x009896800000b95d */ /* 0x008fea0003900000 */
[----:B------:R-:W3:Y:S02]  /*164f0*/  @!P3 SYNCS.PHASECHK.TRANS64 P3, [R5+URZ+0x38850], R4 ;  /* 0x038850040500b5a7 */ /* 0x000ee4000806007f */
[----:B---3--:R-:W-:Y:S05]  /*16500*/  @!P3 BRA `(.L_x_1081) ;  /* 0xfffffffc00ecb947 */ /* 0x008fea000383ffff */
[----:B------:R-:W-:Y:S05]  /*16510*/  BRA `(.L_x_1080) ;  /* 0xffffff0000487947 */ /* 0x000fea000383ffff */
.L_x_1120:
[----:B------:R-:W2:Y:S01]  /*16520*/  S2R R4, SR_TID.X ;  /* 0x0000000000047919 */ /* 0x000ea20000002100 */
[----:B------:R-:W-:Y:S01]  /*16530*/  BSSY B0, `(.L_x_1243) ;  /* 0x000000a000007945 */ /* 0x000fe20003800000 */
[----:B------:R-:W-:Y:S02]  /*16540*/  IMAD.MOV.U32 R12, RZ, RZ, RZ ;  /* 0x000000ffff0c7224 */ /* 0x000fe400078e00ff */
[----:B0-----:R-:W-:Y:S02]  /*16550*/  IMAD.MOV.U32 R11, RZ, RZ, 0x1f ;  /* 0x0000001fff0b7424 */ /* 0x001fe400078e00ff */
[----:B------:R-:W-:Y:S01]  /*16560*/  IMAD.MOV.U32 R15, RZ, RZ, -0x1 ;  /* 0xffffffffff0f7424 */ /* 0x000fe200078e00ff */
[----:B--2---:R-:W-:-:S04]  /*16570*/  SHF.R.U32.HI R4, RZ, 0x5, R4 ;  /* 0x00000005ff047819 */ /* 0x004fc80000011604 */
[----:B------:R-:W-:-:S05]  /*16580*/  LOP3.LUT R4, R4, 0x3, RZ, 0xc0, !PT ;  /* 0x0000000304047812 */ /* 0x000fca00078ec0ff */
[----:B------:R-:W-:-:S07]  /*16590*/  IMAD.MOV.U32 R13, RZ, RZ, R4 ;  /* 0x000000ffff0d7224 */ /* 0x000fce00078e0004 */
[----:B-1----:R-:W-:Y:S05]  /*165a0*/  WARPSYNC.COLLECTIVE R15, `(.L_x_1244) ;  /* 0x000000000f087348 */ /* 0x002fea0003c00000 */
[----:B------:R0:W2:Y:S02]  /*165b0*/  SHFL.IDX P6, R14, R13, R12, R11 ;  /* 0x0000000c0d0e7389 */ /* 0x0000a400000c000b */
[----:B012---:R-:W-:Y:S01]  /*165c0*/  ENDCOLLECTIVE ;  /* 0x000000000000791b */ /* 0x007fe20003800000 */
.L_x_1244:
[----:B------:R-:W-:Y:S05]  /*165d0*/  BSYNC B0 ;  /* 0x0000000000007941 */ /* 0x000fea0003800000 */
.L_x_1243:
[----:B------:R-:W-:Y:S05]  /*165e0*/  BRA `(.L_x_1245) ;  /* 0xffffff9400c87947 */ /* 0x000fea000383ffff */
.L_x_1122:
[----:B------:R-:W-:Y:S01]  /*165f0*/  BSSY B0, `(.L_x_1246) ;  /* 0x0000006000007945 */ /* 0x000fe20003800000 */
[----:B------:R-:W-:-:S07]  /*16600*/  IMAD.MOV.U32 R15, RZ, RZ, -0x1 ;  /* 0xffffffffff0f7424 */ /* 0x000fce00078e00ff */
[----:B012---:R-:W-:Y:S05]  /*16610*/  WARPSYNC.COLLECTIVE R15, `(.L_x_1247) ;  /* 0x000000000f0c7348 */ /* 0x007fea0003c00000 */
[----:B------:R-:W-:Y:S02]  /*16620*/  ELECT P6, UR62, PT ;  /* 0x00000000003e782f */ /* 0x000fe400038c0000 */
[----:B------:R-:W-:Y:S01]  /*16630*/  MOV R14, UR62 ;  /* 0x0000003e000e7c02 */ /* 0x000fe20008000f00 */
[----:B012---:R-:W-:Y:S10]  /*16640*/  ENDCOLLECTIVE ;  /* 0x000000000000791b */ /* 0x007ff40003800000 */
.L_x_1247:
[----:B------:R-:W-:Y:S05]  /*16650*/  BSYNC B0 ;  /* 0x0000000000007941 */ /* 0x000fea0003800000 */
.L_x_1246:
[----:B------:R-:W-:Y:S05]  /*16660*/  BRA `(.L_x_1248) ;  /* 0xffffff9400cc7947 */ /* 0x000fea000383ffff */
.L_x_1124:
[----:B---3--:R3:W4:Y:S02]  /*16670*/  SYNCS.PHASECHK.TRANS64.TRYWAIT P0, [R0+URZ+0x38840], R2 ;  /* 0x03884002000075a7 */ /* 0x008724000800017f */
[----:B----4-:R-:W-:Y:S05]  /*16680*/  @!P0 NANOSLEEP.SYNCS 0x989680 ;  /* 0x009896800000895d */ /* 0x010fea0003900000 */
[----:B------:R-:W4:Y:S02]  /*16690*/  @!P0 SYNCS.PHASECHK.TRANS64 P0, [R0+URZ+0x38840], R2 ;  /* 0x03884002000085a7 */ /* 0x000f24000800007f */
[----:B----4-:R-:W-:Y:S05]  /*166a0*/  @!P0 BRA `(.L_x_1124) ;  /* 0xfffffffc00f08947 */ /* 0x010fea000383ffff */
[----:B------:R-:W-:Y:S05]  /*166b0*/  BRA `(.L_x_1249) ;  /* 0xffffff9800307947 */ /* 0x000fea000383ffff */
.L_x_1128:
[----:B------:R0:W5:Y:S01]  /*166c0*/  LDL R0, [R1+0x38] ;  /* 0x0000380001007983 */ /* 0x0001620000100800 */
[----:B------:R-:W-:Y:S02]  /*166d0*/  IMAD.MOV.U32 R13, RZ, RZ, R2 ;  /* 0x000000ffff0d7224 */ /* 0x000fe400078e0002 */
[----:B------:R-:W-:Y:S01]  /*166e0*/  IMAD.MOV.U32 R12, RZ, RZ, RZ ;  /* 0x000000ffff0c7224 */ /* 0x000fe200078e00ff */
[----:B------:R-:W1:Y:S01]  /*166f0*/  S2R R6, SR_TID.X ;  /* 0x0000000000067919 */ /* 0x000e620000002100 */
[----:B------:R-:W-:Y:S02]  /*16700*/  IMAD.MOV.U32 R11, RZ, RZ, 0x181f ;  /* 0x0000181fff0b7424 */ /* 0x000fe400078e00ff */
[----:B------:R-:W-:-:S07]  /*16710*/  IMAD.MOV.U32 R15, RZ, RZ, -0x1 ;  /* 0xffffffffff0f7424 */ /* 0x000fce00078e00ff */
[----:B01---5:R-:W-:Y:S05]  /*16720*/  WARPSYNC.COLLECTIVE R15, `(.L_x_1250) ;  /* 0x000000000f087348 */ /* 0x023fea0003c00000 */
[----:B------:R2:W3:Y:S02]  /*16730*/  SHFL.IDX P6, R14, R13, R12, R11 ;  /* 0x0000000c0d0e7389 */ /* 0x0004e400000c000b */
[----:B0123-5:R-:W-:Y:S01]  /*16740*/  ENDCOLLECTIVE ;  /* 0x000000000000791b */ /* 0x02ffe20003800000 */
.L_x_1250:
[----:B------:R-:W-:Y:S02]  /*16750*/  IMAD.MOV.U32 R13, RZ, RZ, R3 ;  /* 0x000000ffff0d7224 */ /* 0x000fe400078e0003 */
[----:B------:R-:W-:Y:S01]  /*16760*/  IMAD.MOV.U32 R4, RZ, RZ, R14 ;  /* 0x000000ffff047224 */ /* 0x000fe200078e000e */
[----:B------:R-:W-:-:S07]  /*16770*/  LOP3.LUT R6, R6, 0x7f, RZ, 0xc0, !PT ;  /* 0x0000007f06067812 */ /* 0x000fce00078ec0ff */
[----:B------:R-:W-:Y:S05]  /*16780*/  WARPSYNC.COLLECTIVE R15, `(.L_x_1251) ;  /* 0x000000000f087348 */ /* 0x000fea0003c00000 */
[----:B------:R0:W1:Y:S02]  /*16790*/  SHFL.IDX P6, R14, R13, R12, R11 ;  /* 0x0000000c0d0e7389 */ /* 0x00006400000c000b */
[----:B01----:R-:W-:Y:S01]  /*167a0*/  ENDCOLLECTIVE ;  /* 0x000000000000791b */ /* 0x003fe20003800000 */
.L_x_1251:
[----:B------:R-:W-:-:S05]  /*167b0*/  SHF.R.U32.HI R6, RZ, 0x3, R6 ;  /* 0x00000003ff067819 */ /* 0x000fca0000011606 */
[----:B------:R-:W-:-:S05]  /*167c0*/  IMAD R10, R10, 0x40, R6 ;  /* 0x000000400a0a7824 */ /* 0x000fca00078e0206 */
[----:B------:R0:W-:Y:S01]  /*167d0*/  STL [R1+0x4], R10 ;  /* 0x0000040a01007387 */ /* 0x0001e20000100800 */
[----:B------:R-:W-:Y:S02]  /*167e0*/  IMAD.MOV.U32 R13, RZ, RZ, R2 ;  /* 0x000000ffff0d7224 */ /* 0x000fe400078e0002 */
[----:B------:R-:W-:Y:S02]  /*167f0*/  IMAD.MOV.U32 R12, RZ, RZ, 0x1 ;  /* 0x00000001ff0c7424 */ /* 0x000fe400078e00ff */
[----:B------:R-:W-:-:S07]  /*16800*/  IMAD.MOV.U32 R5, RZ, RZ, R14 ;  /* 0x000000ffff057224 */ /* 0x000fce00078e000e */
[----:B0-----:R-:W-:Y:S05]  /*16810*/  WARPSYNC.COLLECTIVE R15, `(.L_x_1252) ;  /* 0x000000000f087348 */ /* 0x001fea0003c00000 */
[----:B------:R1:W2:Y:S02]  /*16820*/  SHFL.IDX P6, R14, R13, R12, R11 ;  /* 0x0000000c0d0e7389 */ /* 0x0002a400000c000b */
[----:B012---:R-:W-:Y:S01]  /*16830*/  ENDCOLLECTIVE ;  /* 0x000000000000791b */ /* 0x007fe20003800000 */
.L_x_1252:
[----:B------:R-:W-:Y:S02]  /*16840*/  IMAD.MOV.U32 R13, RZ, RZ, R3 ;  /* 0x000000ffff0d7224 */ /* 0x000fe400078e0003 */
[----:B------:R-:W-:-:S07]  /*16850*/  IMAD.MOV.U32 R6, RZ, RZ, R14 ;  /* 0x000000ffff067224 */ /* 0x000fce00078e000e */
[----:B------:R-:W-:Y:S05]  /*16860*/  WARPSYNC.COLLECTIVE R15, `(.L_x_1253) ;  /* 0x000000000f087348 */ /* 0x000fea0003c00000 */
[----:B------:R0:W1:Y:S02]  /*16870*/  SHFL.IDX P6, R14, R13, R12, R11 ;  /* 0x0000000c0d0e7389 */ /* 0x00006400000c000b */
[----:B01----:R-:W-:Y:S01]  /*16880*/  ENDCOLLECTIVE ;  /* 0x000000000000791b */ /* 0x003fe20003800000 */
.L_x_1253:
[----:B------:R-:W-:Y:S02]  /*16890*/  IMAD.MOV.U32 R13, RZ, RZ, R2 ;  /* 0x000000ffff0d7224 */ /* 0x000fe400078e0002 */
[----:B------:R-:W-:Y:S02]  /*168a0*/  IMAD.MOV.U32 R12, RZ, RZ, 0x2 ;  /* 0x00000002ff0c7424 */ /* 0x000fe400078e00ff */
[----:B------:R-:W-:Y:S02]  /*168b0*/  IMAD R0, R0, R7, RZ ;  /* 0x0000000700007224 */ /* 0x000fe400078e02ff */
[----:B------:R-:W-:-:S03]  /*168c0*/  VIADD R7, R10, 0x10 ;  /* 0x000000100a077836 */ /* 0x000fc60000000000 */
[----:B------:R-:W-:Y:S02]  /*168d0*/  ISETP.GE.AND P1, PT, R10, R0, PT ;  /* 0x000000000a00720c */ /* 0x000fe40003f26270 */
[----:B------:R0:W-:Y:S11]  /*168e0*/  STL [R1+0x50], R7 ;  /* 0x0000500701007387 */ /* 0x0001f60000100800 */
        /* <DEDUP_REMOVED lines=8> */
[----:B------:R1:W-:Y:S01]  /*16970*/  @!P1 LDGSTS.E.BYPASS.LTC128B.128 [R8+0x20400], desc[UR38][R4.64], !P0 ;  /* 0x2040000004089fae */ /* 0x0003e2000c101d66 */
[----:B------:R-:W-:Y:S01]  /*16980*/  ISETP.GE.AND P1, PT, R7, R0, PT ;  /* 0x000000000700720c */ /* 0x000fe20003f26270 */
[----:B0-----:R-:W-:-:S05]  /*16990*/  VIADD R7, R10, 0x20 ;  /* 0x000000200a077836 */ /* 0x001fca0000000000 */
[----:B------:R0:W-:Y:S01]  /*169a0*/  STL [R1+0x5c], R7 ;  /* 0x00005c0701007387 */ /* 0x0001e20000100800 */
[----:B-1----:R-:W-:-:S07]  /*169b0*/  IMAD.MOV.U32 R4, RZ, RZ, R14 ;  /* 0x000000ffff047224 */ /* 0x002fce00078e000e */
[----:B0-----:R-:W-:Y:S05]  /*169c0*/  WARPSYNC.COLLECTIVE R15, `(.L_x_1254) ;  /* 0x000000000f087348 */ /* 0x001fea0003c00000 */
[----:B------:R1:W2:Y:S02]  /*169d0*/  SHFL.IDX P6, R14, R13, R12, R11 ;  /* 0x0000000c0d0e7389 */ /* 0x0002a400000c000b */
[----:B012---:R-:W-:Y:S01]  /*169e0*/  ENDCOLLECTIVE ;  /* 0x000000000000791b */ /* 0x007fe20003800000 */
.L_x_1254:
[----:B------:R-:W-:-:S05]  /*169f0*/  @!P1 LEA R5, P2, R9, R4, 0x1 ;  /* 0x0000000409059211 */ /* 0x000fca00078408ff */
[----:B------:R-:W-:-:S05]  /*16a00*/  @!P1 IMAD.X R4, RZ, RZ, R6, P2 ;  /* 0x000000ffff049224 */ /* 0x000fca00010e0606 */
[----:B------:R-:W-:Y:S01]  /*16a10*/  @!P1 LOP3.LUT R5, R5, R4, RZ, 0x3c, !PT ;  /* 0x0000000405059212 */ /* 0x000fe200078e3cff */
[----:B------:R-:W-:-:S03]  /*16a20*/  IMAD.MOV.U32 R13, RZ, RZ, R3 ;  /* 0x000000ffff0d7224 */ /* 0x000fc600078e0003 */
[----:B------:R-:W-:-:S04]  /*16a30*/  @!P1 LOP3.LUT R4, R5, R4, RZ, 0x3c, !PT ;  /* 0x0000000405049212 */ /* 0x000fc800078e3cff */
[----:B------:R-:W-:Y:S01]  /*16a40*/  @!P1 LOP3.LUT R5, R5, R4, RZ, 0x3c, !PT ;  /* 0x0000000405059212 */ /* 0x000fe200078e3cff */
[----:B------:R-:W-:-:S07]  /*16a50*/  IMAD.MOV.U32 R6, RZ, RZ, R14 ;  /* 0x000000ffff067224 */ /* 0x000fce00078e000e */
[----:B------:R-:W-:Y:S05]  /*16a60*/  WARPSYNC.COLLECTIVE R15, `(.L_x_1255) ;  /* 0x000000000f087348 */ /* 0x000fea0003c00000 */
[----:B------:R0:W1:Y:S02]  /*16a70*/  SHFL.IDX P6, R14, R13, R12, R11 ;  /* 0x0000000c0d0e7389 */ /* 0x00006400000c000b */
[----:B01----:R-:W-:Y:S01]  /*16a80*/  ENDCOLLECTIVE ;  /* 0x000000000000791b */ /* 0x003fe20003800000 */
.L_x_1255:
[----:B------:R-:W-:Y:S01]  /*16a90*/  @!PT LDS RZ, [RZ] ;  /* 0x00000000fffff984 */ /* 0x000fe20000000800 */
[----:B------:R-:W-:Y:S01]  /*16aa0*/  @!PT LDS RZ, [RZ] ;  /* 0x00000000fffff984 */ /* 0x000fe20000000800 */
[----:B------:R-:W-:Y:S01]  /*16ab0*/  @!PT LDS RZ, [RZ] ;  /* 0x00000000fffff984 */ /* 0x000fe20000000800 */
[----:B------:R0:W-:Y:S01]  /*16ac0*/  @!P1 LDGSTS.E.BYPASS.LTC128B.128 [R8+0x20c00], desc[UR38][R4.64], !P0 ;  /* 0x20c0000004089fae */ /* 0x0001e2000c101d66 */
[----:B------:R-:W-:Y:S01]  /*16ad0*/  ISETP.GE.AND P1, PT, R7, R0, PT ;  /* 0x000000000700720c */ /* 0x000fe20003f26270 */
[----:B------:R-:W-:Y:S02]  /*16ae0*/  IMAD.MOV.U32 R13, RZ, RZ, R2 ;  /* 0x000000ffff0d7224 */ /* 0x000fe400078e0002 */
[----:B------:R-:W-:Y:S02]  /*16af0*/  IMAD.MOV.U32 R12, RZ, RZ, 0x3 ;  /* 0x00000003ff0c7424 */ /* 0x000fe400078e00ff */
[----:B0-----:R-:W-:-:S08]  /*16b00*/  IMAD.MOV.U32 R4, RZ, RZ, R14 ;  /* 0x000000ffff047224 */ /* 0x001fd000078e000e */
[----:B------:R-:W-:Y:S05]  /*16b10*/  WARPSYNC.COLLECTIVE R15, `(.L_x_1256) ;  /* 0x000000000f087348 */ /* 0x000fea0003c00000 */
[----:B------:R0:W1:Y:S02]  /*16b20*/  SHFL.IDX P6, R14, R13, R12, R11 ;  /* 0x0000000c0d0e7389 */ /* 0x00006400000c000b */
[----:B01----:R-:W-:Y:S01]  /*16b30*/  ENDCOLLECTIVE ;  /* 0x000000000000791b */ /* 0x003fe20003800000 */
.L_x_1256:
        /* <DEDUP_REMOVED lines=9> */
[----:B------:R0:W-:Y:S02]  /*16bd0*/  @!P1 LDGSTS.E.BYPASS.LTC128B.128 [R8+0x21400], desc[UR38][R4.64], !P0 ;  /* 0x2140000004089fae */ /* 0x0001e4000c101d66 */
[----:B0-----:R-:W-:-:S07]  /*16be0*/  IMAD.MOV.U32 R4, RZ, RZ, R14 ;  /* 0x000000ffff047224 */ /* 0x001fce00078e000e */
[----:B------:R-:W-:Y:S05]  /*16bf0*/  WARPSYNC.COLLECTIVE R15, `(.L_x_1257) ;  /* 0x000000000f087348 */ /* 0x000fea0003c00000 */
[----:B------:R0:W1:Y:S02]  /*16c00*/  SHFL.IDX P6, R14, R13, R12, R11 ;  /* 0x0000000c0d0e7389 */ /* 0x00006400000c000b */
[----:B01----:R-:W-:Y:S01]  /*16c10*/  ENDCOLLECTIVE ;  /* 0x000000000000791b */ /* 0x003fe20003800000 */
.L_x_1257:
[----:B------:R-:W-:Y:S01]  /*16c20*/  IMAD.MOV.U32 R3, RZ, RZ, R14 ;  /* 0x000000ffff037224 */ /* 0x000fe200078e000e */
[----:B------:R-:W-:Y:S06]  /*16c30*/  BRA `(.L_x_1258) ;  /* 0xffffff9c006c7947 */ /* 0x000fec000383ffff */
.L_x_1132:
[----:B------:R-:W2:Y:S04]  /*16c40*/  LDL.LU R12, [R1+0x38] ;  /* 0x00003800010c7983 */ /* 0x000ea80000300800 */
[----:B------:R-:W3:Y:S04]  /*16c50*/  LDL.LU R11, [R1+0x4] ;  /* 0x00000400010b7983 */ /* 0x000ee80000300800 */
[----:B------:R-:W4:Y:S04]  /*16c60*/  LDL.LU R9, [R1+0x50] ;  /* 0x0000500001097983 */ /* 0x000f280000300800 */
[----:B------:R-:W5:Y:S01]  /*16c70*/  LDL.LU R8, [R1+0x5c] ;  /* 0x00005c0001087983 */ /* 0x000f620000300800 */
[----:B------:R-:W-:Y:S01]  /*16c80*/  LOP3.LUT R19, R19, 0xffffffdf, RZ, 0xc0, !PT ;  /* 0xffffffdf13137812 */ /* 0x000fe200078ec0ff */
[----:B------:R-:W-:Y:S01]  /*16c90*/  BSSY B0, `(.L_x_1259) ;  /* 0x0000015000007945 */ /* 0x000fe20003800000 */
[----:B------:R-:W-:-:S02]  /*16ca0*/  IMAD.MOV.U32 R13, RZ, RZ, R4 ;  /* 0x000000ffff0d7224 */ /* 0x000fc400078e0004 */
[----:B------:R-:W-:Y:S02]  /*16cb0*/  IMAD.MOV.U32 R15, RZ, RZ, -0x1 ;  /* 0xffffffffff0f7424 */ /* 0x000fe400078e00ff */
[----:B--2---:R-:W-:Y:S02]  /*16cc0*/  IMAD R7, R12, R7, RZ ;  /* 0x000000070c077224 */ /* 0x004fe400078e02ff */
[----:B------:R-:W-:-:S03]  /*16cd0*/  IMAD.MOV.U32 R12, RZ, RZ, RZ ;  /* 0x000000ffff0c7224 */ /* 0x000fc600078e00ff */
[-C--:B---3--:R-:W-:Y:S01]  /*16ce0*/  ISETP.GE.AND P2, PT, R11, R7.reuse, PT ;  /* 0x000000070b00720c */ /* 0x088fe20003f46270 */
[----:B------:R-:W-:Y:S01]  /*16cf0*/  IMAD.MOV.U32 R11, RZ, RZ, 0x181f ;  /* 0x0000181fff0b7424 */ /* 0x000fe200078e00ff */
[-C--:B----4-:R-:W-:Y:S02]  /*16d00*/  ISETP.GE.AND P3, PT, R9, R7.reuse, PT ;  /* 0x000000070900720c */ /* 0x090fe40003f66270 */
[----:B-----5:R-:W-:-:S09]  /*16d10*/  ISETP.GE.AND P4, PT, R8, R7, PT ;  /* 0x000000070800720c */ /* 0x020fd20003f86270 */
[----:B------:R-:W-:-:S04]  /*16d20*/  @!P2 LOP3.LUT R2, R5, 0x40, RZ, 0xc0, !PT ;  /* 0x000000400502a812 */ /* 0x000fc800078ec0ff */
[----:B------:R-:W-:-:S04]  /*16d30*/  @!P2 SHF.R.U32.HI R2, RZ, 0x2, R2 ;  /* 0x00000002ff02a819 */ /* 0x000fc80000011602 */
[----:B------:R-:W-:Y:S02]  /*16d40*/  @!P2 ISETP.NE.U32.AND P6, PT, R2, RZ, PT ;  /* 0x000000ff0200a20c */ /* 0x000fe40003fc5070 */
[----:B------:R-:W-:-:S04]  /*16d50*/  @!P2 LOP3.LUT R2, R6, 0x80, RZ, 0xc0, !PT ;  /* 0x000000800602a812 */ /* 0x000fc800078ec0ff */
[----:B------:R-:W-:-:S07]  /*16d60*/  @!P2 SHF.R.U32.HI R2, RZ, 0x3, R2 ;  /* 0x00000003ff02a819 */ /* 0x000fce0000011602 */
[----:B------:R-:W-:Y:S02]  /*16d70*/  @P6 LOP3.LUT R19, R19, 0x20, RZ, 0xfc, !PT ;  /* 0x0000002013136812 */ /* 0x000fe400078efcff */
[----:B------:R-:W-:Y:S02]  /*16d80*/  @!P2 ISETP.NE.U32.AND P6, PT, R2, RZ, PT ;  /* 0x000000ff0200a20c */ /* 0x000fe40003fc5070 */
[----:B------:R-:W-:-:S11]  /*16d90*/  LOP3.LUT R19, R19, 0xffffffef, RZ, 0xc0, !PT ;  /* 0xffffffef13137812 */ /* 0x000fd600078ec0ff */
[----:B------:R-:W-:-:S07]  /*16da0*/  @P6 LOP3.LUT R19, R19, 0x10, RZ, 0xfc, !PT ;  /* 0x0000001013136812 */ /* 0x000fce00078efcff */
[----:B------:R-:W-:Y:S05]  /*16db0*/  WARPSYNC.COLLECTIVE R15, `(.L_x_1260) ;  /* 0x000000000f087348 */ /* 0x000fea0003c00000 */
[----:B------:R0:W1:Y:S02]  /*16dc0*/  SHFL.IDX P6, R14, R13, R12, R11 ;  /* 0x0000000c0d0e7389 */ /* 0x00006400000c000b */
[----:B01----:R-:W-:Y:S01]  /*16dd0*/  ENDCOLLECTIVE ;  /* 0x000000000000791b */ /* 0x003fe20003800000 */
.L_x_1260:
[----:B------:R-:W-:Y:S05]  /*16de0*/  BSYNC B0 ;  /* 0x0000000000007941 */ /* 0x000fea0003800000 */
.L_x_1259:
[----:B------:R0:W-:Y:S04]  /*16df0*/  STL [R1+0x74], R7 ;  /* 0x0000740701007387 */ /* 0x0001e80000100800 */
[----:B0-----:R0:W5:Y:S01]  /*16e00*/  LDL R7, [R1+0x14] ;  /* 0x0000140001077983 */ /* 0x0011620000100800 */
[----:B------:R-:W-:Y:S01]  /*16e10*/  IMAD.MOV.U32 R13, RZ, RZ, R0 ;  /* 0x000000ffff0d7224 */ /* 0x000fe200078e0000 */
[----:B------:R-:W-:Y:S01]  /*16e20*/  LOP3.LUT R19, R19, 0xffff7fff, RZ, 0xc0, !PT ;  /* 0xffff7fff13137812 */ /* 0x000fe200078ec0ff */
[----:B------:R-:W-:Y:S02]  /*16e30*/  IMAD.MOV.U32 R12, RZ, RZ, RZ ;  /* 0x000000ffff0c7224 */ /* 0x000fe400078e00ff */
[----:B------:R-:W-:Y:S01]  /*16e40*/  IMAD.MOV.U32 R11, RZ, RZ, 0x181f ;  /* 0x0000181fff0b7424 */ /* 0x000fe200078e00ff */
[----:B------:R-:W-:Y:S01]  /*16e50*/  @P0 LOP3.LUT R19, R19, 0x8000, RZ, 0xfc, !PT ;  /* 0x0000800013130812 */ /* 0x000fe200078efcff */
[----:B------:R-:W-:-:S02]  /*16e60*/  IMAD.MOV.U32 R15, RZ, RZ, -0x1 ;  /* 0xffffffffff0f7424 */ /* 0x000fc400078e00ff */
[----:B------:R-:W-:Y:S01]  /*16e70*/  IMAD.MOV.U32 R2, RZ, RZ, R14 ;  /* 0x000000ffff027224 */ /* 0x000fe200078e000e */
[----:B0-----:R-:W-:-:S13]  /*16e80*/  LOP3.LUT P0, RZ, R19, 0x8, RZ, 0xc0, !PT ;  /* 0x0000000813ff7812 */ /* 0x001fda000780c0ff */
[----:B-----5:R-:W-:Y:S05]  /*16e90*/  WARPSYNC.COLLECTIVE R15, `(.L_x_1261) ;  /* 0x000000000f087348 */ /* 0x020fea0003c00000 */
[----:B------:R0:W1:Y:S02]  /*16ea0*/  SHFL.IDX P6, R14, R13, R12, R11 ;  /* 0x0000000c0d0e7389 */ /* 0x00006400000c000b */
[----:B01---5:R-:W-:Y:S01]  /*16eb0*/  ENDCOLLECTIVE ;  /* 0x000000000000791b */ /* 0x023fe20003800000 */
.L_x_1261:
[----:B------:R-:W-:-:S04]  /*16ec0*/  LOP3.LUT R19, R19, 0xffffbfff, RZ, 0xc0, !PT ;  /* 0xffffbfff13137812 */ /* 0x000fc800078ec0ff */
[----:B------:R-:W-:-:S04]  /*16ed0*/  @P1 LOP3.LUT R19, R19, 0x4000, RZ, 0xfc, !PT ;  /* 0x0000400013131812 */ /* 0x000fc800078efcff */
[C---:B------:R-:W-:Y:S02]  /*16ee0*/  LOP3.LUT P1, RZ, R19.reuse, 0x4, RZ, 0xc0, !PT ;  /* 0x0000000413ff7812 */ /* 0x040fe4000782c0ff */
[----:B------:R-:W-:Y:S01]  /*16ef0*/  LOP3.LUT R19, R19, 0xffffdfff, RZ, 0xc0, !PT ;  /* 0xffffdfff13137812 */ /* 0x000fe200078ec0ff */
[----:B------:R-:W-:-:S03]  /*16f00*/  IMAD.MOV.U32 R13, RZ, RZ, R4 ;  /* 0x000000ffff0d7224 */ /* 0x000fc600078e0004 */
[----:B------:R-:W-:Y:S01]  /*16f10*/  @P3 LOP3.LUT R19, R19, 0x2000, RZ, 0xfc, !PT ;  /* 0x0000200013133812 */ /* 0x000fe200078efcff */
[----:B------:R-:W-:-:S03]  /*16f20*/  IMAD.MOV.U32 R12, RZ, RZ, 0x1 ;  /* 0x00000001ff0c7424 */ /* 0x000fc600078e00ff */
[C---:B------:R-:W-:Y:S02]  /*16f30*/  LOP3.LUT P3, RZ, R19.reuse, 0x2, RZ, 0xc0, !PT ;  /* 0x0000000213ff7812 */ /* 0x040fe4000786c0ff */
[----:B------:R-:W-:Y:S01]  /*16f40*/  LOP3.LUT R19, R19, 0xfffffbff, RZ, 0xc0, !PT ;  /* 0xfffffbff13137812 */ /* 0x000fe200078ec0ff */
[----:B------:R-:W-:-:S03]  /*16f50*/  IMAD.MOV.U32 R3, RZ, RZ, R14 ;  /* 0x000000ffff037224 */ /* 0x000fc600078e000e */
[----:B------:R-:W-:Y:S02]  /*16f60*/  @P4 LOP3.LUT R19, R19, 0x400, RZ, 0xfc, !PT ;  /* 0x0000040013134812 */ /* 0x000fe400078efcff */
[----:B------:R-:W-:Y:S02]  /*16f70*/  @!P2 LEA R3, P6, R10, R3, 0x1 ;  /* 0x000000030a03a211 */ /* 0x000fe400078c08ff */
[----:B------:R-:W-:-:S03]  /*16f80*/  LOP3.LUT P4, RZ, R19, 0x10, RZ, 0xc0, !PT ;  /* 0x0000001013ff7812 */ /* 0x000fc6000788c0ff */
[----:B------:R-:W-:Y:S01]  /*16f90*/  @!P2 IMAD.X R2, RZ, RZ, R2, P6 ;  /* 0x000000ffff02a224 */ /* 0x000fe200030e0602 */
[----:B------:R-:W-:-:S04]  /*16fa0*/  LOP3.LUT P6, RZ, R19, 0x20, RZ, 0xc0, !PT ;  /* 0x0000002013ff7812 */ /* 0x000fc800078cc0ff */
[----:B------:R-:W-:-:S04]  /*16fb0*/  @!P2 LOP3.LUT R3, R3, R2, RZ, 0x3c, !PT ;  /* 0x000000020303a212 */ /* 0x000fc800078e3cff */
[----:B------:R-:W-:-:S04]  /*16fc0*/  @!P2 LOP3.LUT R2, R3, R2, RZ, 0x3c, !PT ;  /* 0x000000020302a212 */ /* 0x000fc800078e3cff */
[----:B------:R-:W-:-:S05]  /*16fd0*/  @!P2 LOP3.LUT R3, R3, R2, RZ, 0x3c, !PT ;  /* 0x000000020303a212 */ /* 0x000fca00078e3cff */
[----:B------:R-:W-:Y:S01]  /*16fe0*/  @!PT LDS RZ, [RZ] ;  /* 0x00000000fffff984 */ /* 0x000fe20000000800 */
[----:B------:R-:W-:Y:S01]  /*16ff0*/  @!PT LDS RZ, [RZ] ;  /* 0x00000000fffff984 */ /* 0x000fe20000000800 */
[----:B------:R-:W-:Y:S01]  /*17000*/  @!PT LDS RZ, [RZ] ;  /* 0x00000000fffff984 */ /* 0x000fe20000000800 */
[----:B------:R0:W-:Y:S01]  /*17010*/  @!P2 LDGSTS.E.BYPASS.LTC128B.128 [R7+0x26400], desc[UR38][R2.64], !P0 ;  /* 0x264000000207afae */ /* 0x0001e2000c101d66 */
[----:B------:R-:W-:-:S03]  /*17020*/  LOP3.LUT P0, RZ, R19, 0x8000, RZ, 0xc0, !PT ;  /* 0x0000800013ff7812 */ /* 0x000fc6000780c0ff */
[----:B------:R0:W-:Y:S01]  /*17030*/  @!P2 LDGSTS.E.BYPASS.LTC128B.128 [R7+0x28400], desc[UR38][R2.64+0x80], !P1 ;  /* 0x284000800207afae */ /* 0x0001e2000c901d66 */
[----:B------:R-:W-:-:S03]  /*17040*/  LOP3.LUT P1, RZ, R19, 0x4000, RZ, 0xc0, !PT ;  /* 0x0000400013ff7812 */ /* 0x000fc6000782c0ff */
[----:B------:R0:W-:Y:S01]  /*17050*/  @!P2 LDGSTS.E.BYPASS.LTC128B.128 [R7+0x2a400], desc[UR38][R2.64+0x100], !P3 ;  /* 0x2a4001000207afae */ /* 0x0001e2000d901d66 */
[C---:B------:R-:W-:Y:S02]  /*17060*/  LOP3.LUT P3, RZ, R19.reuse, 0x2000, RZ, 0xc0, !PT ;  /* 0x0000200013ff7812 */ /* 0x040fe4000786c0ff */
[----:B------:R-:W-:Y:S01]  /*17070*/  LOP3.LUT R19, R19, 0xfffff7ff, RZ, 0xc0, !PT ;  /* 0xfffff7ff13137812 */ /* 0x000fe200078ec0ff */
[----:B------:R0:W-:Y:S03]  /*17080*/  @!P2 LDGSTS.E.BYPASS.LTC128B.128 [R7+0x2c400], desc[UR38][R2.64+0x180], !P5 ;  /* 0x2c4001800207afae */ /* 0x0001e6000e901d66 */
[----:B------:R-:W-:Y:S01]  /*17090*/  @P5 LOP3.LUT R19, R19, 0x800, RZ, 0xfc, !PT ;  /* 0x0000080013135812 */ /* 0x000fe200078efcff */
[----:B------:R0:W-:Y:S03]  /*170a0*/  @!P2 LDGSTS.E.BYPASS.LTC128B.128 [R7+0x2e400], desc[UR38][R2.64+0x200], !P0 ;  /* 0x2e4002000207afae */ /* 0x0001e6000c101d66 */
[C---:B------:R-:W-:Y:S01]  /*170b0*/  LOP3.LUT P5, RZ, R19.reuse, 0x4, RZ, 0xc0, !PT ;  /* 0x0000000413ff7812 */ /* 0x040fe200078ac0ff */
[----:B------:R0:W-:Y:S01]  /*170c0*/  @!P2 LDGSTS.E.BYPASS.LTC128B.128 [R7+0x30400], desc[UR38][R2.64+0x280], !P1 ;  /* 0x304002800207afae */ /* 0x0001e2000c901d66 */
[----:B------:R-:W-:-:S02]  /*170d0*/  LOP3.LUT R19, R19, 0xffffefff, RZ, 0xc0, !PT ;  /* 0xffffefff13137812 */ /* 0x000fc400078ec0ff */
[----:B------:R-:W-:Y:S01]  /*170e0*/  @!P3 LOP3.LUT R8, R6, 0x80, RZ, 0xc0, !PT ;  /* 0x000000800608b812 */ /* 0x000fe200078ec0ff */
[----:B------:R0:W-:Y:S01]  /*170f0*/  @!P2 LDGSTS.E.BYPASS.LTC128B.128 [R7+0x32400], desc[UR38][R2.64+0x300], P6 ;  /* 0x324003000207afae */ /* 0x0001e2000b101d66 */
[----:B------:R-:W-:Y:S02]  /*17100*/  @!P3 LOP3.LUT R9, R5, 0x40, RZ, 0xc0, !PT ;  /* 0x000000400509b812 */ /* 0x000fe400078ec0ff */
[----:B------:R-:W-:-:S07]  /*17110*/  @!P3 SHF.R.U32.HI R8, RZ, 0x3, R8 ;  /* 0x00000003ff08b819 */ /* 0x000fce0000011608 */
[----:B0-----:R-:W-:Y:S05]  /*17120*/  WARPSYNC.COLLECTIVE R15, `(.L_x_1262) ;  /* 0x000000000f087348 */ /* 0x001fea0003c00000 */
[----:B------:R1:W2:Y:S02]  /*17130*/  SHFL.IDX P6, R14, R13, R12, R11 ;  /* 0x0000000c0d0e7389 */ /* 0x0002a400000c000b */
[----:B012---:R-:W-:Y:S01]  /*17140*/  ENDCOLLECTIVE ;  /* 0x000000000000791b */ /* 0x007fe20003800000 */
.L_x_1262:
[----:B------:R-:W-:Y:S01]  /*17150*/  @!P3 SHF.R.U32.HI R9, RZ, 0x2, R9 ;  /* 0x00000002ff09b819 */ /* 0x000fe20000011609 */
[----:B------:R-:W-:Y:S01]  /*17160*/  @!PT LDS RZ, [RZ] ;  /* 0x00000000fffff984 */ /* 0x000fe20000000800 */
[----:B------:R-:W-:Y:S01]  /*17170*/  @!PT LDS RZ, [RZ] ;  /* 0x00000000fffff984 */ /* 0x000fe20000000800 */
[----:B------:R-:W-:Y:S01]  /*17180*/  @!PT LDS RZ, [RZ] ;  /* 0x00000000fffff984 */ /* 0x000fe20000000800 */
[----:B------:R0:W-:Y:S01]  /*17190*/  @!P2 LDGSTS.E.BYPASS.LTC128B.128 [R7+0x34400], desc[UR38][R2.64+0x380], P4 ;  /* 0x344003800207afae */ /* 0x0001e2000a101d66 */
[----:B------:R-:W-:Y:S02]  /*171a0*/  @!P3 ISETP.NE.U32.AND P4, PT, R8, RZ, PT ;  /* 0x000000ff0800b20c */ /* 0x000fe40003f85070 */
[----:B------:R-:W-:Y:S02]  /*171b0*/  @!P3 ISETP.NE.U32.AND P2, PT, R9, RZ, PT ;  /* 0x000000ff0900b20c */ /* 0x000fe40003f45070 */
[----:B------:R-:W-:-:S04]  /*171c0*/  @P5 LOP3.LUT R19, R19, 0x1000, RZ, 0xfc, !PT ;  /* 0x0000100013135812 */ /* 0x000fc800078efcff */
[C---:B------:R-:W-:Y:S01]  /*171d0*/  LOP3.LUT P5, RZ, R19.reuse, 0x8, RZ, 0xc0, !PT ;  /* 0x0000000813ff7812 */ /* 0x040fe200078ac0ff */
[----:B------:R-:W-:Y:S01]  /*171e0*/  IMAD.MOV.U32 R13, RZ, RZ, R0 ;  /* 0x000000ffff0d7224 */ /* 0x000fe200078e0000 */
[----:B------:R-:W-:-:S05]  /*171f0*/  LOP3.LUT R19, R19, 0xffffffdf, RZ, 0xc0, !PT ;  /* 0xffffffdf13137812 */ /* 0x000fca00078ec0ff */
[----:B------:R-:W-:Y:S01]  /*17200*/  @P2 LOP3.LUT R19, R19, 0x20, RZ, 0xfc, !PT ;  /* 0x0000002013132812 */ /* 0x000fe200078efcff */
[----:B0-----:R-:W-:-:S07]  /*17210*/  IMAD.MOV.U32 R8, RZ, RZ, R14 ;  /* 0x000000ffff087224 */ /* 0x001fce00078e000e */
[----:B------:R-:W-:Y:S05]  /*17220*/  WARPSYNC.COLLECTIVE R15, `(.L_x_1263) ;  /* 0x000000000f087348 */ /* 0x000fea0003c00000 */
[----:B------:R0:W1:Y:S02]  /*17230*/  SHFL.IDX P6, R14, R13, R12, R11 ;  /* 0x0000000c0d0e7389 */ /* 0x00006400000c000b */
[----:B01----:R-:W-:Y:S01]  /*17240*/  ENDCOLLECTIVE ;  /* 0x000000000000791b */ /* 0x003fe20003800000 */
.L_x_1263:
[----:B------:R-:W-:Y:S02]  /*17250*/  IMAD.MOV.U32 R13, RZ, RZ, R4 ;  /* 0x000000ffff0d7224 */ /* 0x000fe400078e0004 */
[----:B------:R-:W-:Y:S01]  /*17260*/  IMAD.MOV.U32 R12, RZ, RZ, 0x2 ;  /* 0x00000002ff0c7424 */ /* 0x000fe200078e00ff */
[----:B------:R-:W-:Y:S02]  /*17270*/  @!P3 LEA R21, P2, R10, R14, 0x1 ;  /* 0x0000000e0a15b211 */ /* 0x000fe400078408ff */
[----:B------:R-:W-:-:S03]  /*17280*/  LOP3.LUT P6, RZ, R19, 0x20, RZ, 0xc0, !PT ;  /* 0x0000002013ff7812 */ /* 0x000fc600078cc0ff */
[----:B------:R-:W-:Y:S01]  /*17290*/  @!P3 IMAD.X R8, RZ, RZ, R8, P2 ;  /* 0x000000ffff08b224 */ /* 0x000fe200010e0608 */
[----:B------:R-:W-:Y:S01]  /*172a0*/  LOP3.LUT P2, RZ, R19, 0x2, RZ, 0xc0, !PT ;  /* 0x0000000213ff7812 */ /* 0x000fe2000784c0ff */
[----:B------:R-:W-:Y:S02]  /*172b0*/  @!P3 IMAD.MOV.U32 R2, RZ, RZ, R21 ;  /* 0x000000ffff02b224 */ /* 0x000fe400078e0015 */
[----:B------:R-:W-:-:S05]  /*172c0*/  @!P3 IMAD.MOV.U32 R3, RZ, RZ, R8 ;  /* 0x000000ffff03b224 */ /* 0x000fca00078e0008 */
[----:B------:R-:W-:Y:S01]  /*172d0*/  @!PT LDS RZ, [RZ] ;  /* 0x00000000fffff984 */ /* 0x000fe20000000800 */
[----:B------:R-:W-:Y:S01]  /*172e0*/  @!PT LDS RZ, [RZ] ;  /* 0x00000000fffff984 */ /* 0x000fe20000000800 */
[----:B------:R-:W-:Y:S01]  /*172f0*/  @!PT LDS RZ, [RZ] ;  /* 0x00000000fffff984 */ /* 0x000fe20000000800 */
[----:B------:R0:W-:Y:S01]  /*17300*/  @!P3 LDGSTS.E.BYPASS.LTC128B.128 [R7+0x26c00], desc[UR38][R2.64], !P5 ;  /* 0x26c000000207bfae */ /* 0x0001e2000e901d66 */
[----:B------:R-:W-:-:S13]  /*17310*/  LOP3.LUT P5, RZ, R19, 0x1000, RZ, 0xc0, !PT ;  /* 0x0000100013ff7812 */ /* 0x000fda00078ac0ff */
[----:B------:R0:W-:Y:S01]  /*17320*/  @!P3 LDGSTS.E.BYPASS.LTC128B.128 [R7+0x28c00], desc[UR38][R2.64+0x80], !P5 ;  /* 0x28c000800207bfae */ /* 0x0001e2000e901d66 */
[C---:B------:R-:W-:Y:S02]  /*17330*/  LOP3.LUT P5, RZ, R19.reuse, 0x800, RZ, 0xc0, !PT ;  /* 0x0000080013ff7812 */ /* 0x040fe400078ac0ff */
[----:B------:R-:W-:Y:S01]  /*17340*/  LOP3.LUT R19, R19, 0xffffff7f, RZ, 0xc0, !PT ;  /* 0xffffff7f13137812 */ /* 0x000fe200078ec0ff */
[----:B------:R0:W-:Y:S03]  /*17350*/  @!P3 LDGSTS.E.BYPASS.LTC128B.128 [R7+0x2ac00], desc[UR38][R2.64+0x100], !P2 ;  /* 0x2ac001000207bfae */ /* 0x0001e6000d101d66 */
[----:B------:R-:W-:-:S04]  /*17360*/  @P2 LOP3.LUT R19, R19, 0x80, RZ, 0xfc, !PT ;  /* 0x0000008013132812 */ /* 0x000fc800078efcff */
[C---:B------:R-:W-:Y:S02]  /*17370*/  LOP3.LUT P2, RZ, R19.reuse, 0x4, RZ, 0xc0, !PT ;  /* 0x0000000413ff7812 */ /* 0x040fe4000784c0ff */
[----:B------:R-:W-:Y:S01]  /*17380*/  LOP3.LUT R19, R19, 0xfffffeff, RZ, 0xc0, !PT ;  /* 0xfffffeff13137812 */ /* 0x000fe200078ec0ff */
[----:B------:R0:W-:Y:S04]  /*17390*/  @!P3 LDGSTS.E.BYPASS.LTC128B.128 [R7+0x2cc00], desc[UR38][R2.64+0x180], !P5 ;  /* 0x2cc001800207bfae */ /* 0x0001e8000e901d66 */
[----:B------:R0:W-:Y:S04]  /*173a0*/  @!P3 LDGSTS.E.BYPASS.LTC128B.128 [R7+0x2ec00], desc[UR38][R2.64+0x200], !P0 ;  /* 0x2ec002000207bfae */ /* 0x0001e8000c101d66 */
[----:B------:R0:W-:Y:S02]  /*173b0*/  @!P3 LDGSTS.E.BYPASS.LTC128B.128 [R7+0x30c00], desc[UR38][R2.64+0x280], !P1 ;  /* 0x30c002800207bfae */ /* 0x0001e4000c901d66 */
[----:B------:R-:W-:-:S02]  /*173c0*/  @P2 LOP3.LUT R19, R19, 0x100, RZ, 0xfc, !PT ;  /* 0x0000010013132812 */ /* 0x000fc400078efcff */
[----:B------:R0:W-:Y:S02]  /*173d0*/  @!P3 LDGSTS.E.BYPASS.LTC128B.128 [R7+0x32c00], desc[UR38][R2.64+0x300], P6 ;  /* 0x32c003000207bfae */ /* 0x0001e4000b101d66 */
[----:B------:R-:W-:-:S13]  /*173e0*/  LOP3.LUT P2, RZ, R19, 0x8, RZ, 0xc0, !PT ;  /* 0x0000000813ff7812 */ /* 0x000fda000784c0ff */
[----:B0-----:R-:W-:Y:S05]  /*173f0*/  WARPSYNC.COLLECTIVE R15, `(.L_x_1264) ;  /* 0x000000000f087348 */ /* 0x001fea0003c00000 */
[----:B------:R1:W2:Y:S02]  /*17400*/  SHFL.IDX P6, R14, R13, R12, R11 ;  /* 0x0000000c0d0e7389 */ /* 0x0002a400000c000b */
[----:B012---:R-:W-:Y:S01]  /*17410*/  ENDCOLLECTIVE ;  /* 0x000000000000791b */ /* 0x007fe20003800000 */
.L_x_1264:
[----:B------:R-:W-:Y:S01]  /*17420*/  LOP3.LUT R19, R19, 0xfffffdff, RZ, 0xc0, !PT ;  /* 0xfffffdff13137812 */ /* 0x000fe200078ec0ff */
[----:B------:R-:W-:Y:S01]  /*17430*/  @!PT LDS RZ, [RZ] ;  /* 0x00000000fffff984 */ /* 0x000fe20000000800 */
[----:B------:R-:W-:Y:S01]  /*17440*/  @!PT LDS RZ, [RZ] ;  /* 0x00000000fffff984 */ /* 0x000fe20000000800 */
[----:B------:R-:W-:Y:S01]  /*17450*/  @!PT LDS RZ, [RZ] ;  /* 0x00000000fffff984 */ /* 0x000fe20000000800 */
[----:B------:R0:W-:Y:S03]  /*17460*/  @!P3 LDGSTS.E.BYPASS.LTC128B.128 [R7+0x34c00], desc[UR38][R2.64+0x380], P4 ;  /* 0x34c003800207bfae */ /* 0x0001e6000a101d66 */
[----:B------:R-:W-:Y:S01]  /*17470*/  @P2 LOP3.LUT R19, R19, 0x200, RZ, 0xfc, !PT ;  /* 0x0000020013132812 */ /* 0x000fe200078efcff */
[----:B------:R-:W-:-:S03]  /*17480*/  IMAD.MOV.U32 R13, RZ, RZ, R0 ;  /* 0x000000ffff0d7224 */ /* 0x000fc600078e0000 */
[----:B------:R-:W-:Y:S01]  /*17490*/  LOP3.LUT P4, RZ, R19, 0x400, RZ, 0xc0, !PT ;  /* 0x0000040013ff7812 */ /* 0x000fe2000788c0ff */
[----:B------:R-:W-:-:S12]  /*174a0*/  IMAD.MOV.U32 R10, RZ, RZ, R14 ;  /* 0x000000ffff0a7224 */ /* 0x000fd800078e000e */
[----:B0-----:R-:W-:Y:S05]  /*174b0*/  WARPSYNC.COLLECTIVE R15, `(.L_x_1265) ;  /* 0x000000000f087348 */ /* 0x001fea0003c00000 */
[----:B------:R1:W2:Y:S02]  /*174c0*/  SHFL.IDX P6, R14, R13, R12, R11 ;  /* 0x0000000c0d0e7389 */ /* 0x0002a400000c000b */
[----:B012---:R-:W-:Y:S01]  /*174d0*/  ENDCOLLECTIVE ;  /* 0x000000000000791b */ /* 0x007fe20003800000 */
.L_x_1265:
[----:B------:R-:W-:Y:S02]  /*174e0*/  @!P4 LOP3.LUT R8, R6, 0x80, RZ, 0xc0, !PT ;  /* 0x000000800608c812 */ /* 0x000fe400078ec0ff */
[----:B------:R-:W-:Y:S02]  /*174f0*/  @!P4 LOP3.LUT R2, R5, 0x40, RZ, 0xc0, !PT ;  /* 0x000000400502c812 */ /* 0x000fe400078ec0ff */
[----:B------:R-:W-:Y:S02]  /*17500*/  @!P4 SHF.R.U32.HI R8, RZ, 0x3, R8 ;  /* 0x00000003ff08c819 */ /* 0x000fe40000011608 */
[----:B------:R-:W-:Y:S02]  /*17510*/  @!P4 SHF.R.U32.HI R9, RZ, 0x2, R2 ;  /* 0x00000002ff09c819 */ /* 0x000fe40000011602 */
[----:B------:R-:W-:Y:S01]  /*17520*/  @!P4 ISETP.NE.U32.AND P3, PT, R8, RZ, PT ;  /* 0x000000ff0800c20c */ /* 0x000fe20003f65070 */
[----:B------:R-:W0:Y:S01]  /*17530*/  S2R R15, SR_TID.X ;  /* 0x00000000000f7919 */ /* 0x000e220000002100 */
[----:B------:R-:W-:Y:S01]  /*17540*/  IMAD.MOV.U32 R3, RZ, RZ, R14 ;  /* 0x000000ffff037224 */ /* 0x000fe200078e000e */
[----:B------:R-:W-:Y:S01]  /*17550*/  @!P4 ISETP.NE.U32.AND P6, PT, R9, RZ, PT ;  /* 0x000000ff0900c20c */ /* 0x000fe20003fc5070 */
[----:B0-----:R-:W-:-:S05]  /*17560*/  IMAD.SHL.U32 R15, R15, 0x8, RZ ;  /* 0x000000080f0f7824 */ /* 0x001fca00078e00ff */
[----:B------:R-:W-:-:S04]  /*17570*/  LOP3.LUT R15, R15, 0x38, RZ, 0xc0, !PT ;  /* 0x000000380f0f7812 */ /* 0x000fc800078ec0ff */
[----:B------:R-:W-:-:S05]  /*17580*/  @!P4 LEA R8, P2, R15, R3, 0x1 ;  /* 0x000000030f08c211 */ /* 0x000fca00078408ff */
[----:B------:R-:W-:Y:S01]  /*17590*/  @!P4 IMAD.X R3, RZ, RZ, R10, P2 ;  /* 0x000000ffff03c224 */ /* 0x000fe200010e060a */
[----:B------:R-:W-:Y:S01]  /*175a0*/  LOP3.LUT P2, RZ, R19, 0x200, RZ, 0xc0, !PT ;  /* 0x0000020013ff7812 */ /* 0x000fe2000784c0ff */
[----:B------:R-:W-:-:S12]  /*175b0*/  @!P4 IMAD.MOV.U32 R2, RZ, RZ, R8 ;  /* 0x000000ffff02c224 */ /* 0x000fd800078e0008 */
[----:B------:R-:W-:Y:S01]  /*175c0*/  @!PT LDS RZ, [RZ] ;  /* 0x00000000fffff984 */ /* 0x000fe20000000800 */
[----:B------:R-:W-:Y:S01]  /*175d0*/  @!PT LDS RZ, [RZ] ;  /* 0x00000000fffff984 */ /* 0x000fe20000000800 */
[----:B------:R-:W-:Y:S01]  /*175e0*/  @!PT LDS RZ, [RZ] ;  /* 0x00000000fffff984 */ /* 0x000fe20000000800 */
[----:B------:R0:W-:Y:S01]  /*175f0*/  @!P4 LDGSTS.E.BYPASS.LTC128B.128 [R7+0x27400], desc[UR38][R2.64], !P2 ;  /* 0x274000000207cfae */ /* 0x0001e2000d101d66 */
[----:B------:R-:W-:-:S13]  /*17600*/  LOP3.LUT P2, RZ, R19, 0x100, RZ, 0xc0, !PT ;  /* 0x0000010013ff7812 */ /* 0x000fda000784c0ff */
[----:B------:R0:W-:Y:S01]  /*17610*/  @!P4 LDGSTS.E.BYPASS.LTC128B.128 [R7+0x29400], desc[UR38][R2.64+0x80], !P2 ;  /* 0x294000800207cfae */ /* 0x0001e2000d101d66 */
[----:B------:R-:W-:-:S13]  /*17620*/  LOP3.LUT P2, RZ, R19, 0x80, RZ, 0xc0, !PT ;  /* 0x0000008013ff7812 */ /* 0x000fda000784c0ff */
[----:B------:R0:W-:Y:S04]  /*17630*/  @!P4 LDGSTS.E.BYPASS.LTC128B.128 [R7+0x2b400], desc[UR38][R2.64+0x100], !P2 ;  /* 0x2b4001000207cfae */ /* 0x0001e8000d101d66 */
[----:B------:R0:W-:Y:S04]  /*17640*/  @!P4 LDGSTS.E.BYPASS.LTC128B.128 [R7+0x2d400], desc[UR38][R2.64+0x180], !P5 ;  /* 0x2d4001800207cfae */ /* 0x0001e8000e901d66 */
[----:B------:R0:W-:Y:S04]  /*17650*/  @!P4 LDGSTS.E.BYPASS.LTC128B.128 [R7+0x2f400], desc[UR38][R2.64+0x200], !P0 ;  /* 0x2f4002000207cfae */ /* 0x0001e8000c101d66 */
[----:B------:R0:W-:Y:S04]  /*17660*/  @!P4 LDGSTS.E.BYPASS.LTC128B.128 [R7+0x31400], desc[UR38][R2.64+0x280], !P1 ;  /* 0x314002800207cfae */ /* 0x0001e8000c901d66 */
[----:B------:R0:W-:Y:S04]  /*17670*/  @!P4 LDGSTS.E.BYPASS.LTC128B.128 [R7+0x33400], desc[UR38][R2.64+0x300], P6 ;  /* 0x334003000207cfae */ /* 0x0001e8000b101d66 */
[----:B------:R0:W-:Y:S04]  /*17680*/  @!P4 LDGSTS.E.BYPASS.LTC128B.128 [R7+0x35400], desc[UR38][R2.64+0x380], P3 ;  /* 0x354003800207cfae */ /* 0x0001e80009901d66 */
[----:B------:R0:W5:Y:S01]  /*17690*/  LDL.LU R7, [R1+0x74] ;  /* 0x0000740001077983 */ /* 0x0001620000300800 */
[----:B------:R-:W-:-:S02]  /*176a0*/  IMAD.MOV.U32 R13, RZ, RZ, R4 ;  /* 0x000000ffff0d7224 */ /* 0x000fc400078e0004 */
[----:B------:R-:W-:Y:S02]  /*176b0*/  IMAD.MOV.U32 R12, RZ, RZ, 0x3 ;  /* 0x00000003ff0c7424 */ /* 0x000fe400078e00ff */
[----:B------:R-:W-:-:S07]  /*176c0*/  IMAD.MOV.U32 R15, RZ, RZ, -0x1 ;  /* 0xffffffffff0f7424 */ /* 0x000fce00078e00ff */
[----:B0----5:R-:W-:Y:S05]  /*176d0*/  WARPSYNC.COLLECTIVE R15, `(.L_x_1266) ;  /* 0x000000000f087348 */ /* 0x021fea0003c00000 */
[----:B------:R1:W2:Y:S02]  /*176e0*/  SHFL.IDX P6, R14, R13, R12, R11 ;  /* 0x0000000c0d0e7389 */ /* 0x0002a400000c000b */
[----:B012--5:R-:W-:Y:S01]  /*176f0*/  ENDCOLLECTIVE ;  /* 0x000000000000791b */ /* 0x027fe20003800000 */
.L_x_1266:
[----:B------:R-:W-:Y:S02]  /*17700*/  IMAD.MOV.U32 R13, RZ, RZ, R0 ;  /* 0x000000ffff0d7224 */ /* 0x000fe400078e0000 */
[----:B------:R-:W-:-:S07]  /*17710*/  IMAD.MOV.U32 R4, RZ, RZ, R14 ;  /* 0x000000ffff047224 */ /* 0x000fce00078e000e */
[----:B------:R-:W-:Y:S05]  /*17720*/  WARPSYNC.COLLECTIVE R15, `(.L_x_1267) ;  /* 0x000000000f087348 */ /* 0x000fea0003c00000 */
[----:B------:R0:W1:Y:S02]  /*17730*/  SHFL.IDX P6, R14, R13, R12, R11 ;  /* 0x0000000c0d0e7389 */ /* 0x00006400000c000b */
[----:B01----:R-:W-:Y:S01]  /*17740*/  ENDCOLLECTIVE ;  /* 0x000000000000791b */ /* 0x003fe20003800000 */
.L_x_1267:
[----:B------:R-:W-:Y:S01]  /*17750*/  IMAD.MOV.U32 R0, RZ, RZ, R14 ;  /* 0x000000ffff007224 */ /* 0x000fe200078e000e */
[----:B------:R-:W-:Y:S06]  /*17760*/  BRA `(.L_x_1268) ;  /* 0xffffffa000447947 */ /* 0x000fec000383ffff */
.L_x_1137:
[----:B0-----:R0:W2:Y:S02]  /*17770*/  SYNCS.PHASECHK.TRANS64.TRYWAIT P0, [R18+URZ+0x38820], R0 ;  /* 0x03882000120075a7 */ /* 0x0010a4000800017f */
[----:B--2---:R-:W-:Y:S05]  /*17780*/  @!P0 NANOSLEEP.SYNCS 0x989680 ;  /* 0x009896800000895d */ /* 0x004fea0003900000 */
[----:B------:R-:W2:Y:S02]  /*17790*/  @!P0 SYNCS.PHASECHK.TRANS64 P0, [R18+URZ+0x38820], R0 ;  /* 0x03882000120085a7 */ /* 0x000ea4000800007f */
[----:B--2---:R-:W-:Y:S05]  /*177a0*/  @!P0 BRA `(.L_x_1137) ;  /* 0xfffffffc00f08947 */ /* 0x004fea000383ffff */
[----:B------:R-:W-:Y:S05]  /*177b0*/  BRA `(.L_x_1269) ;  /* 0xffffffa000fc7947 */ /* 0x000fea000383ffff */
.L_x_1141:
[----:B0-----:R0:W1:Y:S02]  /*177c0*/  SYNCS.PHASECHK.TRANS64.TRYWAIT P0, [R0+URZ+0x38860], R2 ;  /* 0x03886002000075a7 */ /* 0x001064000800017f */
[----:B-1----:R-:W-:Y:S05]  /*177d0*/  @!P0 NANOSLEEP.SYNCS 0x989680 ;  /* 0x009896800000895d */ /* 0x002fea0003900000 */
[----:B------:R-:W1:Y:S02]  /*177e0*/  @!P0 SYNCS.PHASECHK.TRANS64 P0, [R0+URZ+0x38860], R2 ;  /* 0x03886002000085a7 */ /* 0x000e64000800007f */
[----:B-1----:R-:W-:Y:S05]  /*177f0*/  @!P0 BRA `(.L_x_1141) ;  /* 0xfffffffc00f08947 */ /* 0x002fea000383ffff */
[----:B------:R-:W-:Y:S05]  /*17800*/  BRA `(.L_x_1270) ;  /* 0xffffffa400207947 */ /* 0x000fea000383ffff */
.L_x_1160:
[----:B--2---:R2:W3:Y:S02]  /*17810*/  SYNCS.PHASECHK.TRANS64.TRYWAIT P0, [R3+URZ+0x38840], R2 ;  /* 0x03884002030075a7 */ /* 0x0044e4000800017f */
[----:B---3--:R-:W-:Y:S05]  /*17820*/  @!P0 NANOSLEEP.SYNCS 0x989680 ;  /* 0x009896800000895d */ /* 0x008fea0003900000 */
[----:B------:R-:W3:Y:S02]  /*17830*/  @!P0 SYNCS.PHASECHK.TRANS64 P0, [R3+URZ+0x38840], R2 ;  /* 0x03884002030085a7 */ /* 0x000ee4000800007f */
[----:B---3--:R-:W-:Y:S05]  /*17840*/  @!P0 BRA `(.L_x_1160) ;  /* 0xfffffffc00f08947 */ /* 0x008fea000383ffff */
[----:B------:R-:W-:Y:S05]  /*17850*/  BRA `(.L_x_1271) ;  /* 0xffffffb000387947 */ /* 0x000fea000383ffff */
.L_x_1165:
[----:B0-----:R0:W1:Y:S02]  /*17860*/  SYNCS.PHASECHK.TRANS64.TRYWAIT P0, [R3+URZ+0x38860], R2 ;  /* 0x03886002030075a7 */ /* 0x001064000800017f */
[----:B-1----:R-:W-:Y:S05]  /*17870*/  @!P0 NANOSLEEP.SYNCS 0x989680 ;  /* 0x009896800000895d */ /* 0x002fea0003900000 */
[----:B------:R-:W1:Y:S02]  /*17880*/  @!P0 SYNCS.PHASECHK.TRANS64 P0, [R3+URZ+0x38860], R2 ;  /* 0x03886002030085a7 */ /* 0x000e64000800007f */
[----:B-1----:R-:W-:Y:S05]  /*17890*/  @!P0 BRA `(.L_x_1165) ;  /* 0xfffffffc00f08947 */ /* 0x002fea000383ffff */
[----:B------:R-:W-:Y:S05]  /*178a0*/  BRA `(.L_x_1272) ;  /* 0xffffffb000b87947 */ /* 0x000fea000383ffff */
.L_x_1180:
[----:B-1----:R1:W2:Y:S02]  /*178b0*/  SYNCS.PHASECHK.TRANS64.TRYWAIT P0, [R4+URZ+0x38840], R2 ;  /* 0x03884002040075a7 */ /* 0x0022a4000800017f */
[----:B--2---:R-:W-:Y:S05]  /*178c0*/  @!P0 NANOSLEEP.SYNCS 0x989680 ;  /* 0x009896800000895d */ /* 0x004fea0003900000 */
[----:B------:R-:W2:Y:S02]  /*178d0*/  @!P0 SYNCS.PHASECHK.TRANS64 P0, [R4+URZ+0x38840], R2 ;  /* 0x03884002040085a7 */ /* 0x000ea4000800007f */
[----:B--2---:R-:W-:Y:S05]  /*178e0*/  @!P0 BRA `(.L_x_1180) ;  /* 0xfffffffc00f08947 */ /* 0x004fea000383ffff */
[----:B------:R-:W-:Y:S05]  /*178f0*/  BRA `(.L_x_1273) ;  /* 0xffffffbc00987947 */ /* 0x000fea000383ffff */
.L_x_1185:
[----:B0-----:R0:W2:Y:S02]  /*17900*/  SYNCS.PHASECHK.TRANS64.TRYWAIT P0, [R4+URZ+0x38860], R2 ;  /* 0x03886002040075a7 */ /* 0x0010a4000800017f */
[----:B--2---:R-:W-:Y:S05]  /*17910*/  @!P0 NANOSLEEP.SYNCS 0x989680 ;  /* 0x009896800000895d */ /* 0x004fea0003900000 */
[----:B------:R-:W2:Y:S02]  /*17920*/  @!P0 SYNCS.PHASECHK.TRANS64 P0, [R4+URZ+0x38860], R2 ;  /* 0x03886002040085a7 */ /* 0x000ea4000800007f */
[----:B--2---:R-:W-:Y:S05]  /*17930*/  @!P0 BRA `(.L_x_1185) ;  /* 0xfffffffc00f08947 */ /* 0x004fea000383ffff */
[----:B------:R-:W-:Y:S05]  /*17940*/  BRA `(.L_x_1274) ;  /* 0xffffffc000147947 */ /* 0x000fea000383ffff */
.L_x_1200:
[----:B-1----:R1:W2:Y:S02]  /*17950*/  SYNCS.PHASECHK.TRANS64.TRYWAIT P0, [R4+URZ+0x38840], R2 ;  /* 0x03884002040075a7 */ /* 0x0022a4000800017f */
[----:B--2---:R-:W-:Y:S05]  /*17960*/  @!P0 NANOSLEEP.SYNCS 0x989680 ;  /* 0x009896800000895d */ /* 0x004fea0003900000 */
[----:B------:R-:W2:Y:S02]  /*17970*/  @!P0 SYNCS.PHASECHK.TRANS64 P0, [R4+URZ+0x38840], R2 ;  /* 0x03884002040085a7 */ /* 0x000ea4000800007f */
[----:B--2---:R-:W-:Y:S05]  /*17980*/  @!P0 BRA `(.L_x_1200) ;  /* 0xfffffffc00f08947 */ /* 0x004fea000383ffff */
[----:B------:R-:W-:Y:S05]  /*17990*/  BRA `(.L_x_1275) ;  /* 0xffffffc800d47947 */ /* 0x000fea000383ffff */
.L_x_1205:
[----:B0-----:R0:W2:Y:S02]  /*179a0*/  SYNCS.PHASECHK.TRANS64.TRYWAIT P0, [R4+URZ+0x38860], R2 ;  /* 0x03886002040075a7 */ /* 0x0010a4000800017f */
[----:B--2---:R-:W-:Y:S05]  /*179b0*/  @!P0 NANOSLEEP.SYNCS 0x989680 ;  /* 0x009896800000895d */ /* 0x004fea0003900000 */
[----:B------:R-:W2:Y:S02]  /*179c0*/  @!P0 SYNCS.PHASECHK.TRANS64 P0, [R4+URZ+0x38860], R2 ;  /* 0x03886002040085a7 */ /* 0x000ea4000800007f */
[----:B--2---:R-:W-:Y:S05]  /*179d0*/  @!P0 BRA `(.L_x_1205) ;  /* 0xfffffffc00f08947 */ /* 0x004fea000383ffff */
[----:B------:R-:W-:Y:S05]  /*179e0*/  BRA `(.L_x_1276) ;  /* 0xffffffcc00547947 */ /* 0x000fea000383ffff */
.L_x_1221:
[----:B-1----:R-:W5:Y:S01]  /*179f0*/  LDL R3, [R1] ;  /* 0x0000000001037983 */ /* 0x002f620000100800 */
[----:B------:R-:W-:Y:S01]  /*17a00*/  BSSY B0, `(.L_x_1277) ;  /* 0x0000008000007945 */ /* 0x000fe20003800000 */
[----:B------:R-:W-:Y:S02]  /*17a10*/  IMAD.MOV.U32 R12, RZ, RZ, RZ ;  /* 0x000000ffff0c7224 */ /* 0x000fe400078e00ff */
[----:B0-----:R-:W-:Y:S02]  /*17a20*/  IMAD.MOV.U32 R11, RZ, RZ, 0x1f ;  /* 0x0000001fff0b7424 */ /* 0x001fe400078e00ff */
[----:B------:R-:W-:Y:S02]  /*17a30*/  IMAD.MOV.U32 R15, RZ, RZ, -0x1 ;  /* 0xffffffffff0f7424 */ /* 0x000fe400078e00ff */
[----:B-----5:R-:W-:-:S07]  /*17a40*/  IMAD.MOV.U32 R13, RZ, RZ, R3 ;  /* 0x000000ffff0d7224 */ /* 0x020fce00078e0003 */
[----:B--234-:R-:W-:Y:S05]  /*17a50*/  WARPSYNC.COLLECTIVE R15, `(.L_x_1278) ;  /* 0x000000000f087348 */ /* 0x01cfea0003c00000 */
[----:B------:R0:W1:Y:S02]  /*17a60*/  SHFL.IDX P6, R14, R13, R12, R11 ;  /* 0x0000000c0d0e7389 */ /* 0x00006400000c000b */
[----:B01234-:R-:W-:Y:S01]  /*17a70*/  ENDCOLLECTIVE ;  /* 0x000000000000791b */ /* 0x01ffe20003800000 */
.L_x_1278:
[----:B------:R-:W-:Y:S05]  /*17a80*/  BSYNC B0 ;  /* 0x0000000000007941 */ /* 0x000fea0003800000 */
.L_x_1277:
        /* <DEDUP_REMOVED lines=9> */
.L_x_1279:
        /* <DEDUP_REMOVED lines=12> */
[C---:B------:R-:W-:Y:S02]  /*17be0*/  ISETP.GE.U32.AND P2, PT, R16.reuse, 0x2, PT ;  /* 0x000000021000780c */ /* 0x040fe40003f46070 */
[C---:B------:R-:W-:Y:S02]  /*17bf0*/  ISETP.GE.U32.AND P3, PT, R16.reuse, 0x4, PT ;  /* 0x000000041000780c */ /* 0x040fe40003f66070 */
[C---:B------:R-:W-:Y:S02]  /*17c00*/  ISETP.GE.U32.AND P4, PT, R16.reuse, 0x8, PT ;  /* 0x000000081000780c */ /* 0x040fe40003f86070 */
[----:B------:R-:W-:Y:S01]  /*17c10*/  ISETP.GE.U32.AND P5, PT, R16, 0x10, PT ;  /* 0x000000101000780c */ /* 0x000fe20003fa6070 */
[----:B--2---:R-:W-:Y:S01]  /*17c20*/  @!P1 IMAD.MOV.U32 R5, RZ, RZ, R6 ;  /* 0x000000ffff059224 */ /* 0x004fe200078e0006 */
[----:B------:R-:W-:-:S02]  /*17c30*/  CS2R R6, SRZ ;  /* 0x0000000000067805 */ /* 0x000fc4000001ff00 */
[----:B---3--:R-:W-:Y:S01]  /*17c40*/  @!P1 IMAD.MOV.U32 R7, RZ, RZ, R2 ;  /* 0x000000ffff079224 */ /* 0x008fe200078e0002 */
[----:B------:R-:W-:-:S03]  /*17c50*/  ISETP.NE.AND P1, PT, R16, RZ, PT ;  /* 0x000000ff1000720c */ /* 0x000fc60003f25270 */
[----:B------:R-:W-:-:S04]  /*17c60*/  IMAD R2, R7, R5, RZ ;  /* 0x0000000507027224 */ /* 0x000fc800078e02ff */
[----:B------:R-:W-:-:S07]  /*17c70*/  IMAD.MOV.U32 R13, RZ, RZ, R2 ;  /* 0x000000ffff0d7224 */ /* 0x000fce00078e0002 */
[----:B------:R-:W-:Y:S05]  /*17c80*/  WARPSYNC.COLLECTIVE R15, `(.L_x_1280) ;  /* 0x000000000f087348 */ /* 0x000fea0003c00000 */
[----:B------:R0:W1:Y:S02]  /*17c90*/  SHFL.UP P6, R14, R13, R12, R11 ;  /* 0x0400000c0d0e7389 */ /* 0x00006400000c000b */
[----:B01----:R-:W-:Y:S01]  /*17ca0*/  ENDCOLLECTIVE ;  /* 0x000000000000791b */ /* 0x003fe20003800000 */
.L_x_1280:
        /* <DEDUP_REMOVED lines=8> */
.L_x_1281:
        /* <DEDUP_REMOVED lines=8> */
.L_x_1282:
        /* <DEDUP_REMOVED lines=8> */
.L_x_1283:
        /* <DEDUP_REMOVED lines=8> */
.L_x_1284:
        /* <DEDUP_REMOVED lines=9> */
.L_x_1285:
[----:B------:R-:W-:Y:S01]  /*17f40*/  IMAD.MOV.U32 R9, RZ, RZ, R14 ;  /* 0x000000ffff097224 */ /* 0x000fe200078e000e */
[----:B------:R-:W-:Y:S06]  /*17f50*/  BRA `(.L_x_1286) ;  /* 0xffffffd400947947 */ /* 0x000fec000383ffff */
.L_x_1224:
        /* <DEDUP_REMOVED lines=8> */
.L_x_1288:
[----:B------:R-:W-:Y:S05]  /*17fe0*/  BSYNC B0 ;  /* 0x0000000000007941 */ /* 0x000fea0003800000 */
.L_x_1287:
        /* <DEDUP_REMOVED lines=10> */
.L_x_1289:
        /* <DEDUP_REMOVED lines=8> */
.L_x_1290:
        /* <DEDUP_REMOVED lines=8> */
.L_x_1291:
        /* <DEDUP_REMOVED lines=8> */
.L_x_1292:
        /* <DEDUP_REMOVED lines=9> */
.L_x_1293:
[----:B------:R-:W-:Y:S01]  /*182a0*/  IMAD.MOV.U32 R9, RZ, RZ, R14 ;  /* 0x000000ffff097224 */ /* 0x000fe200078e000e */
[----:B------:R-:W-:Y:S06]  /*182b0*/  BRA `(.L_x_1294) ;  /* 0xffffffd400687947 */ /* 0x000fec000383ffff */
.L_x_1226:
[----:B------:R-:W-:Y:S01]  /*182c0*/  BSSY B0, `(.L_x_1295) ;  /* 0x0000006000007945 */ /* 0x000fe20003800000 */
[----:B------:R-:W-:Y:S01]  /*182d0*/  PLOP3.LUT P6, PT, P6, PT, PT, 0x8, 0x0 ;  /* 0x000000000000781c */ /* 0x000fe200037ce170 */
[----:B------:R-:W-:-:S12]  /*182e0*/  IMAD.MOV.U32 R15, RZ, RZ, -0x1 ;  /* 0xffffffffff0f7424 */ /* 0x000fd800078e00ff */
[----:B0-----:R-:W-:Y:S05]  /*182f0*/  WARPSYNC.COLLECTIVE R15, `(.L_x_1296) ;  /* 0x000000000f087348 */ /* 0x001fea0003c00000 */
[----:B------:R-:W-:Y:S01]  /*18300*/  VOTE.ANY R14, PT, P6 ;  /* 0x00000000000e7806 */ /* 0x000fe200030e0100 */
[----:B0-----:R-:W-:Y:S06]  /*18310*/  ENDCOLLECTIVE ;  /* 0x000000000000791b */ /* 0x001fec0003800000 */
.L_x_1296:
[----:B------:R-:W-:Y:S05]  /*18320*/  BSYNC B0 ;  /* 0x0000000000007941 */ /* 0x000fea0003800000 */
.L_x_1295:
        /* <DEDUP_REMOVED lines=9> */
.L_x_1297:
[----:B------:R-:W-:Y:S02]  /*183c0*/  IMAD.MOV.U32 R13, RZ, RZ, R7 ;  /* 0x000000ffff0d7224 */ /* 0x000fe400078e0007 */
[----:B------:R-:W-:-:S07]  /*183d0*/  IMAD.MOV.U32 R5, RZ, RZ, R14 ;  /* 0x000000ffff057224 */ /* 0x000fce00078e000e */
[----:B------:R-:W-:Y:S05]  /*183e0*/  WARPSYNC.COLLECTIVE R15, `(.L_x_1298) ;  /* 0x000000000f087348 */ /* 0x000fea0003c00000 */
[----:B------:R0:W1:Y:S02]  /*183f0*/  SHFL.IDX P6, R14, R13, R12, R11 ;  /* 0x0000000c0d0e7389 */ /* 0x00006400000c000b */
[----:B01----:R-:W-:Y:S01]  /*18400*/  ENDCOLLECTIVE ;  /* 0x000000000000791b */ /* 0x003fe20003800000 */
.L_x_1298:
[----:B------:R-:W-:Y:S01]  /*18410*/  IMAD.MOV.U32 R7, RZ, RZ, R14 ;  /* 0x000000ffff077224 */ /* 0x000fe200078e000e */
[----:B------:R-:W-:Y:S06]  /*18420*/  BRA `(.L_x_1299) ;  /* 0xffffffd400487947 */ /* 0x000fec000383ffff */
.L_x_1228:
[----:B------:R-:W-:Y:S01]  /*18430*/  BSSY B0, `(.L_x_1300) ;  /* 0x0000007000007945 */ /* 0x000fe20003800000 */
[----:B------:R-:W-:Y:S02]  /*18440*/  IMAD.MOV.U32 R13, RZ, RZ, R2 ;  /* 0x000000ffff0d7224 */ /* 0x000fe400078e0002 */
[----:B------:R-:W-:Y:S02]  /*18450*/  IMAD.MOV.U32 R11, RZ, RZ, 0x1f ;  /* 0x0000001fff0b7424 */ /* 0x000fe400078e00ff */
[----:B------:R-:W-:-:S07]  /*18460*/  IMAD.MOV.U32 R15, RZ, RZ, -0x1 ;  /* 0xffffffffff0f7424 */ /* 0x000fce00078e00ff */
[----:B0123--:R-:W-:Y:S05]  /*18470*/  WARPSYNC.COLLECTIVE R15, `(.L_x_1301) ;  /* 0x000000000f087348 */ /* 0x00ffea0003c00000 */
[----:B------:R4:W0:Y:S02]  /*18480*/  SHFL.IDX P6, R14, R13, R12, R11 ;  /* 0x0000000c0d0e7389 */ /* 0x00082400000c000b */
[----:B01234-:R-:W-:Y:S01]  /*18490*/  ENDCOLLECTIVE ;  /* 0x000000000000791b */ /* 0x01ffe20003800000 */
.L_x_1301:
[----:B------:R-:W-:Y:S05]  /*184a0*/  BSYNC B0 ;  /* 0x0000000000007941 */ /* 0x000fea0003800000 */
.L_x_1300:
[----:B------:R-:W-:Y:S01]  /*184b0*/  IMAD.MOV.U32 R2, RZ, RZ, R14 ;  /* 0x000000ffff027224 */ /* 0x000fe200078e000e */
[----:B------:R-:W-:Y:S06]  /*184c0*/  BRA `(.L_x_1302) ;  /* 0xffffffd400387947 */ /* 0x000fec000383ffff */
.L_x_1232:
[----:B0-----:R0:W1:Y:S02]  /*184d0*/  SYNCS.PHASECHK.TRANS64.TRYWAIT P0, [R9+URZ+0x38820], R0 ;  /* 0x03882000090075a7 */ /* 0x001064000800017f */
[----:B-1----:R-:W-:Y:S05]  /*184e0*/  @!P0 NANOSLEEP.SYNCS 0x989680 ;  /* 0x009896800000895d */ /* 0x002fea0003900000 */
[----:B------:R-:W1:Y:S02]  /*184f0*/  @!P0 SYNCS.PHASECHK.TRANS64 P0, [R9+URZ+0x38820], R0 ;  /* 0x03882000090085a7 */ /* 0x000e64000800007f */
[----:B-1----:R-:W-:Y:S05]  /*18500*/  @!P0 BRA `(.L_x_1232) ;  /* 0xfffffffc00f08947 */ /* 0x002fea000383ffff */
[----:B------:R-:W-:Y:S05]  /*18510*/  BRA `(.L_x_1303) ;  /* 0xffffffd800d07947 */ /* 0x000fea000383ffff */
.L_x_1233:
[----:B------:R-:W1:Y:S01]  /*18520*/  S2R R2, SR_TID.X ;  /* 0x0000000000027919 */ /* 0x000e620000002100 */
[----:B------:R-:W-:Y:S01]  /*18530*/  BSSY B0, `(.L_x_1304) ;  /* 0x000000a000007945 */ /* 0x000fe20003800000 */
[----:B------:R-:W-:Y:S02]  /*18540*/  IMAD.MOV.U32 R12, RZ, RZ, RZ ;  /* 0x000000ffff0c7224 */ /* 0x000fe400078e00ff */
        /* <DEDUP_REMOVED lines=8> */
.L_x_1305:
[----:B------:R-:W-:Y:S05]  /*185d0*/  BSYNC B0 ;  /* 0x0000000000007941 */ /* 0x000fea0003800000 */
.L_x_1304:
[----:B------:R-:W-:Y:S05]  /*185e0*/  BRA `(.L_x_1306) ;  /* 0xffffffd800b87947 */ /* 0x000fea000383ffff */
.L_x_1236:
[----:B------:R-:W-:Y:S01]  /*185f0*/  BSSY B1, `(.L_x_1307) ;  /* 0x0000006000017945 */ /* 0x000fe20003800000 */
[----:B------:R-:W-:-:S07]  /*18600*/  IMAD.MOV.U32 R15, RZ, RZ, -0x1 ;  /* 0xffffffffff0f7424 */ /* 0x000fce00078e00ff */
[----:B0-----:R-:W-:Y:S05]  /*18610*/  WARPSYNC.COLLECTIVE R15, `(.L_x_1308) ;  /* 0x000000000f0c7348 */ /* 0x001fea0003c00000 */
[----:B------:R-:W-:Y:S02]  /*18620*/  ELECT P6, UR62, PT ;  /* 0x00000000003e782f */ /* 0x000fe400038c0000 */
[----:B------:R-:W-:Y:S01]  /*18630*/  MOV R14, UR62 ;  /* 0x0000003e000e7c02 */ /* 0x000fe20008000f00 */
[----:B0-----:R-:W-:Y:S10]  /*18640*/  ENDCOLLECTIVE ;  /* 0x000000000000791b */ /* 0x001ff40003800000 */
.L_x_1308:
[----:B------:R-:W-:Y:S05]  /*18650*/  BSYNC B1 ;  /* 0x0000000000017941 */ /* 0x000fea0003800000 */
.L_x_1307:
[----:B------:R-:W-:Y:S05]  /*18660*/  BRA `(.L_x_1309) ;  /* 0xffffffd800b07947 */ /* 0x000fea000383ffff */
.L_x_1237:
[----:B0-----:R0:W1:Y:S02]  /*18670*/  SYNCS.PHASECHK.TRANS64.TRYWAIT P0, [R5+URZ], R4 ;  /* 0x00000004050075a7 */ /* 0x001064000800017f */
[----:B-1----:R-:W-:Y:S05]  /*18680*/  @!P0 NANOSLEEP.SYNCS 0x989680 ;  /* 0x009896800000895d */ /* 0x002fea0003900000 */
[----:B------:R-:W1:Y:S02]  /*18690*/  @!P0 SYNCS.PHASECHK.TRANS64 P0, [R5+URZ], R4 ;  /* 0x00000004050085a7 */ /* 0x000e64000800007f */
[----:B-1----:R-:W-:Y:S05]  /*186a0*/  @!P0 BRA `(.L_x_1237) ;  /* 0xfffffffc00f08947 */ /* 0x002fea000383ffff */
[----:B------:R-:W-:Y:S05]  /*186b0*/  BRA `(.L_x_1310) ;  /* 0xffffffd800d87947 */ /* 0x000fea000383ffff */
.L_x_1238:
[----:B0-----:R0:W1:Y:S02]  /*186c0*/  SYNCS.PHASECHK.TRANS64.TRYWAIT P0, [R7+URZ], R2 ;  /* 0x00000002070075a7 */ /* 0x001064000800017f */
[----:B-1----:R-:W-:Y:S05]  /*186d0*/  @!P0 NANOSLEEP.SYNCS 0x989680 ;  /* 0x009896800000895d */ /* 0x002fea0003900000 */
[----:B------:R-:W1:Y:S02]  /*186e0*/  @!P0 SYNCS.PHASECHK.TRANS64 P0, [R7+URZ], R2 ;  /* 0x00000002070085a7 */ /* 0x000e64000800007f */
[----:B-1----:R-:W-:Y:S05]  /*186f0*/  @!P0 BRA `(.L_x_1238) ;  /* 0xfffffffc00f08947 */ /* 0x002fea000383ffff */
[----:B------:R-:W-:Y:S05]  /*18700*/  BRA `(.L_x_1311) ;  /* 0xffffffd800d87947 */ /* 0x000fea000383ffff */
.L_x_1239:
[----:B-1----:R1:W2:Y:S02]  /*18710*/  SYNCS.PHASECHK.TRANS64.TRYWAIT P0, [R5+URZ], R4 ;  /* 0x00000004050075a7 */ /* 0x0022a4000800017f */
[----:B--2---:R-:W-:Y:S05]  /*18720*/  @!P0 NANOSLEEP.SYNCS 0x989680 ;  /* 0x009896800000895d */ /* 0x004fea0003900000 */
[----:B------:R-:W2:Y:S02]  /*18730*/  @!P0 SYNCS.PHASECHK.TRANS64 P0, [R5+URZ], R4 ;  /* 0x00000004050085a7 */ /* 0x000ea4000800007f */
[----:B--2---:R-:W-:Y:S05]  /*18740*/  @!P0 BRA `(.L_x_1239) ;  /* 0xfffffffc00f08947 */ /* 0x004fea000383ffff */
[----:B------:R-:W-:Y:S05]  /*18750*/  BRA `(.L_x_1312) ;  /* 0xffffffd800cc7947 */ /* 0x000fea000383ffff */
.L_x_1313:
        /* <DEDUP_REMOVED lines=10> */
.L_x_5870:


//--------------------- .text._ZN7cutlass13device_kernelIN5flash11enable_sm90INS1_16FlashAttnFwdSm90INS1_25CollectiveMainloopFwdSm90ILi2EN4cute5tupleIJNS5_1CILi1EEES8_S8_EEENS6_IJNS7_ILi64EEESA_SA_EEELi512ENS_6half_tEfNS_4arch4Sm90ELb0ELb0ELb0ELb1ELb0ELb1ELb1ELb0ELb0ELb1ELb1ELb0EEENS1_21CollectiveEpilogueFwdINS6_IJSA_NS7_ILi512EEESA_EEES9_SC_SE_Li256ELb1ELb1ELb1ELb0EEENS1_36VarlenDynamicPersistentTileSchedulerILi64ELi64ELi256ELi128ELb1ELb1ELb1ELb0ELb1ELb1EEEEEEEEEvNT_6ParamsE --------------------------
	.section	.text._ZN7cutlass13device_kernelIN5flash11enable_sm90INS1_16FlashAttnFwdSm90INS1_25CollectiveMainloopFwdSm90ILi2EN4cute5tupleIJNS5_1CILi1EEES8_S8_EEENS6_IJNS7_ILi64EEESA_SA_EEELi512ENS_6half_tEfNS_4arch4Sm90ELb0ELb0ELb0ELb1ELb0ELb1ELb1ELb0ELb0ELb1ELb1ELb0EEENS1_21CollectiveEpilogueFwdINS6_IJSA_NS7_ILi512EEESA_EEES9_SC_SE_Li256ELb1ELb1ELb1ELb0EEENS1_36VarlenDynamicPersistentTileSchedulerILi64ELi64ELi256ELi128ELb1ELb1ELb1ELb0ELb1ELb1EEEEEEEEEvNT_6ParamsE,"ax",@progbits
	.align	128
.text._ZN7cutlass13device_kernelIN5flash11enable_sm90INS1_16FlashAttnFwdSm90INS1_25CollectiveMainloopFwdSm90ILi2EN4cute5tupleIJNS5_1CILi1EEES8_S8_EEENS6_IJNS7_ILi64EEESA_SA_EEELi512ENS_6half_tEfNS_4arch4Sm90ELb0ELb0ELb0ELb1ELb0ELb1ELb1ELb0ELb0ELb1ELb1ELb0EEENS1_21CollectiveEpilogueFwdINS6_IJSA_NS7_ILi512EEESA_EEES9_SC_SE_Li256ELb1ELb1ELb1ELb0EEENS1_36VarlenDynamicPersistentTileSchedulerILi64ELi64ELi256ELi128ELb1ELb1ELb1ELb0ELb1ELb1EEEEEEEEEvNT_6ParamsE:
        .type           _ZN7cutlass13device_kernelIN5flash11enable_sm90INS1_16FlashAttnFwdSm90INS1_25CollectiveMainloopFwdSm90ILi2EN4cute5tupleIJNS5_1CILi1EEES8_S8_EEENS6_IJNS7_ILi64EEESA_SA_EEELi512ENS_6half_tEfNS_4arch4Sm90ELb0ELb0ELb0ELb1ELb0ELb1ELb1ELb0ELb0ELb1ELb1ELb0EEENS1_21CollectiveEpilogueFwdINS6_IJSA_NS7_ILi512EEESA_EEES9_SC_SE_Li256ELb1ELb1ELb1ELb0EEENS1_36VarlenDynamicPersistentTileSchedulerILi64ELi64ELi256ELi128ELb1ELb1ELb1ELb0ELb1ELb1EEEEEEEEEvNT_6ParamsE,@function
        .size           _ZN7cutlass13device_kernelIN5flash11enable_sm90INS1_16FlashAttnFwdSm90INS1_25CollectiveMainloopFwdSm90ILi2EN4cute5tupleIJNS5_1CILi1EEES8_S8_EEENS6_IJNS7_ILi64EEESA_SA_EEELi512ENS_6half_tEfNS_4arch4Sm90ELb0ELb0ELb0ELb1ELb0ELb1ELb1ELb0ELb0ELb1ELb1ELb0EEENS1_21CollectiveEpilogueFwdINS6_IJSA_NS7_ILi512EEESA_EEES9_SC_SE_Li256ELb1ELb1ELb1ELb0EEENS1_36VarlenDynamicPersistentTileSchedulerILi64ELi64ELi256ELi128ELb1ELb1ELb1ELb0ELb1ELb1EEEEEEEEEvNT_6ParamsE,(.L_x_5871 - _ZN7cutlass13device_kernelIN5flash11enable_sm90INS1_16FlashAttnFwdSm90INS1_25CollectiveMainloopFwdSm90ILi2EN4cute5tupleIJNS5_1CILi1EEES8_S8_EEENS6_IJNS7_ILi64EEESA_SA_EEELi512ENS_6half_tEfNS_4arch4Sm90ELb0ELb0ELb0ELb1ELb0ELb1ELb1ELb0ELb0ELb1ELb1ELb0EEENS1_21CollectiveEpilogueFwdINS6_IJSA_NS7_ILi512EEESA_EEES9_SC_SE_Li256ELb1ELb1ELb1ELb0EEENS1_36VarlenDynamicPersistentTileSchedulerILi64ELi64ELi256ELi128ELb1ELb1ELb1ELb0ELb1ELb1EEEEEEEEEvNT_6ParamsE)
        .other          _ZN7cutlass13device_kernelIN5flash11enable_sm90INS1_16FlashAttnFwdSm90INS1_25CollectiveMainloopFwdSm90ILi2EN4cute5tupleIJNS5_1CILi1EEES8_S8_EEENS6_IJNS7_ILi64EEESA_SA_EEELi512ENS_6half_tEfNS_4arch4Sm90ELb0ELb0ELb0ELb1ELb0ELb1ELb1ELb0ELb0ELb1ELb1ELb0EEENS1_21CollectiveEpilogueFwdINS6_IJSA_NS7_ILi512EEESA_EEES9_SC_SE_Li256ELb1ELb1ELb1ELb0EEENS1_36VarlenDynamicPersistentTileSchedulerILi64ELi64ELi256ELi128ELb1ELb1ELb1ELb0ELb1ELb1EEEEEEEEEvNT_6ParamsE,@"STO_CUDA_ENTRY STV_DEFAULT"
_ZN7cutlass13device_kernelIN5flash11enable_sm90INS1_16FlashAttnFwdSm90INS1_25CollectiveMainloopFwdSm90ILi2EN4cute5tupleIJNS5_1CILi1EEES8_S8_EEENS6_IJNS7_ILi64EEESA_SA_EEELi512ENS_6half_tEfNS_4arch4Sm90ELb0ELb0ELb0ELb1ELb0ELb1ELb1ELb0ELb0ELb1ELb1ELb0EEENS1_21CollectiveEpilogueFwdINS6_IJSA_NS7_ILi512EEESA_EEES9_SC_SE_Li256ELb1ELb1ELb1ELb0EEENS1_36VarlenDynamicPersistentTileSchedulerILi64ELi64ELi256ELi128ELb1ELb1ELb1ELb0ELb1ELb1EEEEEEEEEvNT_6ParamsE:
        /* <DEDUP_REMOVED lines=24> */
.L_x_1315:
[----:B------:R-:W-:Y:S05]  /*0180*/  BSYNC B0 ;  /* 0x0000000000007941 */ /* 0x000fea0003800000 */
.L_x_1314:
        /* <DEDUP_REMOVED lines=39> */
.L_x_1316:
        /* <DEDUP_REMOVED lines=22> */
.L_x_1317:
        /* <DEDUP_REMOVED lines=18> */
.L_x_1318:
        /* <DEDUP_REMOVED lines=22> */
.L_x_1319:
        /* <DEDUP_REMOVED lines=22> */
.L_x_1320:
[----:B------:R-:W-:Y:S01]  /*0940*/  PLOP3.LUT P0, PT, PT, PT, UP0, 0x80, 0x0 ;  /* 0x000000000000781c */ /* 0x000fe20003f0f008 */
[----:B------:R-:W-:Y:S01]  /*0950*/  UMOV UR36, 0x1 ;  /* 0x0000000100247882 */ /* 0x000fe20000000000 */
[----:B------:R-:W-:Y:S01]  /*0960*/  NOP ;  /* 0x0000000000007918 */ /* 0x000fe20000000000 */
[----:B------:R-:W-:Y:S01]  /*0970*/  USEL UR36, UR36, 0x2, !UP0 ;  /* 0x0000000224247887 */ /* 0x000fe2000c000000 */
[----:B------:R-:W-:Y:S01]  /*0980*/  BSSY B9, `(.L_x_1321) ;  /* 0x0001e28000097945 */ /* 0x000fe20003800000 */
[----:B------:R-:W-:Y:S01]  /*0990*/  ULDC.64 UR42, c[0x0][0x208] ;  /* 0x00008200002a7ab9 */ /* 0x000fe20000000a00 */
[----:B0123--:R-:W-:Y:S07]  /*09a0*/  BAR.SYNC.DEFER_BLOCKING 0x0 ;  /* 0x0000000000007b1d */ /* 0x00ffee0000010000 */
[----:B------:R-:W-:Y:S05]  /*09b0*/  @!P0 BRA `(.L_x_1322) ;  /* 0x0000014000348947 */ /* 0x000fea0003800000 */
.L_x_1323:
[----:B------:R-:W-:-:S08]  /*09c0*/  NOP ;  /* 0x0000000000007918 */ /* 0x000fd00000000000 */
[----:B------:R-:W0:Y:S02]  /*09d0*/  USETMAXREG.TRY_ALLOC.CTAPOOL UP0, 0xf0 ;  /* 0x000000f0000079c8 */ /* 0x000e240008000600 */
[----:B0-----:R-:W-:-:S13]  /*09e0*/  PLOP3.LUT P0, PT, PT, PT, UP0, 0x80, 0x0 ;  /* 0x000000000000781c */ /* 0x001fda0003f0f008 */
[----:B------:R-:W-:Y:S05]  /*09f0*/  @!P0 BRA `(.L_x_1323) ;  /* 0xfffffffc00f08947 */ /* 0x000fea000383ffff */
[----:B------:R-:W-:Y:S01]  /*0a00*/  SHF.R.U32.HI R0, RZ, 0x7, R6 ;  /* 0x00000007ff007819 */ /* 0x000fe20000011606 */
[----:B------:R-:W0:Y:S01]  /*0a10*/  S2UR UR5, SR_CgaCtaId ;  /* 0x00000000000579c3 */ /* 0x000e220000008800 */
[----:B------:R-:W-:Y:S02]  /*0a20*/  UMOV UR4, 0x400 ;  /* 0x0000040000047882 */ /* 0x000fe40000000000 */
[----:B------:R-:W-:-:S13]  /*0a30*/  ISETP.NE.AND P0, PT, R0, 0x1, PT ;  /* 0x000000010000780c */ /* 0x000fda0003f05270 */
[----:B------:R-:W-:Y:S06]  /*0a40*/  @!P0 BAR.ARV 0x8, 0x100 ;  /* 0x0204000000008b1d */ /* 0x000fec0000002000 */
[----:B------:R-:W-:Y:S01]  /*0a50*/  ISETP.GE.U32.AND P0, PT, R6, 0x100, PT ;  /* 0x000001000600780c */ /* 0x000fe20003f06070 */
[----:B0-----:R-:W-:-:S06]  /*0a60*/  ULEA UR4, UR5, UR4, 0x18 ;  /* 0x0000000405047291 */ /* 0x001fcc000f8ec03f */
[----:B------:R-:W-:Y:S01]  /*0a70*/  IMAD.U32 R2, RZ, RZ, UR4 ;  /* 0x00000004ff027e24 */ /* 0x000fe2000f8e00ff */
[----:B------:R-:W-:-:S05]  /*0a80*/  ULDC UR4, c[0x0][0xd3c] ;  /* 0x00034f0000047ab9 */ /* 0x000fca0000000800 */
[----:B------:R-:W-:Y:S08]  /*0a90*/  @P0 BAR.ARV 0xf, 0x100 ;  /* 0x03c4000000000b1d */ /* 0x000ff00000002000 */
        /* <DEDUP_REMOVED lines=28> */
[----:B------:R-:W-:Y:S01]  /*0c60*/  LEA.HI R12, R12, R193, RZ, 0x2 ;  /* 0x000000c10c0c7211 */ /* 0x000fe200078f10ff */
[C---:B------:R-:W-:Y:S01]  /*0c70*/  IMAD.IADD R3, R6.reuse, 0x1, -R3 ;  /* 0x0000000106037824 */ /* 0x040fe200078e0a03 */
[----:B------:R-:W-:Y:S01]  /*0c80*/  LOP3.LUT R9, R13, 0xfffffffc, RZ, 0xc0, !PT ;  /* 0xfffffffc0d097812 */ /* 0x000fe200078ec0ff */
[----:B------:R-:W-:Y:S01]  /*0c90*/  IMAD.IADD R10, R7, 0x1, -R4 ;  /* 0x00000001070a7824 */ /* 0x000fe200078e0a04 */
[----:B------:R-:W-:Y:S01]  /*0ca0*/  SHF.R.S32.HI R20, RZ, 0x7, R0 ;  /* 0x00000007ff147819 */ /* 0x000fe20000011400 */
[----:B------:R-:W-:Y:S01]  /*0cb0*/  IMAD.SHL.U32 R187, R187, 0x8, RZ ;  /* 0x00000008bbbb7824 */ /* 0x000fe200078e00ff */
[--C-:B------:R-:W-:Y:S01]  /*0cc0*/  SHF.R.S32.HI R5, RZ, 0x1f, R8.reuse ;  /* 0x0000001fff057819 */ /* 0x100fe20000011408 */
[----:B------:R-:W-:Y:S01]  /*0cd0*/  IMAD.IADD R184, R6, 0x1, -R9 ;  /* 0x0000000106b87824 */ /* 0x000fe200078e0a09 */
[----:B------:R-:W-:Y:S01]  /*0ce0*/  LOP3.LUT R12, R12, 0x3ffffc, RZ, 0xc0, !PT ;  /* 0x003ffffc0c0c7812 */ /* 0x000fe200078ec0ff */
[----:B------:R-:W-:Y:S01]  /*0cf0*/  IMAD R15, R20, 0x100, R8 ;  /* 0x00000100140f7824 */ /* 0x000fe200078e0208 */
[----:B------:R-:W-:Y:S01]  /*0d00*/  SHF.R.S32.HI R4, RZ, 0x1f, R3 ;  /* 0x0000001fff047819 */ /* 0x000fe20000011403 */
[----:B------:R-:W-:Y:S01]  /*0d10*/  IMAD.SHL.U32 R10, R10, 0x8, RZ ;  /* 0x000000080a0a7824 */ /* 0x000fe200078e00ff */
[----:B------:R-:W-:Y:S01]  /*0d20*/  LEA.HI R9, R5, R8, RZ, 0x3 ;  /* 0x0000000805097211 */ /* 0x000fe200078f18ff */
[----:B------:R-:W-:Y:S01]  /*0d30*/  IMAD.IADD R12, R193, 0x1, -R12 ;  /* 0x00000001c10c7824 */ /* 0x000fe200078e0a0c */
[----:B------:R-:W-:Y:S01]  /*0d40*/  SHF.R.S32.HI R19, RZ, 0x2, R13 ;  /* 0x00000002ff137819 */ /* 0x000fe2000001140d */
[----:B------:R-:W-:Y:S01]  /*0d50*/  IMAD.SHL.U32 R16, R184, 0x8, RZ ;  /* 0x00000008b8107824 */ /* 0x000fe200078e00ff */
[-C--:B------:R-:W-:Y:S01]  /*0d60*/  LEA.HI R5, R4, R3.reuse, RZ, 0x2 ;  /* 0x0000000304057211 */ /* 0x080fe200078f10ff */
[----:B------:R-:W-:Y:S01]  /*0d70*/  IMAD R15, R12, 0x10, R15 ;  /* 0x000000100c0f7824 */ /* 0x000fe200078e020f */
[----:B------:R-:W-:Y:S01]  /*0d80*/  LOP3.LUT R11, R9, 0xfffffff8, RZ, 0xc0, !PT ;  /* 0xfffffff8090b7812 */ /* 0x000fe200078ec0ff */
[----:B------:R-:W-:Y:S01]  /*0d90*/  VIADD R12, R19, 0x20 ;  /* 0x00000020130c7836 */ /* 0x000fe20000000000 */
[--C-:B------:R-:W-:Y:S01]  /*0da0*/  SHF.R.S32.HI R6, RZ, 0x2, R5.reuse ;  /* 0x00000002ff067819 */ /* 0x100fe20000011405 */
[----:B------:R-:W-:Y:S01]  /*0db0*/  IMAD.SHL.U32 R9, R9, 0x40, RZ ;  /* 0x0000004009097824 */ /* 0x000fe200078e00ff */
[----:B------:R-:W-:Y:S01]  /*0dc0*/  SHF.R.S32.HI R7, RZ, 0x1f, R5 ;  /* 0x0000001fff077819 */ /* 0x000fe20000011405 */
[----:B------:R-:W-:Y:S01]  /*0dd0*/  IMAD.IADD R11, R8, 0x1, -R11 ;  /* 0x00000001080b7824 */ /* 0x000fe200078e0a0b */
        /* <DEDUP_REMOVED lines=11> */
[----:B------:R-:W-:Y:S01]  /*0e90*/  IMAD.SHL.U32 R12, R12, 0x40, RZ ;  /* 0x000000400c0c7824 */ /* 0x000fe200078e00ff */
[----:B------:R-:W-:Y:S01]  /*0ea0*/  SHF.R.S32.HI R4, RZ, 0x5, R4 ;  /* 0x00000005ff047819 */ /* 0x000fe20000011404 */
[----:B------:R-:W-:Y:S01]  /*0eb0*/  IMAD.IADD R7, R6, 0x1, -R7 ;  /* 0x0000000106077824 */ /* 0x000fe200078e0a07 */
[----:B------:R-:W-:Y:S01]  /*0ec0*/  LOP3.LUT R3, R3, 0x1c0, RZ, 0xc0, !PT ;  /* 0x000001c003037812 */ /* 0x000fe200078ec0ff */
[--C-:B------:R-:W-:Y:S01]  /*0ed0*/  IMAD.U32 R6, R15, 0x40, R10.reuse ;  /* 0x000000400f067824 */ /* 0x100fe200078e000a */
[----:B------:R-:W-:Y:S01]  /*0ee0*/  LOP3.LUT R5, R12, 0x1c0, RZ, 0xc0, !PT ;  /* 0x000001c00c057812 */ /* 0x000fe200078ec0ff */
[----:B------:R-:W-:Y:S01]  /*0ef0*/  IMAD.SHL.U32 R14, R14, 0x40, RZ ;  /* 0x000000400e0e7824 */ /* 0x000fe200078e00ff */
[----:B------:R-:W-:Y:S01]  /*0f00*/  LEA.HI R0, R0, R20, RZ, 0x1 ;  /* 0x0000001400007211 */ /* 0x000fe200078f08ff */
[----:B------:R-:W-:Y:S01]  /*0f10*/  IMAD R190, R4, 0x10, R7 ;  /* 0x0000001004be7824 */ /* 0x000fe200078e0207 */
[----:B------:R-:W-:Y:S01]  /*0f20*/  SHF.R.U32.HI R12, RZ, 0x3, R5 ;  /* 0x00000003ff0c7819 */ /* 0x000fe20000011605 */
[----:B------:R0:W-:Y:S01]  /*0f30*/  STL [R1+0x80], R6 ;  /* 0x0000800601007387 */ /* 0x0001e20000100800 */
[----:B------:R-:W-:Y:S01]  /*0f40*/  LOP3.LUT R10, R3, 0x8, R10, 0xf8, !PT ;  /* 0x00000008030a7812 */ /* 0x000fe200078ef80a */
[C---:B------:R-:W-:Y:S01]  /*0f50*/  VIADD R219, R187.reuse, 0x40 ;  /* 0x00000040bbdb7836 */ /* 0x040fe20000000000 */
[----:B------:R-:W-:Y:S01]  /*0f60*/  SHF.R.U32.HI R3, RZ, 0x3, R3 ;  /* 0x00000003ff037819 */ /* 0x000fe20000011603 */
[----:B------:R-:W-:Y:S01]  /*0f70*/  VIADD R217, R187, 0xc0 ;  /* 0x000000c0bbd97836 */ /* 0x000fe20000000000 */
[----:B------:R-:W-:Y:S01]  /*0f80*/  LOP3.LUT R5, R5, 0x38, R16, 0xf8, !PT ;  /* 0x0000003805057812 */ /* 0x000fe200078ef810 */
[----:B------:R-:W-:Y:S01]  /*0f90*/  VIADD R215, R187, 0x140 ;  /* 0x00000140bbd77836 */ /* 0x000fe20000000000 */
[----:B------:R-:W-:-:S02]  /*0fa0*/  LOP3.LUT R14, R14, 0xfffffe00, RZ, 0xc0, !PT ;  /* 0xfffffe000e0e7812 */ /* 0x000fc400078ec0ff */
[----:B------:R-:W-:Y:S02]  /*0fb0*/  SHF.R.S32.HI R4, RZ, 0x1f, R13 ;  /* 0x0000001fff047819 */ /* 0x000fe4000001140d */
[----:B0-----:R-:W-:Y:S02]  /*0fc0*/  LOP3.LUT R6, R9, 0x7ffffe00, RZ, 0xc0, !PT ;  /* 0x7ffffe0009067812 */ /* 0x001fe400078ec0ff */
[----:B------:R-:W-:Y:S02]  /*0fd0*/  LOP3.LUT R0, R0, 0xfffffe, RZ, 0xc0, !PT ;  /* 0x00fffffe00007812 */ /* 0x000fe400078ec0ff */
[----:B------:R-:W-:Y:S01]  /*0fe0*/  LOP3.LUT R3, R10, R3, RZ, 0x3c, !PT ;  /* 0x000000030a037212 */ /* 0x000fe200078e3cff */
[----:B------:R-:W-:Y:S01]  /*0ff0*/  IMAD R6, R193, 0x400, R6 ;  /* 0x00000400c1067824 */ /* 0x000fe200078e0206 */
[----:B------:R-:W-:Y:S01]  /*1000*/  LOP3.LUT R9, R14, R5, R12, 0xf6, !PT ;  /* 0x000000050e097212 */ /* 0x000fe200078ef60c */
[----:B------:R-:W-:Y:S01]  /*1010*/  IMAD.IADD R0, R20, 0x1, -R0 ;  /* 0x0000000114007824 */ /* 0x000fe200078e0a00 */
[----:B------:R-:W-:Y:S01]  /*1020*/  LEA.HI R5, R184, R184, RZ, 0x1 ;  /* 0x000000b8b8057211 */ /* 0x000fe200078f08ff */
[----:B------:R-:W-:Y:S01]  /*1030*/  IMAD.IADD R3, R6, 0x1, R3 ;  /* 0x0000000106037824 */ /* 0x000fe200078e0203 */
[----:B------:R-:W-:Y:S01]  /*1040*/  LEA.HI R4, R4, R19, RZ, 0x3 ;  /* 0x0000001304047211 */ /* 0x000fe200078f18ff */
[----:B------:R-:W-:Y:S01]  /*1050*/  IMAD.SHL.U32 R6, R0, 0x100, RZ ;  /* 0x0000010000067824 */ /* 0x000fe200078e00ff */
[----:B------:R-:W-:Y:S01]  /*1060*/  LOP3.LUT R5, R5, 0x1ffffffe, RZ, 0xc0, !PT ;  /* 0x1ffffffe05057812 */ /* 0x000fe200078ec0ff */
[----:B------:R-:W-:Y:S01]  /*1070*/  IMAD.SHL.U32 R0, R8, 0x2, RZ ;  /* 0x0000000208007824 */ /* 0x000fe200078e00ff */
[----:B------:R-:W-:Y:S01]  /*1080*/  LOP3.LUT R4, R4, 0xfffffff8, RZ, 0xc0, !PT ;  /* 0xfffffff804047812 */ /* 0x000fe200078ec0ff */
[----:B------:R-:W-:Y:S01]  /*1090*/  IMAD R194, R3, 0x2, R2 ;  /* 0x0000000203c27824 */ /* 0x000fe200078e0202 */
[----:B------:R-:W-:Y:S01]  /*10a0*/  R2P PR, R11, 0x6 ;  /* 0x000000060b007804 */ /* 0x000fe20000000000 */
[----:B------:R-:W-:Y:S01]  /*10b0*/  IMAD.IADD R5, R184, 0x1, -R5 ;  /* 0x00000001b8057824 */ /* 0x000fe200078e0a05 */
[----:B------:R0:W-:Y:S01]  /*10c0*/  STL [R1+0x7c], R6 ;  /* 0x00007c0601007387 */ /* 0x0001e20000100800 */
[----:B------:R-:W-:Y:S01]  /*10d0*/  IMAD.IADD R188, R19, 0x1, -R4 ;  /* 0x0000000113bc7824 */ /* 0x000fe200078e0a04 */
[----:B------:R-:W-:Y:S01]  /*10e0*/  SHF.R.S32.HI R4, RZ, 0x1f, R218 ;  /* 0x0000001fff047819 */ /* 0x000fe200000114da */
[----:B------:R-:W-:Y:S01]  /*10f0*/  IMAD.IADD R192, R0, 0x1, R6 ;  /* 0x0000000100c07824 */ /* 0x000fe200078e0206 */
[----:B------:R-:W-:Y:S01]  /*1100*/  SHF.R.S32.HI R4, RZ, 0x1f, R216 ;  /* 0x0000001fff047819 */ /* 0x000fe200000114d8 */
[----:B------:R-:W-:Y:S01]  /*1110*/  IMAD R4, R9, 0x2, R2 ;  /* 0x0000000209047824 */ /* 0x000fe200078e0202 */
[----:B------:R-:W-:Y:S01]  /*1120*/  SHF.R.S32.HI R7, RZ, 0x1f, R219 ;  /* 0x0000001fff077819 */ /* 0x000fe200000114db */
[----:B------:R-:W-:Y:S01]  /*1130*/  IMAD R5, R5, 0x8, R190 ;  /* 0x0000000805057824 */ /* 0x000fe200078e02be */
[----:B------:R1:W-:Y:S01]  /*1140*/  STL [R1+0x44], R0 ;  /* 0x0000440001007387 */ /* 0x0003e20000100800 */
[C---:B------:R-:W-:Y:S01]  /*1150*/  VIADD R20, R192.reuse, 0x18 ;  /* 0x00000018c0147836 */ /* 0x040fe20000000000 */
[----:B------:R-:W-:Y:S01]  /*1160*/  SHF.R.S32.HI R7, RZ, 0x1f, R217 ;  /* 0x0000001fff077819 */ /* 0x000fe200000114d9 */
[C---:B------:R-:W-:Y:S01]  /*1170*/  VIADD R13, R192.reuse, 0x30 ;  /* 0x00000030c00d7836 */ /* 0x040fe20000000000 */
[----:B------:R2:W-:Y:S01]  /*1180*/  STL [R1+0x74], R4 ;  /* 0x0000740401007387 */ /* 0x0005e20000100800 */
[C---:B------:R-:W-:Y:S01]  /*1190*/  VIADD R10, R192.reuse, 0x48 ;  /* 0x00000048c00a7836 */ /* 0x040fe20000000000 */
[----:B------:R-:W-:Y:S01]  /*11a0*/  SEL R201, R201, 0xffffffc0, !P2 ;  /* 0xffffffc0c9c97807 */ /* 0x000fe20005000000 */
[C---:B------:R-:W-:Y:S01]  /*11b0*/  VIADD R7, R192.reuse, 0x60 ;  /* 0x00000060c0077836 */ /* 0x040fe20000000000 */
[----:B------:R3:W-:Y:S01]  /*11c0*/  STL [R1+0x78], R5 ;  /* 0x0000780501007387 */ /* 0x0007e20000100800 */
[C---:B0-----:R-:W-:Y:S01]  /*11d0*/  VIADD R6, R192.reuse, 0x68 ;  /* 0x00000068c0067836 */ /* 0x041fe20000000000 */
[----:B-1----:R-:W-:Y:S01]  /*11e0*/  SHF.R.S32.HI R0, RZ, 0x1f, R215 ;  /* 0x0000001fff007819 */ /* 0x002fe200000114d7 */
[C---:B------:R-:W-:Y:S01]  /*11f0*/  VIADD R236, R192.reuse, 0x88 ;  /* 0x00000088c0ec7836 */ /* 0x040fe20000000000 */
[----:B------:R-:W-:Y:S01]  /*1200*/  SHF.R.S32.HI R0, RZ, 0x1f, R192 ;  /* 0x0000001fff007819 */ /* 0x000fe200000114c0 */
[----:B------:R-:W-:-:S02]  /*1210*/  VIADD R0, R192, 0x78 ;  /* 0x00000078c0007836 */ /* 0x000fc40000000000 */
[C---:B--2---:R-:W-:Y:S02]  /*1220*/  VIADD R4, R192.reuse, 0x70 ;  /* 0x00000070c0047836 */ /* 0x044fe40000000000 */
[C---:B------:R-:W-:Y:S01]  /*1230*/  VIADD R237, R192.reuse, 0x80 ;  /* 0x00000080c0ed7836 */ /* 0x040fe20000000000 */
[----:B---3--:R-:W-:Y:S01]  /*1240*/  SHF.R.S32.HI R5, RZ, 0x1f, R20 ;  /* 0x0000001fff057819 */ /* 0x008fe20000011414 */
        /* <DEDUP_REMOVED lines=56> */
[----:B------:R-:W-:Y:S01]  /*15d0*/  IMAD.IADD R201, R201, 0x1, R195 ;  /* 0x00000001c9c97824 */ /* 0x000fe200078e02c3 */
[----:B------:R-:W-:-:S02]  /*15e0*/  SHF.R.S32.HI R3, RZ, 0x1f, R223 ;  /* 0x0000001fff037819 */ /* 0x000fc400000114df */
[----:B------:R-:W-:-:S07]  /*15f0*/  SHF.R.S32.HI R0, RZ, 0x1f, R222 ;  /* 0x0000001fff007819 */ /* 0x000fce00000114de */
.L_x_1446:
[----:B0-----:R-:W0:Y:S01]  /*1600*/  LDC.64 R210, c[0x0][0xd88] ;  /* 0x00036200ffd27b82 */ /* 0x001e220000000a00 */
[----:B------:R-:W-:Y:S01]  /*1610*/  ULDC.64 UR4, c[0x0][0xb20] ;  /* 0x0002c80000047ab9 */ /* 0x000fe20000000a00 */
[----:B------:R-:W-:Y:S01]  /*1620*/  ULDC.64 UR8, c[0x0][0xb10] ;  /* 0x0002c40000087ab9 */ /* 0x000fe20000000a00 */
[----:B------:R-:W-:Y:S01]  /*1630*/  ULDC.64 UR6, c[0x0][0xb00] ;  /* 0x0002c00000067ab9 */ /* 0x000fe20000000a00 */
[----:B0-----:R-:W-:-:S06]  /*1640*/  IMAD.WIDE R210, R155, 0x4, R210 ;  /* 0x000000049bd27825 */ /* 0x001fcc00078e02d2 */
[----:B--2---:R-:W2:Y:S01]  /*1650*/  LDG.E R210, desc[UR42][R210.64] ;  /* 0x0000002ad2d27981 */ /* 0x004ea2000c1e1900 */
[----:B------:R-:W-:Y:S01]  /*1660*/  ISETP.NE.U32.AND P2, PT, RZ, UR4, PT ;  /* 0x00000004ff007c0c */ /* 0x000fe2000bf45070 */
[----:B-1---5:R-:W-:Y:S01]  /*1670*/  IMAD.MOV.U32 R11, RZ, RZ, RZ ;  /* 0x000000ffff0b7224 */ /* 0x022fe200078e00ff */
        /* <DEDUP_REMOVED lines=48> */
.L_x_1325:
[----:B------:R-:W-:Y:S02]  /*1980*/  IMAD.U32 R42, RZ, RZ, UR5 ;  /* 0x00000005ff2a7e24 */ /* 0x000fe4000f8e00ff */
[----:B------:R-:W-:Y:S01]  /*1990*/  IMAD.U32 R24, RZ, RZ, UR4 ;  /* 0x00000004ff187e24 */ /* 0x000fe2000f8e00ff */
[----:B------:R-:W-:Y:S06]  /*19a0*/  @!P2 BRA `(.L_x_1326) ;  /* 0x000000000010a947 */ /* 0x000fec0003800000 */
[----:B------:R-:W-:-:S04]  /*19b0*/  IADD3 R4, P0, R213, UR8, RZ ;  /* 0x00000008d5047c10 */ /* 0x000fc8000ff1e0ff */
[----:B------:R-:W-:-:S05]  /*19c0*/  IADD3.X R5, R214, UR9, RZ, P0, !PT ;  /* 0x00000009d6057c10 */ /* 0x000fca00087fe4ff */
[----:B------:R0:W5:Y:S01]  /*19d0*/  LDG.E R24, desc[UR42][R4.64] ;  /* 0x0000002a04187981 */ /* 0x000162000c1e1900 */
[----:B------:R-:W-:Y:S05]  /*19e0*/  BRA `(.L_x_1327) ;  /* 0x0000000000107947 */ /* 0x000fea0003800000 */
.L_x_1326:
[----:B------:R-:W-:Y:S05]  /*19f0*/  @!P0 BRA `(.L_x_1327) ;  /* 0x00000000000c8947 */ /* 0x000fea0003800000 */
[----:B------:R-:W2:Y:S04]  /*1a00*/  LDG.E R3, desc[UR42][R4.64] ;  /* 0x0000002a04037981 */ /* 0x000ea8000c1e1900 */
[----:B------:R-:W2:Y:S02]  /*1a10*/  LDG.E R24, desc[UR42][R4.64+0x4] ;  /* 0x0000042a04187981 */ /* 0x000ea4000c1e1900 */
[----:B--2---:R-:W-:-:S07]  /*1a20*/  IMAD.IADD R24, R24, 0x1, -R3 ;  /* 0x0000000118187824 */ /* 0x004fce00078e0a03 */
.L_x_1327:
        /* <DEDUP_REMOVED lines=9> */
[----:B------:R-:W3:Y:S01]  /*1ac0*/  @P0 LDG.E R3, desc[UR42][R4.64+0x4] ;  /* 0x0000042a04030981 */ /* 0x000ee2000c1e1900 */
[----:B------:R-:W-:Y:S01]  /*1ad0*/  ISETP.NE.AND.EX P1, PT, RZ, UR5, PT, P1 ;  /* 0x00000005ff007c0c */ /* 0x000fe2000bf25310 */
[----:B-----5:R-:W-:-:S12]  /*1ae0*/  IMAD.MOV.U32 R154, RZ, RZ, R24 ;  /* 0x000000ffff9a7224 */ /* 0x020fd800078e0018 */
[----:B------:R-:W-:-:S04]  /*1af0*/  @P1 IADD3 R6, P2, R213, UR4, RZ ;  /* 0x00000004d5061c10 */ /* 0x000fc8000ff5e0ff */
[----:B------:R-:W-:-:S05]  /*1b00*/  @P1 IADD3.X R7, R214, UR5, RZ, P2, !PT ;  /* 0x00000005d6071c10 */ /* 0x000fca00097fe4ff */
[----:B------:R0:W5:Y:S01]  /*1b10*/  @P1 LDG.E R154, desc[UR42][R6.64] ;  /* 0x0000002a069a1981 */ /* 0x000162000c1e1900 */
[----:B------:R-:W-:Y:S01]  /*1b20*/  IMAD.IADD R11, R24, 0x1, -R11 ;  /* 0x00000001180b7824 */ /* 0x000fe200078e0a0b */
[----:B------:R-:W-:Y:S01]  /*1b30*/  BSSY B0, `(.L_x_1328) ;  /* 0x000002c000007945 */ /* 0x000fe20003800000 */
[----:B------:R-:W-:Y:S02]  /*1b40*/  LOP3.LUT R221, R211, 0xff, RZ, 0xc0, !PT ;  /* 0x000000ffd3dd7812 */ /* 0x000fe400078ec0ff */
[----:B------:R-:W-:Y:S02]  /*1b50*/  SHF.R.U32.HI R211, RZ, 0x10, R211 ;  /* 0x00000010ffd37819 */ /* 0x000fe400000116d3 */
[----:B--2---:R-:W-:Y:S01]  /*1b60*/  LOP3.LUT R8, R8, 0xfffffffd, RZ, 0xc0, !PT ;  /* 0xfffffffd08087812 */ /* 0x004fe200078ec0ff */
[----:B---3--:R-:W-:-:S04]  /*1b70*/  @P0 IMAD.IADD R42, R3, 0x1, -R0 ;  /* 0x00000001032a0824 */ /* 0x008fc800078e0a00 */
[----:B------:R-:W-:-:S04]  /*1b80*/  IMAD.IADD R152, R11, 0x1, R42 ;  /* 0x000000010b987824 */ /* 0x000fc800078e022a */
[C---:B------:R-:W-:Y:S01]  /*1b90*/  VIADD R0, R152.reuse, 0x3f ;  /* 0x0000003f98007836 */ /* 0x040fe20000000000 */
[----:B------:R-:W-:-:S04]  /*1ba0*/  ISETP.GE.AND P3, PT, R152, 0x1, PT ;  /* 0x000000019800780c */ /* 0x000fc80003f66270 */
[----:B------:R-:W-:-:S04]  /*1bb0*/  SHF.R.S32.HI R3, RZ, 0x1f, R0 ;  /* 0x0000001fff037819 */ /* 0x000fc80000011400 */
[----:B------:R-:W-:Y:S01]  /*1bc0*/  LEA.HI R3, R3, R0, RZ, 0x6 ;  /* 0x0000000003037211 */ /* 0x000fe200078f30ff */
[----:B------:R-:W-:-:S03]  /*1bd0*/  IMAD.MOV.U32 R0, RZ, RZ, RZ ;  /* 0x000000ffff007224 */ /* 0x000fc600078e00ff */
[----:B------:R-:W-:Y:S02]  /*1be0*/  SHF.R.S32.HI R168, RZ, 0x6, R3 ;  /* 0x00000006ffa87819 */ /* 0x000fe40000011403 */
[----:B------:R-:W-:-:S05]  /*1bf0*/  @P3 LOP3.LUT R8, R8, 0x2, RZ, 0xfc, !PT ;  /* 0x0000000208083812 */ /* 0x000fca00078efcff */
[----:B------:R0:W-:Y:S01]  /*1c00*/  STL [R1+0x14], R8 ;  /* 0x0000140801007387 */ /* 0x0001e20000100800 */
[----:B------:R-:W-:Y:S05]  /*1c10*/  @!P3 BRA `(.L_x_1329) ;  /* 0x000000000074b947 */ /* 0x000fea0003800000 */
[----:B------:R-:W-:Y:S01]  /*1c20*/  ISETP.NE.AND P0, PT, R211, RZ, PT ;  /* 0x000000ffd300720c */ /* 0x000fe20003f05270 */
[----:B------:R-:W-:-:S03]  /*1c30*/  ULDC UR4, c[0x0][0xae8] ;  /* 0x0002ba0000047ab9 */ /* 0x000fc60000000800 */
[----:B------:R-:W-:-:S04]  /*1c40*/  SEL R9, R211, UR4, P0 ;  /* 0x00000004d3097c07 */ /* 0x000fc80008000000 */
        /* <DEDUP_REMOVED lines=26> */
.L_x_1329:
[----:B------:R-:W-:Y:S05]  /*1df0*/  BSYNC B0 ;  /* 0x0000000000007941 */ /* 0x000fea0003800000 */
.L_x_1328:
        /* <DEDUP_REMOVED lines=25> */
[----:B------:R-:W1:Y:S01]  /*1f90*/  LDC.64 R14, c[0x4][R14] ;  /* 0x010000000e0e7b82 */ /* 0x000e620000000a00 */
[----:B------:R-:W-:Y:S01]  /*1fa0*/  ULDC.64 UR4, c[0x4][0x98] ;  /* 0x0100260000047ab9 */ /* 0x000fe20000000a00 */
[----:B------:R-:W-:Y:S02]  /*1fb0*/  IMAD.U32 R10, RZ, RZ, UR6 ;  /* 0x00000006ff0a7e24 */ /* 0x000fe4000f8e00ff */
[----:B0-----:R-:W-:-:S02]  /*1fc0*/  IMAD.U32 R6, RZ, RZ, UR4 ;  /* 0x00000004ff067e24 */ /* 0x001fc4000f8e00ff */
[----:B------:R-:W-:Y:S02]  /*1fd0*/  IMAD.U32 R7, RZ, RZ, UR5 ;  /* 0x00000005ff077e24 */ /* 0x000fe4000f8e00ff */
[----:B------:R-:W-:Y:S02]  /*1fe0*/  IMAD.U32 R11, RZ, RZ, UR7 ;  /* 0x00000007ff0b7e24 */ /* 0x000fe4000f8e00ff */
[----:B------:R-:W-:Y:S02]  /*1ff0*/  IMAD.MOV.U32 R8, RZ, RZ, 0x70 ;  /* 0x00000070ff087424 */ /* 0x000fe400078e00ff */
[----:B------:R-:W-:Y:S02]  /*2000*/  IMAD.MOV.U32 R12, RZ, RZ, 0x1 ;  /* 0x00000001ff0c7424 */ /* 0x000fe400078e00ff */
[----:B------:R-:W-:-:S07]  /*2010*/  IMAD.MOV.U32 R13, RZ, RZ, RZ ;  /* 0x000000ffff0d7224 */ /* 0x000fce00078e00ff */
[----:B------:R-:W-:-:S07]  /*2020*/  LEPC R20, `(.L_x_1332) ;  /* 0x000000001014794e */ /* 0x000fce0000000000 */
[----:B-1---5:R-:W-:Y:S05]  /*2030*/  CALL.ABS.NOINC R14 ;  /* 0x000000000e007343 */ /* 0x022fea0003c00000 */
.L_x_1332:
[----:B------:R-:W-:Y:S05]  /*2040*/  BSYNC B6 ;  /* 0x0000000000067941 */ /* 0x000fea0003800000 */
.L_x_1331:
        /* <DEDUP_REMOVED lines=19> */
[----:B-1---5:R-:W-:Y:S05]  /*2180*/  CALL.ABS.NOINC R14 ;  /* 0x000000000e007343 */ /* 0x022fea0003c00000 */
.L_x_1334:
[----:B------:R-:W-:Y:S05]  /*2190*/  BSYNC B6 ;  /* 0x0000000000067941 */ /* 0x000fea0003800000 */
.L_x_1333:
[----:B------:R-:W-:Y:S01]  /*21a0*/  ULDC.64 UR4, c[0x0][0xaf0] ;  /* 0x0002bc0000047ab9 */ /* 0x000fe20000000a00 */
[----:B------:R-:W-:Y:S01]  /*21b0*/  IMAD.MOV.U32 R0, RZ, RZ, R210 ;  /* 0x000000ffff007224 */ /* 0x000fe200078e00d2 */
[----:B------:R-:W-:Y:S01]  /*21c0*/  ISETP.NE.U32.AND P0, PT, RZ, UR4, PT ;  /* 0x00000004ff007c0c */ /* 0x000fe2000bf05070 */
[----:B0-----:R-:W0:Y:S01]  /*21d0*/  LDC.64 R6, c[0x0][0x300] ;  /* 0x0000c000ff067b82 */ /* 0x001e220000000a00 */
[----:B------:R-:W-:Y:S01]  /*21e0*/  IMAD.IADD R38, R25, 0x1, R24 ;  /* 0x0000000119267824 */ /* 0x000fe200078e0218 */
[----:B------:R-:W-:Y:S01]  /*21f0*/  SHF.R.S32.HI R17, RZ, 0x1f, R16 ;  /* 0x0000001fff117819 */ /* 0x000fe20000011410 */
[----:B------:R-:W-:Y:S01]  /*2200*/  ULDC.64 UR6, c[0x0][0xb00] ;  /* 0x0002c00000067ab9 */ /* 0x000fe20000000a00 */
[----:B------:R-:W-:-:S04]  /*2210*/  ISETP.NE.AND.EX P0, PT, RZ, UR5, PT, P0 ;  /* 0x00000005ff007c0c */ /* 0x000fc8000bf05300 */
[----:B------:R-:W1:Y:S08]  /*2220*/  LDC R25, c[0x0][0x3f4] ;  /* 0x0000fd00ff197b82 */ /* 0x000e700000000800 */
[----:B------:R-:W2:Y:S01]  /*2230*/  LDC.64 R52, c[0x0][0x408] ;  /* 0x00010200ff347b82 */ /* 0x000ea20000000a00 */
[----:B------:R-:W-:-:S04]  /*2240*/  @P0 IADD3 R4, P1, R213, UR4, RZ ;  /* 0x00000004d5040c10 */ /* 0x000fc8000ff3e0ff */
        /* <DEDUP_REMOVED lines=10> */
[C---:B------:R-:W-:Y:S01]  /*22f0*/  IMAD.WIDE.U32 R28, R209.reuse, UR4, R16 ;  /* 0x00000004d11c7c25 */ /* 0x040fe2000f8e0010 */
[----:B------:R-:W-:Y:S01]  /*2300*/  ULDC.64 UR6, c[0x0][0x338] ;  /* 0x0000ce0000067ab9 */ /* 0x000fe20000000a00 */
[----:B---3--:R-:W3:Y:S01]  /*2310*/  LDC.64 R4, c[0x0][0x3f8] ;  /* 0x0000fe00ff047b82 */ /* 0x008ee20000000a00 */
[----:B-1----:R-:W-:Y:S01]  /*2320*/  ISETP.GE.AND P2, PT, R16, R25, PT ;  /* 0x000000191000720c */ /* 0x002fe20003f46270 */
[----:B------:R-:W-:Y:S01]  /*2330*/  IMAD R3, R38, R7, R3 ;  /* 0x0000000726037224 */ /* 0x000fe200078e0203 */
[----:B------:R-:W-:Y:S01]  /*2340*/  SHF.L.U64.HI R46, R6, 0x6, R7 ;  /* 0x00000006062e7819 */ /* 0x000fe20000010207 */
[----:B------:R-:W-:Y:S01]  /*2350*/  IMAD R29, R209, UR5, R29 ;  /* 0x00000005d11d7c24 */ /* 0x000fe2000f8e021d */
[----:B------:R-:W-:Y:S01]  /*2360*/  ULDC.64 UR4, c[0x0][0x308] ;  /* 0x0000c20000047ab9 */ /* 0x000fe20000000a00 */
[----:B------:R-:W-:Y:S01]  /*2370*/  IMAD.IADD R21, R21, 0x1, R3 ;  /* 0x0000000115157824 */ /* 0x000fe200078e0203 */
[----:B------:R-:W-:Y:S01]  /*2380*/  SEL R9, R25, RZ, P2 ;  /* 0x000000ff19097207 */ /* 0x000fe20001000000 */
[----:B------:R-:W-:Y:S01]  /*2390*/  IMAD.WIDE.U32 R44, R19, R6, R16 ;  /* 0x00000006132c7225 */ /* 0x000fe200078e0010 */
[----:B------:R-:W-:-:S02]  /*23a0*/  P2R R72, PR, RZ, 0x4 ;  /* 0x00000004ff487803 */ /* 0x000fc40000000000 */
[----:B--2---:R-:W-:Y:S01]  /*23b0*/  SHF.L.U64.HI R51, R52, 0x6, R53 ;  /* 0x0000000634337819 */ /* 0x004fe20000010235 */
[----:B------:R-:W-:Y:S01]  /*23c0*/  IMAD.WIDE.U32 R20, R209, UR4, R20 ;  /* 0x00000004d1147c25 */ /* 0x000fe2000f8e0014 */
[----:B------:R-:W-:-:S03]  /*23d0*/  IADD3 R38, P2, R19, R38, RZ ;  /* 0x0000002613267210 */ /* 0x000fc60007f5e0ff */
[----:B------:R-:W-:Y:S01]  /*23e0*/  IMAD R21, R209, UR5, R21 ;  /* 0x00000005d1157c24 */ /* 0x000fe2000f8e0215 */
[----:B------:R-:W-:Y:S01]  /*23f0*/  ULDC.64 UR4, c[0x0][0x310] ;  /* 0x0000c40000047ab9 */ /* 0x000fe20000000a00 */
[----:B------:R-:W-:Y:S02]  /*2400*/  IMAD.IADD R9, R16, 0x1, R9 ;  /* 0x0000000110097824 */ /* 0x000fe400078e0209 */
[----:B------:R-:W-:Y:S02]  /*2410*/  IMAD.SHL.U32 R50, R188, 0x40, RZ ;  /* 0x00000040bc327824 */ /* 0x000fe400078e00ff */
[----:B------:R-:W-:Y:S01]  /*2420*/  IMAD.WIDE.U32 R34, R19, R52, R184 ;  /* 0x0000003413227225 */ /* 0x000fe200078e00b8 */
[----:B---3--:R-:W-:-:S03]  /*2430*/  SHF.L.U64.HI R48, R4, 0x6, R5 ;  /* 0x0000000604307819 */ /* 0x008fc60000010205 */
[CC--:B------:R-:W-:Y:S01]  /*2440*/  IMAD.WIDE.U32 R30, R19.reuse, R4.reuse, R184 ;  /* 0x00000004131e7225 */ /* 0x0c0fe200078e00b8 */
[----:B------:R-:W-:Y:S02]  /*2450*/  LOP3.LUT R50, R50, 0x1c0, RZ, 0xc0, !PT ;  /* 0x000001c032327812 */ /* 0x000fe400078ec0ff */
[----:B0-----:R-:W-:Y:S01]  /*2460*/  SHF.R.U32.HI R26, RZ, 0x7, R26 ;  /* 0x00000007ff1a7819 */ /* 0x001fe2000001161a */
[----:B------:R-:W-:Y:S01]  /*2470*/  IMAD.WIDE.U32 R32, R19, R4, R16 ;  /* 0x0000000413207225 */ /* 0x000fe200078e0010 */
[----:B------:R-:W-:-:S03]  /*2480*/  SHF.R.U32.HI R54, RZ, 0x3, R50 ;  /* 0x00000003ff367819 */ /* 0x000fc60000011632 */
[----:B------:R-:W-:-:S04]  /*2490*/  IMAD.WIDE.U32 R36, R19, R52, R16 ;  /* 0x0000003413247225 */ /* 0x000fc800078e0010 */
[----:B------:R-:W-:Y:S02]  /*24a0*/  IMAD.SHL.U32 R49, R4, 0x40, RZ ;  /* 0x0000004004317824 */ /* 0x000fe400078e00ff */
[----:B------:R-:W-:Y:S02]  /*24b0*/  IMAD.SHL.U32 R47, R6, 0x40, RZ ;  /* 0x00000040062f7824 */ /* 0x000fe400078e00ff */
[----:B------:R-:W-:Y:S02]  /*24c0*/  VIADD R55, R26, 0x8 ;  /* 0x000000081a377836 */ /* 0x000fe40000000000 */
[----:B------:R-:W-:Y:S01]  /*24d0*/  IMAD.SHL.U32 R56, R25, 0x2, RZ ;  /* 0x0000000219387824 */ /* 0x000fe200078e00ff */
[----:B----4-:R-:W-:-:S04]  /*24e0*/  SHF.R.S32.HI R3, RZ, 0x1f, R0 ;  /* 0x0000001fff037819 */ /* 0x010fc80000011400 */
[----:B------:R-:W-:Y:S02]  /*24f0*/  SEL R8, R3, RZ, !P0 ;  /* 0x000000ff03087207 */ /* 0x000fe40004000000 */
[----:B------:R-:W-:Y:S02]  /*2500*/  SEL R3, R0, RZ, !P0 ;  /* 0x000000ff00037207 */ /* 0x000fe40004000000 */
[----:B------:R-:W-:Y:S01]  /*2510*/  SHF.R.S32.HI R0, RZ, 0x1f, R19 ;  /* 0x0000001fff007819 */ /* 0x000fe20000011413 */
[C---:B------:R-:W-:Y:S02]  /*2520*/  IMAD R10, R8.reuse, UR4, RZ ;  /* 0x00000004080a7c24 */ /* 0x040fe4000f8e02ff */
[----:B------:R-:W-:Y:S02]  /*2530*/  IMAD R8, R8, UR6, RZ ;  /* 0x0000000608087c24 */ /* 0x000fe4000f8e02ff */
[C---:B------:R-:W-:Y:S02]  /*2540*/  IMAD R43, R3.reuse, UR5, R10 ;  /* 0x00000005032b7c24 */ /* 0x040fe4000f8e020a */
[----:B------:R-:W-:-:S02]  /*2550*/  IMAD R71, R3, UR7, R8 ;  /* 0x0000000703477c24 */ /* 0x000fc4000f8e0208 */
[----:B------:R-:W-:Y:S02]  /*2560*/  IMAD R8, R0, R4, RZ ;  /* 0x0000000400087224 */ /* 0x000fe400078e02ff */
[----:B------:R-:W-:Y:S01]  /*2570*/  IMAD.WIDE.U32 R20, R3, UR4, R20 ;  /* 0x0000000403147c25 */ /* 0x000fe2000f8e0014 */
[----:B------:R-:W-:-:S03]  /*2580*/  ULDC UR4, c[0x0][0x2f4] ;  /* 0x0000bd0000047ab9 */ /* 0x000fc60000000800 */
[C---:B------:R-:W-:Y:S02]  /*2590*/  IMAD R10, R0.reuse, R6, RZ ;  /* 0x00000006000a7224 */ /* 0x040fe400078e02ff */
[----:B------:R-:W-:Y:S02]  /*25a0*/  IMAD R13, R19, R5, R8 ;  /* 0x00000005130d7224 */ /* 0x000fe400078e0208 */
[----:B------:R-:W-:Y:S02]  /*25b0*/  IMAD R8, R0, R52, RZ ;  /* 0x0000003400087224 */ /* 0x000fe400078e02ff */
[----:B------:R-:W-:Y:S01]  /*25c0*/  IMAD.WIDE.U32 R28, R3, UR6, R28 ;  /* 0x00000006031c7c25 */ /* 0x000fe2000f8e001c */
[----:B------:R-:W-:-:S03]  /*25d0*/  IADD3 R3, P0, R20, R44, RZ ;  /* 0x0000002c14037210 */ /* 0x000fc60007f1e0ff */
[----:B------:R-:W-:Y:S02]  /*25e0*/  IMAD R10, R19, R7, R10 ;  /* 0x00000007130a7224 */ /* 0x000fe400078e020a */
[----:B------:R-:W-:Y:S02]  /*25f0*/  IMAD.IADD R43, R21, 0x1, R43 ;  /* 0x00000001152b7824 */ /* 0x000fe400078e022b */
[----:B------:R-:W-:Y:S02]  /*2600*/  IMAD.IADD R31, R31, 0x1, R13 ;  /* 0x000000011f1f7824 */ /* 0x000fe400078e020d */
[----:B------:R-:W-:Y:S01]  /*2610*/  IMAD R15, R19, R53, R8 ;  /* 0x00000035130f7224 */ /* 0x000fe200078e0208 */
[----:B------:R-:W-:Y:S01]  /*2620*/  SHF.R.S32.HI R8, RZ, 0x1f, R9 ;  /* 0x0000001fff087819 */ /* 0x000fe20000011409 */
[----:B------:R-:W-:Y:S01]  /*2630*/  IMAD.IADD R33, R13, 0x1, R33 ;  /* 0x000000010d217824 */ /* 0x000fe200078e0221 */
[----:B-----5:R-:W-:Y:S01]  /*2640*/  SHF.R.S32.HI R13, RZ, 0x1f, R154 ;  /* 0x0000001fff0d7819 */ /* 0x020fe2000001149a */
[----:B------:R-:W-:Y:S01]  /*2650*/  IMAD.WIDE.U32 R30, R154, R4, R30 ;  /* 0x000000049a1e7225 */ /* 0x000fe200078e001e */
[----:B------:R-:W-:-:S02]  /*2660*/  IADD3.X R44, R43, R45, R10, P0, !PT ;  /* 0x0000002d2b2c7210 */ /* 0x000fc400007fe40a */
[----:B------:R-:W-:Y:S01]  /*2670*/  LEA.HI R45, R8, R9, RZ, 0x3 ;  /* 0x00000009082d7211 */ /* 0x000fe200078f18ff */
[-C--:B------:R-:W-:Y:S01]  /*2680*/  IMAD R8, R13, R4.reuse, RZ ;  /* 0x000000040d087224 */ /* 0x080fe200078e02ff */
[----:B------:R-:W-:Y:S01]  /*2690*/  ISETP.GE.AND P0, PT, R16, UR4, PT ;  /* 0x0000000410007c0c */ /* 0x000fe2000bf06270 */
[----:B------:R-:W-:Y:S01]  /*26a0*/  IMAD.WIDE.U32 R32, R154, R4, R32 ;  /* 0x000000049a207225 */ /* 0x000fe200078e0020 */
[----:B------:R-:W-:-:S03]  /*26b0*/  LOP3.LUT R60, R45, 0xfffffff8, RZ, 0xc0, !PT ;  /* 0xfffffff82d3c7812 */ /* 0x000fc600078ec0ff */
[----:B------:R-:W-:Y:S01]  /*26c0*/  IMAD R59, R154, R5, R8 ;  /* 0x000000059a3b7224 */ /* 0x000fe200078e0208 */
[C---:B------:R-:W-:Y:S01]  /*26d0*/  LOP3.LUT R5, R50.reuse, 0x18, R16, 0xf8, !PT ;  /* 0x0000001832057812 */ /* 0x040fe200078ef810 */
[----:B------:R-:W-:Y:S01]  /*26e0*/  IMAD R13, R13, R52, RZ ;  /* 0x000000340d0d7224 */ /* 0x000fe200078e02ff */
[----:B------:R-:W-:Y:S01]  /*26f0*/  SHF.R.S32.HI R63, RZ, 0x1f, R60 ;  /* 0x0000001fff3f7819 */ /* 0x000fe2000001143c */
[----:B------:R-:W-:Y:S01]  /*2700*/  IMAD.IADD R35, R35, 0x1, R15 ;  /* 0x0000000123237824 */ /* 0x000fe200078e020f */
[-C--:B------:R-:W-:Y:S01]  /*2710*/  LOP3.LUT R4, R5, R54.reuse, RZ, 0x3c, !PT ;  /* 0x0000003605047212 */ /* 0x080fe200078e3cff */
[----:B------:R-:W-:Y:S01]  /*2720*/  IMAD.IADD R37, R15, 0x1, R37 ;  /* 0x000000010f257824 */ /* 0x000fe200078e0225 */
[----:B------:R-:W-:Y:S01]  /*2730*/  LOP3.LUT R5, R50, 0x38, R45, 0xf8, !PT ;  /* 0x0000003832057812 */ /* 0x000fe200078ef82d */
[----:B------:R-:W-:Y:S02]  /*2740*/  IMAD R13, R154, R53, R13 ;  /* 0x000000359a0d7224 */ /* 0x000fe400078e020d */
[----:B------:R-:W-:Y:S01]  /*2750*/  VIADD R53, R16, 0x20 ;  /* 0x0000002010357836 */ /* 0x000fe20000000000 */
[----:B------:R-:W-:Y:S01]  /*2760*/  LOP3.LUT R70, R5, R54, RZ, 0x3c, !PT ;  /* 0x0000003605467212 */ /* 0x000fe200078e3cff */
[----:B------:R-:W-:-:S03]  /*2770*/  IMAD.WIDE.U32 R34, R154, R52, R34 ;  /* 0x000000349a227225 */ /* 0x000fc600078e0022 */
[----:B------:R-:W-:Y:S01]  /*2780*/  ISETP.GE.AND P1, PT, R53, UR4, PT ;  /* 0x0000000435007c0c */ /* 0x000fe2000bf26270 */
[----:B------:R-:W-:-:S04]  /*2790*/  IMAD.WIDE.U32 R36, R154, R52, R36 ;  /* 0x000000349a247225 */ /* 0x000fc800078e0024 */
[----:B------:R-:W-:Y:S02]  /*27a0*/  IMAD.IADD R58, R31, 0x1, R59 ;  /* 0x000000011f3a7824 */ /* 0x000fe400078e023b */
[----:B------:R-:W-:Y:S02]  /*27b0*/  IMAD.SHL.U32 R52, R52, 0x40, RZ ;  /* 0x0000004034347824 */ /* 0x000fe400078e00ff */
[----:B------:R-:W-:Y:S02]  /*27c0*/  IMAD.X R39, R11, 0x1, R0, P2 ;  /* 0x000000010b277824 */ /* 0x000fe400010e0600 */
[----:B------:R-:W-:Y:S02]  /*27d0*/  IMAD R57, R193, 0x200, R4 ;  /* 0x00000200c1397824 */ /* 0x000fe400078e0204 */
[----:B------:R-:W-:Y:S02]  /*27e0*/  IMAD.IADD R59, R59, 0x1, R33 ;  /* 0x000000013b3b7824 */ /* 0x000fe400078e0221 */
[----:B------:R-:W-:-:S02]  /*27f0*/  IMAD.IADD R61, R35, 0x1, R13 ;  /* 0x00000001233d7824 */ /* 0x000fc400078e020d */
[----:B------:R-:W-:Y:S02]  /*2800*/  IMAD.IADD R62, R13, 0x1, R37 ;  /* 0x000000010d3e7824 */ /* 0x000fe400078e0225 */
[----:B------:R-:W-:Y:S02]  /*2810*/  IMAD R70, R193, 0x200, R70 ;  /* 0x00000200c1467824 */ /* 0x000fe400078e0246 */
[----:B------:R-:W-:-:S07]  /*2820*/  IMAD.IADD R71, R29, 0x1, R71 ;  /* 0x000000011d477824 */ /* 0x000fce00078e0247 */
.L_x_1364:
        /* <DEDUP_REMOVED lines=58> */
.L_x_1339:
[----:B------:R-:W-:Y:S05]  /*2bd0*/  BSYNC B1 ;  /* 0x0000000000017941 */ /* 0x000fea0003800000 */
.L_x_1338:
        /* <DEDUP_REMOVED lines=16> */
.L_x_1340:
[----:B------:R-:W-:Y:S01]  /*2ce0*/  IMAD R73, R22, 0x8, R2 ;  /* 0x0000000816497824 */ /* 0x000fe200078e0202 */
[----:B------:R-:W-:Y:S01]  /*2cf0*/  SHF.L.U32 R76, R186, 0x1f, RZ ;  /* 0x0000001fba4c7819 */ /* 0x000fe200000006ff */
[----:B------:R-:W-:Y:S03]  /*2d00*/  BSSY B1, `(.L_x_1341) ;  /* 0x0000003000017945 */ /* 0x000fe60003800000 */
[----:B------:R-:W0:Y:S02]  /*2d10*/  SYNCS.PHASECHK.TRANS64.TRYWAIT P5, [R73+URZ+0x38890], R76 ;  /* 0x0388904c490075a7 */ /* 0x000e2400080a017f */
[----:B0-----:R-:W-:Y:S05]  /*2d20*/  @!P5 BRA `(.L_x_1342) ;  /* 0x000001bc00bcd947 */ /* 0x001fea0003800000 */
.L_x_1637:
[----:B------:R-:W-:Y:S05]  /*2d30*/  BSYNC B1 ;  /* 0x0000000000017941 */ /* 0x000fea0003800000 */
.L_x_1341:
        /* <DEDUP_REMOVED lines=48> */
.L_x_1347:
[----:B------:R-:W-:Y:S05]  /*3040*/  BSYNC B2 ;  /* 0x0000000000027941 */ /* 0x000fea0003800000 */
.L_x_1346:
[----:B--2---:R1:W-:Y:S02]  /*3050*/  STG.E.128 desc[UR42][R12.64], R4 ;  /* 0x000000040c007986 */ /* 0x0043e4000c101d2a */
.L_x_1345:
[----:B------:R-:W-:Y:S05]  /*3060*/  BSYNC B1 ;  /* 0x0000000000017941 */ /* 0x000fea0003800000 */
.L_x_1344:
        /* <DEDUP_REMOVED lines=51> */
.L_x_1349:
[----:B------:R-:W-:Y:S05]  /*33a0*/  BSYNC B1 ;  /* 0x0000000000017941 */ /* 0x000fea0003800000 */
.L_x_1348:
[----:B-1----:R2:W-:Y:S01]  /*33b0*/  STG.E.128 desc[UR42][R12.64+0x40], R4 ;  /* 0x000040040c007986 */ /* 0x0025e2000c101d2a */
[----:B------:R-:W-:Y:S05]  /*33c0*/  BRA `(.L_x_1343) ;  /* 0x0000000c001c7947 */ /* 0x000fea0003800000 */
.L_x_1337:
        /* <DEDUP_REMOVED lines=42> */
.L_x_1350:
[----:B------:R-:W-:Y:S01]  /*3670*/  IMAD R73, R22, 0x8, R2 ;  /* 0x0000000816497824 */ /* 0x000fe200078e0202 */
[----:B------:R-:W-:Y:S01]  /*3680*/  SHF.L.U32 R76, R186, 0x1f, RZ ;  /* 0x0000001fba4c7819 */ /* 0x000fe200000006ff */
[----:B------:R-:W-:Y:S03]  /*3690*/  BSSY B1, `(.L_x_1351) ;  /* 0x0000003000017945 */ /* 0x000fe60003800000 */
[----:B------:R-:W0:Y:S02]  /*36a0*/  SYNCS.PHASECHK.TRANS64.TRYWAIT P5, [R73+URZ+0x38890], R76 ;  /* 0x0388904c490075a7 */ /* 0x000e2400080a017f */
[----:B0-----:R-:W-:Y:S05]  /*36b0*/  @!P5 BRA `(.L_x_1352) ;  /* 0x000001b4006cd947 */ /* 0x001fea0003800000 */
.L_x_1638:
[----:B------:R-:W-:Y:S05]  /*36c0*/  BSYNC B1 ;  /* 0x0000000000017941 */ /* 0x000fea0003800000 */
.L_x_1351:
        /* <DEDUP_REMOVED lines=115> */
.L_x_1354:
[----:B------:R-:W-:Y:S05]  /*3e00*/  BSYNC B1 ;  /* 0x0000000000017941 */ /* 0x000fea0003800000 */
.L_x_1353:
        /* <DEDUP_REMOVED lines=10> */
.L_x_1336:
[----:B------:R-:W-:-:S06]  /*3eb0*/  UISETP.NE.AND UP0, UPT, UR37, 0x3, UPT ;  /* 0x000000032500788c */ /* 0x000fcc000bf05270 */
[----:B------:R-:W-:-:S13]  /*3ec0*/  PLOP3.LUT P3, PT, PT, PT, UP0, 0x80, 0x0 ;  /* 0x000000000000781c */ /* 0x000fda0003f6f008 */
[----:B------:R-:W-:Y:S05]  /*3ed0*/  @!P3 BRA `(.L_x_1355) ;  /* 0x000000000004b947 */ /* 0x000fea0003800000 */
[----:B------:R-:W-:Y:S01]  /*3ee0*/  BPT.TRAP 0x1 ;  /* 0x000000040000795c */ /* 0x000fe20000300000 */
.L_x_1355:
[----:B------:R-:W-:Y:S01]  /*3ef0*/  IMAD R73, R22, 0x8, R2 ;  /* 0x0000000816497824 */ /* 0x000fe200078e0202 */
[----:B------:R-:W-:Y:S01]  /*3f00*/  SHF.L.U32 R76, R186, 0x1f, RZ ;  /* 0x0000001fba4c7819 */ /* 0x000fe200000006ff */
[----:B------:R-:W-:Y:S01]  /*3f10*/  IMAD R74, R40, -0x40, R42 ;  /* 0xffffffc0284a7824 */ /* 0x000fe200078e022a */
[----:B------:R-:W-:Y:S02]  /*3f20*/  BSSY B1, `(.L_x_1356) ;  /* 0x0000004000017945 */ /* 0x000fe40003800000 */
[----:B------:R-:W0:Y:S02]  /*3f30*/  SYNCS.PHASECHK.TRANS64.TRYWAIT P4, [R73+URZ+0x38890], R76 ;  /* 0x0388904c490075a7 */ /* 0x000e24000808017f */
[----:B------:R-:W-:Y:S01]  /*3f40*/  VIMNMX R74, R74, 0x40, PT ;  /* 0x000000404a4a7848 */ /* 0x000fe20003fe0100 */
[----:B0-----:R-:W-:Y:S06]  /*3f50*/  @!P4 BRA `(.L_x_1357) ;  /* 0x000001ac0058c947 */ /* 0x001fec0003800000 */
.L_x_1639:
[----:B------:R-:W-:Y:S05]  /*3f60*/  BSYNC B1 ;  /* 0x0000000000017941 */ /* 0x000fea0003800000 */
.L_x_1356:
        /* <DEDUP_REMOVED lines=13> */
.L_x_1343:
[----:B------:R-:W-:Y:S05]  /*4040*/  BSYNC B0 ;  /* 0x0000000000007941 */ /* 0x000fea0003800000 */
.L_x_1335:
        /* <DEDUP_REMOVED lines=17> */
.L_x_1359:
[----:B------:R-:W-:Y:S05]  /*4160*/  BSYNC B0 ;  /* 0x0000000000007941 */ /* 0x000fea0003800000 */
.L_x_1358:
[----:B------:R-:W2:Y:S01]  /*4170*/  SYNCS.PHASECHK.TRANS64.TRYWAIT P3, [R73+URZ+0x388b0], R76 ;  /* 0x0388b04c490075a7 */ /* 0x000ea2000806017f */
[----:B------:R-:W-:Y:S04]  /*4180*/  BSSY B0, `(.L_x_1360) ;  /* 0x0000002000007945 */ /* 0x000fe80003800000 */
[----:B--2---:R-:W-:Y:S05]  /*4190*/  @!P3 BRA `(.L_x_1361) ;  /* 0x000001a800dcb947 */ /* 0x004fea0003800000 */
.L_x_1640:
[----:B------:R-:W-:Y:S05]  /*41a0*/  BSYNC B0 ;  /* 0x0000000000007941 */ /* 0x000fea0003800000 */
.L_x_1360:
        /* <DEDUP_REMOVED lines=83> */
.L_x_1363:
[----:B------:R-:W-:Y:S05]  /*46e0*/  BSYNC B0 ;  /* 0x0000000000007941 */ /* 0x000fea0003800000 */
.L_x_1362:
        /* <DEDUP_REMOVED lines=16> */
[----:B--2---:R-:W-:Y:S06]  /*47f0*/  @P2 BRA `(.L_x_1364) ;  /* 0xffffffe0000c2947 */ /* 0x004fec000383ffff */
.L_x_1330:
[----:B------:R-:W-:Y:S04]  /*4800*/  BSSY B0, `(.L_x_1365) ;  /* 0x0000004000007945 */ /* 0x000fe80003800000 */
[----:B------:R-:W-:Y:S05]  /*4810*/  @P3 BRA `(.L_x_1366) ;  /* 0x0000000000083947 */ /* 0x000fea0003800000 */
[----:B------:R-:W1:Y:S02]  /*4820*/  FENCE.VIEW.ASYNC.G ;  /* 0x00000000000073c6 */ /* 0x000e640000000100 */
[----:B-1----:R-:W-:Y:S06]  /*4830*/  BAR.ARV 0xc, 0x180 ;  /* 0x0306000000007b1d */ /* 0x002fec0000002000 */
.L_x_1366:
[----:B------:R-:W-:Y:S05]  /*4840*/  BSYNC B0 ;  /* 0x0000000000007941 */ /* 0x000fea0003800000 */
.L_x_1365:
        /* <DEDUP_REMOVED lines=37> */
.L_x_1370:
[----:B------:R-:W-:Y:S05]  /*4aa0*/  BSYNC B0 ;  /* 0x0000000000007941 */ /* 0x000fea0003800000 */
.L_x_1369:
[-C--:B------:R-:W-:Y:S01]  /*4ab0*/  IMAD R0, R221, R5.reuse, RZ ;  /* 0x00000005dd007224 */ /* 0x080fe200078e02ff */
[----:B------:R-:W-:Y:S01]  /*4ac0*/  PLOP3.LUT P0, PT, PT, PT, PT, 0x80, 0x0 ;  /* 0x000000000000781c */ /* 0x000fe20003f0f070 */
[----:B------:R-:W-:Y:S01]  /*4ad0*/  IMAD.MOV.U32 R3, RZ, RZ, RZ ;  /* 0x000000ffff037224 */ /* 0x000fe200078e00ff */
[----:B------:R-:W-:Y:S01]  /*4ae0*/  CS2R R150, SRZ ;  /* 0x0000000000967805 */ /* 0x000fe2000001ff00 */
[----:B---3--:R-:W-:Y:S01]  /*4af0*/  IMAD.MOV.U32 R14, RZ, RZ, RZ ;  /* 0x000000ffff0e7224 */ /* 0x008fe200078e00ff */
        /* <DEDUP_REMOVED lines=66> */
[----:B0-----:R-:W2:Y:S01]  /*4f20*/  LDL R6, [R1+0x40] ;  /* 0x0000400001067983 */ /* 0x001ea20000100800 */
[----:B------:R-:W-:Y:S01]  /*4f30*/  IMAD.MOV.U32 R7, RZ, RZ, 0x40000040 ;  /* 0x40000040ff077424 */ /* 0x000fe200078e00ff */
[----:B------:R-:W-:Y:S01]  /*4f40*/  BSSY B0, `(.L_x_1372) ;  /* 0x0000100000007945 */ /* 0x000fe20003800000 */
[----:B------:R-:W-:Y:S01]  /*4f50*/  IMAD.MOV.U32 R9, RZ, RZ, 0x40000040 ;  /* 0x40000040ff097424 */ /* 0x000fe200078e00ff */
[----:B------:R-:W-:Y:S01]  /*4f60*/  BAR.SYNC.DEFER_BLOCKING 0xe, 0x100 ;  /* 0x0384000000007b1d */ /* 0x000fe20000010000 */
[----:B------:R-:W-:Y:S01]  /*4f70*/  IMAD.MOV.U32 R11, RZ, RZ, 0x40000040 ;  /* 0x40000040ff0b7424 */ /* 0x000fe200078e00ff */
[----:B------:R-:W-:Y:S01]  /*4f80*/  R2UR UR5, R7 ;  /* 0x00000000070572ca */ /* 0x000fe200000e0000 */
[----:B------:R-:W-:Y:S01]  /*4f90*/  IMAD.MOV.U32 R13, RZ, RZ, 0x40000040 ;  /* 0x40000040ff0d7424 */ /* 0x000fe200078e00ff */
[----:B------:R-:W-:Y:S01]  /*4fa0*/  R2UR UR7, R9 ;  /* 0x00000000090772ca */ /* 0x000fe200000e0000 */
[----:B------:R-:W-:Y:S02]  /*4fb0*/  IMAD.MOV.U32 R9, RZ, RZ, 0x40000040 ;  /* 0x40000040ff097424 */ /* 0x000fe400078e00ff */
[----:B------:R-:W-:Y:S01]  /*4fc0*/  VIADD R4, R4, 0xfffffffe ;  /* 0xfffffffe04047836 */ /* 0x000fe20000000000 */
[----:B------:R-:W0:Y:S02]  /*4fd0*/  S2R R14, SR_TID.X ;  /* 0x00000000000e7919 */ /* 0x000e240000002100 */
[----:B------:R-:W-:Y:S01]  /*4fe0*/  R2UR UR15, R9 ;  /* 0x00000000090f72ca */ /* 0x000fe200000e0000 */
[----:B------:R-:W-:Y:S01]  /*4ff0*/  IMAD.MOV.U32 R9, RZ, RZ, 0x40000040 ;  /* 0x40000040ff097424 */ /* 0x000fe200078e00ff */
[----:B------:R-:W-:-:S04]  /*5000*/  ISETP.GE.AND P0, PT, R4, R0, PT ;  /* 0x000000000400720c */ /* 0x000fc80003f06270 */
[----:B------:R-:W-:Y:S01]  /*5010*/  R2UR UR13, R9 ;  /* 0x00000000090d72ca */ /* 0x000fe200000e0000 */
[----:B------:R-:W-:Y:S01]  /*5020*/  WARPGROUP.ARRIVE ;  /* 0x00000000000079c5 */ /* 0x000fe20000000000 */
[----:B0-----:R-:W-:-:S04]  /*5030*/  LOP3.LUT R14, R14, 0x7f, RZ, 0xc0, !PT ;  /* 0x0000007f0e0e7812 */ /* 0x001fc800078ec0ff */
[----:B------:R-:W-:Y:S01]  /*5040*/  ISETP.NE.AND P2, PT, R14, RZ, PT ;  /* 0x000000ff0e00720c */ /* 0x000fe20003f45270 */
[----:B--2---:R-:W0:Y:S02]  /*5050*/  SHFL.IDX PT, R3, R6, RZ, 0x1f ;  /* 0x00001fff06037589 */ /* 0x004e2400000e0000 */
[----:B0-----:R-:W-:-:S04]  /*5060*/  LEA.HI R5, R3, R3, RZ, 0x1 ;  /* 0x0000000303057211 */ /* 0x001fc800078f08ff */
[----:B------:R-:W-:Y:S01]  /*5070*/  LOP3.LUT R6, R5, 0x1fffe, RZ, 0xc0, !PT ;  /* 0x0001fffe05067812 */ /* 0x000fe200078ec0ff */
[----:B------:R-:W-:-:S04]  /*5080*/  VIADD R5, R2, 0x36400 ;  /* 0x0003640002057836 */ /* 0x000fc80000000000 */
[----:B------:R-:W-:Y:S01]  /*5090*/  IMAD.IADD R3, R3, 0x1, -R6 ;  /* 0x0000000103037824 */ /* 0x000fe200078e0a06 */
[----:B------:R-:W-:-:S03]  /*50a0*/  SHF.R.U32.HI R5, RZ, 0x4, R5 ;  /* 0x00000004ff057819 */ /* 0x000fc60000011605 */
[----:B------:R-:W-:Y:S01]  /*50b0*/  IMAD R3, R3, 0x8000, R2 ;  /* 0x0000800003037824 */ /* 0x000fe200078e0202 */
[----:B------:R-:W-:-:S03]  /*50c0*/  LOP3.LUT R5, R5, 0x3fff, RZ, 0xc0, !PT ;  /* 0x00003fff05057812 */ /* 0x000fc600078ec0ff */
[----:B------:R-:W-:Y:S01]  /*50d0*/  VIADD R3, R3, 0x400 ;  /* 0x0000040003037836 */ /* 0x000fe20000000000 */
[----:B------:R-:W-:Y:S01]  /*50e0*/  LOP3.LUT R6, R5, 0x10000, RZ, 0xfc, !PT ;  /* 0x0001000005067812 */ /* 0x000fe200078efcff */
[----:B------:R-:W-:-:S03]  /*50f0*/  @!P2 IMAD R5, R18, 0x8, R2 ;  /* 0x000000081205a824 */ /* 0x000fc600078e0202 */
[----:B------:R-:W-:Y:S01]  /*5100*/  SHF.R.U32.HI R3, RZ, 0x4, R3 ;  /* 0x00000004ff037819 */ /* 0x000fe20000011603 */
[C---:B------:R-:W-:Y:S01]  /*5110*/  VIADD R12, R6.reuse, 0x2 ;  /* 0x00000002060c7836 */ /* 0x040fe20000000000 */
[----:B------:R-:W-:Y:S01]  /*5120*/  R2UR UR4, R6 ;  /* 0x00000000060472ca */ /* 0x000fe200000e0000 */
[----:B------:R-:W-:Y:S01]  /*5130*/  @!P2 VIADD R5, R5, 0x38860 ;  /* 0x000388600505a836 */ /* 0x000fe20000000000 */
[----:B------:R-:W-:-:S04]  /*5140*/  LOP3.LUT R3, R3, 0x3fff, RZ, 0xc0, !PT ;  /* 0x00003fff03037812 */ /* 0x000fc800078ec0ff */
[----:B------:R-:W-:Y:S02]  /*5150*/  LOP3.LUT R3, R3, 0x2000000, RZ, 0xfc, !PT ;  /* 0x0200000003037812 */ /* 0x000fe400078efcff */
[----:B------:R-:W-:-:S03]  /*5160*/  @!P2 PRMT R5, RZ, 0x654, R5 ;  /* 0x00000654ff05a816 */ /* 0x000fc60000000005 */
[----:B------:R-:W-:-:S04]  /*5170*/  IMAD R8, R18, 0x1000, R3 ;  /* 0x0000100012087824 */ /* 0x000fc800078e0203 */
[C---:B------:R-:W-:Y:S01]  /*5180*/  VIADD R10, R8.reuse, 0x80 ;  /* 0x00000080080a7836 */ /* 0x040fe20000000000 */
[----:B------:R-:W-:-:S13]  /*5190*/  R2UR UR6, R8 ;  /* 0x00000000080672ca */ /* 0x000fda00000e0000 */
[----:B------:R-:W-:Y:S01]  /*51a0*/  HGMMA.64x256x16.F32 R24, gdesc[UR4].tnspB, RZ, !UPT, gsb0 ;  /* 0x43e00000041879f0 */ /* 0x000fe2000c0008ff */
[----:B------:R-:W-:Y:S01]  /*51b0*/  R2UR UR6, R10 ;  /* 0x000000000a0672ca */ /* 0x000fe200000e0000 */
[----:B------:R-:W-:Y:S01]  /*51c0*/  VIADD R10, R8, 0x100 ;  /* 0x00000100080a7836 */ /* 0x000fe20000000000 */
[----:B------:R-:W-:Y:S01]  /*51d0*/  R2UR UR7, R11 ;  /* 0x000000000b0772ca */ /* 0x000fe200000e0000 */
[----:B------:R-:W-:Y:S01]  /*51e0*/  IMAD.MOV.U32 R11, RZ, RZ, 0x40000040 ;  /* 0x40000040ff0b7424 */ /* 0x000fe200078e00ff */
[----:B------:R-:W-:Y:S01]  /*51f0*/  R2UR UR4, R12 ;  /* 0x000000000c0472ca */ /* 0x000fe200000e0000 */
[----:B------:R-:W-:Y:S01]  /*5200*/  VIADD R8, R8, 0x180 ;  /* 0x0000018008087836 */ /* 0x000fe20000000000 */
[----:B------:R-:W-:Y:S02]  /*5210*/  R2UR UR5, R13 ;  /* 0x000000000d0572ca */ /* 0x000fe400000e0000 */
[----:B------:R-:W-:Y:S01]  /*5220*/  R2UR UR10, R10 ;  /* 0x000000000a0a72ca */ /* 0x000fe200000e0000 */
[----:B------:R-:W-:Y:S01]  /*5230*/  VIADD R10, R6, 0x4 ;  /* 0x00000004060a7836 */ /* 0x000fe20000000000 */
[----:B------:R-:W-:Y:S01]  /*5240*/  R2UR UR11, R11 ;  /* 0x000000000b0b72ca */ /* 0x000fe200000e0000 */
[----:B------:R-:W-:Y:S01]  /*5250*/  IMAD.MOV.U32 R11, RZ, RZ, 0x40000040 ;  /* 0x40000040ff0b7424 */ /* 0x000fe200078e00ff */
[----:B------:R-:W-:Y:S01]  /*5260*/  R2UR UR14, R8 ;  /* 0x00000000080e72ca */ /* 0x000fe200000e0000 */
[----:B------:R-:W-:Y:S01]  /*5270*/  VIADD R8, R6, 0x6 ;  /* 0x0000000606087836 */ /* 0x000fe20000000000 */
[----:B------:R-:W-:-:S02]  /*5280*/  R2UR UR8, R10 ;  /* 0x000000000a0872ca */ /* 0x000fc400000e0000 */
[----:B------:R-:W-:Y:S02]  /*5290*/  R2UR UR9, R11 ;  /* 0x000000000b0972ca */ /* 0x000fe400000e0000 */
[----:B------:R-:W-:Y:S01]  /*52a0*/  R2UR UR12, R8 ;  /* 0x00000000080c72ca */ /* 0x000fe200000e0000 */
        /* <DEDUP_REMOVED lines=15> */
[----:B------:R-:W-:-:S07]  /*53a0*/  IMAD.MOV.U32 R20, RZ, RZ, R4 ;  /* 0x000000ffff147224 */ /* 0x000fce00078e0004 */
.L_x_1374:
[----:B------:R-:W-:Y:S01]  /*53b0*/  BAR.SYNC.DEFER_BLOCKING 0xe, 0x100 ;  /* 0x0384000000007b1d */ /* 0x000fe20000010000 */
[----:B-1----:R-:W-:Y:S01]  /*53c0*/  IMAD R4, R18, 0x40, R190 ;  /* 0x0000004012047824 */ /* 0x002fe200078e02be */
[----:B------:R-:W-:Y:S01]  /*53d0*/  R2UR UR4, R6 ;  /* 0x00000000060472ca */ /* 0x000fe200000e0000 */
[----:B------:R-:W-:Y:S01]  /*53e0*/  VIADD R18, R18, 0x1 ;  /* 0x0000000112127836 */ /* 0x000fe20000000000 */
[----:B------:R-:W-:Y:S01]  /*53f0*/  R2UR UR5, R7 ;  /* 0x00000000070572ca */ /* 0x000fe200000e0000 */
[----:B------:R-:W-:Y:S02]  /*5400*/  IMAD R4, R4, 0x4, R2 ;  /* 0x0000000404047824 */ /* 0x000fe400078e0202 */
[----:B------:R-:W-:Y:S01]  /*5410*/  IMAD.MOV.U32 R15, RZ, RZ, 0x40000040 ;  /* 0x40000040ff0f7424 */ /* 0x000fe200078e00ff */
[----:B------:R-:W-:-:S04]  /*5420*/  ISETP.NE.AND P0, PT, R18, 0x2, PT ;  /* 0x000000021200780c */ /* 0x000fc80003f05270 */
[----:B------:R-:W-:Y:S01]  /*5430*/  SEL R18, R18, RZ, P0 ;  /* 0x000000ff12127207 */ /* 0x000fe20000000000 */
[----:B0-----:R-:W0:Y:S04]  /*5440*/  LDS R5, [R4+0x38400] ;  /* 0x0384000004057984 */ /* 0x001e280000000800 */
        /* <DEDUP_REMOVED lines=129> */
[----:B------:R-:W-:-:S02]  /*5c60*/  IMAD R4, R18, 0x1000, R3 ;  /* 0x0000100012047824 */ /* 0x000fc400078e0203 */
[----:B------:R-:W-:Y:S02]  /*5c70*/  IMAD.MOV.U32 R5, RZ, RZ, 0x40000040 ;  /* 0x40000040ff057424 */ /* 0x000fe400078e00ff */
[C---:B------:R-:W-:Y:S01]  /*5c80*/  VIADD R14, R4.reuse, 0x80 ;  /* 0x00000080040e7836 */ /* 0x040fe20000000000 */
[----:B------:R-:W-:Y:S01]  /*5c90*/  R2UR UR6, R4 ;  /* 0x00000000040672ca */ /* 0x000fe200000e0000 */
[----:B------:R-:W-:Y:S01]  /*5ca0*/  WARPGROUP.ARRIVE ;  /* 0x00000000000079c5 */ /* 0x000fe20000000000 */
[----:B------:R-:W-:Y:S01]  /*5cb0*/  R2UR UR7, R5 ;  /* 0x00000000050772ca */ /* 0x000fe200000e0000 */
[----:B------:R-:W-:-:S12]  /*5cc0*/  IMAD.MOV.U32 R5, RZ, RZ, 0x40000040 ;  /* 0x40000040ff057424 */ /* 0x000fd800078e00ff */
[----:B------:R-:W-:Y:S01]  /*5cd0*/  HGMMA.64x256x16.F32 R24, gdesc[UR4].tnspB, R24, gsb0 ;  /* 0x43e00000041879f0 */ /* 0x000fe20008000818 */
[----:B------:R-:W-:Y:S01]  /*5ce0*/  R2UR UR6, R14 ;  /* 0x000000000e0672ca */ /* 0x000fe200000e0000 */
[----:B------:R-:W-:Y:S01]  /*5cf0*/  VIADD R14, R4, 0x100 ;  /* 0x00000100040e7836 */ /* 0x000fe20000000000 */
[----:B------:R-:W-:Y:S01]  /*5d00*/  R2UR UR7, R15 ;  /* 0x000000000f0772ca */ /* 0x000fe200000e0000 */
[----:B------:R-:W-:Y:S01]  /*5d10*/  IMAD.MOV.U32 R15, RZ, RZ, 0x40000040 ;  /* 0x40000040ff0f7424 */ /* 0x000fe200078e00ff */
[----:B------:R-:W-:Y:S01]  /*5d20*/  R2UR UR4, R12 ;  /* 0x000000000c0472ca */ /* 0x000fe200000e0000 */
[----:B------:R-:W-:Y:S01]  /*5d30*/  VIADD R4, R4, 0x180 ;  /* 0x0000018004047836 */ /* 0x000fe20000000000 */
[----:B------:R-:W-:Y:S01]  /*5d40*/  R2UR UR5, R13 ;  /* 0x000000000d0572ca */ /* 0x000fe200000e0000 */
[----:B------:R-:W-:Y:S02]  /*5d50*/  WARPGROUP.DEPBAR.LE gsb0, 0x0 ;  /* 0x00008000000079c5 */ /* 0x000fe40000010000 */
[----:B------:R-:W-:-:S15]  /*5d60*/  WARPGROUP.ARRIVE ;  /* 0x00000000000079c5 */ /* 0x000fde0000000000 */
[----:B------:R-:W-:-:S03]  /*5d70*/  NOP ;  /* 0x0000000000007918 */ /* 0x000fc60000000000 */
        /* <DEDUP_REMOVED lines=10> */
[----:B------:R-:W-:Y:S01]  /*5e20*/  IMAD.MOV.U32 R4, RZ, RZ, R20 ;  /* 0x000000ffff047224 */ /* 0x000fe200078e0014 */
[----:B------:R-:W-:Y:S01]  /*5e30*/  R2UR UR7, R5 ;  /* 0x00000000050772ca */ /* 0x000fe200000e0000 */
[----:B------:R-:W-:Y:S01]  /*5e40*/  VIADD R20, R20, 0xffffffff ;  /* 0xffffffff14147836 */ /* 0x000fe20000000000 */
[----:B------:R-:W-:Y:S02]  /*5e50*/  R2UR UR4, R8 ;  /* 0x00000000080472ca */ /* 0x000fe400000e0000 */
[----:B------:R-:W-:Y:S02]  /*5e60*/  R2UR UR5, R9 ;  /* 0x00000000090572ca */ /* 0x000fe400000e0000 */
[----:B------:R-:W-:Y:S02]  /*5e70*/  ISETP.GT.AND P1, PT, R4, R0, PT ;  /* 0x000000000400720c */ /* 0x000fe40003f24270 */
[----:B------:R-:W-:-:S04]  /*5e80*/  SEL R4, RZ, 0x1, P0 ;  /* 0x00000001ff047807 */ /* 0x000fc80000000000 */
[----:B------:R-:W-:Y:S01]  /*5e90*/  LOP3.LUT R23, R23, R4, RZ, 0x3c, !PT ;  /* 0x0000000417177212 */ /* 0x000fe200078e3cff */
[----:B------:R-:W-:-:S04]  /*5ea0*/  @!P2 IMAD R4, R18, 0x8, R2 ;  /* 0x000000081204a824 */ /* 0x000fc800078e0202 */
[----:B------:R-:W-:-:S05]  /*5eb0*/  @!P2 VIADD R4, R4, 0x38860 ;  /* 0x000388600404a836 */ /* 0x000fca0000000000 */
[----:B------:R-:W-:Y:S01]  /*5ec0*/  @!P2 PRMT R4, RZ, 0x654, R4 ;  /* 0x00000654ff04a816 */ /* 0x000fe20000000004 */
[----:B------:R-:W-:Y:S02]  /*5ed0*/  WARPGROUP.DEPBAR.LE gsb0, 0x0 ;  /* 0x00008000000079c5 */ /* 0x000fe40000010000 */
[----:B------:R-:W-:-:S06]  /*5ee0*/  WARPGROUP.ARRIVE ;  /* 0x00000000000079c5 */ /* 0x000fcc0000000000 */
[----:B------:R-:W-:Y:S03]  /*5ef0*/  HGMMA.64x256x16.F32 R24, gdesc[UR4].tnspB, R24, gsb0 ;  /* 0x43e00000041879f0 */ /* 0x000fe60008000818 */
[----:B------:R-:W-:Y:S02]  /*5f00*/  WARPGROUP.DEPBAR.LE gsb0, 0x0 ;  /* 0x00008000000079c5 */ /* 0x000fe40000010000 */
[----:B------:R-:W-:Y:S06]  /*5f10*/  BAR.ARV 0xf, 0x100 ;  /* 0x03c4000000007b1d */ /* 0x000fec0000002000 */
[----:B------:R1:W-:Y:S01]  /*5f20*/  @!P2 SYNCS.ARRIVE.TRANS64.RED.A1T0 RZ, [R4+URZ], RZ ;  /* 0x000000ff04ffa9a7 */ /* 0x0003e2000810043f */
[----:B------:R-:W-:Y:S05]  /*5f30*/  @P1 BRA `(.L_x_1374) ;  /* 0xfffffff4001c1947 */ /* 0x000fea000383ffff */
.L_x_1373:
[----:B------:R-:W-:Y:S05]  /*5f40*/  BSYNC B0 ;  /* 0x0000000000007941 */ /* 0x000fea0003800000 */
.L_x_1372:
        /* <DEDUP_REMOVED lines=9> */
[----:B------:R-:W2:Y:S04]  /*5fe0*/  LDS R2, [R0+0x38400] ;  /* 0x0384000000027984 */ /* 0x000ea80000000800 */
[----:B------:R-:W3:Y:S01]  /*5ff0*/  LDS R0, [R0+0x38420] ;  /* 0x0384200000007984 */ /* 0x000ee20000000800 */
[-C--:B--2---:R-:W-:Y:S01]  /*6000*/  FMUL.FTZ R24, R24, R2.reuse ;  /* 0x0000000218187220 */ /* 0x084fe20000410000 */
        /* <DEDUP_REMOVED lines=131> */
.L_x_1368:
[----:B------:R-:W2:Y:S01]  /*6840*/  LDL R0, [R1+0x14] ;  /* 0x0000140001007983 */ /* 0x000ea20000100800 */
[----:B------:R-:W-:Y:S01]  /*6850*/  BSSY B0, `(.L_x_1375) ;  /* 0x000001f000007945 */ /* 0x000fe20003800000 */
[----:B--2---:R-:W-:Y:S01]  /*6860*/  LOP3.LUT P1, RZ, R0, 0x2, RZ, 0xc0, !PT ;  /* 0x0000000200ff7812 */ /* 0x004fe2000782c0ff */
[----:B------:R-:W-:-:S12]  /*6870*/  IMAD.MOV.U32 R0, RZ, RZ, RZ ;  /* 0x000000ffff007224 */ /* 0x000fd800078e00ff */
[----:B------:R-:W-:Y:S05]  /*6880*/  @!P1 BRA `(.L_x_1376) ;  /* 0x00000000006c9947 */ /* 0x000fea0003800000 */
[-C--:B------:R-:W-:Y:S02]  /*6890*/  IABS R3, R9.reuse ;  /* 0x0000000900037213 */ /* 0x080fe40000000000 */
[----:B------:R-:W-:Y:S02]  /*68a0*/  IADD3 R0, R168, -0x1, R9 ;  /* 0xffffffffa8007810 */ /* 0x000fe40007ffe009 */
[----:B0-----:R-:W0:Y:S01]  /*68b0*/  I2F.RP R6, R3 ;  /* 0x0000000300067306 */ /* 0x001e220000209400 */
        /* <DEDUP_REMOVED lines=24> */
.L_x_1376:
[----:B------:R-:W-:Y:S05]  /*6a40*/  BSYNC B0 ;  /* 0x0000000000007941 */ /* 0x000fea0003800000 */
.L_x_1375:
        /* <DEDUP_REMOVED lines=73> */
[----:B--2---:R-:W1:Y:S02]  /*6ee0*/  SHFL.IDX PT, R0, R4, RZ, 0x1f ;  /* 0x00001fff04007589 */ /* 0x004e6400000e0000 */
        /* <DEDUP_REMOVED lines=26> */
.L_x_1378:
[----:B------:R-:W-:Y:S05]  /*7090*/  BSYNC B6 ;  /* 0x0000000000067941 */ /* 0x000fea0003800000 */
.L_x_1377:
        /* <DEDUP_REMOVED lines=12> */
.L_x_1382:
[----:B--2---:R2:W3:Y:S02]  /*7160*/  SYNCS.PHASECHK.TRANS64.TRYWAIT P0, [R2+URZ+0x38800], R3 ;  /* 0x03880003020075a7 */ /* 0x0044e4000800017f */
[----:B---3--:R-:W-:Y:S05]  /*7170*/  @!P0 NANOSLEEP.SYNCS 0x989680 ;  /* 0x009896800000895d */ /* 0x008fea0003900000 */
[----:B------:R-:W3:Y:S02]  /*7180*/  @!P0 SYNCS.PHASECHK.TRANS64 P0, [R2+URZ+0x38800], R3 ;  /* 0x03880003020085a7 */ /* 0x000ee4000800007f */
[----:B---3--:R-:W-:Y:S05]  /*7190*/  @!P0 BRA `(.L_x_1382) ;  /* 0xfffffffc00f08947 */ /* 0x008fea000383ffff */
.L_x_1381:
[----:B------:R-:W-:Y:S05]  /*71a0*/  BSYNC B0 ;  /* 0x0000000000007941 */ /* 0x000fea0003800000 */
.L_x_1380:
[----:B------:R-:W-:Y:S05]  /*71b0*/  BRA `(.L_x_1383) ;  /* 0x0000002000ac7947 */ /* 0x000fea0003800000 */
.L_x_1379:
[----:B-----5:R-:W-:Y:S01]  /*71c0*/  SHF.R.S32.HI R0, RZ, 0x1f, R154 ;  /* 0x0000001fff007819 */ /* 0x020fe2000001149a */
[----:B------:R-:W-:Y:S01]  /*71d0*/  VIADD R4, R2, 0x20400 ;  /* 0x0002040002047836 */ /* 0x000fe20000000000 */
[----:B------:R-:W-:Y:S01]  /*71e0*/  ULDC.64 UR4, c[0x0][0x3f8] ;  /* 0x0000fe0000047ab9 */ /* 0x000fe20000000a00 */
[----:B------:R-:W-:Y:S01]  /*71f0*/  ULDC.64 UR6, c[0x0][0x408] ;  /* 0x0001020000067ab9 */ /* 0x000fe20000000a00 */
[----:B------:R-:W-:Y:S01]  /*7200*/  BSSY B6, `(.L_x_1384) ;  /* 0x0000021000067945 */ /* 0x000fe20003800000 */
[----:B------:R-:W-:Y:S01]  /*7210*/  IMAD R3, R0, UR4, RZ ;  /* 0x0000000400037c24 */ /* 0x000fe2000f8e02ff */
[----:B------:R-:W-:Y:S01]  /*7220*/  LOP3.LUT P0, RZ, R4, 0x3ff, RZ, 0xc0, !PT ;  /* 0x000003ff04ff7812 */ /* 0x000fe2000780c0ff */
[----:B------:R-:W-:Y:S02]  /*7230*/  IMAD R9, R0, UR6, RZ ;  /* 0x0000000600097c24 */ /* 0x000fe4000f8e02ff */
[----:B------:R-:W-:-:S04]  /*7240*/  IMAD.WIDE.U32 R4, R154, UR4, RZ ;  /* 0x000000049a047c25 */ /* 0x000fc8000f8e00ff */
[C---:B------:R-:W-:Y:S01]  /*7250*/  IMAD R3, R154.reuse, UR5, R3 ;  /* 0x000000059a037c24 */ /* 0x040fe2000f8e0203 */
[----:B------:R-:W-:Y:S01]  /*7260*/  ULDC.64 UR4, c[0x0][0x3e8] ;  /* 0x0000fa0000047ab9 */ /* 0x000fe20000000a00 */
[----:B0-----:R-:W-:Y:S01]  /*7270*/  IMAD.WIDE.U32 R6, R154, UR6, RZ ;  /* 0x000000069a067c25 */ /* 0x001fe2000f8e00ff */
        /* <DEDUP_REMOVED lines=25> */
.L_x_1385:
[----:B------:R-:W-:Y:S05]  /*7410*/  BSYNC B6 ;  /* 0x0000000000067941 */ /* 0x000fea0003800000 */
.L_x_1384:
        /* <DEDUP_REMOVED lines=10> */
[----:B0-----:R-:W4:Y:S02]  /*74c0*/  SHFL.IDX PT, R27, R27, RZ, 0x1c1f ;  /* 0x001c1fff1b1b7589 */ /* 0x001f2400000e0000 */
.L_x_1646:
[----:B------:R-:W-:Y:S01]  /*74d0*/  ULDC UR4, c[0x0][0x448] ;  /* 0x0001120000047ab9 */ /* 0x000fe20000000800 */
[----:B------:R-:W-:Y:S01]  /*74e0*/  IMAD.SHL.U32 R0, R188, 0x40, RZ ;  /* 0x00000040bc007824 */ /* 0x000fe200078e00ff */
[----:B------:R-:W-:Y:S01]  /*74f0*/  BSSY B1, `(.L_x_1389) ;  /* 0x0000027000017945 */ /* 0x000fe20003800000 */
[----:B------:R-:W-:Y:S01]  /*7500*/  IMAD R28, R155, UR4, RZ ;  /* 0x000000049b1c7c24 */ /* 0x000fe2000f8e02ff */
[----:B------:R-:W-:Y:S02]  /*7510*/  CS2R R8, SRZ ;  /* 0x0000000000087805 */ /* 0x000fe4000001ff00 */
[----:B------:R-:W-:Y:S02]  /*7520*/  LOP3.LUT R7, R0, 0x1c0, RZ, 0xc0, !PT ;  /* 0x000001c000077812 */ /* 0x000fe400078ec0ff */
[----:B------:R-:W-:Y:S01]  /*7530*/  ISETP.GE.AND P0, PT, R5, R28, PT ;  /* 0x0000001c0500720c */ /* 0x000fe20003f06270 */
[----:B------:R-:W-:Y:S01]  /*7540*/  IMAD R28, R153, -0x40, R28 ;  /* 0xffffffc0991c7824 */ /* 0x000fe200078e021c */
[----:B------:R-:W-:-:S02]  /*7550*/  LEA.HI R0, R220, R220, RZ, 0x1 ;  /* 0x000000dcdc007211 */ /* 0x000fc400078f08ff */
[----:B------:R-:W-:Y:S02]  /*7560*/  LOP3.LUT R4, R7, 0x18, R16, 0xf8, !PT ;  /* 0x0000001807047812 */ /* 0x000fe400078ef810 */
[----:B------:R-:W-:Y:S02]  /*7570*/  LOP3.LUT R11, R0, 0xfffffffe, RZ, 0xc0, !PT ;  /* 0xfffffffe000b7812 */ /* 0x000fe400078ec0ff */
[----:B------:R-:W-:-:S03]  /*7580*/  SHF.R.U32.HI R7, RZ, 0x3, R7 ;  /* 0x00000003ff077819 */ /* 0x000fc60000011607 */
[----:B------:R-:W-:Y:S01]  /*7590*/  IMAD.IADD R0, R220, 0x1, -R11 ;  /* 0x00000001dc007824 */ /* 0x000fe200078e0a0b */
[----:B------:R-:W-:Y:S02]  /*75a0*/  LOP3.LUT R30, R4, R7, RZ, 0x3c, !PT ;  /* 0x00000007041e7212 */ /* 0x000fe400078e3cff */
[----:B------:R-:W-:Y:S02]  /*75b0*/  CS2R R4, SRZ ;  /* 0x0000000000047805 */ /* 0x000fe4000001ff00 */
[----:B------:R-:W-:Y:S02]  /*75c0*/  CS2R R6, SRZ ;  /* 0x0000000000067805 */ /* 0x000fe4000001ff00 */
[----:B------:R-:W-:Y:S01]  /*75d0*/  CS2R R10, SRZ ;  /* 0x00000000000a7805 */ /* 0x000fe2000001ff00 */
[----:B------:R-:W-:Y:S06]  /*75e0*/  @P0 BRA `(.L_x_1390) ;  /* 0x00000000005c0947 */ /* 0x000fec0003800000 */
[----:B------:R-:W-:Y:S01]  /*75f0*/  ULDC UR4, c[0x0][0x3f4] ;  /* 0x0000fd0000047ab9 */ /* 0x000fe20000000800 */
[C---:B------:R-:W-:Y:S01]  /*7600*/  IMAD.SHL.U32 R14, R189.reuse, 0x2, RZ ;  /* 0x00000002bd0e7824 */ /* 0x040fe200078e00ff */
[C---:B------:R-:W-:Y:S01]  /*7610*/  ISETP.GE.AND P3, PT, R189.reuse, UR4, PT ;  /* 0x00000004bd007c0c */ /* 0x040fe2000bf66270 */
[----:B-1----:R-:W-:Y:S01]  /*7620*/  IMAD.MOV.U32 R21, RZ, RZ, R3 ;  /* 0x000000ffff157224 */ /* 0x002fe200078e0003 */
[----:B------:R-:W-:Y:S02]  /*7630*/  ISETP.GE.AND P2, PT, R184, UR4, PT ;  /* 0x00000004b8007c0c */ /* 0x000fe4000bf46270 */
[----:B------:R-:W-:Y:S01]  /*7640*/  SHF.R.S32.HI R4, RZ, 0x1f, R189 ;  /* 0x0000001fff047819 */ /* 0x000fe200000114bd */
[----:B----4-:R-:W-:Y:S01]  /*7650*/  IMAD.MOV.U32 R6, RZ, RZ, R27 ;  /* 0x000000ffff067224 */ /* 0x010fe200078e001b */
[----:B------:R-:W-:Y:S01]  /*7660*/  CS2R R8, SRZ ;  /* 0x0000000000087805 */ /* 0x000fe2000001ff00 */
[----:B---3--:R-:W-:Y:S01]  /*7670*/  IMAD.MOV.U32 R7, RZ, RZ, R26 ;  /* 0x000000ffff077224 */ /* 0x008fe200078e001a */
[----:B------:R-:W-:-:S05]  /*7680*/  SHF.L.U64.HI R15, R189, 0x1, R4 ;  /* 0x00000001bd0f7819 */ /* 0x000fca0000010204 */
[-C--:B--2---:R-:W-:Y:S02]  /*7690*/  @!P3 IADD3 R12, P0, R20, R14.reuse, RZ ;  /* 0x0000000e140cb210 */ /* 0x084fe40007f1e0ff */
        /* <DEDUP_REMOVED lines=12> */
.L_x_1390:
[----:B------:R-:W-:Y:S05]  /*7760*/  BSYNC B1 ;  /* 0x0000000000017941 */ /* 0x000fea0003800000 */
.L_x_1389:
[----:B0-----:R-:W-:Y:S01]  /*7770*/  SHF.L.U32 R13, R0, 0x1f, RZ ;  /* 0x0000001f000d7819 */ /* 0x001fe200000006ff */
[----:B-1----:R-:W-:Y:S01]  /*7780*/  IMAD R3, R193, 0x200, R30 ;  /* 0x00000200c1037824 */ /* 0x002fe200078e021e */
[----:B------:R-:W-:Y:S01]  /*7790*/  LOP3.LUT P1, RZ, R188, 0x4, RZ, 0xc0, !PT ;  /* 0x00000004bcff7812 */ /* 0x000fe2000782c0ff */
[----:B-----5:R-:W-:Y:S01]  /*77a0*/  IMAD.MOV.U32 R12, RZ, RZ, R8 ;  /* 0x000000ffff0c7224 */ /* 0x020fe200078e0008 */
[----:B------:R-:W0:Y:S01]  /*77b0*/  SYNCS.PHASECHK.TRANS64.TRYWAIT P0, [R2+URZ+0x38800], R13 ;  /* 0x0388000d020075a7 */ /* 0x000e22000800017f */
[----:B------:R-:W-:Y:S01]  /*77c0*/  SHF.R.U64 R32, R8, 0x10, R9 ;  /* 0x0000001008207819 */ /* 0x000fe20000001209 */
[----:B------:R-:W-:Y:S01]  /*77d0*/  IMAD R8, R3, 0x2, R2 ;  /* 0x0000000203087824 */ /* 0x000fe200078e0202 */
[----:B------:R-:W-:Y:S01]  /*77e0*/  SHF.R.U64 R33, R10, 0x10, R11 ;  /* 0x000000100a217819 */ /* 0x000fe2000000120b */
[----:B------:R-:W-:Y:S01]  /*77f0*/  IMAD.MOV.U32 R31, RZ, RZ, R10 ;  /* 0x000000ffff1f7224 */ /* 0x000fe200078e000a */
[--C-:B--2---:R-:W-:Y:S01]  /*7800*/  SHF.R.U32.HI R20, RZ, 0x10, R9.reuse ;  /* 0x00000010ff147819 */ /* 0x104fe20000011609 */
[----:B------:R-:W-:Y:S01]  /*7810*/  IMAD.MOV.U32 R14, RZ, RZ, R9 ;  /* 0x000000ffff0e7224 */ /* 0x000fe200078e0009 */
[--C-:B------:R-:W-:Y:S01]  /*7820*/  SHF.R.U32.HI R10, RZ, 0x10, R11.reuse ;  /* 0x00000010ff0a7819 */ /* 0x100fe2000001160b */
[----:B------:R-:W-:Y:S01]  /*7830*/  IMAD.MOV.U32 R15, RZ, RZ, R11 ;  /* 0x000000ffff0f7224 */ /* 0x000fe200078e000b */
[--C-:B------:R-:W-:Y:S01]  /*7840*/  SHF.R.U64 R34, R4, 0x10, R5.reuse ;  /* 0x0000001004227819 */ /* 0x100fe20000001205 */
[----:B----4-:R-:W-:Y:S01]  /*7850*/  IMAD.MOV.U32 R27, RZ, RZ, R4 ;  /* 0x000000ffff1b7224 */ /* 0x010fe200078e0004 */
[--C-:B------:R-:W-:Y:S01]  /*7860*/  SHF.R.U32.HI R11, RZ, 0x10, R5.reuse ;  /* 0x00000010ff0b7819 */ /* 0x100fe20000011605 */
[----:B------:R-:W-:Y:S01]  /*7870*/  IMAD.MOV.U32 R9, RZ, RZ, R5 ;  /* 0x000000ffff097224 */ /* 0x000fe200078e0005 */
[----:B------:R-:W-:Y:S01]  /*7880*/  VIMNMX R28, R28, 0x40, PT ;  /* 0x000000401c1c7848 */ /* 0x000fe20003fe0100 */
[----:B------:R-:W-:Y:S01]  /*7890*/  IMAD.MOV.U32 R29, RZ, RZ, R6 ;  /* 0x000000ffff1d7224 */ /* 0x000fe200078e0006 */
[----:B------:R-:W-:Y:S01]  /*78a0*/  BSSY B1, `(.L_x_1391) ;  /* 0x0000010000017945 */ /* 0x000fe20003800000 */
[----:B------:R-:W-:Y:S01]  /*78b0*/  VIADD R4, R8, 0x20400 ;  /* 0x0002040008047836 */ /* 0x000fe20000000000 */
[--C-:B------:R-:W-:Y:S01]  /*78c0*/  SHF.R.U64 R35, R6, 0x10, R7.reuse ;  /* 0x0000001006237819 */ /* 0x100fe20000001207 */
[--C-:B------:R-:W-:Y:S01]  /*78d0*/  IMAD.MOV.U32 R5, RZ, RZ, R7.reuse ;  /* 0x000000ffff057224 */ /* 0x100fe200078e0007 */
[----:B------:R-:W-:Y:S01]  /*78e0*/  SHF.R.U32.HI R6, RZ, 0x10, R7 ;  /* 0x00000010ff067819 */ /* 0x000fe20000011607 */
[----:B------:R-:W-:Y:S01]  /*78f0*/  VIADD R3, R8, 0x20440 ;  /* 0x0002044008037836 */ /* 0x000fe20000000000 */
[----:B------:R-:W-:Y:S01]  /*7900*/  PRMT R30, R12, 0x5410, R14 ;  /* 0x000054100c1e7816 */ /* 0x000fe2000000000e */
[----:B------:R-:W-:Y:S01]  /*7910*/  @P1 VIADD R3, R4, 0xffffffc0 ;  /* 0xffffffc004031836 */ /* 0x000fe20000000000 */
[----:B------:R-:W-:-:S02]  /*7920*/  PRMT R32, R32, 0x5410, R20 ;  /* 0x0000541020207816 */ /* 0x000fc40000000014 */
[----:B------:R-:W-:Y:S02]  /*7930*/  PRMT R31, R31, 0x5410, R15 ;  /* 0x000054101f1f7816 */ /* 0x000fe4000000000f */
[----:B------:R-:W-:Y:S02]  /*7940*/  PRMT R33, R33, 0x5410, R10 ;  /* 0x0000541021217816 */ /* 0x000fe4000000000a */
[----:B------:R-:W-:Y:S02]  /*7950*/  ISETP.GE.AND P1, PT, R19, R28, PT ;  /* 0x0000001c1300720c */ /* 0x000fe40003f26270 */
[----:B------:R-:W-:Y:S02]  /*7960*/  PRMT R27, R27, 0x5410, R9 ;  /* 0x000054101b1b7816 */ /* 0x000fe40000000009 */
[----:B------:R-:W-:Y:S02]  /*7970*/  PRMT R34, R34, 0x5410, R11 ;  /* 0x0000541022227816 */ /* 0x000fe4000000000b */
[----:B------:R-:W-:Y:S01]  /*7980*/  PRMT R29, R29, 0x5410, R5 ;  /* 0x000054101d1d7816 */ /* 0x000fe20000000005 */
[----:B0-----:R-:W-:Y:S06]  /*7990*/  @!P0 BRA `(.L_x_1392) ;  /* 0x0000017400648947 */ /* 0x001fec0003800000 */
.L_x_1647:
[----:B------:R-:W-:Y:S05]  /*79a0*/  BSYNC B1 ;  /* 0x0000000000017941 */ /* 0x000fea0003800000 */
.L_x_1391:
        /* <DEDUP_REMOVED lines=17> */
[C---:B------:R-:W-:Y:S01]  /*7ac0*/  FMUL.FTZ R24, R4.reuse, R15 ;  /* 0x0000000f04187220 */ /* 0x040fe20000410000 */
[-C--:B------:R-:W-:Y:S01]  /*7ad0*/  FMUL.FTZ R4, R4, R13.reuse ;  /* 0x0000000d04047220 */ /* 0x080fe20000410000 */
[--C-:B------:R-:W-:Y:S02]  /*7ae0*/  HADD2.F32 R11, -RZ, R6.reuse.H0_H0 ;  /* 0x20000006ff0b7230 */ /* 0x100fe40000004100 */
[----:B------:R-:W-:Y:S02]  /*7af0*/  HADD2.F32 R12, -RZ, R7.H0_H0 ;  /* 0x20000007ff0c7230 */ /* 0x000fe40000004100 */
[----:B------:R-:W-:Y:S01]  /*7b00*/  FMUL.FTZ R21, R5, R20 ;  /* 0x0000001405157220 */ /* 0x000fe20000410000 */
        /* <DEDUP_REMOVED lines=13> */
[----:B------:R-:W-:Y:S01]  /*7be0*/  FMUL.FTZ R25, R7, R13 ;  /* 0x0000000d07197220 */ /* 0x000fe20000410000 */
[----:B------:R-:W-:Y:S01]  /*7bf0*/  FFMA.FTZ R6, R11, R4, -R14 ;  /* 0x000000040b067223 */ /* 0x000fe2000001080e */
[----:B---3--:R-:W-:Y:S01]  /*7c00*/  FMUL.FTZ R26, R7, R5 ;  /* 0x00000005071a7220 */ /* 0x008fe20000410000 */
        /* <DEDUP_REMOVED lines=8> */
.L_x_1396:
[----:B------:R-:W-:Y:S05]  /*7c90*/  BSYNC B2 ;  /* 0x0000000000027941 */ /* 0x000fea0003800000 */
.L_x_1395:
        /* <DEDUP_REMOVED lines=39> */
.L_x_1394:
[----:B------:R-:W-:Y:S05]  /*7f10*/  BSYNC B1 ;  /* 0x0000000000017941 */ /* 0x000fea0003800000 */
.L_x_1393:
        /* <DEDUP_REMOVED lines=9> */
[--C-:B------:R-:W-:Y:S02]  /*7fb0*/  HADD2.F32 R21, -RZ, R27.reuse.H0_H0 ;  /* 0x2000001bff157230 */ /* 0x100fe40000004100 */
[----:B------:R-:W-:Y:S02]  /*7fc0*/  HADD2.F32 R15, -RZ, R30.H0_H0 ;  /* 0x2000001eff0f7230 */ /* 0x000fe40000004100 */
[----:B---3--:R-:W-:Y:S02]  /*7fd0*/  HADD2.F32 R26, -RZ, R34.H0_H0 ;  /* 0x20000022ff1a7230 */ /* 0x008fe40000004100 */
[----:B------:R-:W-:Y:S02]  /*7fe0*/  HADD2.F32 R24, -RZ, R32.H0_H0 ;  /* 0x20000020ff187230 */ /* 0x000fe40000004100 */
[----:B------:R-:W-:Y:S02]  /*7ff0*/  HADD2.F32 R25, -RZ, R27.H1_H1 ;  /* 0x3000001bff197230 */ /* 0x000fe40000004100 */
        /* <DEDUP_REMOVED lines=8> */
[----:B0-----:R-:W-:Y:S01]  /*8080*/  FMUL.FTZ R13, R26, R5 ;  /* 0x000000051a0d7220 */ /* 0x001fe20000410000 */
        /* <DEDUP_REMOVED lines=22> */
[----:B------:R1:W-:Y:S02]  /*81f0*/  STS.128 [R8+0x21400], R4 ;  /* 0x0214000408007388 */ /* 0x0003e40000000c00 */
.L_x_1399:
[----:B------:R-:W-:Y:S05]  /*8200*/  BSYNC B1 ;  /* 0x0000000000017941 */ /* 0x000fea0003800000 */
.L_x_1398:
[----:B------:R-:W-:Y:S05]  /*8210*/  @P1 BRA `(.L_x_1397) ;  /* 0x0000001000701947 */ /* 0x000fea0003800000 */
[----:B-1----:R-:W1:Y:S01]  /*8220*/  LDS.128 R4, [R3+0x1000] ;  /* 0x0010000003047984 */ /* 0x002e620000000c00 */
[----:B------:R-:W-:Y:S02]  /*8230*/  HADD2.F32 R14, -RZ, R31.H0_H0 ;  /* 0x2000001fff0e7230 */ /* 0x000fe40000004100 */
[----:B------:R-:W-:Y:S02]  /*8240*/  HADD2.F32 R20, -RZ, R29.H0_H0 ;  /* 0x2000001dff147230 */ /* 0x000fe40000004100 */
[----:B------:R-:W-:Y:S02]  /*8250*/  HADD2.F32 R25, -RZ, R35.H0_H0 ;  /* 0x20000023ff197230 */ /* 0x000fe40000004100 */
[----:B------:R-:W-:Y:S02]  /*8260*/  HADD2.F32 R21, -RZ, R33.H0_H0 ;  /* 0x20000021ff157230 */ /* 0x000fe40000004100 */
[----:B------:R-:W-:Y:S02]  /*8270*/  HADD2.F32 R24, -RZ, R29.H1_H1 ;  /* 0x3000001dff187230 */ /* 0x000fe40000004100 */
        /* <DEDUP_REMOVED lines=31> */
[----:B------:R2:W-:Y:S01]  /*8470*/  STS.128 [R3+0x1000], R4 ;  /* 0x0010000403007388 */ /* 0x0005e20000000c00 */
[----:B------:R-:W-:Y:S05]  /*8480*/  BRA `(.L_x_1397) ;  /* 0x0000000c00d47947 */ /* 0x000fea0003800000 */
.L_x_1387:
        /* <DEDUP_REMOVED lines=8> */
.L_x_1653:
        /* <DEDUP_REMOVED lines=22> */
.L_x_1402:
[----:B------:R-:W-:Y:S05]  /*8670*/  BSYNC B1 ;  /* 0x0000000000017941 */ /* 0x000fea0003800000 */
.L_x_1401:
[----:B0-----:R-:W-:Y:S01]  /*8680*/  SHF.L.U32 R13, R0, 0x1f, RZ ;  /* 0x0000001f000d7819 */ /* 0x001fe200000006ff */
[----:B------:R-:W0:Y:S01]  /*8690*/  LDC R15, c[0x0][0x3f4] ;  /* 0x0000fd00ff0f7b82 */ /* 0x000e220000000800 */
[----:B-----5:R-:W-:Y:S01]  /*86a0*/  IMAD.MOV.U32 R12, RZ, RZ, R8 ;  /* 0x000000ffff0c7224 */ /* 0x020fe200078e0008 */
[----:B------:R-:W-:Y:S01]  /*86b0*/  SHF.R.U64 R45, R4, 0x10, R5 ;  /* 0x00000010042d7819 */ /* 0x000fe20000001205 */
[----:B------:R-:W-:Y:S01]  /*86c0*/  IMAD.MOV.U32 R42, RZ, RZ, R10 ;  /* 0x000000ffff2a7224 */ /* 0x000fe200078e000a */
[--C-:B----4-:R-:W-:Y:S01]  /*86d0*/  SHF.R.U64 R14, R8, 0x10, R9.reuse ;  /* 0x00000010080e7819 */ /* 0x110fe20000001209 */
[----:B------:R-:W-:Y:S01]  /*86e0*/  IMAD.MOV.U32 R41, RZ, RZ, R4 ;  /* 0x000000ffff297224 */ /* 0x000fe200078e0004 */
[--C-:B------:R-:W-:Y:S01]  /*86f0*/  SHF.R.U32.HI R44, RZ, 0x10, R9.reuse ;  /* 0x00000010ff2c7819 */ /* 0x100fe20000011609 */
[----:B------:R-:W-:Y:S01]  /*8700*/  IMAD.MOV.U32 R43, RZ, RZ, R9 ;  /* 0x000000ffff2b7224 */ /* 0x000fe200078e0009 */
[----:B------:R-:W1:Y:S01]  /*8710*/  SYNCS.PHASECHK.TRANS64.TRYWAIT P1, [R2+URZ+0x38800], R13 ;  /* 0x0388000d020075a7 */ /* 0x000e62000802017f */
[----:B------:R-:W-:Y:S01]  /*8720*/  IMAD.MOV.U32 R40, RZ, RZ, R6 ;  /* 0x000000ffff287224 */ /* 0x000fe200078e0006 */
[----:B------:R-:W-:Y:S01]  /*8730*/  PRMT R42, R42, 0x5410, R12 ;  /* 0x000054102a2a7816 */ /* 0x000fe2000000000c */
[----:B------:R-:W-:Y:S01]  /*8740*/  IMAD.MOV.U32 R4, RZ, RZ, R7 ;  /* 0x000000ffff047224 */ /* 0x000fe200078e0007 */
[--C-:B------:R-:W-:Y:S01]  /*8750*/  SHF.R.U64 R9, R10, 0x10, R11.reuse ;  /* 0x000000100a097819 */ /* 0x100fe2000000120b */
[----:B------:R-:W-:Y:S01]  /*8760*/  IMAD.MOV.U32 R3, RZ, RZ, R11 ;  /* 0x000000ffff037224 */ /* 0x000fe200078e000b */
[----:B------:R-:W-:Y:S01]  /*8770*/  SHF.R.U64 R46, R6, 0x10, R7 ;  /* 0x00000010062e7819 */ /* 0x000fe20000001207 */
[----:B------:R-:W-:Y:S01]  /*8780*/  IMAD.MOV.U32 R8, RZ, RZ, R5 ;  /* 0x000000ffff087224 */ /* 0x000fe200078e0005 */
[----:B------:R-:W-:Y:S01]  /*8790*/  VIMNMX R20, R20, 0x40, PT ;  /* 0x0000004014147848 */ /* 0x000fe20003fe0100 */
[----:B------:R-:W-:Y:S01]  /*87a0*/  VIADD R12, R19, 0x20 ;  /* 0x00000020130c7836 */ /* 0x000fe20000000000 */
[----:B------:R-:W-:Y:S01]  /*87b0*/  SHF.R.U32.HI R10, RZ, 0x10, R11 ;  /* 0x00000010ff0a7819 */ /* 0x000fe2000001160b */
[----:B------:R-:W-:Y:S01]  /*87c0*/  BSSY B1, `(.L_x_1403) ;  /* 0x000000f000017945 */ /* 0x000fe20003800000 */
[----:B------:R-:W-:-:S02]  /*87d0*/  SHF.R.U32.HI R5, RZ, 0x10, R5 ;  /* 0x00000010ff057819 */ /* 0x000fc40000011605 */
[----:B------:R-:W-:Y:S02]  /*87e0*/  SHF.R.U32.HI R6, RZ, 0x10, R7 ;  /* 0x00000010ff067819 */ /* 0x000fe40000011607 */
[----:B0-----:R-:W-:Y:S02]  /*87f0*/  ISETP.GE.AND P0, PT, R16, R15, PT ;  /* 0x0000000f1000720c */ /* 0x001fe40003f06270 */
[----:B------:R-:W-:Y:S01]  /*8800*/  PRMT R40, R40, 0x5410, R4 ;  /* 0x0000541028287816 */ /* 0x000fe20000000004 */
[----:B------:R-:W-:Y:S01]  /*8810*/  IMAD.IADD R4, R16, 0x1, R15 ;  /* 0x0000000110047824 */ /* 0x000fe200078e020f */
[----:B------:R-:W-:Y:S02]  /*8820*/  ISETP.GE.OR P2, PT, R19, R20, P0 ;  /* 0x000000141300720c */ /* 0x000fe40000746670 */
[----:B------:R-:W-:Y:S02]  /*8830*/  PRMT R43, R43, 0x5410, R14 ;  /* 0x000054102b2b7816 */ /* 0x000fe4000000000e */
[----:B------:R-:W-:-:S02]  /*8840*/  PRMT R3, R10, 0x5410, R3 ;  /* 0x000054100a037816 */ /* 0x000fc40000000003 */
[----:B------:R-:W-:Y:S02]  /*8850*/  PRMT R44, R44, 0x5410, R9 ;  /* 0x000054102c2c7816 */ /* 0x000fe40000000009 */
[----:B------:R-:W-:Y:S02]  /*8860*/  PRMT R41, R41, 0x5410, R8 ;  /* 0x0000541029297816 */ /* 0x000fe40000000008 */
[----:B------:R-:W-:Y:S02]  /*8870*/  ISETP.GE.OR P0, PT, R12, R20, P0 ;  /* 0x000000140c00720c */ /* 0x000fe40000706670 */
[----:B------:R-:W-:Y:S02]  /*8880*/  PRMT R45, R45, 0x5410, R5 ;  /* 0x000054102d2d7816 */ /* 0x000fe40000000005 */
[----:B------:R-:W-:Y:S01]  /*8890*/  PRMT R46, R46, 0x5410, R6 ;  /* 0x000054102e2e7816 */ /* 0x000fe20000000006 */
[----:B-1----:R-:W-:Y:S08]  /*88a0*/  @!P1 BRA `(.L_x_1404) ;  /* 0x00000168002c9947 */ /* 0x002ff00003800000 */
.L_x_1654:
[----:B------:R-:W-:Y:S05]  /*88b0*/  BSYNC B1 ;  /* 0x0000000000017941 */ /* 0x000fea0003800000 */
.L_x_1403:
[----:B------:R-:W-:Y:S01]  /*88c0*/  BSSY B1, `(.L_x_1405) ;  /* 0x0000059000017945 */ /* 0x000fe20003800000 */
[----:B0-----:R-:W-:-:S03]  /*88d0*/  LOP3.LUT R13, R4, 0x38, RZ, 0xc0, !PT ;  /* 0x00000038040d7812 */ /* 0x001fc600078ec0ff */
[----:B------:R-:W-:Y:S05]  /*88e0*/  @P2 BRA `(.L_x_1406) ;  /* 0x0000000400582947 */ /* 0x000fea0003800000 */
[----:B------:R-:W-:Y:S02]  /*88f0*/  IMAD.SHL.U32 R4, R188, 0x40, RZ ;  /* 0x00000040bc047824 */ /* 0x000fe400078e00ff */
[----:B------:R-:W-:Y:S02]  /*8900*/  HADD2.F32 R31, -RZ, R41.H0_H0 ;  /* 0x20000029ff1f7230 */ /* 0x000fe40000004100 */
[----:B------:R-:W-:Y:S01]  /*8910*/  HADD2.F32 R29, -RZ, R42.H1_H1 ;  /* 0x3000002aff1d7230 */ /* 0x000fe20000004100 */
[----:B------:R-:W-:Y:S01]  /*8920*/  LOP3.LUT R8, R4, 0x1c0, RZ, 0xc0, !PT ;  /* 0x000001c004087812 */ /* 0x000fe200078ec0ff */
[----:B------:R-:W-:-:S03]  /*8930*/  HADD2.F32 R33, -RZ, R45.H0_H0 ;  /* 0x2000002dff217230 */ /* 0x000fc60000004100 */
        /* <DEDUP_REMOVED lines=18> */
[----:B------:R-:W-:Y:S02]  /*8a60*/  HADD2.F32 R29, -RZ, R43.H1_H1 ;  /* 0x3000002bff1d7230 */ /* 0x000fe40000004100 */
[----:B------:R-:W-:Y:S01]  /*8a70*/  FFMA.FTZ R37, R14, R31, R37 ;  /* 0x0000001f0e257223 */ /* 0x000fe20000010025 */
[----:B------:R-:W-:Y:S02]  /*8a80*/  HADD2.F32 R24, -RZ, R41.H1_H1 ;  /* 0x30000029ff187230 */ /* 0x000fe40000004100 */
        /* <DEDUP_REMOVED lines=9> */
[----:B------:R-:W-:Y:S02]  /*8b20*/  HADD2.F32 R8, -RZ, R45.H1_H1 ;  /* 0x3000002dff087230 */ /* 0x000fe40000004100 */
        /* <DEDUP_REMOVED lines=10> */
[----:B------:R-:W-:-:S02]  /*8bd0*/  HADD2.F32 R15, -RZ, R42.H0_H0 ;  /* 0x2000002aff0f7230 */ /* 0x000fc40000004100 */
[C---:B------:R-:W-:Y:S01]  /*8be0*/  FFMA.FTZ R31, R5.reuse, R4, -R14 ;  /* 0x00000004051f7223 */ /* 0x040fe2000001080e */
[----:B------:R-:W-:Y:S02]  /*8bf0*/  HADD2.F32 R10, -RZ, R10.H1_H1 ;  /* 0x3000000aff0a7230 */ /* 0x000fe40000004100 */
[----:B------:R-:W-:Y:S01]  /*8c00*/  FFMA.FTZ R33, R5, R8, R34 ;  /* 0x0000000805217223 */ /* 0x000fe20000010022 */
[----:B------:R-:W-:Y:S02]  /*8c10*/  HADD2.F32 R29, -RZ, R46.H0_H0 ;  /* 0x2000002eff1d7230 */ /* 0x000fe40000004100 */
[-C--:B------:R-:W-:Y:S01]  /*8c20*/  FMUL.FTZ R26, R26, R15.reuse ;  /* 0x0000000f1a1a7220 */ /* 0x080fe20000410000 */
[----:B------:R-:W-:Y:S02]  /*8c30*/  HADD2.F32 R9, -RZ, R44.H1_H1 ;  /* 0x3000002cff097230 */ /* 0x000fe40000004100 */
[----:B------:R-:W-:Y:S01]  /*8c40*/  FFMA.FTZ R39, R20, R15, -R39 ;  /* 0x0000000f14277223 */ /* 0x000fe20000010827 */
[----:B------:R-:W-:-:S02]  /*8c50*/  HADD2.F32 R6, -RZ, R6.H1_H1 ;  /* 0x30000006ff067230 */ /* 0x000fc40000004100 */
[C---:B------:R-:W-:Y:S01]  /*8c60*/  FMUL.FTZ R5, R10.reuse, R29 ;  /* 0x0000001d0a057220 */ /* 0x040fe20000410000 */
[--C-:B------:R-:W-:Y:S02]  /*8c70*/  HADD2.F32 R27, -RZ, R11.reuse.H0_H0 ;  /* 0x2000000bff1b7230 */ /* 0x100fe40000004100 */
[----:B------:R-:W-:Y:S01]  /*8c80*/  FMUL.FTZ R15, R10, R9 ;  /* 0x000000090a0f7220 */ /* 0x000fe20000410000 */
[----:B------:R-:W-:Y:S02]  /*8c90*/  HADD2.F32 R11, -RZ, R11.H1_H1 ;  /* 0x3000000bff0b7230 */ /* 0x000fe40000004100 */
[----:B------:R-:W-:Y:S01]  /*8ca0*/  FFMA.FTZ R26, R20, R25, R26 ;  /* 0x00000019141a7223 */ /* 0x000fe2000001001a */
[----:B------:R-:W-:Y:S02]  /*8cb0*/  HADD2.F32 R10, -RZ, R40.H1_H1 ;  /* 0x30000028ff0a7230 */ /* 0x000fe40000004100 */
[----:B------:R-:W-:Y:S01]  /*8cc0*/  FFMA.FTZ R20, R6, R9, -R5 ;  /* 0x0000000906147223 */ /* 0x000fe20000010805 */
[----:B------:R-:W-:-:S02]  /*8cd0*/  HADD2.F32 R14, -RZ, R46.H1_H1 ;  /* 0x3000002eff0e7230 */ /* 0x000fc40000004100 */
        /* <DEDUP_REMOVED lines=23> */
.L_x_1406:
[----:B------:R-:W-:Y:S05]  /*8e50*/  BSYNC B1 ;  /* 0x0000000000017941 */ /* 0x000fea0003800000 */
.L_x_1405:
[----:B------:R-:W-:Y:S05]  /*8e60*/  @P0 BRA `(.L_x_1397) ;  /* 0x00000004005c0947 */ /* 0x000fea0003800000 */
[----:B0-----:R-:W2:Y:S01]  /*8e70*/  LDL R36, [R1+0x74] ;  /* 0x0000740001247983 */ /* 0x001ea20000100800 */
[----:B------:R-:W-:Y:S01]  /*8e80*/  SHF.R.S32.HI R5, RZ, 0x1f, R12 ;  /* 0x0000001fff057819 */ /* 0x000fe2000001140c */
[----:B------:R-:W-:Y:S02]  /*8e90*/  IMAD.SHL.U32 R4, R12, 0x40, RZ ;  /* 0x000000400c047824 */ /* 0x000fe400078e00ff */
[----:B------:R-:W-:Y:S01]  /*8ea0*/  HADD2.F32 R30, -RZ, R41.H0_H0 ;  /* 0x20000029ff1e7230 */ /* 0x000fe20000004100 */
[----:B------:R-:W-:Y:S01]  /*8eb0*/  LEA.HI R5, R5, R12, RZ, 0x3 ;  /* 0x0000000c05057211 */ /* 0x000fe200078f18ff */
[----:B------:R-:W-:Y:S01]  /*8ec0*/  HADD2.F32 R28, -RZ, R42.H1_H1 ;  /* 0x3000002aff1c7230 */ /* 0x000fe20000004100 */
[----:B------:R-:W-:Y:S01]  /*8ed0*/  LOP3.LUT R4, R4, 0x1c0, RZ, 0xc0, !PT ;  /* 0x000001c004047812 */ /* 0x000fe200078ec0ff */
[----:B------:R-:W-:Y:S02]  /*8ee0*/  HADD2.F32 R32, -RZ, R45.H0_H0 ;  /* 0x2000002dff207230 */ /* 0x000fe40000004100 */
[----:B------:R-:W-:Y:S01]  /*8ef0*/  IMAD.SHL.U32 R5, R5, 0x40, RZ ;  /* 0x0000004005057824 */ /* 0x000fe200078e00ff */
[----:B------:R-:W-:Y:S01]  /*8f00*/  SHF.R.U32.HI R6, RZ, 0x3, R4 ;  /* 0x00000003ff067819 */ /* 0x000fe20000011604 */
[----:B------:R-:W-:-:S02]  /*8f10*/  HADD2.F32 R34, -RZ, R41.H1_H1 ;  /* 0x30000029ff227230 */ /* 0x000fc40000004100 */
[----:B------:R-:W-:Y:S01]  /*8f20*/  HADD2.F32 R37, -RZ, R45.H1_H1 ;  /* 0x3000002dff257230 */ /* 0x000fe20000004100 */
        /* <DEDUP_REMOVED lines=9> */
[--C-:B------:R-:W-:Y:S02]  /*8fc0*/  HADD2.F32 R24, -RZ, R9.reuse.H0_H0 ;  /* 0x20000009ff187230 */ /* 0x100fe40000004100 */
[-C--:B------:R-:W-:Y:S01]  /*8fd0*/  FMUL.FTZ R27, R30, R21.reuse ;  /* 0x000000151e1b7220 */ /* 0x080fe20000410000 */
[----:B------:R-:W-:Y:S01]  /*8fe0*/  FMUL.FTZ R21, R28, R21 ;  /* 0x000000151c157220 */ /* 0x000fe20000410000 */
[----:B------:R-:W-:Y:S01]  /*8ff0*/  FMUL.FTZ R29, R32, R8 ;  /* 0x00000008201d7220 */ /* 0x000fe20000410000 */
[----:B------:R-:W-:-:S02]  /*9000*/  HADD2.F32 R9, -RZ, R9.H1_H1 ;  /* 0x30000009ff097230 */ /* 0x000fc40000004100 */
[--C-:B------:R-:W-:Y:S02]  /*9010*/  HADD2.F32 R25, -RZ, R10.reuse.H0_H0 ;  /* 0x2000000aff197230 */ /* 0x100fe40000004100 */
[----:B------:R-:W-:Y:S02]  /*9020*/  HADD2.F32 R10, -RZ, R10.H1_H1 ;  /* 0x3000000aff0a7230 */ /* 0x000fe40000004100 */
[--C-:B------:R-:W-:Y:S02]  /*9030*/  HADD2.F32 R26, -RZ, R11.reuse.H0_H0 ;  /* 0x2000000bff1a7230 */ /* 0x100fe40000004100 */
[----:B------:R-:W-:Y:S01]  /*9040*/  HADD2.F32 R11, -RZ, R11.H1_H1 ;  /* 0x3000000bff0b7230 */ /* 0x000fe20000004100 */
[----:B--2---:R-:W0:Y:S02]  /*9050*/  LDS.128 R4, [R36+0x20400] ;  /* 0x0204000024047984 */ /* 0x004e240000000c00 */
[--C-:B0-----:R-:W-:Y:S02]  /*9060*/  HADD2.F32 R12, -RZ, R4.reuse.H0_H0 ;  /* 0x20000004ff0c7230 */ /* 0x101fe40000004100 */
[----:B------:R-:W-:-:S02]  /*9070*/  HADD2.F32 R4, -RZ, R4.H1_H1 ;  /* 0x30000004ff047230 */ /* 0x000fc40000004100 */
[----:B------:R-:W-:Y:S02]  /*9080*/  HADD2.F32 R14, -RZ, R5.H0_H0 ;  /* 0x20000005ff0e7230 */ /* 0x000fe40000004100 */
[-C--:B------:R-:W-:Y:S01]  /*9090*/  FFMA.FTZ R27, R28, R12.reuse, -R27 ;  /* 0x0000000c1c1b7223 */ /* 0x080fe2000001081b */
[--C-:B------:R-:W-:Y:S02]  /*90a0*/  HADD2.F32 R28, -RZ, R43.reuse.H1_H1 ;  /* 0x3000002bff1c7230 */ /* 0x100fe40000004100 */
[----:B------:R-:W-:Y:S01]  /*90b0*/  FFMA.FTZ R21, R30, R12, R21 ;  /* 0x0000000c1e157223 */ /* 0x000fe20000010015 */
[----:B------:R-:W-:Y:S02]  /*90c0*/  HADD2.F32 R30, -RZ, R43.H0_H0 ;  /* 0x2000002bff1e7230 */ /* 0x000fe40000004100 */
[----:B------:R-:W-:Y:S02]  /*90d0*/  HADD2.F32 R5, -RZ, R5.H1_H1 ;  /* 0x30000005ff057230 */ /* 0x000fe40000004100 */
[C---:B------:R-:W-:Y:S01]  /*90e0*/  FMUL.FTZ R31, R28.reuse, R8 ;  /* 0x000000081c1f7220 */ /* 0x040fe20000410000 */
[----:B------:R-:W-:Y:S01]  /*90f0*/  FFMA.FTZ R8, R28, R4, -R29 ;  /* 0x000000041c087223 */ /* 0x000fe2000001081d */
[-C--:B------:R-:W-:Y:S01]  /*9100*/  FMUL.FTZ R29, R34, R24.reuse ;  /* 0x00000018221d7220 */ /* 0x080fe20000410000 */
[----:B------:R-:W-:Y:S01]  /*9110*/  FMUL.FTZ R33, R30, R24 ;  /* 0x000000181e217220 */ /* 0x000fe20000410000 */
[----:B------:R-:W-:Y:S01]  /*9120*/  FFMA.FTZ R12, R32, R4, R31 ;  /* 0x00000004200c7223 */ /* 0x000fe2000001001f */
[----:B------:R-:W-:-:S02]  /*9130*/  HADD2.F32 R31, -RZ, R44.H0_H0 ;  /* 0x2000002cff1f7230 */ /* 0x000fc40000004100 */
[-C--:B------:R-:W-:Y:S01]  /*9140*/  FMUL.FTZ R4, R37, R9.reuse ;  /* 0x0000000925047220 */ /* 0x080fe20000410000 */
[----:B------:R-:W-:Y:S02]  /*9150*/  HADD2.F32 R32, -RZ, R46.H0_H0 ;  /* 0x2000002eff207230 */ /* 0x000fe40000004100 */
[-C--:B------:R-:W-:Y:S01]  /*9160*/  FFMA.FTZ R29, R30, R14.reuse, -R29 ;  /* 0x0000000e1e1d7223 */ /* 0x080fe2000001081d */
[----:B------:R-:W-:Y:S02]  /*9170*/  HADD2.F32 R15, -RZ, R6.H0_H0 ;  /* 0x20000006ff0f7230 */ /* 0x000fe40000004100 */
[C---:B------:R-:W-:Y:S01]  /*9180*/  FMUL.FTZ R24, R31.reuse, R9 ;  /* 0x000000091f187220 */ /* 0x040fe20000410000 */
[----:B------:R-:W-:Y:S01]  /*9190*/  FFMA.FTZ R33, R34, R14, R33 ;  /* 0x0000000e22217223 */ /* 0x000fe20000010021 */
[----:B------:R-:W-:Y:S02]  /*91a0*/  HADD2.F32 R30, -RZ, R44.H1_H1 ;  /* 0x3000002cff1e7230 */ /* 0x000fe40000004100 */
[----:B------:R-:W-:Y:S01]  /*91b0*/  FFMA.FTZ R14, R31, R5, -R4 ;  /* 0x000000051f0e7223 */ /* 0x000fe20000010804 */
[----:B------:R-:W-:-:S02]  /*91c0*/  HADD2.F32 R6, -RZ, R6.H1_H1 ;  /* 0x30000006ff067230 */ /* 0x000fc40000004100 */
[----:B------:R-:W-:Y:S01]  /*91d0*/  FFMA.FTZ R24, R37, R5, R24 ;  /* 0x0000000525187223 */ /* 0x000fe20000010018 */
[-C--:B------:R-:W-:Y:S01]  /*91e0*/  FMUL.FTZ R4, R39, R25.reuse ;  /* 0x0000001927047220 */ /* 0x080fe20000410000 */
[C---:B------:R-:W-:Y:S01]  /*91f0*/  FMUL.FTZ R28, R35.reuse, R25 ;  /* 0x00000019231c7220 */ /* 0x040fe20000410000 */
[-C--:B------:R-:W-:Y:S01]  /*9200*/  FMUL.FTZ R5, R32, R10.reuse ;  /* 0x0000000a20057220 */ /* 0x080fe20000410000 */
[C---:B------:R-:W-:Y:S01]  /*9210*/  FMUL.FTZ R9, R30.reuse, R10 ;  /* 0x0000000a1e097220 */ /* 0x040fe20000410000 */
[-C--:B------:R-:W-:Y:S01]  /*9220*/  FFMA.FTZ R25, R35, R15.reuse, -R4 ;  /* 0x0000000f23197223 */ /* 0x080fe20000010804 */
[----:B------:R-:W-:Y:S01]  /*9230*/  FFMA.FTZ R28, R39, R15, R28 ;  /* 0x0000000f271c7223 */ /* 0x000fe2000001001c */
[----:B------:R-:W-:Y:S01]  /*9240*/  FFMA.FTZ R10, R30, R6, -R5 ;  /* 0x000000061e0a7223 */ /* 0x000fe20000010805 */
[----:B------:R-:W-:Y:S02]  /*9250*/  HADD2.F32 R34, -RZ, R40.H1_H1 ;  /* 0x30000028ff227230 */ /* 0x000fe40000004100 */
[----:B------:R-:W-:-:S02]  /*9260*/  HADD2.F32 R31, -RZ, R46.H1_H1 ;  /* 0x3000002eff1f7230 */ /* 0x000fc40000004100 */
[--C-:B------:R-:W-:Y:S02]  /*9270*/  HADD2.F32 R30, -RZ, R3.reuse.H1_H1 ;  /* 0x30000003ff1e7230 */ /* 0x100fe40000004100 */
[----:B------:R-:W-:Y:S01]  /*9280*/  FMUL.FTZ R5, R34, R26 ;  /* 0x0000001a22057220 */ /* 0x000fe20000410000 */
[----:B------:R-:W-:Y:S02]  /*9290*/  HADD2.F32 R15, -RZ, R3.H0_H0 ;  /* 0x20000003ff0f7230 */ /* 0x000fe40000004100 */
[----:B------:R-:W-:Y:S01]  /*92a0*/  FFMA.FTZ R3, R32, R6, R9 ;  /* 0x0000000620037223 */ /* 0x000fe20000010009 */
[--C-:B------:R-:W-:Y:S02]  /*92b0*/  HADD2.F32 R20, -RZ, R7.reuse.H0_H0 ;  /* 0x20000007ff147230 */ /* 0x100fe40000004100 */
[-C--:B------:R-:W-:Y:S01]  /*92c0*/  FMUL.FTZ R4, R31, R11.reuse ;  /* 0x0000000b1f047220 */ /* 0x080fe20000410000 */
[----:B------:R-:W-:Y:S02]  /*92d0*/  HADD2.F32 R7, -RZ, R7.H1_H1 ;  /* 0x30000007ff077230 */ /* 0x000fe40000004100 */
[C---:B------:R-:W-:Y:S01]  /*92e0*/  FMUL.FTZ R9, R30.reuse, R26 ;  /* 0x0000001a1e097220 */ /* 0x040fe20000410000 */
[C---:B------:R-:W-:Y:S01]  /*92f0*/  FMUL.FTZ R6, R15.reuse, R11 ;  /* 0x0000000b0f067220 */ /* 0x040fe20000410000 */
[-C--:B------:R-:W-:Y:S01]  /*9300*/  FFMA.FTZ R11, R30, R20.reuse, -R5 ;  /* 0x000000141e0b7223 */ /* 0x080fe20000010805 */
[----:B------:R-:W-:Y:S01]  /*9310*/  F2FP.F16.F32.PACK_AB R5, R14, R29 ;  /* 0x0000001d0e05723e */ /* 0x000fe200000000ff */
[-C--:B------:R-:W-:Y:S01]  /*9320*/  FFMA.FTZ R26, R15, R7.reuse, -R4 ;  /* 0x000000070f1a7223 */ /* 0x080fe20000010804 */
[----:B------:R-:W-:Y:S01]  /*9330*/  FFMA.FTZ R20, R34, R20, R9 ;  /* 0x0000001422147223 */ /* 0x000fe20000010009 */
[----:B------:R-:W-:Y:S01]  /*9340*/  FFMA.FTZ R15, R31, R7, R6 ;  /* 0x000000071f0f7223 */ /* 0x000fe20000010006 */
[----:B------:R-:W-:-:S02]  /*9350*/  F2FP.F16.F32.PACK_AB R4, R8, R27 ;  /* 0x0000001b0804723e */ /* 0x000fc400000000ff */
[----:B------:R-:W-:Y:S02]  /*9360*/  F2FP.F16.F32.PACK_AB R6, R10, R25 ;  /* 0x000000190a06723e */ /* 0x000fe400000000ff */
[----:B------:R-:W-:Y:S02]  /*9370*/  F2FP.F16.F32.PACK_AB R7, R26, R11 ;  /* 0x0000000b1a07723e */ /* 0x000fe400000000ff */
[----:B------:R-:W-:Y:S02]  /*9380*/  F2FP.F16.F32.PACK_AB R8, R12, R21 ;  /* 0x000000150c08723e */ /* 0x000fe400000000ff */
[----:B------:R-:W-:Y:S01]  /*9390*/  F2FP.F16.F32.PACK_AB R9, R24, R33 ;  /* 0x000000211809723e */ /* 0x000fe200000000ff */
[----:B------:R4:W-:Y:S01]  /*93a0*/  STS.128 [R36+0x20400], R4 ;  /* 0x0204000424007388 */ /* 0x0009e20000000c00 */
[----:B------:R-:W-:Y:S02]  /*93b0*/  F2FP.F16.F32.PACK_AB R10, R3, R28 ;  /* 0x0000001c030a723e */ /* 0x000fe400000000ff */
[----:B------:R-:W-:-:S05]  /*93c0*/  F2FP.F16.F32.PACK_AB R11, R15, R20 ;  /* 0x000000140f0b723e */ /* 0x000fca00000000ff */
[----:B------:R4:W-:Y:S02]  /*93d0*/  STS.128 [R13+0x20400], R8 ;  /* 0x020400080d007388 */ /* 0x0009e40000000c00 */
.L_x_1397:
[----:B------:R-:W-:Y:S05]  /*93e0*/  BSYNC B0 ;  /* 0x0000000000007941 */ /* 0x000fea0003800000 */
.L_x_1386:
        /* <DEDUP_REMOVED lines=8> */
.L_x_1383:
[----:B-12---:R-:W-:-:S05]  /*9470*/  IMAD.U32 R3, RZ, RZ, UR37 ;  /* 0x00000025ff037e24 */ /* 0x006fca000f8e00ff */
[----:B------:R-:W-:-:S13]  /*9480*/  ISETP.NE.AND P0, PT, R3, 0x3, PT ;  /* 0x000000030300780c */ /* 0x000fda0003f05270 */
[----:B------:R-:W-:Y:S05]  /*9490*/  @!P0 BRA `(.L_x_1407) ;  /* 0x0000000000048947 */ /* 0x000fea0003800000 */
[----:B------:R-:W-:Y:S01]  /*94a0*/  BPT.TRAP 0x1 ;  /* 0x000000040000795c */ /* 0x000fe20000300000 */
.L_x_1407:
[----:B------:R-:W-:Y:S01]  /*94b0*/  IMAD R20, R18, 0x8, R2 ;  /* 0x0000000812147824 */ /* 0x000fe200078e0202 */
[----:B------:R-:W-:-:S04]  /*94c0*/  SHF.L.U32 R15, R23, 0x1f, RZ ;  /* 0x0000001f170f7819 */ /* 0x000fc800000006ff */
[----:B------:R1:W2:Y:S01]  /*94d0*/  SYNCS.PHASECHK.TRANS64.TRYWAIT P1, [R20+URZ+0x38830], R15 ;  /* 0x0388300f140075a7 */ /* 0x0002a2000802017f */
[----:B------:R-:W-:Y:S05]  /*94e0*/  @!P0 BRA `(.L_x_1408) ;  /* 0x0000000000048947 */ /* 0x000fea0003800000 */
[----:B------:R-:W-:Y:S01]  /*94f0*/  BPT.TRAP 0x1 ;  /* 0x000000040000795c */ /* 0x000fe20000300000 */
.L_x_1408:
[C---:B------:R-:W-:Y:S02]  /*9500*/  VIADD R3, R2.reuse, 0x22400 ;  /* 0x0002240002037836 */ /* 0x040fe40000000000 */
[----:B0---4-:R-:W-:-:S03]  /*9510*/  VIADD R4, R2, 0x20400 ;  /* 0x0002040002047836 */ /* 0x011fc60000000000 */
[----:B------:R-:W-:Y:S02]  /*9520*/  SHF.R.U32.HI R3, RZ, 0x4, R3 ;  /* 0x00000004ff037819 */ /* 0x000fe40000011603 */
[----:B------:R-:W-:Y:S02]  /*9530*/  SHF.R.U32.HI R4, RZ, 0x4, R4 ;  /* 0x00000004ff047819 */ /* 0x000fe40000011604 */
[----:B------:R-:W-:Y:S02]  /*9540*/  LOP3.LUT R3, R3, 0x3fff, RZ, 0xc0, !PT ;  /* 0x00003fff03037812 */ /* 0x000fe400078ec0ff */
[----:B------:R-:W-:Y:S02]  /*9550*/  LOP3.LUT R4, R4, 0x3fff, RZ, 0xc0, !PT ;  /* 0x00003fff04047812 */ /* 0x000fe400078ec0ff */
[----:B------:R-:W-:Y:S01]  /*9560*/  LOP3.LUT R3, R3, 0x10000, RZ, 0xfc, !PT ;  /* 0x0001000003037812 */ /* 0x000fe200078efcff */
[----:B--2---:R-:W-:Y:S06]  /*9570*/  @P1 BRA `(.L_x_1409) ;  /* 0x0000000000081947 */ /* 0x004fec0003800000 */
[----:B------:R-:W0:Y:S02]  /*9580*/  SYNCS.PHASECHK.TRANS64.TRYWAIT P1, [R20+URZ+0x38830], R15 ;  /* 0x0388300f140075a7 */ /* 0x000e24000802017f */
[----:B0-----:R-:W-:Y:S05]  /*9590*/  @!P1 BRA `(.L_x_1410) ;  /* 0x0000015c00049947 */ /* 0x001fea0003800000 */
.L_x_1409:
[----:B------:R-:W-:Y:S01]  /*95a0*/  IMAD R10, R18, 0x200, R3 ;  /* 0x00000200120a7824 */ /* 0x000fe200078e0203 */
[----:B------:R-:W-:Y:S01]  /*95b0*/  LOP3.LUT R8, R4, 0x10000, RZ, 0xfc, !PT ;  /* 0x0001000004087812 */ /* 0x000fe200078efcff */
[----:B------:R-:W-:Y:S01]  /*95c0*/  IMAD.MOV.U32 R9, RZ, RZ, 0x40000040 ;  /* 0x40000040ff097424 */ /* 0x000fe200078e00ff */
[----:B------:R-:W-:Y:S05]  /*95d0*/  WARPSYNC.ALL ;  /* 0x0000000000007948 */ /* 0x000fea0003800000 */
[----:B------:R-:W-:Y:S01]  /*95e0*/  IMAD.MOV.U32 R11, RZ, RZ, 0x40000040 ;  /* 0x40000040ff0b7424 */ /* 0x000fe200078e00ff */
        /* <DEDUP_REMOVED lines=8> */
[----:B------:R-:W-:Y:S01]  /*9670*/  BSSY B0, `(.L_x_1411) ;  /* 0x0000024000007945 */ /* 0x000fe20003800000 */
        /* <DEDUP_REMOVED lines=8> */
[----:B------:R-:W-:-:S02]  /*9700*/  R2UR UR5, R5 ;  /* 0x00000000050572ca */ /* 0x000fc400000e0000 */
[----:B------:R-:W-:Y:S01]  /*9710*/  R2UR UR6, R6 ;  /* 0x00000000060672ca */ /* 0x000fe200000e0000 */
[C---:B------:R-:W-:Y:S01]  /*9720*/  VIADD R6, R8.reuse, 0x4 ;  /* 0x0000000408067836 */ /* 0x040fe20000000000 */
[----:B------:R-:W-:Y:S01]  /*9730*/  R2UR UR7, R7 ;  /* 0x00000000070772ca */ /* 0x000fe200000e0000 */
[----:B------:R-:W-:Y:S02]  /*9740*/  IMAD.MOV.U32 R7, RZ, RZ, 0x40000040 ;  /* 0x40000040ff077424 */ /* 0x000fe400078e00ff */
[----:B------:R-:W-:Y:S01]  /*9750*/  VIADD R8, R8, 0x6 ;  /* 0x0000000608087836 */ /* 0x000fe20000000000 */
[----:B------:R-:W-:Y:S02]  /*9760*/  WARPGROUP.DEPBAR.LE gsb0, 0x0 ;  /* 0x00008000000079c5 */ /* 0x000fe40000010000 */
[----:B------:R-:W-:-:S07]  /*9770*/  WARPGROUP.ARRIVE ;  /* 0x00000000000079c5 */ /* 0x000fce0000000000 */
        /* <DEDUP_REMOVED lines=11> */
[----:B------:R-:W-:Y:S02]  /*9830*/  R2UR UR7, R11 ;  /* 0x000000000b0772ca */ /* 0x000fe400000e0000 */
[----:B------:R-:W-:Y:S01]  /*9840*/  SHF.L.U32 R11, R0, 0x1f, RZ ;  /* 0x0000001f000b7819 */ /* 0x000fe200000006ff */
[----:B------:R-:W-:-:S02]  /*9850*/  WARPGROUP.DEPBAR.LE gsb0, 0x0 ;  /* 0x00008000000079c5 */ /* 0x000fc40000010000 */
[----:B------:R-:W-:-:S08]  /*9860*/  WARPGROUP.ARRIVE ;  /* 0x00000000000079c5 */ /* 0x000fd00000000000 */
[----:B------:R-:W-:Y:S03]  /*9870*/  HGMMA.64x64x16.F32 R24, gdesc[UR4], R24, gsb0 ;  /* 0x00e00000041879f0 */ /* 0x000fe60008000818 */
[----:B------:R-:W-:Y:S02]  /*9880*/  WARPGROUP.DEPBAR.LE gsb0, 0x0 ;  /* 0x00008000000079c5 */ /* 0x000fe40000010000 */
[----:B------:R-:W2:Y:S02]  /*9890*/  SYNCS.PHASECHK.TRANS64.TRYWAIT P1, [R2+URZ+0x38810], R11 ;  /* 0x0388100b020075a7 */ /* 0x000ea4000802017f */
[----:B--2---:R-:W-:Y:S05]  /*98a0*/  @!P1 BRA `(.L_x_1412) ;  /* 0x0000015800549947 */ /* 0x004fea0003800000 */
.L_x_1655:
[----:B------:R-:W-:Y:S05]  /*98b0*/  BSYNC B0 ;  /* 0x0000000000007941 */ /* 0x000fea0003800000 */
.L_x_1411:
[----:B------:R-:W-:Y:S05]  /*98c0*/  @!P0 BRA `(.L_x_1413) ;  /* 0x0000000000048947 */ /* 0x000fea0003800000 */
[----:B------:R-:W-:Y:S01]  /*98d0*/  BPT.TRAP 0x1 ;  /* 0x000000040000795c */ /* 0x000fe20000300000 */
.L_x_1413:
[----:B------:R3:W4:Y:S01]  /*98e0*/  SYNCS.PHASECHK.TRANS64.TRYWAIT P1, [R20+URZ+0x38850], R15 ;  /* 0x0388500f140075a7 */ /* 0x000722000802017f */
[----:B------:R-:W-:Y:S05]  /*98f0*/  @!P0 BRA `(.L_x_1414) ;  /* 0x0000000000048947 */ /* 0x000fea0003800000 */
[----:B------:R-:W-:Y:S01]  /*9900*/  BPT.TRAP 0x1 ;  /* 0x000000040000795c */ /* 0x000fe20000300000 */
.L_x_1414:
[C---:B------:R-:W-:Y:S01]  /*9910*/  VIADD R0, R2.reuse, 0x400 ;  /* 0x0000040002007836 */ /* 0x040fe20000000000 */
[----:B------:R-:W-:Y:S01]  /*9920*/  BSSY B0, `(.L_x_1415) ;  /* 0x000000a000007945 */ /* 0x000fe20003800000 */
[----:B------:R-:W-:-:S03]  /*9930*/  VIADD R10, R2, 0x26400 ;  /* 0x00026400020a7836 */ /* 0x000fc60000000000 */
[----:B------:R-:W-:Y:S02]  /*9940*/  SHF.R.U32.HI R0, RZ, 0x4, R0 ;  /* 0x00000004ff007819 */ /* 0x000fe40000011600 */
[----:B------:R-:W-:Y:S02]  /*9950*/  SHF.R.U32.HI R10, RZ, 0x4, R10 ;  /* 0x00000004ff0a7819 */ /* 0x000fe4000001160a */
[----:B------:R-:W-:Y:S02]  /*9960*/  LOP3.LUT R0, R0, 0x3fff, RZ, 0xc0, !PT ;  /* 0x00003fff00007812 */ /* 0x000fe400078ec0ff */
[----:B--2---:R-:W-:Y:S02]  /*9970*/  LOP3.LUT R11, R10, 0x3fff, RZ, 0xc0, !PT ;  /* 0x00003fff0a0b7812 */ /* 0x004fe400078ec0ff */
[----:B------:R-:W-:Y:S01]  /*9980*/  LOP3.LUT R10, R0, 0x10000, RZ, 0xfc, !PT ;  /* 0x00010000000a7812 */ /* 0x000fe200078efcff */
[----:B----4-:R-:W-:Y:S06]  /*9990*/  @P1 BRA `(.L_x_1416) ;  /* 0x0000000000081947 */ /* 0x010fec0003800000 */
[----:B------:R-:W2:Y:S02]  /*99a0*/  SYNCS.PHASECHK.TRANS64.TRYWAIT P1, [R20+URZ+0x38850], R15 ;  /* 0x0388500f140075a7 */ /* 0x000ea4000802017f */
[----:B--2---:R-:W-:Y:S05]  /*99b0*/  @!P1 BRA `(.L_x_1417) ;  /* 0x0000015800249947 */ /* 0x004fea0003800000 */
.L_x_1416:
[----:B------:R-:W-:Y:S05]  /*99c0*/  BSYNC B0 ;  /* 0x0000000000007941 */ /* 0x000fea0003800000 */
.L_x_1415:
[----:B------:R-:W-:Y:S01]  /*99d0*/  LOP3.LUT R0, R11, 0x10000, RZ, 0xfc, !PT ;  /* 0x000100000b007812 */ /* 0x000fe200078efcff */
[----:B------:R-:W-:Y:S01]  /*99e0*/  IMAD R12, R18, 0x1000, R10 ;  /* 0x00001000120c7824 */ /* 0x000fe200078e020a */
[----:B------:R-:W-:Y:S05]  /*99f0*/  WARPSYNC.ALL ;  /* 0x0000000000007948 */ /* 0x000fea0003800000 */
[----:B------:R-:W-:Y:S01]  /*9a00*/  IMAD.MOV.U32 R14, RZ, RZ, R0 ;  /* 0x000000ffff0e7224 */ /* 0x000fe200078e0000 */
[----:B------:R-:W-:Y:S01]  /*9a10*/  R2UR UR6, R12 ;  /* 0x000000000c0672ca */ /* 0x000fe200000e0000 */
[----:B0123--:R-:W-:Y:S01]  /*9a20*/  IMAD.MOV.U32 R15, RZ, RZ, 0x40000040 ;  /* 0x40000040ff0f7424 */ /* 0x00ffe200078e00ff */
[----:B------:R-:W-:Y:S01]  /*9a30*/  WARPGROUP.ARRIVE ;  /* 0x00000000000079c5 */ /* 0x000fe20000000000 */
[----:B------:R-:W-:Y:S01]  /*9a40*/  IMAD.MOV.U32 R13, RZ, RZ, 0x40000040 ;  /* 0x40000040ff0d7424 */ /* 0x000fe200078e00ff */
[----:B------:R-:W-:Y:S01]  /*9a50*/  R2UR UR4, R14 ;  /* 0x000000000e0472ca */ /* 0x000fe200000e0000 */
[----:B------:R-:W-:Y:S01]  /*9a60*/  VIADD R14, R0, 0x2 ;  /* 0x00000002000e7836 */ /* 0x000fe20000000000 */
[----:B------:R-:W-:Y:S01]  /*9a70*/  R2UR UR5, R15 ;  /* 0x000000000f0572ca */ /* 0x000fe200000e0000 */
[----:B------:R-:W-:Y:S01]  /*9a80*/  VIADD R58, R12, 0x2 ;  /* 0x000000020c3a7836 */ /* 0x000fe20000000000 */
[----:B------:R-:W-:Y:S01]  /*9a90*/  R2UR UR7, R13 ;  /* 0x000000000d0772ca */ /* 0x000fe200000e0000 */
[----:B------:R-:W-:Y:S01]  /*9aa0*/  IMAD.MOV.U32 R15, RZ, RZ, 0x40000040 ;  /* 0x40000040ff0f7424 */ /* 0x000fe200078e00ff */
[----:B------:R-:W0:Y:S01]  /*9ab0*/  S2R R21, SR_TID.X ;  /* 0x0000000000157919 */ /* 0x000e220000002100 */
[----:B------:R-:W-:Y:S01]  /*9ac0*/  IMAD.MOV.U32 R59, RZ, RZ, 0x40000040 ;  /* 0x40000040ff3b7424 */ /* 0x000fe200078e00ff */
[----:B------:R-:W2:Y:S09]  /*9ad0*/  LDL R57, [R1+0x44] ;  /* 0x0000440001397983 */ /* 0x000eb20000100800 */
[----:B------:R-:W-:Y:S01]  /*9ae0*/  HGMMA.64x64x16.F32 R24, gdesc[UR4], R24, gsb0 ;  /* 0x00e00000041879f0 */ /* 0x000fe20008000818 */
        /* <DEDUP_REMOVED lines=8> */
[----:B0-----:R-:W-:-:S05]  /*9b70*/  SHF.R.U32.HI R21, RZ, 0x7, R21 ;  /* 0x00000007ff157819 */ /* 0x001fca0000011615 */
[----:B------:R-:W0:Y:S01]  /*9b80*/  SHFL.IDX PT, R11, R21, RZ, 0x1f ;  /* 0x00001fff150b7589 */ /* 0x000e2200000e0000 */
[----:B------:R-:W-:Y:S02]  /*9b90*/  WARPGROUP.DEPBAR.LE gsb0, 0x0 ;  /* 0x00008000000079c5 */ /* 0x000fe40000010000 */
[----:B------:R-:W-:-:S06]  /*9ba0*/  WARPGROUP.ARRIVE ;  /* 0x00000000000079c5 */ /* 0x000fcc0000000000 */
        /* <DEDUP_REMOVED lines=9> */
[----:B------:R-:W-:Y:S02]  /*9c40*/  WARPGROUP.DEPBAR.LE gsb0, 0x0 ;  /* 0x00008000000079c5 */ /* 0x000fe40000010000 */
[----:B------:R-:W-:-:S09]  /*9c50*/  WARPGROUP.ARRIVE ;  /* 0x00000000000079c5 */ /* 0x000fd20000000000 */
        /* <DEDUP_REMOVED lines=133> */
[----:B------:R-:W-:Y:S02]  /*a4b0*/  R2UR UR4, R14 ;  /* 0x000000000e0472ca */ /* 0x000fe400000e0000 */
[----:B------:R-:W-:Y:S02]  /*a4c0*/  R2UR UR5, R15 ;  /* 0x000000000f0572ca */ /* 0x000fe400000e0000 */
[----:B------:R-:W-:Y:S02]  /*a4d0*/  R2UR UR6, R58 ;  /* 0x000000003a0672ca */ /* 0x000fe400000e0000 */
[----:B------:R-:W-:Y:S02]  /*a4e0*/  R2UR UR7, R59 ;  /* 0x000000003b0772ca */ /* 0x000fe400000e0000 */
[----:B0-----:R-:W-:Y:S01]  /*a4f0*/  ISETP.GT.AND P1, PT, R11, 0x7f, PT ;  /* 0x0000007f0b00780c */ /* 0x001fe20003f24270 */
[----:B------:R-:W-:-:S02]  /*a500*/  WARPGROUP.DEPBAR.LE gsb0, 0x0 ;  /* 0x00008000000079c5 */ /* 0x000fc40000010000 */
[----:B------:R-:W-:-:S08]  /*a510*/  WARPGROUP.ARRIVE ;  /* 0x00000000000079c5 */ /* 0x000fd00000000000 */
[----:B------:R-:W-:Y:S01]  /*a520*/  HGMMA.64x64x16.F32 R24, gdesc[UR4], R24, gsb0 ;  /* 0x00e00000041879f0 */ /* 0x000fe20008000818 */
[----:B------:R-:W-:Y:S01]  /*a530*/  SEL R11, RZ, 0x2, !P1 ;  /* 0x00000002ff0b7807 */ /* 0x000fe20004800000 */
[----:B------:R-:W-:Y:S02]  /*a540*/  VIADD R62, R12, 0x800 ;  /* 0x000008000c3e7836 */ /* 0x000fe40000000000 */
[----:B------:R-:W-:Y:S02]  /*a550*/  VIADD R60, R0, 0x800 ;  /* 0x00000800003c7836 */ /* 0x000fe40000000000 */
[C---:B------:R-:W-:Y:S02]  /*a560*/  IMAD.IADD R14, R11.reuse, 0x1, R62 ;  /* 0x000000010b0e7824 */ /* 0x040fe400078e023e */
[----:B------:R-:W-:Y:S02]  /*a570*/  IMAD.IADD R58, R11, 0x1, R60 ;  /* 0x000000010b3a7824 */ /* 0x000fe400078e023c */
[----:B------:R-:W-:-:S02]  /*a580*/  IMAD.MOV.U32 R15, RZ, RZ, 0x40000040 ;  /* 0x40000040ff0f7424 */ /* 0x000fc400078e00ff */
[----:B------:R-:W-:Y:S01]  /*a590*/  IMAD.MOV.U32 R59, RZ, RZ, 0x40000040 ;  /* 0x40000040ff3b7424 */ /* 0x000fe200078e00ff */
[----:B------:R-:W-:Y:S02]  /*a5a0*/  R2UR UR6, R14 ;  /* 0x000000000e0672ca */ /* 0x000fe400000e0000 */
[----:B------:R-:W-:Y:S02]  /*a5b0*/  R2UR UR7, R15 ;  /* 0x000000000f0772ca */ /* 0x000fe400000e0000 */
[----:B------:R-:W-:Y:S02]  /*a5c0*/  R2UR UR4, R58 ;  /* 0x000000003a0472ca */ /* 0x000fe400000e0000 */
[----:B------:R-:W-:Y:S01]  /*a5d0*/  R2UR UR5, R59 ;  /* 0x000000003b0572ca */ /* 0x000fe200000e0000 */
[----:B------:R-:W-:Y:S02]  /*a5e0*/  WARPGROUP.DEPBAR.LE gsb0, 0x0 ;  /* 0x00008000000079c5 */ /* 0x000fe40000010000 */
[----:B------:R-:W-:-:S10]  /*a5f0*/  WARPGROUP.ARRIVE ;  /* 0x00000000000079c5 */ /* 0x000fd40000000000 */
[----:B------:R-:W-:Y:S01]  /*a600*/  HGMMA.64x64x16.F32 R24, gdesc[UR4], R24, gsb0 ;  /* 0x00e00000041879f0 */ /* 0x000fe20008000818 */
[----:B------:R-:W-:-:S05]  /*a610*/  IMAD.MOV.U32 R21, RZ, RZ, 0x4 ;  /* 0x00000004ff157424 */ /* 0x000fca00078e00ff */
[----:B------:R-:W-:Y:S01]  /*a620*/  SEL R13, R21, 0x2, P1 ;  /* 0x00000002150d7807 */ /* 0x000fe20000800000 */
[----:B------:R-:W-:Y:S02]  /*a630*/  IMAD.MOV.U32 R15, RZ, RZ, 0x40000040 ;  /* 0x40000040ff0f7424 */ /* 0x000fe400078e00ff */
[----:B------:R-:W-:Y:S02]  /*a640*/  IMAD.MOV.U32 R59, RZ, RZ, 0x40000040 ;  /* 0x40000040ff3b7424 */ /* 0x000fe400078e00ff */
[--C-:B------:R-:W-:Y:S02]  /*a650*/  IMAD.IADD R14, R62, 0x1, R13.reuse ;  /* 0x000000013e0e7824 */ /* 0x100fe400078e020d */
[----:B------:R-:W-:Y:S01]  /*a660*/  IMAD.IADD R58, R60, 0x1, R13 ;  /* 0x000000013c3a7824 */ /* 0x000fe200078e020d */
[----:B------:R-:W-:Y:S02]  /*a670*/  R2UR UR7, R15 ;  /* 0x000000000f0772ca */ /* 0x000fe400000e0000 */
[----:B------:R-:W-:-:S02]  /*a680*/  R2UR UR6, R14 ;  /* 0x000000000e0672ca */ /* 0x000fc400000e0000 */
[----:B------:R-:W-:Y:S02]  /*a690*/  R2UR UR4, R58 ;  /* 0x000000003a0472ca */ /* 0x000fe400000e0000 */
[----:B------:R-:W-:Y:S01]  /*a6a0*/  R2UR UR5, R59 ;  /* 0x000000003b0572ca */ /* 0x000fe200000e0000 */
[----:B------:R-:W-:Y:S02]  /*a6b0*/  WARPGROUP.DEPBAR.LE gsb0, 0x0 ;  /* 0x00008000000079c5 */ /* 0x000fe40000010000 */
[----:B------:R-:W-:-:S10]  /*a6c0*/  WARPGROUP.ARRIVE ;  /* 0x00000000000079c5 */ /* 0x000fd40000000000 */
[----:B------:R-:W-:Y:S01]  /*a6d0*/  HGMMA.64x64x16.F32 R24, gdesc[UR4], R24, gsb0 ;  /* 0x00e00000041879f0 */ /* 0x000fe20008000818 */
[----:B------:R-:W-:Y:S01]  /*a6e0*/  SEL R21, R21, 0x6, !P1 ;  /* 0x0000000615157807 */ /* 0x000fe20004800000 */
        /* <DEDUP_REMOVED lines=8> */
[----:B------:R-:W-:Y:S02]  /*a770*/  IMAD.MOV.U32 R14, RZ, RZ, 0x28 ;  /* 0x00000028ff0e7424 */ /* 0x000fe400078e00ff */
[----:B------:R-:W-:Y:S01]  /*a780*/  IMAD.MOV.U32 R15, RZ, RZ, 0xa00 ;  /* 0x00000a00ff0f7424 */ /* 0x000fe200078e00ff */
[----:B------:R-:W-:Y:S02]  /*a790*/  WARPGROUP.DEPBAR.LE gsb0, 0x0 ;  /* 0x00008000000079c5 */ /* 0x000fe40000010000 */
[----:B------:R-:W-:-:S07]  /*a7a0*/  WARPGROUP.ARRIVE ;  /* 0x00000000000079c5 */ /* 0x000fce0000000000 */
[----:B------:R-:W-:Y:S01]  /*a7b0*/  HGMMA.64x64x16.F32 R24, gdesc[UR4], R24, gsb0 ;  /* 0x00e00000041879f0 */ /* 0x000fe20008000818 */
[----:B------:R-:W-:Y:S02]  /*a7c0*/  SEL R14, R14, 0x26, P1 ;  /* 0x000000260e0e7807 */ /* 0x000fe40000800000 */
[----:B------:R-:W-:Y:S02]  /*a7d0*/  SEL R15, R15, 0x980, P1 ;  /* 0x000009800f0f7807 */ /* 0x000fe40000800000 */
[----:B------:R-:W-:Y:S02]  /*a7e0*/  LOP3.LUT R59, R14, 0x6, RZ, 0xc0, !PT ;  /* 0x000000060e3b7812 */ /* 0x000fe400078ec0ff */
[----:B------:R-:W-:-:S04]  /*a7f0*/  LOP3.LUT R15, R15, 0xa00, RZ, 0xc0, !PT ;  /* 0x00000a000f0f7812 */ /* 0x000fc800078ec0ff */
[CC--:B------:R-:W-:Y:S02]  /*a800*/  IADD3 R14, R59.reuse, R15.reuse, R0 ;  /* 0x0000000f3b0e7210 */ /* 0x0c0fe40007ffe000 */
[----:B------:R-:W-:Y:S01]  /*a810*/  IADD3 R58, R59, R15, R12 ;  /* 0x0000000f3b3a7210 */ /* 0x000fe20007ffe00c */
[----:B------:R-:W-:Y:S02]  /*a820*/  IMAD.MOV.U32 R15, RZ, RZ, 0x40000040 ;  /* 0x40000040ff0f7424 */ /* 0x000fe400078e00ff */
[----:B------:R-:W-:Y:S01]  /*a830*/  IMAD.MOV.U32 R59, RZ, RZ, 0x40000040 ;  /* 0x40000040ff3b7424 */ /* 0x000fe200078e00ff */
[----:B------:R-:W-:Y:S02]  /*a840*/  R2UR UR4, R14 ;  /* 0x000000000e0472ca */ /* 0x000fe400000e0000 */
[----:B------:R-:W-:Y:S02]  /*a850*/  R2UR UR5, R15 ;  /* 0x000000000f0572ca */ /* 0x000fe400000e0000 */
[----:B------:R-:W-:-:S02]  /*a860*/  R2UR UR6, R58 ;  /* 0x000000003a0672ca */ /* 0x000fc400000e0000 */
[----:B------:R-:W-:Y:S01]  /*a870*/  R2UR UR7, R59 ;  /* 0x000000003b0772ca */ /* 0x000fe200000e0000 */
[----:B------:R-:W-:Y:S02]  /*a880*/  WARPGROUP.DEPBAR.LE gsb0, 0x0 ;  /* 0x00008000000079c5 */ /* 0x000fe40000010000 */
[----:B------:R-:W-:-:S10]  /*a890*/  WARPGROUP.ARRIVE ;  /* 0x00000000000079c5 */ /* 0x000fd40000000000 */
[----:B------:R-:W-:Y:S01]  /*a8a0*/  HGMMA.64x64x16.F32 R24, gdesc[UR4], R24, gsb0 ;  /* 0x00e00000041879f0 */ /* 0x000fe20008000818 */
[----:B------:R-:W-:Y:S02]  /*a8b0*/  VIADD R60, R0, 0xa00 ;  /* 0x00000a00003c7836 */ /* 0x000fe40000000000 */
[----:B------:R-:W-:Y:S02]  /*a8c0*/  VIADD R62, R12, 0xa00 ;  /* 0x00000a000c3e7836 */ /* 0x000fe40000000000 */
[C---:B------:R-:W-:Y:S02]  /*a8d0*/  IMAD.IADD R14, R11.reuse, 0x1, R60 ;  /* 0x000000010b0e7824 */ /* 0x040fe400078e023c */
[----:B------:R-:W-:Y:S02]  /*a8e0*/  IMAD.IADD R58, R11, 0x1, R62 ;  /* 0x000000010b3a7824 */ /* 0x000fe400078e023e */
[----:B------:R-:W-:Y:S02]  /*a8f0*/  IMAD.MOV.U32 R15, RZ, RZ, 0x40000040 ;  /* 0x40000040ff0f7424 */ /* 0x000fe400078e00ff */
[----:B------:R-:W-:Y:S01]  /*a900*/  IMAD.MOV.U32 R59, RZ, RZ, 0x40000040 ;  /* 0x40000040ff3b7424 */ /* 0x000fe200078e00ff */
[----:B------:R-:W-:-:S02]  /*a910*/  R2UR UR4, R14 ;  /* 0x000000000e0472ca */ /* 0x000fc400000e0000 */
[----:B------:R-:W-:Y:S02]  /*a920*/  R2UR UR5, R15 ;  /* 0x000000000f0572ca */ /* 0x000fe400000e0000 */
[----:B------:R-:W-:Y:S02]  /*a930*/  R2UR UR6, R58 ;  /* 0x000000003a0672ca */ /* 0x000fe400000e0000 */
[----:B------:R-:W-:Y:S01]  /*a940*/  R2UR UR7, R59 ;  /* 0x000000003b0772ca */ /* 0x000fe200000e0000 */
[----:B------:R-:W-:Y:S02]  /*a950*/  WARPGROUP.DEPBAR.LE gsb0, 0x0 ;  /* 0x00008000000079c5 */ /* 0x000fe40000010000 */
[----:B------:R-:W-:-:S10]  /*a960*/  WARPGROUP.ARRIVE ;  /* 0x00000000000079c5 */ /* 0x000fd40000000000 */
[----:B------:R-:W-:Y:S01]  /*a970*/  HGMMA.64x64x16.F32 R24, gdesc[UR4], R24, gsb0 ;  /* 0x00e00000041879f0 */ /* 0x000fe20008000818 */
[C---:B------:R-:W-:Y:S02]  /*a980*/  IMAD.IADD R14, R13.reuse, 0x1, R60 ;  /* 0x000000010d0e7824 */ /* 0x040fe400078e023c */
[----:B------:R-:W-:Y:S02]  /*a990*/  IMAD.IADD R58, R13, 0x1, R62 ;  /* 0x000000010d3a7824 */ /* 0x000fe400078e023e */
[----:B------:R-:W-:Y:S02]  /*a9a0*/  IMAD.MOV.U32 R15, RZ, RZ, 0x40000040 ;  /* 0x40000040ff0f7424 */ /* 0x000fe400078e00ff */
[----:B------:R-:W-:Y:S01]  /*a9b0*/  IMAD.MOV.U32 R59, RZ, RZ, 0x40000040 ;  /* 0x40000040ff3b7424 */ /* 0x000fe200078e00ff */
[----:B------:R-:W-:Y:S02]  /*a9c0*/  R2UR UR4, R14 ;  /* 0x000000000e0472ca */ /* 0x000fe400000e0000 */
[----:B------:R-:W-:-:S02]  /*a9d0*/  R2UR UR5, R15 ;  /* 0x000000000f0572ca */ /* 0x000fc400000e0000 */
        /* <DEDUP_REMOVED lines=125> */
[----:B------:R-:W-:Y:S01]  /*b1b0*/  LOP3.LUT R13, R13, 0x1e00, RZ, 0xc0, !PT ;  /* 0x00001e000d0d7812 */ /* 0x000fe200078ec0ff */
[----:B------:R-:W-:-:S03]  /*b1c0*/  IMAD.MOV.U32 R15, RZ, RZ, 0x40000040 ;  /* 0x40000040ff0f7424 */ /* 0x000fc600078e00ff */
[CC--:B------:R-:W-:Y:S02]  /*b1d0*/  IADD3 R14, R11.reuse, R13.reuse, R0 ;  /* 0x0000000d0b0e7210 */ /* 0x0c0fe40007ffe000 */
[----:B------:R-:W-:Y:S01]  /*b1e0*/  IADD3 R12, R11, R13, R12 ;  /* 0x0000000d0b0c7210 */ /* 0x000fe20007ffe00c */
[----:B------:R-:W-:Y:S01]  /*b1f0*/  IMAD.MOV.U32 R13, RZ, RZ, 0x40000040 ;  /* 0x40000040ff0d7424 */ /* 0x000fe200078e00ff */
[----:B------:R-:W-:Y:S02]  /*b200*/  R2UR UR4, R14 ;  /* 0x000000000e0472ca */ /* 0x000fe400000e0000 */
[----:B------:R-:W-:Y:S02]  /*b210*/  R2UR UR5, R15 ;  /* 0x000000000f0572ca */ /* 0x000fe400000e0000 */
[----:B------:R-:W-:Y:S02]  /*b220*/  R2UR UR6, R12 ;  /* 0x000000000c0672ca */ /* 0x000fe400000e0000 */
[----:B------:R-:W-:Y:S01]  /*b230*/  R2UR UR7, R13 ;  /* 0x000000000d0772ca */ /* 0x000fe200000e0000 */
[----:B------:R-:W-:-:S02]  /*b240*/  WARPGROUP.DEPBAR.LE gsb0, 0x0 ;  /* 0x00008000000079c5 */ /* 0x000fc40000010000 */
[----:B------:R-:W-:-:S10]  /*b250*/  WARPGROUP.ARRIVE ;  /* 0x00000000000079c5 */ /* 0x000fd40000000000 */
[----:B------:R-:W-:Y:S01]  /*b260*/  HGMMA.64x64x16.F32 R24, gdesc[UR4], R24, gsb0 ;  /* 0x00e00000041879f0 */ /* 0x000fe20008000818 */
[----:B------:R-:W-:Y:S01]  /*b270*/  IMAD R152, R168, -0x40, R152 ;  /* 0xffffffc0a8987824 */ /* 0x000fe200078e0298 */
[----:B------:R-:W-:-:S04]  /*b280*/  ULDC UR4, c[0x0][0xa80] ;  /* 0x0002a00000047ab9 */ /* 0x000fc80000000800 */
        /* <DEDUP_REMOVED lines=57> */
[----:B------:R-:W-:-:S04]  /*b620*/  FMNMX.FTZ R11, R78, R11, !PT ;  /* 0x0000000b4e0b7209 */ /* 0x000fc80007810000 */
[----:B------:R-:W-:-:S05]  /*b630*/  FMNMX.FTZ R15, R80, R11, !PT ;  /* 0x0000000b500f7209 */ /* 0x000fca0007810000 */
[----:B------:R-:W0:Y:S01]  /*b640*/  SHFL.BFLY PT, R12, R15, 0x2, 0x1f ;  /* 0x0c401f000f0c7f89 */ /* 0x000e2200000e0000 */
[----:B------:R-:W-:-:S04]  /*b650*/  FMNMX.FTZ R11, R26, R27, !PT ;  /* 0x0000001b1a0b7209 */ /* 0x000fc80007810000 */
[----:B------:R-:W-:-:S04]  /*b660*/  FMNMX.FTZ R11, R30, R11, !PT ;  /* 0x0000000b1e0b7209 */ /* 0x000fc80007810000 */
[----:B------:R-:W-:-:S04]  /*b670*/  FMNMX.FTZ R11, R14, R11, !PT ;  /* 0x0000000b0e0b7209 */ /* 0x000fc80007810000 */
[----:B------:R-:W-:Y:S02]  /*b680*/  FMNMX.FTZ R11, R34, R11, !PT ;  /* 0x0000000b220b7209 */ /* 0x000fe40007810000 */
[----:B0-----:R-:W-:-:S05]  /*b690*/  FMNMX.FTZ R21, R15, R12, !PT ;  /* 0x0000000c0f157209 */ /* 0x001fca0007810000 */
[----:B------:R-:W0:Y:S01]  /*b6a0*/  SHFL.BFLY PT, R12, R21, 0x1, 0x1f ;  /* 0x0c201f00150c7f89 */ /* 0x000e2200000e0000 */
[----:B------:R-:W-:-:S04]  /*b6b0*/  FMNMX.FTZ R11, R24, R11, !PT ;  /* 0x0000000b180b7209 */ /* 0x000fc80007810000 */
[----:B------:R-:W-:-:S04]  /*b6c0*/  FMNMX.FTZ R13, R38, R11, !PT ;  /* 0x0000000b260d7209 */ /* 0x000fc80007810000 */
[----:B------:R-:W-:-:S04]  /*b6d0*/  FMNMX.FTZ R13, R28, R13, !PT ;  /* 0x0000000d1c0d7209 */ /* 0x000fc80007810000 */
[----:B------:R-:W-:Y:S02]  /*b6e0*/  FMNMX.FTZ R13, R42, R13, !PT ;  /* 0x0000000d2a0d7209 */ /* 0x000fe40007810000 */
[----:B------:R-:W-:Y:S02]  /*b6f0*/  FSEL R46, R46, -INF , P1 ;  /* 0xff8000002e2e7808 */ /* 0x000fe40000800000 */
[----:B------:R-:W-:Y:S01]  /*b700*/  FMNMX.FTZ R13, R32, R13, !PT ;  /* 0x0000000d200d7209 */ /* 0x000fe20007810000 */
[----:B------:R-:W-:Y:S01]  /*b710*/  IMAD.U32 R11, RZ, RZ, UR4 ;  /* 0x00000004ff0b7e24 */ /* 0x000fe2000f8e00ff */
[----:B------:R-:W-:Y:S02]  /*b720*/  FSEL R48, R47, -INF , P6 ;  /* 0xff8000002f307808 */ /* 0x000fe40003000000 */
[----:B------:R-:W-:Y:S02]  /*b730*/  FMNMX.FTZ R13, R46, R13, !PT ;  /* 0x0000000d2e0d7209 */ /* 0x000fe40007810000 */
[----:B0-----:R-:W-:-:S02]  /*b740*/  FMNMX.FTZ R12, R21, R12, !PT ;  /* 0x0000000c150c7209 */ /* 0x001fc40007810000 */
[----:B------:R-:W-:Y:S02]  /*b750*/  FSEL R50, R50, -INF , P5 ;  /* 0xff80000032327808 */ /* 0x000fe40002800000 */
[----:B------:R-:W-:Y:S01]  /*b760*/  FMNMX.FTZ R13, R48, R13, !PT ;  /* 0x0000000d300d7209 */ /* 0x000fe20007810000 */
[C---:B------:R-:W-:Y:S01]  /*b770*/  FMUL.FTZ R15, R12.reuse, R11 ;  /* 0x0000000b0c0f7220 */ /* 0x040fe20000410000 */
[----:B------:R-:W-:Y:S02]  /*b780*/  FSETP.NEU.FTZ.AND P1, PT, R12, -INF , PT ;  /* 0xff8000000c00780b */ /* 0x000fe40003f3d000 */
[----:B------:R-:W-:Y:S02]  /*b790*/  FSEL R52, R51, -INF , P4 ;  /* 0xff80000033347808 */ /* 0x000fe40002000000 */
[----:B------:R-:W-:Y:S02]  /*b7a0*/  FMNMX.FTZ R13, R50, R13, !PT ;  /* 0x0000000d320d7209 */ /* 0x000fe40007810000 */
[----:B------:R-:W-:-:S02]  /*b7b0*/  FSEL R15, R15, RZ, P1 ;  /* 0x000000ff0f0f7208 */ /* 0x000fc40000800000 */
[----:B------:R-:W-:Y:S02]  /*b7c0*/  FSEL R54, R54, -INF , P3 ;  /* 0xff80000036367808 */ /* 0x000fe40001800000 */
[----:B------:R-:W-:Y:S01]  /*b7d0*/  FMNMX.FTZ R13, R52, R13, !PT ;  /* 0x0000000d340d7209 */ /* 0x000fe20007810000 */
[----:B------:R-:W-:Y:S01]  /*b7e0*/  FFMA.FTZ R152, R58, R11, -R15 ;  /* 0x0000000b3a987223 */ /* 0x000fe2000001080f */
[----:B------:R-:W-:Y:S02]  /*b7f0*/  FSEL R58, R55, -INF , P2 ;  /* 0xff800000373a7808 */ /* 0x000fe40001000000 */
[----:B------:R-:W-:-:S04]  /*b800*/  FMNMX.FTZ R13, R54, R13, !PT ;  /* 0x0000000d360d7209 */ /* 0x000fc80007810000 */
[----:B------:R-:W-:Y:S01]  /*b810*/  FMNMX.FTZ R13, R58, R13, !PT ;  /* 0x0000000d3a0d7209 */ /* 0x000fe20007810000 */
[----:B-----5:R-:W-:-:S04]  /*b820*/  FFMA.FTZ R154, R60, R11, -R15 ;  /* 0x0000000b3c9a7223 */ /* 0x020fc8000001080f */
[----:B------:R-:W0:Y:S01]  /*b830*/  SHFL.BFLY PT, R60, R13, 0x2, 0x1f ;  /* 0x0c401f000d3c7f89 */ /* 0x000e2200000e0000 */
[----:B------:R-:W1:Y:S01]  /*b840*/  S2R R57, SR_TID.X ;  /* 0x0000000000397919 */ /* 0x000e620000002100 */
[----:B0-----:R-:W-:-:S05]  /*b850*/  FMNMX.FTZ R60, R13, R60, !PT ;  /* 0x0000003c0d3c7209 */ /* 0x001fca0007810000 */
[----:B------:R-:W0:Y:S01]  /*b860*/  SHFL.BFLY PT, R21, R60, 0x1, 0x1f ;  /* 0x0c201f003c157f89 */ /* 0x000e2200000e0000 */
        /* <DEDUP_REMOVED lines=14> */
[----:B0-----:R-:W-:-:S04]  /*b950*/  FMNMX.FTZ R21, R60, R21, !PT ;  /* 0x000000153c157209 */ /* 0x001fc80007810000 */
[C---:B------:R-:W-:Y:S01]  /*b960*/  FSETP.NEU.FTZ.AND P1, PT, R21.reuse, -INF , PT ;  /* 0xff8000001500780b */ /* 0x040fe20003f3d000 */
[----:B------:R-:W-:-:S05]  /*b970*/  FMUL.FTZ R13, R21, R11 ;  /* 0x0000000b150d7220 */ /* 0x000fca0000410000 */
[----:B------:R-:W-:Y:S02]  /*b980*/  FSEL R15, R13, RZ, P1 ;  /* 0x000000ff0d0f7208 */ /* 0x000fe40000800000 */
[----:B-1----:R-:W-:-:S03]  /*b990*/  LOP3.LUT R57, R57, 0x7f, RZ, 0xc0, !PT ;  /* 0x0000007f39397812 */ /* 0x002fc600078ec0ff */
[-CC-:B------:R-:W-:Y:S01]  /*b9a0*/  FFMA.FTZ R26, R26, R11.reuse, -R15.reuse ;  /* 0x0000000b1a1a7223 */ /* 0x180fe2000001080f */
[-CC-:B------:R-:W-:Y:S01]  /*b9b0*/  FFMA.FTZ R27, R27, R11.reuse, -R15.reuse ;  /* 0x0000000b1b1b7223 */ /* 0x180fe2000001080f */
[-CC-:B------:R-:W-:Y:S01]  /*b9c0*/  FFMA.FTZ R30, R30, R11.reuse, -R15.reuse ;  /* 0x0000000b1e1e7223 */ /* 0x180fe2000001080f */
[----:B------:R-:W-:Y:S01]  /*b9d0*/  ISETP.NE.AND P1, PT, R57, RZ, PT ;  /* 0x000000ff3900720c */ /* 0x000fe20003f25270 */
[----:B------:R-:W-:Y:S01]  /*b9e0*/  MUFU.EX2 R152, R152 ;  /* 0x0000009800987308 */ /* 0x000fe20000000800 */
[-CC-:B------:R-:W-:Y:S01]  /*b9f0*/  FFMA.FTZ R14, R14, R11.reuse, -R15.reuse ;  /* 0x0000000b0e0e7223 */ /* 0x180fe2000001080f */
[----:B------:R-:W-:-:S06]  /*ba00*/  FFMA.FTZ R34, R34, R11, -R15 ;  /* 0x0000000b22227223 */ /* 0x000fcc000001080f */
[----:B------:R-:W0:Y:S08]  /*ba10*/  MUFU.EX2 R29, R29 ;  /* 0x0000001d001d7308 */ /* 0x000e300000000800 */
[----:B------:R-:W-:Y:S08]  /*ba20*/  MUFU.EX2 R26, R26 ;  /* 0x0000001a001a7308 */ /* 0x000ff00000000800 */
[----:B------:R-:W1:Y:S08]  /*ba30*/  MUFU.EX2 R27, R27 ;  /* 0x0000001b001b7308 */ /* 0x000e700000000800 */
[----:B------:R-:W2:Y:S08]  /*ba40*/  MUFU.EX2 R154, R154 ;  /* 0x0000009a009a7308 */ /* 0x000eb00000000800 */
[----:B------:R-:W-:Y:S01]  /*ba50*/  MUFU.EX2 R30, R30 ;  /* 0x0000001e001e7308 */ /* 0x000fe20000000800 */
[----:B------:R-:W-:Y:S01]  /*ba60*/  FFMA.FTZ R24, R24, R11, -R15 ;  /* 0x0000000b18187223 */ /* 0x000fe2000001080f */
[----:B------:R-:W-:-:S06]  /*ba70*/  @!P1 VIADD R13, R20, 0x38840 ;  /* 0x00038840140d9836 */ /* 0x000fcc0000000000 */
[----:B------:R-:W3:Y:S01]  /*ba80*/  MUFU.EX2 R31, R31 ;  /* 0x0000001f001f7308 */ /* 0x000ee20000000800 */
[----:B------:R-:W-:-:S07]  /*ba90*/  FFMA.FTZ R38, R38, R11, -R15 ;  /* 0x0000000b26267223 */ /* 0x000fce000001080f */
[----:B------:R-:W4:Y:S01]  /*baa0*/  MUFU.EX2 R155, R14 ;  /* 0x0000000e009b7308 */ /* 0x000f220000000800 */
[----:B------:R-:W-:Y:S01]  /*bab0*/  FFMA.FTZ R28, R28, R11, -R15 ;  /* 0x0000000b1c1c7223 */ /* 0x000fe2000001080f */
[----:B------:R-:W-:Y:S01]  /*bac0*/  @!P1 PRMT R13, RZ, 0x654, R13 ;  /* 0x00000654ff0d9816 */ /* 0x000fe2000000000d */
[----:B0-----:R-:W-:-:S05]  /*bad0*/  FADD.FTZ R25, R152, R29 ;  /* 0x0000001d98197221 */ /* 0x001fca0000010000 */
[----:B------:R-:W0:Y:S01]  /*bae0*/  MUFU.EX2 R156, R156 ;  /* 0x0000009c009c7308 */ /* 0x000e220000000800 */
[----:B-1----:R-:W-:Y:S01]  /*baf0*/  FADD.FTZ R45, R26, R27 ;  /* 0x0000001b1a2d7221 */ /* 0x002fe20000010000 */
[----:B------:R1:W-:Y:S06]  /*bb00*/  @!P1 SYNCS.ARRIVE.TRANS64.RED.A1T0 RZ, [R13+URZ], RZ ;  /* 0x000000ff0dff99a7 */ /* 0x0003ec000810043f */
[----:B------:R-:W-:Y:S01]  /*bb10*/  MUFU.EX2 R34, R34 ;  /* 0x0000002200227308 */ /* 0x000fe20000000800 */
[----:B------:R-:W-:Y:S01]  /*bb20*/  FFMA.FTZ R42, R42, R11, -R15 ;  /* 0x0000000b2a2a7223 */ /* 0x000fe2000001080f */
[----:B-1----:R-:W-:-:S06]  /*bb30*/  LOP3.LUT R13, R56, 0x2000000, RZ, 0xfc, !PT ;  /* 0x02000000380d7812 */ /* 0x002fcc00078efcff */
[----:B------:R2:W-:Y:S01]  /*bb40*/  MUFU.EX2 R157, R24 ;  /* 0x00000018009d7308 */ /* 0x0005e20000000800 */
[-CC-:B------:R-:W-:Y:S01]  /*bb50*/  FFMA.FTZ R32, R32, R11.reuse, -R15.reuse ;  /* 0x0000000b20207223 */ /* 0x180fe2000001080f */
[-CC-:B------:R-:W-:Y:S01]  /*bb60*/  FFMA.FTZ R46, R46, R11.reuse, -R15.reuse ;  /* 0x0000000b2e2e7223 */ /* 0x180fe2000001080f */
[----:B------:R-:W-:-:S05]  /*bb70*/  FFMA.FTZ R48, R48, R11, -R15 ;  /* 0x0000000b30307223 */ /* 0x000fca000001080f */
[----:B------:R-:W1:Y:S01]  /*bb80*/  MUFU.EX2 R35, R35 ;  /* 0x0000002300237308 */ /* 0x000e620000000800 */
[----:B--2---:R-:W-:Y:S01]  /*bb90*/  FADD.FTZ R24, R154, R25 ;  /* 0x000000199a187221 */ /* 0x004fe20000010000 */
[-CC-:B------:R-:W-:Y:S01]  /*bba0*/  FFMA.FTZ R50, R50, R11.reuse, -R15.reuse ;  /* 0x0000000b32327223 */ /* 0x180fe2000001080f */
[-CC-:B------:R-:W-:Y:S01]  /*bbb0*/  FFMA.FTZ R52, R52, R11.reuse, -R15.reuse ;  /* 0x0000000b34347223 */ /* 0x180fe2000001080f */
[----:B------:R-:W-:-:S04]  /*bbc0*/  FFMA.FTZ R54, R54, R11, -R15 ;  /* 0x0000000b36367223 */ /* 0x000fc8000001080f */
[----:B------:R-:W-:Y:S01]  /*bbd0*/  MUFU.EX2 R38, R38 ;  /* 0x0000002600267308 */ /* 0x000fe20000000800 */
[----:B------:R-:W-:Y:S01]  /*bbe0*/  FFMA.FTZ R58, R58, R11, -R15 ;  /* 0x0000000b3a3a7223 */ /* 0x000fe2000001080f */
[----:B---3--:R-:W-:-:S06]  /*bbf0*/  FADD.FTZ R15, R31, R24 ;  /* 0x000000181f0f7221 */ /* 0x008fcc0000010000 */
[----:B------:R2:W-:Y:S01]  /*bc00*/  MUFU.EX2 R159, R28 ;  /* 0x0000001c009f7308 */ /* 0x0005e20000000800 */
[----:B------:R-:W-:Y:S02]  /*bc10*/  IMAD R14, R18, 0x1000, R13 ;  /* 0x00001000120e7824 */ /* 0x000fe400078e020d */
[----:B--2---:R-:W-:-:S05]  /*bc20*/  FADD.FTZ R28, R30, R45 ;  /* 0x0000002d1e1c7221 */ /* 0x004fca0000010000 */
[----:B------:R-:W2:Y:S01]  /*bc30*/  MUFU.EX2 R158, R158 ;  /* 0x0000009e009e7308 */ /* 0x000ea20000000800 */
[----:B----4-:R-:W-:Y:S01]  /*bc40*/  FADD.FTZ R25, R155, R28 ;  /* 0x0000001c9b197221 */ /* 0x010fe20000010000 */
[----:B0-----:R-:W-:Y:S01]  /*bc50*/  FADD.FTZ R28, R156, R15 ;  /* 0x0000000f9c1c7221 */ /* 0x001fe20000010000 */
[----:B------:R-:W-:-:S05]  /*bc60*/  IMAD.MOV.U32 R15, RZ, RZ, 0x40000040 ;  /* 0x40000040ff0f7424 */ /* 0x000fca00078e00ff */
[----:B------:R-:W0:Y:S01]  /*bc70*/  MUFU.EX2 R33, R33 ;  /* 0x0000002100217308 */ /* 0x000e220000000800 */
[----:B------:R-:W-:-:S07]  /*bc80*/  VIADD R24, R14, 0x80 ;  /* 0x000000800e187836 */ /* 0x000fce0000000000 */
[----:B------:R-:W3:Y:S01]  /*bc90*/  MUFU.EX2 R42, R42 ;  /* 0x0000002a002a7308 */ /* 0x000ee20000000800 */
[----:B------:R-:W-:-:S07]  /*bca0*/  R2UR UR7, R15 ;  /* 0x000000000f0772ca */ /* 0x000fce00000e0000 */
[----:B------:R4:W-:Y:S01]  /*bcb0*/  MUFU.EX2 R161, R32 ;  /* 0x0000002000a17308 */ /* 0x0009e20000000800 */
[----:B-1----:R-:W-:Y:S01]  /*bcc0*/  FADD.FTZ R15, R35, R28 ;  /* 0x0000001c230f7221 */ /* 0x002fe20000010000 */
[----:B------:R-:W-:Y:S01]  /*bcd0*/  R2UR UR10, R24 ;  /* 0x00000000180a72ca */ /* 0x000fe200000e0000 */
[----:B----4-:R-:W-:-:S05]  /*bce0*/  FADD.FTZ R32, R34, R25 ;  /* 0x0000001922207221 */ /* 0x010fca0000010000 */
[----:B------:R-:W1:Y:S01]  /*bcf0*/  MUFU.EX2 R160, R160 ;  /* 0x000000a000a07308 */ /* 0x000e620000000800 */
[----:B------:R-:W-:Y:S02]  /*bd00*/  IMAD.MOV.U32 R25, RZ, RZ, 0x40000040 ;  /* 0x40000040ff197424 */ /* 0x000fe400078e00ff */
[----:B------:R-:W-:Y:S01]  /*bd10*/  FADD.FTZ R45, R157, R32 ;  /* 0x000000209d2d7221 */ /* 0x000fe20000010000 */
[----:B--2---:R-:W-:-:S03]  /*bd20*/  FADD.FTZ R28, R158, R15 ;  /* 0x0000000f9e1c7221 */ /* 0x004fc60000010000 */
[----:B------:R-:W-:Y:S01]  /*bd30*/  FADD.FTZ R24, R38, R45 ;  /* 0x0000002d26187221 */ /* 0x000fe20000010000 */
[----:B------:R-:W2:Y:S01]  /*bd40*/  MUFU.EX2 R37, R37 ;  /* 0x0000002500257308 */ /* 0x000ea20000000800 */
[----:B------:R-:W-:Y:S02]  /*bd50*/  R2UR UR11, R25 ;  /* 0x00000000190b72ca */ /* 0x000fe400000e0000 */
[----:B------:R-:W-:-:S05]  /*bd60*/  FADD.FTZ R25, R159, R24 ;  /* 0x000000189f197221 */ /* 0x000fca0000010000 */
[----:B------:R-:W4:Y:S01]  /*bd70*/  MUFU.EX2 R46, R46 ;  /* 0x0000002e002e7308 */ /* 0x000f220000000800 */
[----:B0-----:R-:W-:Y:S01]  /*bd80*/  FADD.FTZ R15, R33, R28 ;  /* 0x0000001c210f7221 */ /* 0x001fe20000010000 */
[----:B---3--:R-:W-:-:S06]  /*bd90*/  FADD.FTZ R28, R42, R25 ;  /* 0x000000192a1c7221 */ /* 0x008fcc0000010000 */
[----:B------:R-:W0:Y:S08]  /*bda0*/  MUFU.EX2 R162, R162 ;  /* 0x000000a200a27308 */ /* 0x000e300000000800 */
[----:B------:R-:W3:Y:S01]  /*bdb0*/  MUFU.EX2 R163, R48 ;  /* 0x0000003000a37308 */ /* 0x000ee20000000800 */
[----:B-1----:R-:W-:Y:S01]  /*bdc0*/  FADD.FTZ R24, R160, R15 ;  /* 0x0000000fa0187221 */ /* 0x002fe20000010000 */
[----:B------:R-:W-:-:S06]  /*bdd0*/  FADD.FTZ R25, R161, R28 ;  /* 0x0000001ca1197221 */ /* 0x000fcc0000010000 */
[----:B------:R-:W1:Y:S08]  /*bde0*/  MUFU.EX2 R39, R39 ;  /* 0x0000002700277308 */ /* 0x000e700000000800 */
[----:B------:R-:W1:Y:S01]  /*bdf0*/  MUFU.EX2 R50, R50 ;  /* 0x0000003200327308 */ /* 0x000e620000000800 */
[----:B------:R-:W-:Y:S01]  /*be00*/  F2FP.F16.F32.PACK_AB R153, R27, R26 ;  /* 0x0000001a1b99723e */ /* 0x000fe200000000ff */
[----:B--2---:R-:W-:Y:S01]  /*be10*/  FADD.FTZ R15, R37, R24 ;  /* 0x00000018250f7221 */ /* 0x004fe20000010000 */
[----:B----4-:R-:W-:-:S05]  /*be20*/  FADD.FTZ R26, R46, R25 ;  /* 0x000000192e1a7221 */ /* 0x010fca0000010000 */
[----:B------:R-:W2:Y:S08]  /*be30*/  MUFU.EX2 R164, R164 ;  /* 0x000000a400a47308 */ /* 0x000eb00000000800 */
        /* <DEDUP_REMOVED lines=8> */
[----:B------:R-:W1:Y:S08]  /*bec0*/  MUFU.EX2 R167, R58 ;  /* 0x0000003a00a77308 */ /* 0x000e700000000800 */
[----:B------:R-:W1:Y:S01]  /*bed0*/  MUFU.EX2 R43, R43 ;  /* 0x0000002b002b7308 */ /* 0x000e620000000800 */
[----:B--2---:R-:W-:Y:S01]  /*bee0*/  FADD.FTZ R24, R164, R15 ;  /* 0x0000000fa4187221 */ /* 0x004fe20000010000 */
[----:B----4-:R-:W-:Y:S01]  /*bef0*/  FADD.FTZ R25, R165, R26 ;  /* 0x0000001aa5197221 */ /* 0x010fe20000010000 */
[----:B------:R-:W-:-:S02]  /*bf00*/  F2FP.F16.F32.PACK_AB R152, R29, R152 ;  /* 0x000000981d98723e */ /* 0x000fc400000000ff */
[----:B0-----:R-:W-:Y:S01]  /*bf10*/  FADD.FTZ R15, R41, R24 ;  /* 0x00000018290f7221 */ /* 0x001fe20000010000 */
[----:B---3--:R-:W-:Y:S01]  /*bf20*/  FADD.FTZ R26, R54, R25 ;  /* 0x00000019361a7221 */ /* 0x008fe20000010000 */
[----:B------:R-:W-:Y:S02]  /*bf30*/  F2FP.F16.F32.PACK_AB R154, R31, R154 ;  /* 0x0000009a1f9a723e */ /* 0x000fe400000000ff */
[----:B------:R-:W-:Y:S01]  /*bf40*/  F2FP.F16.F32.PACK_AB R155, R155, R30 ;  /* 0x0000001e9b9b723e */ /* 0x000fe200000000ff */
[----:B------:R-:W-:Y:S01]  /*bf50*/  BAR.SYNC.DEFER_BLOCKING 0xf, 0x100 ;  /* 0x03c4000000007b1d */ /* 0x000fe20000010000 */
[----:B------:R-:W-:Y:S01]  /*bf60*/  F2FP.F16.F32.PACK_AB R156, R35, R156 ;  /* 0x0000009c239c723e */ /* 0x000fe200000000ff */
[----:B-1----:R-:W-:Y:S01]  /*bf70*/  FADD.FTZ R24, R166, R15 ;  /* 0x0000000fa6187221 */ /* 0x002fe20000010000 */
[----:B------:R-:W-:Y:S01]  /*bf80*/  F2FP.F16.F32.PACK_AB R157, R157, R34 ;  /* 0x000000229d9d723e */ /* 0x000fe200000000ff */
[----:B------:R-:W-:Y:S01]  /*bf90*/  FADD.FTZ R197, R167, R26 ;  /* 0x0000001aa7c57221 */ /* 0x000fe20000010000 */
[----:B------:R-:W-:-:S02]  /*bfa0*/  F2FP.F16.F32.PACK_AB R158, R33, R158 ;  /* 0x0000009e219e723e */ /* 0x000fc400000000ff */
[----:B------:R-:W-:Y:S02]  /*bfb0*/  F2FP.F16.F32.PACK_AB R159, R159, R38 ;  /* 0x000000269f9f723e */ /* 0x000fe400000000ff */
[----:B------:R-:W-:Y:S02]  /*bfc0*/  R2UR UR6, R14 ;  /* 0x000000000e0672ca */ /* 0x000fe400000e0000 */
[----:B------:R-:W-:Y:S02]  /*bfd0*/  F2FP.F16.F32.PACK_AB R160, R37, R160 ;  /* 0x000000a025a0723e */ /* 0x000fe400000000ff */
[----:B------:R-:W-:Y:S02]  /*bfe0*/  F2FP.F16.F32.PACK_AB R161, R161, R42 ;  /* 0x0000002aa1a1723e */ /* 0x000fe400000000ff */
[----:B------:R-:W-:Y:S02]  /*bff0*/  F2FP.F16.F32.PACK_AB R162, R39, R162 ;  /* 0x000000a227a2723e */ /* 0x000fe400000000ff */
[----:B------:R-:W-:-:S02]  /*c000*/  F2FP.F16.F32.PACK_AB R163, R163, R46 ;  /* 0x0000002ea3a3723e */ /* 0x000fc400000000ff */
[----:B------:R-:W-:Y:S02]  /*c010*/  F2FP.F16.F32.PACK_AB R164, R41, R164 ;  /* 0x000000a429a4723e */ /* 0x000fe400000000ff */
[----:B------:R-:W-:Y:S02]  /*c020*/  F2FP.F16.F32.PACK_AB R165, R165, R50 ;  /* 0x00000032a5a5723e */ /* 0x000fe400000000ff */
[----:B------:R-:W-:Y:S02]  /*c030*/  F2FP.F16.F32.PACK_AB R166, R43, R166 ;  /* 0x000000a62ba6723e */ /* 0x000fe400000000ff */
[----:B------:R-:W-:Y:S01]  /*c040*/  F2FP.F16.F32.PACK_AB R167, R167, R54 ;  /* 0x00000036a7a7723e */ /* 0x000fe200000000ff */
[----:B------:R0:W-:Y:S01]  /*c050*/  STSM.16.M88.4 [R194+0x36400], R152 ;  /* 0x03640098c2007844 */ /* 0x0001e20000000200 */
[----:B------:R-:W-:-:S03]  /*c060*/  FADD.FTZ R15, R43, R24 ;  /* 0x000000182b0f7221 */ /* 0x000fc60000010000 */
[----:B------:R1:W-:Y:S04]  /*c070*/  STSM.16.M88.4 [R195], R156 ;  /* 0x0000009cc3007844 */ /* 0x0003e80000000200 */
[----:B------:R1:W-:Y:S04]  /*c080*/  STSM.16.M88.4 [R208], R160 ;  /* 0x000000a0d0007844 */ /* 0x0003e80000000200 */
[----:B------:R1:W-:Y:S01]  /*c090*/  STSM.16.M88.4 [R201], R164 ;  /* 0x000000a4c9007844 */ /* 0x0003e20000000200 */
[----:B------:R-:W-:-:S06]  /*c0a0*/  WARPGROUP.ARRIVE ;  /* 0x00000000000079c5 */ /* 0x000fcc0000000000 */
[----:B------:R-:W-:Y:S03]  /*c0b0*/  HGMMA.64x256x16.F32 R24, R152, gdesc[UR4].tnspB, RZ, !UPT, gsb0 ;  /* 0x43e0000498187df0 */ /* 0x000fe6000c0008ff */
[----:B------:R-:W-:Y:S02]  /*c0c0*/  WARPGROUP.DEPBAR.LE gsb0, 0x0 ;  /* 0x00008000000079c5 */ /* 0x000fe40000010000 */
[----:B------:R-:W-:-:S15]  /*c0d0*/  WARPGROUP.ARRIVE ;  /* 0x00000000000079c5 */ /* 0x000fde0000000000 */
[----:B------:R-:W-:-:S08]  /*c0e0*/  NOP ;  /* 0x0000000000007918 */ /* 0x000fd00000000000 */
[----:B------:R-:W-:Y:S01]  /*c0f0*/  HGMMA.64x256x16.F32 R24, R156, gdesc[UR8].tnspB, R24, gsb0 ;  /* 0x43e000089c187df0 */ /* 0x000fe20008000818 */
[----:B0-----:R-:W-:Y:S02]  /*c100*/  VIADD R152, R14, 0x100 ;  /* 0x000001000e987836 */ /* 0x001fe40000000000 */
[----:B------:R-:W-:-:S03]  /*c110*/  IMAD.MOV.U32 R153, RZ, RZ, 0x40000040 ;  /* 0x40000040ff997424 */ /* 0x000fc600078e00ff */
[----:B------:R-:W-:Y:S02]  /*c120*/  R2UR UR6, R152 ;  /* 0x00000000980672ca */ /* 0x000fe400000e0000 */
[----:B------:R-:W-:Y:S01]  /*c130*/  R2UR UR7, R153 ;  /* 0x00000000990772ca */ /* 0x000fe200000e0000 */
[----:B------:R-:W-:Y:S02]  /*c140*/  VIADD R152, R14, 0x180 ;  /* 0x000001800e987836 */ /* 0x000fe40000000000 */
[----:B------:R-:W-:Y:S01]  /*c150*/  IMAD.MOV.U32 R153, RZ, RZ, 0x40000040 ;  /* 0x40000040ff997424 */ /* 0x000fe200078e00ff */
[----:B------:R-:W-:Y:S02]  /*c160*/  WARPGROUP.DEPBAR.LE gsb0, 0x0 ;  /* 0x00008000000079c5 */ /* 0x000fe40000010000 */
[----:B------:R-:W-:-:S14]  /*c170*/  WARPGROUP.ARRIVE ;  /* 0x00000000000079c5 */ /* 0x000fdc0000000000 */
[----:B------:R-:W-:Y:S01]  /*c180*/  HGMMA.64x256x16.F32 R24, R160, gdesc[UR4].tnspB, R24, gsb0 ;  /* 0x43e00004a0187df0 */ /* 0x000fe20008000818 */
[----:B------:R-:W-:Y:S02]  /*c190*/  R2UR UR6, R152 ;  /* 0x00000000980672ca */ /* 0x000fe400000e0000 */
[----:B------:R-:W-:Y:S01]  /*c1a0*/  R2UR UR7, R153 ;  /* 0x00000000990772ca */ /* 0x000fe200000e0000 */
[----:B------:R-:W-:Y:S02]  /*c1b0*/  VIADD R14, R168, 0xfffffffe ;  /* 0xfffffffea80e7836 */ /* 0x000fe40000000000 */
[----:B------:R-:W-:-:S03]  /*c1c0*/  @!P1 VIADD R20, R20, 0x38860 ;  /* 0x0003886014149836 */ /* 0x000fc60000000000 */
[----:B------:R-:W-:Y:S02]  /*c1d0*/  ISETP.GE.AND P2, PT, R14, R191, PT ;  /* 0x000000bf0e00720c */ /* 0x000fe40003f46270 */
[----:B------:R-:W-:Y:S01]  /*c1e0*/  @!P1 PRMT R20, RZ, 0x654, R20 ;  /* 0x00000654ff149816 */ /* 0x000fe20000000014 */
[----:B------:R-:W-:Y:S01]  /*c1f0*/  BSSY B0, `(.L_x_1418) ;  /* 0x0000340000007945 */ /* 0x000fe20003800000 */
[----:B------:R-:W-:Y:S02]  /*c200*/  WARPGROUP.DEPBAR.LE gsb0, 0x0 ;  /* 0x00008000000079c5 */ /* 0x000fe40000010000 */
[----:B------:R-:W-:-:S13]  /*c210*/  WARPGROUP.ARRIVE ;  /* 0x00000000000079c5 */ /* 0x000fda0000000000 */
        /* <DEDUP_REMOVED lines=12> */
[----:B------:R-:W-:Y:S02]  /*c2e0*/  IMAD.MOV.U32 R200, RZ, RZ, R21 ;  /* 0x000000ffffc87224 */ /* 0x000fe400078e0015 */
[----:B------:R-:W-:Y:S02]  /*c2f0*/  IMAD.MOV.U32 R198, RZ, RZ, R12 ;  /* 0x000000ffffc67224 */ /* 0x000fe400078e000c */
[----:B------:R-:W-:-:S07]  /*c300*/  IMAD.MOV.U32 R199, RZ, RZ, R18 ;  /* 0x000000ffffc77224 */ /* 0x000fce00078e0012 */
.L_x_1430:
[----:B------:R-:W-:Y:S02]  /*c310*/  VIADD R18, R199, 0x1 ;  /* 0x00000001c7127836 */ /* 0x000fe40000000000 */
[----:B------:R-:W-:Y:S02]  /*c320*/  IMAD.MOV.U32 R11, RZ, RZ, R14 ;  /* 0x000000ffff0b7224 */ /* 0x000fe400078e000e */
[----:B------:R-:W-:Y:S01]  /*c330*/  VIADD R14, R14, 0xffffffff ;  /* 0xffffffff0e0e7836 */ /* 0x000fe20000000000 */
[C---:B------:R-:W-:Y:S02]  /*c340*/  ISETP.NE.AND P3, PT, R18.reuse, 0x2, PT ;  /* 0x000000021200780c */ /* 0x040fe40003f65270 */
[----:B------:R-:W-:Y:S02]  /*c350*/  ISETP.GT.AND P2, PT, R11, R191, PT ;  /* 0x000000bf0b00720c */ /* 0x000fe40003f44270 */
[----:B------:R-:W-:Y:S02]  /*c360*/  SEL R11, RZ, 0x1, P3 ;  /* 0x00000001ff0b7807 */ /* 0x000fe40001800000 */
[----:B------:R-:W-:-:S02]  /*c370*/  SEL R18, R18, RZ, P3 ;  /* 0x000000ff12127207 */ /* 0x000fc40001800000 */
[----:B------:R-:W-:Y:S01]  /*c380*/  LOP3.LUT R23, R23, R11, RZ, 0x3c, !PT ;  /* 0x0000000b17177212 */ /* 0x000fe200078e3cff */
[----:B--2---:R-:W-:Y:S06]  /*c390*/  @!P0 BRA `(.L_x_1420) ;  /* 0x0000000000048947 */ /* 0x004fec0003800000 */
[----:B------:R-:W-:Y:S01]  /*c3a0*/  BPT.TRAP 0x1 ;  /* 0x000000040000795c */ /* 0x000fe20000300000 */
.L_x_1420:
[----:B------:R-:W-:Y:S01]  /*c3b0*/  IMAD R196, R18, 0x8, R2 ;  /* 0x0000000812c47824 */ /* 0x000fe200078e0202 */
[----:B------:R-:W-:-:S04]  /*c3c0*/  SHF.L.U32 R11, R23, 0x1f, RZ ;  /* 0x0000001f170b7819 */ /* 0x000fc800000006ff */
[----:B------:R0:W2:Y:S01]  /*c3d0*/  SYNCS.PHASECHK.TRANS64.TRYWAIT P3, [R196+URZ+0x38830], R11 ;  /* 0x0388300bc40075a7 */ /* 0x0000a2000806017f */
[----:B------:R-:W-:Y:S05]  /*c3e0*/  @!P0 BRA `(.L_x_1421) ;  /* 0x0000000000048947 */ /* 0x000fea0003800000 */
[----:B------:R-:W-:Y:S01]  /*c3f0*/  BPT.TRAP 0x1 ;  /* 0x000000040000795c */ /* 0x000fe20000300000 */
.L_x_1421:
[----:B------:R-:W-:Y:S01]  /*c400*/  VIADD R12, R2, 0x20400 ;  /* 0x00020400020c7836 */ /* 0x000fe20000000000 */
[----:B------:R-:W-:Y:S01]  /*c410*/  BSSY B1, `(.L_x_1422) ;  /* 0x0000009000017945 */ /* 0x000fe20003800000 */
[----:B------:R-:W-:Y:S02]  /*c420*/  IMAD R154, R18, 0x200, R3 ;  /* 0x00000200129a7824 */ /* 0x000fe400078e0203 */
[----:B------:R-:W-:Y:S01]  /*c430*/  IMAD.MOV.U32 R155, RZ, RZ, 0x40000040 ;  /* 0x40000040ff9b7424 */ /* 0x000fe200078e00ff */
[----:B------:R-:W-:-:S04]  /*c440*/  SHF.R.U32.HI R12, RZ, 0x4, R12 ;  /* 0x00000004ff0c7819 */ /* 0x000fc8000001160c */
[----:B------:R-:W-:-:S04]  /*c450*/  LOP3.LUT R12, R12, 0x3fff, RZ, 0xc0, !PT ;  /* 0x00003fff0c0c7812 */ /* 0x000fc800078ec0ff */
[----:B-1----:R-:W-:Y:S01]  /*c460*/  LOP3.LUT R20, R12, 0x10000, RZ, 0xfc, !PT ;  /* 0x000100000c147812 */ /* 0x002fe200078efcff */
[----:B--2---:R-:W-:Y:S06]  /*c470*/  @P3 BRA `(.L_x_1423) ;  /* 0x0000000000083947 */ /* 0x004fec0003800000 */
[----:B------:R-:W1:Y:S02]  /*c480*/  SYNCS.PHASECHK.TRANS64.TRYWAIT P3, [R196+URZ+0x38830], R11 ;  /* 0x0388300bc40075a7 */ /* 0x000e64000806017f */
[----:B-1----:R-:W-:Y:S05]  /*c490*/  @!P3 BRA `(.L_x_1424) ;  /* 0x0000012c0080b947 */ /* 0x002fea0003800000 */
.L_x_1423:
[----:B------:R-:W-:Y:S05]  /*c4a0*/  BSYNC B1 ;  /* 0x0000000000017941 */ /* 0x000fea0003800000 */
.L_x_1422:
        /* <DEDUP_REMOVED lines=13> */
[----:B------:R-:W-:Y:S02]  /*c580*/  R2UR UR19, R155 ;  /* 0x000000009b1372ca */ /* 0x000fe400000e0000 */
[----:B------:R-:W-:Y:S01]  /*c590*/  WARPGROUP.ARRIVE ;  /* 0x00000000000079c5 */ /* 0x000fe20000000000 */
[----:B------:R-:W-:Y:S02]  /*c5a0*/  R2UR UR8, R4 ;  /* 0x00000000040872ca */ /* 0x000fe400000e0000 */
[----:B------:R-:W-:Y:S02]  /*c5b0*/  R2UR UR9, R5 ;  /* 0x00000000050972ca */ /* 0x000fe400000e0000 */
[----:B------:R-:W-:Y:S01]  /*c5c0*/  R2UR UR14, R20 ;  /* 0x00000000140e72ca */ /* 0x000fe200000e0000 */
[----:B------:R-:W-:Y:S01]  /*c5d0*/  HGMMA.64x64x16.F32 R152, gdesc[UR4], RZ, !UPT, gsb0 ;  /* 0x00e00000049879f0 */ /* 0x000fe2000c0008ff */
[----:B------:R-:W-:-:S02]  /*c5e0*/  R2UR UR15, R21 ;  /* 0x00000000150f72ca */ /* 0x000fc400000e0000 */
[----:B------:R-:W-:Y:S02]  /*c5f0*/  R2UR UR12, R6 ;  /* 0x00000000060c72ca */ /* 0x000fe400000e0000 */
[----:B------:R-:W-:Y:S02]  /*c600*/  R2UR UR13, R7 ;  /* 0x00000000070d72ca */ /* 0x000fe400000e0000 */
[----:B------:R-:W-:Y:S02]  /*c610*/  R2UR UR16, R8 ;  /* 0x00000000081072ca */ /* 0x000fe400000e0000 */
[----:B------:R-:W-:Y:S01]  /*c620*/  R2UR UR17, R9 ;  /* 0x00000000091172ca */ /* 0x000fe200000e0000 */
        /* <DEDUP_REMOVED lines=10> */
[----:B------:R-:W-:Y:S05]  /*c6d0*/  @!P0 BRA `(.L_x_1425) ;  /* 0x0000000000048947 */ /* 0x000fea0003800000 */
[----:B------:R-:W-:Y:S01]  /*c6e0*/  BPT.TRAP 0x1 ;  /* 0x000000040000795c */ /* 0x000fe20000300000 */
.L_x_1425:
[----:B------:R2:W3:Y:S01]  /*c6f0*/  SYNCS.PHASECHK.TRANS64.TRYWAIT P3, [R196+URZ+0x38850], R11 ;  /* 0x0388500bc40075a7 */ /* 0x0004e2000806017f */
[----:B------:R-:W-:Y:S05]  /*c700*/  @!P0 BRA `(.L_x_1426) ;  /* 0x0000000000048947 */ /* 0x000fea0003800000 */
[----:B------:R-:W-:Y:S01]  /*c710*/  BPT.TRAP 0x1 ;  /* 0x000000040000795c */ /* 0x000fe20000300000 */
.L_x_1426:
[----:B------:R-:W-:Y:S04]  /*c720*/  BSSY B1, `(.L_x_1427) ;  /* 0x0000004000017945 */ /* 0x000fe80003800000 */
[----:B---3--:R-:W-:Y:S05]  /*c730*/  @P3 BRA `(.L_x_1428) ;  /* 0x0000000000083947 */ /* 0x008fea0003800000 */
[----:B------:R-:W3:Y:S02]  /*c740*/  SYNCS.PHASECHK.TRANS64.TRYWAIT P3, [R196+URZ+0x38850], R11 ;  /* 0x0388500bc40075a7 */ /* 0x000ee4000806017f */
[----:B---3--:R-:W-:Y:S05]  /*c750*/  @!P3 BRA `(.L_x_1429) ;  /* 0x0000012800e4b947 */ /* 0x008fea0003800000 */
.L_x_1428:
[----:B------:R-:W-:Y:S05]  /*c760*/  BSYNC B1 ;  /* 0x0000000000017941 */ /* 0x000fea0003800000 */
.L_x_1427:
[----:B0123--:R-:W-:Y:S01]  /*c770*/  VIADD R11, R2, 0x26400 ;  /* 0x00026400020b7836 */ /* 0x00ffe20000000000 */
[----:B------:R-:W-:Y:S01]  /*c780*/  WARPGROUP.ARRIVE ;  /* 0x00000000000079c5 */ /* 0x000fe20000000000 */
[----:B------:R-:W-:-:S05]  /*c790*/  VIADD R204, R0, 0x4 ;  /* 0x0000000400cc7836 */ /* 0x000fca0000000000 */
[----:B------:R-:W0:Y:S01]  /*c7a0*/  S2R R12, SR_TID.X ;  /* 0x00000000000c7919 */ /* 0x000e220000002100 */
[----:B------:R-:W-:Y:S01]  /*c7b0*/  VIADD R20, R0, 0x6 ;  /* 0x0000000600147836 */ /* 0x000fe20000000000 */
[----:B------:R-:W-:Y:S01]  /*c7c0*/  SHF.R.U32.HI R11, RZ, 0x4, R11 ;  /* 0x00000004ff0b7819 */ /* 0x000fe2000001160b */
[----:B------:R-:W-:Y:S02]  /*c7d0*/  IMAD R202, R18, 0x1000, R10 ;  /* 0x0000100012ca7824 */ /* 0x000fe400078e020a */
[----:B------:R-:W-:Y:S01]  /*c7e0*/  IMAD.MOV.U32 R203, RZ, RZ, 0x40000040 ;  /* 0x40000040ffcb7424 */ /* 0x000fe200078e00ff */
[----:B------:R-:W-:Y:S01]  /*c7f0*/  LOP3.LUT R11, R11, 0x3fff, RZ, 0xc0, !PT ;  /* 0x00003fff0b0b7812 */ /* 0x000fe200078ec0ff */
[----:B------:R-:W-:Y:S01]  /*c800*/  IMAD.MOV.U32 R207, RZ, RZ, 0x40000040 ;  /* 0x40000040ffcf7424 */ /* 0x000fe200078e00ff */
[C---:B------:R-:W-:Y:S01]  /*c810*/  R2UR UR6, R202.reuse ;  /* 0x00000000ca0672ca */ /* 0x040fe200000e0000 */
[----:B------:R-:W-:Y:S01]  /*c820*/  IMAD.MOV.U32 R205, RZ, RZ, 0x40000040 ;  /* 0x40000040ffcd7424 */ /* 0x000fe200078e00ff */
[----:B------:R-:W-:Y:S01]  /*c830*/  LOP3.LUT R0, R11, 0x10000, RZ, 0xfc, !PT ;  /* 0x000100000b007812 */ /* 0x000fe200078efcff */
[----:B------:R-:W-:Y:S01]  /*c840*/  IMAD.MOV.U32 R21, RZ, RZ, 0x40000040 ;  /* 0x40000040ff157424 */ /* 0x000fe200078e00ff */
[----:B------:R-:W-:Y:S01]  /*c850*/  R2UR UR7, R203 ;  /* 0x00000000cb0772ca */ /* 0x000fe200000e0000 */
[----:B------:R-:W-:Y:S01]  /*c860*/  VIADD R203, R202, 0x800 ;  /* 0x00000800cacb7836 */ /* 0x000fe20000000000 */
[----:B------:R-:W-:Y:S01]  /*c870*/  R2UR UR5, R207 ;  /* 0x00000000cf0572ca */ /* 0x000fe200000e0000 */
[----:B------:R-:W-:-:S02]  /*c880*/  IMAD.MOV.U32 R206, RZ, RZ, R0 ;  /* 0x000000ffffce7224 */ /* 0x000fc400078e0000 */
[----:B------:R-:W-:-:S03]  /*c890*/  IMAD.MOV.U32 R207, RZ, RZ, 0x40000040 ;  /* 0x40000040ffcf7424 */ /* 0x000fc600078e00ff */
[----:B------:R-:W-:Y:S01]  /*c8a0*/  R2UR UR4, R206 ;  /* 0x00000000ce0472ca */ /* 0x000fe200000e0000 */
[----:B------:R-:W-:Y:S01]  /*c8b0*/  VIADD R206, R202, 0x2 ;  /* 0x00000002cace7836 */ /* 0x000fe20000000000 */
[----:B0-----:R-:W-:-:S11]  /*c8c0*/  SHF.R.U32.HI R12, RZ, 0x7, R12 ;  /* 0x00000007ff0c7819 */ /* 0x001fd6000001160c */
[----:B------:R-:W-:Y:S01]  /*c8d0*/  HGMMA.64x64x16.F32 R152, gdesc[UR4], R152, gsb0 ;  /* 0x00e00000049879f0 */ /* 0x000fe20008000898 */
[----:B------:R-:W-:Y:S01]  /*c8e0*/  R2UR UR6, R206 ;  /* 0x00000000ce0672ca */ /* 0x000fe200000e0000 */
[----:B------:R-:W-:Y:S01]  /*c8f0*/  VIADD R206, R0, 0x2 ;  /* 0x0000000200ce7836 */ /* 0x000fe20000000000 */
[----:B------:R-:W-:Y:S01]  /*c900*/  R2UR UR7, R207 ;  /* 0x00000000cf0772ca */ /* 0x000fe200000e0000 */
[----:B------:R-:W-:Y:S01]  /*c910*/  IMAD.MOV.U32 R207, RZ, RZ, 0x40000040 ;  /* 0x40000040ffcf7424 */ /* 0x000fe200078e00ff */
[----:B------:R-:W0:Y:S02]  /*c920*/  SHFL.IDX PT, R11, R12, RZ, 0x1f ;  /* 0x00001fff0c0b7589 */ /* 0x000e2400000e0000 */
[----:B------:R-:W-:Y:S01]  /*c930*/  R2UR UR4, R206 ;  /* 0x00000000ce0472ca */ /* 0x000fe200000e0000 */
[----:B------:R-:W-:Y:S01]  /*c940*/  IMAD.MOV.U32 R206, RZ, RZ, 0x28 ;  /* 0x00000028ffce7424 */ /* 0x000fe200078e00ff */
[----:B------:R-:W-:Y:S01]  /*c950*/  R2UR UR5, R207 ;  /* 0x00000000cf0572ca */ /* 0x000fe200000e0000 */
[----:B------:R-:W-:Y:S01]  /*c960*/  IMAD.MOV.U32 R207, RZ, RZ, 0xa00 ;  /* 0x00000a00ffcf7424 */ /* 0x000fe200078e00ff */
[----:B0-----:R-:W-:-:S04]  /*c970*/  ISETP.GT.AND P3, PT, R11, 0x7f, PT ;  /* 0x0000007f0b00780c */ /* 0x001fc80003f64270 */
[----:B------:R-:W-:Y:S02]  /*c980*/  SEL R12, RZ, 0x2, !P3 ;  /* 0x00000002ff0c7807 */ /* 0x000fe40005800000 */
[----:B------:R-:W-:Y:S02]  /*c990*/  SEL R206, R206, 0x26, P3 ;  /* 0x00000026cece7807 */ /* 0x000fe40001800000 */
[----:B------:R-:W-:Y:S02]  /*c9a0*/  SEL R207, R207, 0x980, P3 ;  /* 0x00000980cfcf7807 */ /* 0x000fe40001800000 */
[----:B------:R-:W-:Y:S02]  /*c9b0*/  LOP3.LUT R206, R206, 0x6, RZ, 0xc0, !PT ;  /* 0x00000006cece7812 */ /* 0x000fe400078ec0ff */
[----:B------:R-:W-:Y:S01]  /*c9c0*/  LOP3.LUT R207, R207, 0xa00, RZ, 0xc0, !PT ;  /* 0x00000a00cfcf7812 */ /* 0x000fe200078ec0ff */
[----:B------:R-:W-:Y:S02]  /*c9d0*/  WARPGROUP.DEPBAR.LE gsb0, 0x0 ;  /* 0x00008000000079c5 */ /* 0x000fe40000010000 */
[----:B------:R-:W-:-:S06]  /*c9e0*/  WARPGROUP.ARRIVE ;  /* 0x00000000000079c5 */ /* 0x000fcc0000000000 */
[----:B------:R-:W-:Y:S01]  /*c9f0*/  HGMMA.64x64x16.F32 R152, gdesc[UR4], R152, gsb0 ;  /* 0x00e00000049879f0 */ /* 0x000fe20008000898 */
[----:B------:R-:W-:Y:S01]  /*ca00*/  R2UR UR4, R204 ;  /* 0x00000000cc0472ca */ /* 0x000fe200000e0000 */
[----:B------:R-:W-:Y:S01]  /*ca10*/  VIADD R204, R202, 0x4 ;  /* 0x00000004cacc7836 */ /* 0x000fe20000000000 */
[----:B------:R-:W-:Y:S01]  /*ca20*/  R2UR UR5, R205 ;  /* 0x00000000cd0572ca */ /* 0x000fe200000e0000 */
[----:B------:R-:W-:-:S03]  /*ca30*/  IMAD.MOV.U32 R205, RZ, RZ, 0x40000040 ;  /* 0x40000040ffcd7424 */ /* 0x000fc600078e00ff */
[----:B------:R-:W-:Y:S01]  /*ca40*/  R2UR UR6, R204 ;  /* 0x00000000cc0672ca */ /* 0x000fe200000e0000 */
[----:B------:R-:W-:Y:S01]  /*ca50*/  VIADD R204, R0, 0x800 ;  /* 0x0000080000cc7836 */ /* 0x000fe20000000000 */
[----:B------:R-:W-:Y:S01]  /*ca60*/  R2UR UR7, R205 ;  /* 0x00000000cd0772ca */ /* 0x000fe200000e0000 */
[----:B------:R-:W-:-:S05]  /*ca70*/  IMAD.MOV.U32 R205, RZ, RZ, 0x4 ;  /* 0x00000004ffcd7424 */ /* 0x000fca00078e00ff */
[----:B------:R-:W-:Y:S01]  /*ca80*/  SEL R11, R205, 0x2, P3 ;  /* 0x00000002cd0b7807 */ /* 0x000fe20001800000 */
        /* <DEDUP_REMOVED lines=140> */
[----:B------:R-:W-:Y:S01]  /*d350*/  IMAD.IADD R20, R12, 0x1, R203 ;  /* 0x000000010c147824 */ /* 0x000fe200078e02cb */
[----:B------:R-:W-:Y:S01]  /*d360*/  R2UR UR5, R21 ;  /* 0x00000000150572ca */ /* 0x000fe200000e0000 */
[----:B------:R-:W-:Y:S01]  /*d370*/  IMAD.MOV.U32 R21, RZ, RZ, 0x40000040 ;  /* 0x40000040ff157424 */ /* 0x000fe200078e00ff */
[----:B------:R-:W-:Y:S02]  /*d380*/  WARPGROUP.DEPBAR.LE gsb0, 0x0 ;  /* 0x00008000000079c5 */ /* 0x000fe40000010000 */
[----:B------:R-:W-:-:S09]  /*d390*/  WARPGROUP.ARRIVE ;  /* 0x00000000000079c5 */ /* 0x000fd20000000000 */
[----:B------:R-:W-:Y:S01]  /*d3a0*/  HGMMA.64x64x16.F32 R152, gdesc[UR4], R152, gsb0 ;  /* 0x00e00000049879f0 */ /* 0x000fe20008000898 */
[----:B------:R-:W-:Y:S01]  /*d3b0*/  R2UR UR6, R20 ;  /* 0x00000000140672ca */ /* 0x000fe200000e0000 */
[----:B------:R-:W-:Y:S01]  /*d3c0*/  IMAD.IADD R20, R204, 0x1, R12 ;  /* 0x00000001cc147824 */ /* 0x000fe200078e020c */
        /* <DEDUP_REMOVED lines=13> */
[----:B------:R-:W-:Y:S02]  /*d4a0*/  R2UR UR4, R20 ;  /* 0x00000000140472ca */ /* 0x000fe400000e0000 */
[----:B------:R-:W-:Y:S01]  /*d4b0*/  R2UR UR5, R21 ;  /* 0x00000000150572ca */ /* 0x000fe200000e0000 */
[----:B------:R-:W-:Y:S01]  /*d4c0*/  VIADD R21, R0, 0xa00 ;  /* 0x00000a0000157836 */ /* 0x000fe20000000000 */
[----:B------:R-:W-:Y:S01]  /*d4d0*/  SEL R20, R205, 0x6, !P3 ;  /* 0x00000006cd147807 */ /* 0x000fe20005800000 */
[----:B------:R-:W-:-:S04]  /*d4e0*/  IMAD.MOV.U32 R205, RZ, RZ, 0x40000040 ;  /* 0x40000040ffcd7424 */ /* 0x000fc800078e00ff */
[----:B------:R-:W-:Y:S01]  /*d4f0*/  IMAD.IADD R204, R204, 0x1, R20 ;  /* 0x00000001cccc7824 */ /* 0x000fe200078e0214 */
[----:B------:R-:W-:Y:S02]  /*d500*/  WARPGROUP.DEPBAR.LE gsb0, 0x0 ;  /* 0x00008000000079c5 */ /* 0x000fe40000010000 */
[----:B------:R-:W-:-:S06]  /*d510*/  WARPGROUP.ARRIVE ;  /* 0x00000000000079c5 */ /* 0x000fcc0000000000 */
[----:B------:R-:W-:Y:S01]  /*d520*/  HGMMA.64x64x16.F32 R152, gdesc[UR4], R152, gsb0 ;  /* 0x00e00000049879f0 */ /* 0x000fe20008000898 */
[----:B------:R-:W-:Y:S01]  /*d530*/  R2UR UR4, R204 ;  /* 0x00000000cc0472ca */ /* 0x000fe200000e0000 */
[----:B------:R-:W-:Y:S01]  /*d540*/  IMAD.IADD R204, R203, 0x1, R20 ;  /* 0x00000001cbcc7824 */ /* 0x000fe200078e0214 */
[----:B------:R-:W-:Y:S01]  /*d550*/  R2UR UR5, R205 ;  /* 0x00000000cd0572ca */ /* 0x000fe200000e0000 */
[----:B------:R-:W-:Y:S02]  /*d560*/  IMAD.MOV.U32 R205, RZ, RZ, 0x40000040 ;  /* 0x40000040ffcd7424 */ /* 0x000fe400078e00ff */
[----:B------:R-:W-:Y:S01]  /*d570*/  VIADD R203, R202, 0xa00 ;  /* 0x00000a00cacb7836 */ /* 0x000fe20000000000 */
[----:B------:R-:W-:Y:S02]  /*d580*/  R2UR UR6, R204 ;  /* 0x00000000cc0672ca */ /* 0x000fe400000e0000 */
[----:B------:R-:W-:Y:S01]  /*d590*/  R2UR UR7, R205 ;  /* 0x00000000cd0772ca */ /* 0x000fe200000e0000 */
[----:B------:R-:W-:Y:S01]  /*d5a0*/  IMAD.MOV.U32 R205, RZ, RZ, 0x40000040 ;  /* 0x40000040ffcd7424 */ /* 0x000fe200078e00ff */
[----:B------:R-:W-:-:S02]  /*d5b0*/  IADD3 R204, R206, R207, R0 ;  /* 0x000000cfcecc7210 */ /* 0x000fc40007ffe000 */
[----:B------:R-:W-:Y:S01]  /*d5c0*/  IADD3 R206, R206, R207, R202 ;  /* 0x000000cfcece7210 */ /* 0x000fe20007ffe0ca */
[----:B------:R-:W-:Y:S01]  /*d5d0*/  IMAD.MOV.U32 R207, RZ, RZ, 0x40000040 ;  /* 0x40000040ffcf7424 */ /* 0x000fe200078e00ff */
[----:B------:R-:W-:Y:S02]  /*d5e0*/  WARPGROUP.DEPBAR.LE gsb0, 0x0 ;  /* 0x00008000000079c5 */ /* 0x000fe40000010000 */
[----:B------:R-:W-:-:S06]  /*d5f0*/  WARPGROUP.ARRIVE ;  /* 0x00000000000079c5 */ /* 0x000fcc0000000000 */
[----:B------:R-:W-:Y:S01]  /*d600*/  HGMMA.64x64x16.F32 R152, gdesc[UR4], R152, gsb0 ;  /* 0x00e00000049879f0 */ /* 0x000fe20008000898 */
[----:B------:R-:W-:Y:S01]  /*d610*/  R2UR UR4, R204 ;  /* 0x00000000cc0472ca */ /* 0x000fe200000e0000 */
[----:B------:R-:W-:Y:S01]  /*d620*/  IMAD.IADD R204, R21, 0x1, R12 ;  /* 0x0000000115cc7824 */ /* 0x000fe200078e020c */
[----:B------:R-:W-:Y:S01]  /*d630*/  R2UR UR5, R205 ;  /* 0x00000000cd0572ca */ /* 0x000fe200000e0000 */
[----:B------:R-:W-:Y:S01]  /*d640*/  IMAD.MOV.U32 R205, RZ, RZ, 0x40000040 ;  /* 0x40000040ffcd7424 */ /* 0x000fe200078e00ff */
[----:B------:R-:W-:Y:S01]  /*d650*/  R2UR UR6, R206 ;  /* 0x00000000ce0672ca */ /* 0x000fe200000e0000 */
[----:B------:R-:W-:Y:S01]  /*d660*/  IMAD.MOV.U32 R206, RZ, RZ, 0x30 ;  /* 0x00000030ffce7424 */ /* 0x000fe200078e00ff */
[----:B------:R-:W-:Y:S01]  /*d670*/  R2UR UR7, R207 ;  /* 0x00000000cf0772ca */ /* 0x000fe200000e0000 */
[----:B------:R-:W-:-:S03]  /*d680*/  IMAD.MOV.U32 R207, RZ, RZ, 0xc00 ;  /* 0x00000c00ffcf7424 */ /* 0x000fc600078e00ff */
        /* <DEDUP_REMOVED lines=25> */
[----:B------:R-:W-:Y:S02]  /*d820*/  IMAD.MOV.U32 R205, RZ, RZ, 0x40000040 ;  /* 0x40000040ffcd7424 */ /* 0x000fe400078e00ff */
[----:B------:R-:W-:Y:S01]  /*d830*/  VIADD R21, R0, 0xc00 ;  /* 0x00000c0000157836 */ /* 0x000fe20000000000 */
[----:B------:R-:W-:Y:S02]  /*d840*/  WARPGROUP.DEPBAR.LE gsb0, 0x0 ;  /* 0x00008000000079c5 */ /* 0x000fe40000010000 */
[----:B------:R-:W-:-:S07]  /*d850*/  WARPGROUP.ARRIVE ;  /* 0x00000000000079c5 */ /* 0x000fce0000000000 */
        /* <DEDUP_REMOVED lines=71> */
[----:B------:R-:W-:Y:S02]  /*dcd0*/  R2UR UR6, R206 ;  /* 0x00000000ce0672ca */ /* 0x000fe400000e0000 */
[----:B------:R-:W-:Y:S01]  /*dce0*/  R2UR UR7, R207 ;  /* 0x00000000cf0772ca */ /* 0x000fe200000e0000 */
[----:B------:R-:W-:Y:S02]  /*dcf0*/  WARPGROUP.DEPBAR.LE gsb0, 0x0 ;  /* 0x00008000000079c5 */ /* 0x000fe40000010000 */
[----:B------:R-:W-:-:S10]  /*dd00*/  WARPGROUP.ARRIVE ;  /* 0x00000000000079c5 */ /* 0x000fd40000000000 */
        /* <DEDUP_REMOVED lines=13> */
[--C-:B------:R-:W-:Y:S01]  /*dde0*/  IMAD.IADD R204, R11, 0x1, R21.reuse ;  /* 0x000000010bcc7824 */ /* 0x100fe200078e0215 */
[----:B------:R-:W-:Y:S01]  /*ddf0*/  R2UR UR5, R205 ;  /* 0x00000000cd0572ca */ /* 0x000fe200000e0000 */
[----:B------:R-:W-:Y:S02]  /*de00*/  IMAD.MOV.U32 R205, RZ, RZ, 0x40000040 ;  /* 0x40000040ffcd7424 */ /* 0x000fe400078e00ff */
[----:B------:R-:W-:Y:S01]  /*de10*/  IMAD.MOV.U32 R11, RZ, RZ, 0x1000 ;  /* 0x00001000ff0b7424 */ /* 0x000fe200078e00ff */
[----:B------:R-:W-:Y:S01]  /*de20*/  R2UR UR6, R204 ;  /* 0x00000000cc0672ca */ /* 0x000fe200000e0000 */
[----:B------:R-:W-:Y:S01]  /*de30*/  IMAD.IADD R204, R20, 0x1, R21 ;  /* 0x0000000114cc7824 */ /* 0x000fe200078e0215 */
[----:B------:R-:W-:Y:S01]  /*de40*/  R2UR UR7, R205 ;  /* 0x00000000cd0772ca */ /* 0x000fe200000e0000 */
[----:B------:R-:W-:Y:S01]  /*de50*/  IMAD.IADD R20, R203, 0x1, R20 ;  /* 0x00000001cb147824 */ /* 0x000fe200078e0214 */
[----:B------:R-:W-:Y:S01]  /*de60*/  SEL R11, R11, 0xf80, P3 ;  /* 0x00000f800b0b7807 */ /* 0x000fe20001800000 */
[----:B------:R-:W-:-:S02]  /*de70*/  IMAD.MOV.U32 R205, RZ, RZ, 0x40000040 ;  /* 0x40000040ffcd7424 */ /* 0x000fc400078e00ff */
[----:B------:R-:W-:Y:S01]  /*de80*/  IMAD.MOV.U32 R21, RZ, RZ, 0x40000040 ;  /* 0x40000040ff157424 */ /* 0x000fe200078e00ff */
[----:B------:R-:W-:Y:S01]  /*de90*/  LOP3.LUT R11, R11, 0x1e00, RZ, 0xc0, !PT ;  /* 0x00001e000b0b7812 */ /* 0x000fe200078ec0ff */
[----:B------:R-:W-:-:S05]  /*dea0*/  IMAD.MOV.U32 R203, RZ, RZ, 0x40 ;  /* 0x00000040ffcb7424 */ /* 0x000fca00078e00ff */
[----:B------:R-:W-:Y:S02]  /*deb0*/  SEL R203, R203, 0x3e, P3 ;  /* 0x0000003ecbcb7807 */ /* 0x000fe40001800000 */
[----:B------:R-:W-:Y:S02]  /*dec0*/  ISETP.NE.AND P3, PT, R192, RZ, PT ;  /* 0x000000ffc000720c */ /* 0x000fe40003f65270 */
[----:B------:R-:W-:-:S04]  /*ded0*/  LOP3.LUT R203, R203, 0x6, RZ, 0xc0, !PT ;  /* 0x00000006cbcb7812 */ /* 0x000fc800078ec0ff */
[----:B------:R-:W-:Y:S01]  /*dee0*/  IADD3 R202, R203, R11, R202 ;  /* 0x0000000bcbca7210 */ /* 0x000fe20007ffe0ca */
[----:B------:R-:W-:Y:S02]  /*def0*/  WARPGROUP.DEPBAR.LE gsb0, 0x0 ;  /* 0x00008000000079c5 */ /* 0x000fe40000010000 */
[----:B------:R-:W-:-:S06]  /*df00*/  WARPGROUP.ARRIVE ;  /* 0x00000000000079c5 */ /* 0x000fcc0000000000 */
[----:B------:R-:W-:Y:S01]  /*df10*/  HGMMA.64x64x16.F32 R152, gdesc[UR4], R152, gsb0 ;  /* 0x00e00000049879f0 */ /* 0x000fe20008000898 */
[----:B------:R-:W-:Y:S02]  /*df20*/  R2UR UR6, R204 ;  /* 0x00000000cc0672ca */ /* 0x000fe400000e0000 */
[----:B------:R-:W-:Y:S02]  /*df30*/  R2UR UR7, R205 ;  /* 0x00000000cd0772ca */ /* 0x000fe400000e0000 */
[----:B------:R-:W-:Y:S02]  /*df40*/  R2UR UR4, R20 ;  /* 0x00000000140472ca */ /* 0x000fe400000e0000 */
[----:B------:R-:W-:Y:S01]  /*df50*/  R2UR UR5, R21 ;  /* 0x00000000150572ca */ /* 0x000fe200000e0000 */
[----:B------:R-:W-:Y:S01]  /*df60*/  IMAD.MOV.U32 R21, RZ, RZ, 0x40000040 ;  /* 0x40000040ff157424 */ /* 0x000fe200078e00ff */
[----:B------:R-:W-:Y:S01]  /*df70*/  IADD3 R20, R203, R11, R0 ;  /* 0x0000000bcb147210 */ /* 0x000fe20007ffe000 */
[----:B------:R-:W-:Y:S01]  /*df80*/  IMAD.MOV.U32 R203, RZ, RZ, 0x40000040 ;  /* 0x40000040ffcb7424 */ /* 0x000fe200078e00ff */
[----:B------:R-:W-:-:S02]  /*df90*/  WARPGROUP.DEPBAR.LE gsb0, 0x0 ;  /* 0x00008000000079c5 */ /* 0x000fc40000010000 */
[----:B------:R-:W-:-:S07]  /*dfa0*/  WARPGROUP.ARRIVE ;  /* 0x00000000000079c5 */ /* 0x000fce0000000000 */
[----:B------:R-:W-:Y:S01]  /*dfb0*/  HGMMA.64x64x16.F32 R152, gdesc[UR4], R152, gsb0 ;  /* 0x00e00000049879f0 */ /* 0x000fe20008000898 */
[----:B------:R-:W-:Y:S01]  /*dfc0*/  R2UR UR4, R20 ;  /* 0x00000000140472ca */ /* 0x000fe200000e0000 */
[----:B------:R-:W-:Y:S01]  /*dfd0*/  IMAD R20, R18, 0x1000, R13 ;  /* 0x0000100012147824 */ /* 0x000fe200078e020d */
        /* <DEDUP_REMOVED lines=8> */
[----:B------:R-:W-:Y:S01]  /*e060*/  ULDC UR4, c[0x0][0xa80] ;  /* 0x0002a00000047ab9 */ /* 0x000fe20000000800 */
[----:B------:R-:W-:Y:S01]  /*e070*/  R2UR UR6, R20 ;  /* 0x00000000140672ca */ /* 0x000fe200000e0000 */
[----:B------:R-:W-:Y:S02]  /*e080*/  WARPGROUP.DEPBAR.LE gsb0, 0x0 ;  /* 0x00008000000079c5 */ /* 0x000fe40000010000 */
[----:B------:R-:W-:Y:S02]  /*e090*/  FMNMX.FTZ R11, R152, R198, !PT ;  /* 0x000000c6980b7209 */ /* 0x000fe40007810000 */
[----:B------:R-:W-:Y:S02]  /*e0a0*/  FMNMX.FTZ R21, R154, R200, !PT ;  /* 0x000000c89a157209 */ /* 0x000fe40007810000 */
[----:B------:R-:W-:-:S02]  /*e0b0*/  FMNMX.FTZ R11, R153, R11, !PT ;  /* 0x0000000b990b7209 */ /* 0x000fc40007810000 */
[----:B------:R-:W-:Y:S02]  /*e0c0*/  FMNMX.FTZ R21, R155, R21, !PT ;  /* 0x000000159b157209 */ /* 0x000fe40007810000 */
[----:B------:R-:W-:Y:S02]  /*e0d0*/  FMNMX.FTZ R11, R156, R11, !PT ;  /* 0x0000000b9c0b7209 */ /* 0x000fe40007810000 */
[----:B------:R-:W-:Y:S02]  /*e0e0*/  FMNMX.FTZ R21, R158, R21, !PT ;  /* 0x000000159e157209 */ /* 0x000fe40007810000 */
        /* <DEDUP_REMOVED lines=25> */
[----:B------:R-:W-:-:S03]  /*e280*/  FMNMX.FTZ R21, R183, R21, !PT ;  /* 0x00000015b7157209 */ /* 0x000fc60007810000 */
[----:B------:R-:W0:Y:S04]  /*e290*/  SHFL.BFLY PT, R11, R12, 0x2, 0x1f ;  /* 0x0c401f000c0b7f89 */ /* 0x000e2800000e0000 */
[----:B------:R-:W1:Y:S01]  /*e2a0*/  SHFL.BFLY PT, R205, R21, 0x2, 0x1f ;  /* 0x0c401f0015cd7f89 */ /* 0x000e6200000e0000 */
[----:B0-----:R-:W-:Y:S02]  /*e2b0*/  FMNMX.FTZ R12, R12, R11, !PT ;  /* 0x0000000b0c0c7209 */ /* 0x001fe40007810000 */
[----:B-1----:R-:W-:-:S03]  /*e2c0*/  FMNMX.FTZ R21, R21, R205, !PT ;  /* 0x000000cd15157209 */ /* 0x002fc60007810000 */
[----:B------:R-:W0:Y:S02]  /*e2d0*/  SHFL.BFLY PT, R11, R12, 0x1, 0x1f ;  /* 0x0c201f000c0b7f89 */ /* 0x000e2400000e0000 */
[----:B0-----:R-:W-:Y:S01]  /*e2e0*/  FMNMX.FTZ R12, R12, R11, !PT ;  /* 0x0000000b0c0c7209 */ /* 0x001fe20007810000 */
[----:B------:R-:W-:-:S04]  /*e2f0*/  IMAD.U32 R11, RZ, RZ, UR4 ;  /* 0x00000004ff0b7e24 */ /* 0x000fc8000f8e00ff */
[C---:B------:R-:W-:Y:S01]  /*e300*/  FMUL.FTZ R203, R12.reuse, R11 ;  /* 0x0000000b0ccb7220 */ /* 0x040fe20000410000 */
[----:B------:R-:W-:-:S03]  /*e310*/  FADD.FTZ R198, -R12, R198 ;  /* 0x000000c60cc67221 */ /* 0x000fc60000010100 */
[-CC-:B------:R-:W-:Y:S01]  /*e320*/  FFMA.FTZ R204, R156, R11.reuse, -R203.reuse ;  /* 0x0000000b9ccc7223 */ /* 0x180fe200000108cb */
[-CC-:B------:R-:W-:Y:S01]  /*e330*/  FFMA.FTZ R156, R160, R11.reuse, -R203.reuse ;  /* 0x0000000ba09c7223 */ /* 0x180fe200000108cb */
[-CC-:B------:R-:W-:Y:S01]  /*e340*/  FFMA.FTZ R160, R164, R11.reuse, -R203.reuse ;  /* 0x0000000ba4a07223 */ /* 0x180fe200000108cb */
[-C--:B------:R-:W-:Y:S01]  /*e350*/  FMUL.FTZ R198, R198, R11.reuse ;  /* 0x0000000bc6c67220 */ /* 0x080fe20000410000 */
[----:B------:R-:W0:Y:S01]  /*e360*/  SHFL.BFLY PT, R164, R21, 0x1, 0x1f ;  /* 0x0c201f0015a47f89 */ /* 0x000e2200000e0000 */
[-CC-:B------:R-:W-:Y:S01]  /*e370*/  FFMA.FTZ R152, R152, R11.reuse, -R203.reuse ;  /* 0x0000000b98987223 */ /* 0x180fe200000108cb */
[-CC-:B------:R-:W-:Y:S01]  /*e380*/  FFMA.FTZ R153, R153, R11.reuse, -R203.reuse ;  /* 0x0000000b99997223 */ /* 0x180fe200000108cb */
[----:B------:R1:W2:Y:S01]  /*e390*/  MUFU.EX2 R202, R198 ;  /* 0x000000c600ca7308 */ /* 0x0002a20000000800 */
[-CC-:B------:R-:W-:Y:S01]  /*e3a0*/  FFMA.FTZ R157, R157, R11.reuse, -R203.reuse ;  /* 0x0000000b9d9d7223 */ /* 0x180fe200000108cb */
[-CC-:B------:R-:W-:Y:S01]  /*e3b0*/  FFMA.FTZ R161, R161, R11.reuse, -R203.reuse ;  /* 0x0000000ba1a17223 */ /* 0x180fe200000108cb */
[-CC-:B------:R-:W-:Y:S01]  /*e3c0*/  FFMA.FTZ R168, R168, R11.reuse, -R203.reuse ;  /* 0x0000000ba8a87223 */ /* 0x180fe200000108cb */
[-CC-:B------:R-:W-:Y:S01]  /*e3d0*/  FFMA.FTZ R169, R169, R11.reuse, -R203.reuse ;  /* 0x0000000ba9a97223 */ /* 0x180fe200000108cb */
[-CC-:B------:R-:W-:Y:S01]  /*e3e0*/  FFMA.FTZ R172, R172, R11.reuse, -R203.reuse ;  /* 0x0000000bacac7223 */ /* 0x180fe200000108cb */
[-CC-:B------:R-:W-:Y:S01]  /*e3f0*/  FFMA.FTZ R173, R173, R11.reuse, -R203.reuse ;  /* 0x0000000badad7223 */ /* 0x180fe200000108cb */
[-CC-:B------:R-:W-:Y:S01]  /*e400*/  FFMA.FTZ R176, R176, R11.reuse, -R203.reuse ;  /* 0x0000000bb0b07223 */ /* 0x180fe200000108cb */
[----:B------:R-:W-:Y:S01]  /*e410*/  MUFU.EX2 R152, R152 ;  /* 0x0000009800987308 */ /* 0x000fe20000000800 */
[-CC-:B-1----:R-:W-:Y:S01]  /*e420*/  FFMA.FTZ R198, R165, R11.reuse, -R203.reuse ;  /* 0x0000000ba5c67223 */ /* 0x182fe200000108cb */
[-CC-:B------:R-:W-:Y:S01]  /*e430*/  FFMA.FTZ R177, R177, R11.reuse, -R203.reuse ;  /* 0x0000000bb1b17223 */ /* 0x180fe200000108cb */
[-CC-:B------:R-:W-:Y:S01]  /*e440*/  FFMA.FTZ R180, R180, R11.reuse, -R203.reuse ;  /* 0x0000000bb4b47223 */ /* 0x180fe200000108cb */
[----:B------:R-:W-:-:S04]  /*e450*/  FFMA.FTZ R181, R181, R11, -R203 ;  /* 0x0000000bb5b57223 */ /* 0x000fc800000108cb */
[----:B------:R-:W-:Y:S01]  /*e460*/  MUFU.EX2 R153, R153 ;  /* 0x0000009900997308 */ /* 0x000fe20000000800 */
[-C--:B--2---:R-:W-:Y:S01]  /*e470*/  FMUL.FTZ R24, R24, R202.reuse ;  /* 0x000000ca18187220 */ /* 0x084fe20000410000 */
[-C--:B------:R-:W-:Y:S01]  /*e480*/  FMUL.FTZ R25, R25, R202.reuse ;  /* 0x000000ca19197220 */ /* 0x080fe20000410000 */
[-C--:B------:R-:W-:Y:S01]  /*e490*/  FMUL.FTZ R28, R28, R202.reuse ;  /* 0x000000ca1c1c7220 */ /* 0x080fe20000410000 */
[----:B------:R-:W-:Y:S01]  /*e4a0*/  FMUL.FTZ R29, R29, R202 ;  /* 0x000000ca1d1d7220 */ /* 0x000fe20000410000 */
[----:B0-----:R-:W-:Y:S01]  /*e4b0*/  FMNMX.FTZ R21, R21, R164, !PT ;  /* 0x000000a415157209 */ /* 0x001fe20007810000 */
[-C--:B------:R-:W-:Y:S01]  /*e4c0*/  FMUL.FTZ R32, R32, R202.reuse ;  /* 0x000000ca20207220 */ /* 0x080fe20000410000 */
[-C--:B------:R-:W-:Y:S01]  /*e4d0*/  FMUL.FTZ R33, R33, R202.reuse ;  /* 0x000000ca21217220 */ /* 0x080fe20000410000 */
[----:B------:R-:W-:Y:S01]  /*e4e0*/  MUFU.EX2 R204, R204 ;  /* 0x000000cc00cc7308 */ /* 0x000fe20000000800 */
[-C--:B------:R-:W-:Y:S01]  /*e4f0*/  FMUL.FTZ R36, R36, R202.reuse ;  /* 0x000000ca24247220 */ /* 0x080fe20000410000 */
[C---:B------:R-:W-:Y:S01]  /*e500*/  FADD.FTZ R164, -R21.reuse, R200 ;  /* 0x000000c815a47221 */ /* 0x040fe20000010100 */
[-C--:B------:R-:W-:Y:S01]  /*e510*/  FMUL.FTZ R205, R21, R11.reuse ;  /* 0x0000000b15cd7220 */ /* 0x080fe20000410000 */
        /* <DEDUP_REMOVED lines=8> */
[----:B------:R-:W0:Y:S01]  /*e5a0*/  MUFU.EX2 R164, R164 ;  /* 0x000000a400a47308 */ /* 0x000e220000000800 */
[----:B------:R-:W-:Y:S01]  /*e5b0*/  FFMA.FTZ R159, R163, R11, -R205 ;  /* 0x0000000ba39f7223 */ /* 0x000fe200000108cd */
[----:B------:R-:W-:-:S02]  /*e5c0*/  @!P1 VIADD R162, R196, 0x38840 ;  /* 0x00038840c4a29836 */ /* 0x000fc40000000000 */
[-CC-:B------:R-:W-:Y:S01]  /*e5d0*/  FFMA.FTZ R200, R166, R11.reuse, -R205.reuse ;  /* 0x0000000ba6c87223 */ /* 0x180fe200000108cd */
[----:B------:R-:W-:Y:S02]  /*e5e0*/  @!P3 IMAD R163, R199, 0x40, R190 ;  /* 0x00000040c7a3b824 */ /* 0x000fe400078e02be */
[-CC-:B------:R-:W-:Y:S01]  /*e5f0*/  FFMA.FTZ R203, R167, R11.reuse, -R205.reuse ;  /* 0x0000000ba7cb7223 */ /* 0x180fe200000108cd */
[-CC-:B------:R-:W-:Y:S01]  /*e600*/  FFMA.FTZ R170, R170, R11.reuse, -R205.reuse ;  /* 0x0000000baaaa7223 */ /* 0x180fe200000108cd */
[----:B------:R-:W-:Y:S01]  /*e610*/  @!P1 PRMT R162, RZ, 0x654, R162 ;  /* 0x00000654ffa29816 */ /* 0x000fe200000000a2 */
[----:B------:R-:W1:Y:S01]  /*e620*/  MUFU.EX2 R154, R154 ;  /* 0x0000009a009a7308 */ /* 0x000e620000000800 */
[----:B------:R-:W-:Y:S02]  /*e630*/  @!P3 IMAD R163, R163, 0x4, R2 ;  /* 0x00000004a3a3b824 */ /* 0x000fe400078e0202 */
[-CC-:B------:R-:W-:Y:S01]  /*e640*/  FFMA.FTZ R171, R171, R11.reuse, -R205.reuse ;  /* 0x0000000babab7223 */ /* 0x180fe200000108cd */
[----:B------:R2:W-:Y:S01]  /*e650*/  @!P1 SYNCS.ARRIVE.TRANS64.RED.A1T0 RZ, [R162+URZ], RZ ;  /* 0x000000ffa2ff99a7 */ /* 0x0005e2000810043f */
[-CC-:B------:R-:W-:Y:S01]  /*e660*/  FFMA.FTZ R174, R174, R11.reuse, -R205.reuse ;  /* 0x0000000baeae7223 */ /* 0x180fe200000108cd */
[-CC-:B------:R-:W-:Y:S01]  /*e670*/  FFMA.FTZ R175, R175, R11.reuse, -R205.reuse ;  /* 0x0000000bafaf7223 */ /* 0x180fe200000108cd */
[----:B------:R-:W-:Y:S01]  /*e680*/  @!P3 STS [R163+0x38400], R202 ;  /* 0x038400caa300b388 */ /* 0x000fe20000000800 */
[-CC-:B------:R-:W-:Y:S01]  /*e690*/  FFMA.FTZ R182, R182, R11.reuse, -R205.reuse ;  /* 0x0000000bb6b67223 */ /* 0x180fe200000108cd */
[----:B------:R-:W3:Y:S01]  /*e6a0*/  MUFU.EX2 R206, R206 ;  /* 0x000000ce00ce7308 */ /* 0x000ee20000000800 */
[-CC-:B------:R-:W-:Y:S01]  /*e6b0*/  FFMA.FTZ R183, R183, R11.reuse, -R205.reuse ;  /* 0x0000000bb7b77223 */ /* 0x180fe200000108cd */
[----:B0-----:R0:W-:Y:S01]  /*e6c0*/  @!P3 STS [R163+0x38420], R164 ;  /* 0x038420a4a300b388 */ /* 0x0011e20000000800 */
[-CC-:B--2---:R-:W-:Y:S01]  /*e6d0*/  FFMA.FTZ R162, R178, R11.reuse, -R205.reuse ;  /* 0x0000000bb2a27223 */ /* 0x184fe200000108cd */
[----:B------:R-:W-:Y:S01]  /*e6e0*/  FFMA.FTZ R178, R179, R11, -R205 ;  /* 0x0000000bb3b27223 */ /* 0x000fe200000108cd */
[-C--:B------:R-:W-:Y:S01]  /*e6f0*/  FMUL.FTZ R26, R26, R164.reuse ;  /* 0x000000a41a1a7220 */ /* 0x080fe20000410000 */
[-C--:B------:R-:W-:Y:S01]  /*e700*/  FMUL.FTZ R27, R27, R164.reuse ;  /* 0x000000a41b1b7220 */ /* 0x080fe20000410000 */
[-C--:B------:R-:W-:Y:S01]  /*e710*/  FMUL.FTZ R30, R30, R164.reuse ;  /* 0x000000a41e1e7220 */ /* 0x080fe20000410000 */
[----:B------:R-:W2:Y:S01]  /*e720*/  MUFU.EX2 R155, R155 ;  /* 0x0000009b009b7308 */ /* 0x000ea20000000800 */
[----:B-1----:R-:W-:Y:S01]  /*e730*/  FFMA.FTZ R197, R164, R197, R154 ;  /* 0x000000c5a4c57223 */ /* 0x002fe2000001009a */
[-C--:B------:R-:W-:Y:S01]  /*e740*/  FMUL.FTZ R31, R31, R164.reuse ;  /* 0x000000a41f1f7220 */ /* 0x080fe20000410000 */
[----:B------:R-:W-:Y:S01]  /*e750*/  FMUL.FTZ R34, R34, R164 ;  /* 0x000000a422227220 */ /* 0x000fe20000410000 */
[----:B0-----:R-:W-:Y:S01]  /*e760*/  FFMA.FTZ R163, R202, R15, R152 ;  /* 0x0000000fcaa37223 */ /* 0x001fe20000010098 */
[----:B------:R-:W-:Y:S01]  /*e770*/  F2FP.F16.F32.PACK_AB R152, R153, R152 ;  /* 0x000000989998723e */ /* 0x000fe200000000ff */
[-C--:B------:R-:W-:Y:S01]  /*e780*/  FMUL.FTZ R35, R35, R164.reuse ;  /* 0x000000a423237220 */ /* 0x080fe20000410000 */
[----:B------:R-:W-:Y:S01]  /*e790*/  FMUL.FTZ R38, R38, R164 ;  /* 0x000000a426267220 */ /* 0x000fe20000410000 */
[----:B------:R-:W0:Y:S01]  /*e7a0*/  MUFU.EX2 R165, R165 ;  /* 0x000000a500a57308 */ /* 0x000e220000000800 */
[C---:B---3--:R-:W-:Y:S01]  /*e7b0*/  FADD.FTZ R197, R206.reuse, R197 ;  /* 0x000000c5cec57221 */ /* 0x048fe20000010000 */
[----:B------:R-:W-:Y:S01]  /*e7c0*/  FADD.FTZ R163, R153, R163 ;  /* 0x000000a399a37221 */ /* 0x000fe20000010000 */
[----:B------:R-:W-:Y:S01]  /*e7d0*/  F2FP.F16.F32.PACK_AB R153, R206, R154 ;  /* 0x0000009ace99723e */ /* 0x000fe200000000ff */
[-C--:B------:R-:W-:Y:S01]  /*e7e0*/  FMUL.FTZ R39, R39, R164.reuse ;  /* 0x000000a427277220 */ /* 0x080fe20000410000 */
[-C--:B------:R-:W-:Y:S01]  /*e7f0*/  FMUL.FTZ R42, R42, R164.reuse ;  /* 0x000000a42a2a7220 */ /* 0x080fe20000410000 */
[-C--:B------:R-:W-:Y:S01]  /*e800*/  FMUL.FTZ R43, R43, R164.reuse ;  /* 0x000000a42b2b7220 */ /* 0x080fe20000410000 */
[-C--:B------:R-:W-:Y:S01]  /*e810*/  FMUL.FTZ R46, R46, R164.reuse ;  /* 0x000000a42e2e7220 */ /* 0x080fe20000410000 */
[----:B------:R-:W1:Y:S01]  /*e820*/  MUFU.EX2 R158, R158 ;  /* 0x0000009e009e7308 */ /* 0x000e620000000800 */
        /* <DEDUP_REMOVED lines=8> */
[C---:B0-----:R-:W-:Y:S01]  /*e8b0*/  FADD.FTZ R197, R165.reuse, R197 ;  /* 0x000000c5a5c57221 */ /* 0x041fe20000010000 */
[----:B------:R-:W-:Y:S01]  /*e8c0*/  F2FP.F16.F32.PACK_AB R155, R165, R155 ;  /* 0x0000009ba59b723e */ /* 0x000fe200000000ff */
[-C--:B------:R-:W-:Y:S01]  /*e8d0*/  FMUL.FTZ R59, R59, R164.reuse ;  /* 0x000000a43b3b7220 */ /* 0x080fe20000410000 */
[-C--:B------:R-:W-:Y:S01]  /*e8e0*/  FMUL.FTZ R62, R62, R164.reuse ;  /* 0x000000a43e3e7220 */ /* 0x080fe20000410000 */
[-C--:B------:R-:W-:Y:S01]  /*e8f0*/  FMUL.FTZ R63, R63, R164.reuse ;  /* 0x000000a43f3f7220 */ /* 0x080fe20000410000 */
[-C--:B------:R-:W-:Y:S01]  /*e900*/  FMUL.FTZ R66, R66, R164.reuse ;  /* 0x000000a442427220 */ /* 0x080fe20000410000 */
[-C--:B------:R-:W-:Y:S01]  /*e910*/  FMUL.FTZ R67, R67, R164.reuse ;  /* 0x000000a443437220 */ /* 0x080fe20000410000 */
[----:B------:R-:W-:Y:S01]  /*e920*/  MUFU.EX2 R156, R156 ;  /* 0x0000009c009c7308 */ /* 0x000fe20000000800 */
[----:B-1----:R-:W-:Y:S01]  /*e930*/  FADD.FTZ R179, R158, R197 ;  /* 0x000000c59eb37221 */ /* 0x002fe20000010000 */
[-C--:B------:R-:W-:Y:S01]  /*e940*/  FMUL.FTZ R70, R70, R164.reuse ;  /* 0x000000a446467220 */ /* 0x080fe20000410000 */
[-C--:B------:R-:W-:Y:S01]  /*e950*/  FMUL.FTZ R71, R71, R164.reuse ;  /* 0x000000a447477220 */ /* 0x080fe20000410000 */
[-C--:B------:R-:W-:Y:S01]  /*e960*/  FMUL.FTZ R74, R74, R164.reuse ;  /* 0x000000a44a4a7220 */ /* 0x080fe20000410000 */
[-C--:B------:R-:W-:Y:S01]  /*e970*/  FMUL.FTZ R75, R75, R164.reuse ;  /* 0x000000a44b4b7220 */ /* 0x080fe20000410000 */
[-C--:B------:R-:W-:Y:S01]  /*e980*/  FMUL.FTZ R78, R78, R164.reuse ;  /* 0x000000a44e4e7220 */ /* 0x080fe20000410000 */
[----:B------:R-:W-:Y:S01]  /*e990*/  FMUL.FTZ R79, R79, R164 ;  /* 0x000000a44f4f7220 */ /* 0x000fe20000410000 */
[----:B------:R-:W-:Y:S01]  /*e9a0*/  MUFU.EX2 R161, R161 ;  /* 0x000000a100a17308 */ /* 0x000fe20000000800 */
[----:B--2---:R-:W-:Y:S01]  /*e9b0*/  F2FP.F16.F32.PACK_AB R154, R157, R204 ;  /* 0x000000cc9d9a723e */ /* 0x004fe200000000ff */
[----:B------:R-:W-:Y:S01]  /*e9c0*/  BAR.SYNC.DEFER_BLOCKING 0xf, 0x100 ;  /* 0x03c4000000007b1d */ /* 0x000fe20000010000 */
[-C--:B------:R-:W-:Y:S01]  /*e9d0*/  FMUL.FTZ R82, R82, R164.reuse ;  /* 0x000000a452527220 */ /* 0x080fe20000410000 */
[-C--:B------:R-:W-:Y:S01]  /*e9e0*/  FMUL.FTZ R83, R83, R164.reuse ;  /* 0x000000a453537220 */ /* 0x080fe20000410000 */
[-C--:B------:R-:W-:Y:S01]  /*e9f0*/  FMUL.FTZ R86, R86, R164.reuse ;  /* 0x000000a456567220 */ /* 0x080fe20000410000 */
[-C--:B------:R-:W-:Y:S01]  /*ea00*/  FMUL.FTZ R87, R87, R164.reuse ;  /* 0x000000a457577220 */ /* 0x080fe20000410000 */
[-C--:B------:R-:W-:Y:S01]  /*ea10*/  FMUL.FTZ R90, R90, R164.reuse ;  /* 0x000000a45a5a7220 */ /* 0x080fe20000410000 */
[----:B------:R-:W0:Y:S01]  /*ea20*/  MUFU.EX2 R159, R159 ;  /* 0x0000009f009f7308 */ /* 0x000e220000000800 */
        /* <DEDUP_REMOVED lines=16> */
[----:B0-----:R-:W-:Y:S01]  /*eb30*/  FADD.FTZ R179, R159, R179 ;  /* 0x000000b39fb37221 */ /* 0x001fe20000010000 */
        /* <DEDUP_REMOVED lines=18> */
[----:B------:R-:W-:Y:S01]  /*ec60*/  FMUL.FTZ R151, R151, R164 ;  /* 0x000000a497977220 */ /* 0x000fe20000410000 */
[-C--:B------:R-:W-:Y:S01]  /*ec70*/  FMUL.FTZ R41, R41, R202.reuse ;  /* 0x000000ca29297220 */ /* 0x080fe20000410000 */
        /* <DEDUP_REMOVED lines=11> */
[----:B--2---:R-:W-:Y:S01]  /*ed30*/  FADD.FTZ R162, R204, R163 ;  /* 0x000000a3cca27221 */ /* 0x004fe20000010000 */
[-C--:B------:R-:W-:Y:S01]  /*ed40*/  FMUL.FTZ R61, R61, R202.reuse ;  /* 0x000000ca3d3d7220 */ /* 0x080fe20000410000 */
[-C--:B------:R-:W-:Y:S01]  /*ed50*/  FMUL.FTZ R64, R64, R202.reuse ;  /* 0x000000ca40407220 */ /* 0x080fe20000410000 */
[----:B------:R-:W-:Y:S01]  /*ed60*/  FMUL.FTZ R65, R65, R202 ;  /* 0x000000ca41417220 */ /* 0x000fe20000410000 */
[----:B------:R-:W-:Y:S01]  /*ed70*/  FADD.FTZ R162, R157, R162 ;  /* 0x000000a29da27221 */ /* 0x000fe20000010000 */
[----:B------:R-:W-:Y:S01]  /*ed80*/  F2FP.F16.F32.PACK_AB R157, R159, R158 ;  /* 0x0000009e9f9d723e */ /* 0x000fe200000000ff */
[----:B------:R-:W-:Y:S01]  /*ed90*/  FMUL.FTZ R68, R68, R202 ;  /* 0x000000ca44447220 */ /* 0x000fe20000410000 */
[----:B------:R-:W-:Y:S01]  /*eda0*/  MUFU.EX2 R169, R169 ;  /* 0x000000a900a97308 */ /* 0x000fe20000000800 */
[----:B------:R-:W-:Y:S01]  /*edb0*/  FADD.FTZ R162, R156, R162 ;  /* 0x000000a29ca27221 */ /* 0x000fe20000010000 */
[----:B------:R-:W-:Y:S01]  /*edc0*/  F2FP.F16.F32.PACK_AB R156, R161, R156 ;  /* 0x0000009ca19c723e */ /* 0x000fe200000000ff */
[----:B------:R-:W-:Y:S01]  /*edd0*/  FMUL.FTZ R69, R69, R202 ;  /* 0x000000ca45457220 */ /* 0x000fe20000410000 */
[----:B-1----:R-:W-:Y:S01]  /*ede0*/  F2FP.F16.F32.PACK_AB R158, R198, R160 ;  /* 0x000000a0c69e723e */ /* 0x002fe200000000ff */
[----:B------:R-:W-:Y:S01]  /*edf0*/  FADD.FTZ R162, R161, R162 ;  /* 0x000000a2a1a27221 */ /* 0x000fe20000010000 */
[----:B0-----:R-:W-:Y:S01]  /*ee00*/  F2FP.F16.F32.PACK_AB R159, R203, R200 ;  /* 0x000000c8cb9f723e */ /* 0x001fe200000000ff */
        /* <DEDUP_REMOVED lines=46> */
[----:B------:R-:W-:Y:S01]  /*f0f0*/  FMUL.FTZ R149, R149, R202 ;  /* 0x000000ca95957220 */ /* 0x000fe20000410000 */
[----:B------:R0:W-:Y:S01]  /*f100*/  STSM.16.M88.4 [R194+0x36400], R152 ;  /* 0x03640098c2007844 */ /* 0x0001e20000000200 */
[----:B------:R-:W-:Y:S01]  /*f110*/  FADD.FTZ R179, R200, R179 ;  /* 0x000000b3c8b37221 */ /* 0x000fe20000010000 */
[----:B------:R-:W-:Y:S01]  /*f120*/  MUFU.EX2 R176, R176 ;  /* 0x000000b000b07308 */ /* 0x000fe20000000800 */
[----:B------:R-:W-:Y:S01]  /*f130*/  @!P1 VIADD R196, R196, 0x38860 ;  /* 0x00038860c4c49836 */ /* 0x000fe20000000000 */
[----:B------:R2:W-:Y:S01]  /*f140*/  STSM.16.M88.4 [R195], R156 ;  /* 0x0000009cc3007844 */ /* 0x0005e20000000200 */
[----:B------:R-:W-:Y:S01]  /*f150*/  FADD.FTZ R179, R203, R179 ;  /* 0x000000b3cbb37221 */ /* 0x000fe20000010000 */
[----:B------:R-:W-:-:S02]  /*f160*/  IMAD.MOV.U32 R199, RZ, RZ, R18 ;  /* 0x000000ffffc77224 */ /* 0x000fc400078e0012 */
[----:B------:R-:W-:Y:S01]  /*f170*/  @!P1 PRMT R196, RZ, 0x654, R196 ;  /* 0x00000654ffc49816 */ /* 0x000fe200000000c4 */
[----:B------:R-:W-:Y:S01]  /*f180*/  FADD.FTZ R179, R170, R179 ;  /* 0x000000b3aab37221 */ /* 0x000fe20000010000 */
[----:B------:R-:W3:Y:S01]  /*f190*/  MUFU.EX2 R177, R177 ;  /* 0x000000b100b17308 */ /* 0x000ee20000000800 */
[----:B-1----:R-:W-:Y:S01]  /*f1a0*/  F2FP.F16.F32.PACK_AB R163, R175, R174 ;  /* 0x000000aeafa3723e */ /* 0x002fe200000000ff */
[----:B------:R-:W-:Y:S02]  /*f1b0*/  IMAD.MOV.U32 R200, RZ, RZ, R21 ;  /* 0x000000ffffc87224 */ /* 0x000fe400078e0015 */
[----:B------:R-:W-:-:S04]  /*f1c0*/  FADD.FTZ R179, R171, R179 ;  /* 0x000000b3abb37221 */ /* 0x000fc80000010000 */
[----:B------:R-:W-:Y:S01]  /*f1d0*/  FADD.FTZ R179, R174, R179 ;  /* 0x000000b3aeb37221 */ /* 0x000fe20000010000 */
[----:B------:R-:W-:Y:S03]  /*f1e0*/  MUFU.EX2 R180, R180 ;  /* 0x000000b400b47308 */ /* 0x000fe60000000800 */
[----:B------:R-:W-:-:S04]  /*f1f0*/  FADD.FTZ R179, R175, R179 ;  /* 0x000000b3afb37221 */ /* 0x000fc80000010000 */
[----:B------:R-:W-:Y:S01]  /*f200*/  FADD.FTZ R179, R15, R179 ;  /* 0x000000b30fb37221 */ /* 0x000fe20000010000 */
[----:B------:R-:W1:Y:S01]  /*f210*/  MUFU.EX2 R181, R181 ;  /* 0x000000b500b57308 */ /* 0x000e620000000800 */
[----:B---3--:R-:W-:-:S07]  /*f220*/  F2FP.F16.F32.PACK_AB R164, R177, R176 ;  /* 0x000000b0b1a4723e */ /* 0x008fce00000000ff */
[----:B------:R-:W3:Y:S08]  /*f230*/  MUFU.EX2 R178, R178 ;  /* 0x000000b200b27308 */ /* 0x000ef00000000800 */
[----:B------:R-:W4:Y:S01]  /*f240*/  MUFU.EX2 R182, R182 ;  /* 0x000000b600b67308 */ /* 0x000f220000000800 */
[----:B-1----:R-:W-:-:S07]  /*f250*/  F2FP.F16.F32.PACK_AB R166, R181, R180 ;  /* 0x000000b4b5a6723e */ /* 0x002fce00000000ff */
[----:B------:R1:W5:Y:S01]  /*f260*/  MUFU.EX2 R197, R183 ;  /* 0x000000b700c57308 */ /* 0x0003620000000800 */
[C---:B---3--:R-:W-:Y:S01]  /*f270*/  F2FP.F16.F32.PACK_AB R165, R178.reuse, R15 ;  /* 0x0000000fb2a5723e */ /* 0x048fe200000000ff */
[----:B------:R-:W-:Y:S01]  /*f280*/  FADD.FTZ R179, R178, R179 ;  /* 0x000000b3b2b37221 */ /* 0x000fe20000010000 */
[----:B-1----:R-:W-:Y:S01]  /*f290*/  FADD.FTZ R183, R160, R162 ;  /* 0x000000a2a0b77221 */ /* 0x002fe20000010000 */
[----:B------:R-:W-:Y:S02]  /*f2a0*/  F2FP.F16.F32.PACK_AB R160, R169, R168 ;  /* 0x000000a8a9a0723e */ /* 0x000fe400000000ff */
[----:B----4-:R-:W-:Y:S01]  /*f2b0*/  FADD.FTZ R179, R182, R179 ;  /* 0x000000b3b6b37221 */ /* 0x010fe20000010000 */
[----:B------:R-:W-:Y:S01]  /*f2c0*/  F2FP.F16.F32.PACK_AB R162, R173, R172 ;  /* 0x000000acada2723e */ /* 0x000fe200000000ff */
[----:B------:R-:W-:Y:S01]  /*f2d0*/  FADD.FTZ R183, R198, R183 ;  /* 0x000000b7c6b77221 */ /* 0x000fe20000010000 */
[----:B------:R-:W-:Y:S01]  /*f2e0*/  IMAD.MOV.U32 R198, RZ, RZ, R12 ;  /* 0x000000ffffc67224 */ /* 0x000fe200078e000c */
[----:B-----5:R-:W-:-:S02]  /*f2f0*/  F2FP.F16.F32.PACK_AB R167, R197, R182 ;  /* 0x000000b6c5a7723e */ /* 0x020fc400000000ff */
[----:B------:R2:W-:Y:S01]  /*f300*/  STSM.16.M88.4 [R208], R160 ;  /* 0x000000a0d0007844 */ /* 0x0005e20000000200 */
[----:B------:R-:W-:Y:S01]  /*f310*/  FADD.FTZ R183, R168, R183 ;  /* 0x000000b7a8b77221 */ /* 0x000fe20000010000 */
[----:B------:R-:W-:Y:S02]  /*f320*/  FADD.FTZ R197, R197, R179 ;  /* 0x000000b3c5c57221 */ /* 0x000fe40000010000 */
[----:B------:R2:W-:Y:S01]  /*f330*/  STSM.16.M88.4 [R201], R164 ;  /* 0x000000a4c9007844 */ /* 0x0005e20000000200 */
[----:B------:R-:W-:Y:S01]  /*f340*/  WARPGROUP.ARRIVE ;  /* 0x00000000000079c5 */ /* 0x000fe20000000000 */
[----:B------:R-:W-:-:S04]  /*f350*/  FADD.FTZ R183, R169, R183 ;  /* 0x000000b7a9b77221 */ /* 0x000fc80000010000 */
[----:B------:R-:W-:Y:S01]  /*f360*/  FADD.FTZ R183, R172, R183 ;  /* 0x000000b7acb77221 */ /* 0x000fe20000010000 */
[----:B------:R-:W-:Y:S03]  /*f370*/  HGMMA.64x256x16.F32 R24, R152, gdesc[UR4].tnspB, R24, gsb0 ;  /* 0x43e0000498187df0 */ /* 0x000fe60008000818 */
[----:B------:R-:W-:-:S04]  /*f380*/  FADD.FTZ R183, R173, R183 ;  /* 0x000000b7adb77221 */ /* 0x000fc80000010000 */
[----:B------:R-:W-:-:S04]  /*f390*/  FADD.FTZ R183, R176, R183 ;  /* 0x000000b7b0b77221 */ /* 0x000fc80000010000 */
[----:B------:R-:W-:-:S04]  /*f3a0*/  FADD.FTZ R183, R177, R183 ;  /* 0x000000b7b1b77221 */ /* 0x000fc80000010000 */
[----:B------:R-:W-:-:S04]  /*f3b0*/  FADD.FTZ R183, R180, R183 ;  /* 0x000000b7b4b77221 */ /* 0x000fc80000010000 */
[----:B------:R-:W-:Y:S01]  /*f3c0*/  FADD.FTZ R15, R181, R183 ;  /* 0x000000b7b50f7221 */ /* 0x000fe20000010000 */
[----:B------:R-:W-:Y:S02]  /*f3d0*/  WARPGROUP.DEPBAR.LE gsb0, 0x0 ;  /* 0x00008000000079c5 */ /* 0x000fe40000010000 */
[----:B0-----:R-:W-:Y:S01]  /*f3e0*/  VIADD R152, R20, 0x80 ;  /* 0x0000008014987836 */ /* 0x001fe20000000000 */
[----:B------:R-:W-:Y:S01]  /*f3f0*/  WARPGROUP.ARRIVE ;  /* 0x00000000000079c5 */ /* 0x000fe20000000000 */
[----:B------:R-:W-:-:S03]  /*f400*/  IMAD.MOV.U32 R153, RZ, RZ, 0x40000040 ;  /* 0x40000040ff997424 */ /* 0x000fc600078e00ff */
[----:B------:R-:W-:Y:S01]  /*f410*/  R2UR UR6, R152 ;  /* 0x00000000980672ca */ /* 0x000fe200000e0000 */
[----:B------:R-:W-:Y:S01]  /*f420*/  VIADD R152, R20, 0x100 ;  /* 0x0000010014987836 */ /* 0x000fe20000000000 */
[----:B------:R-:W-:Y:S01]  /*f430*/  R2UR UR7, R153 ;  /* 0x00000000990772ca */ /* 0x000fe200000e0000 */
[----:B------:R-:W-:-:S12]  /*f440*/  IMAD.MOV.U32 R153, RZ, RZ, 0x40000040 ;  /* 0x40000040ff997424 */ /* 0x000fd800078e00ff */
[----:B------:R-:W-:Y:S01]  /*f450*/  HGMMA.64x256x16.F32 R24, R156, gdesc[UR4].tnspB, R24, gsb0 ;  /* 0x43e000049c187df0 */ /* 0x000fe20008000818 */
[----:B------:R-:W-:Y:S01]  /*f460*/  R2UR UR6, R152 ;  /* 0x00000000980672ca */ /* 0x000fe200000e0000 */
[----:B------:R-:W-:Y:S01]  /*f470*/  VIADD R152, R20, 0x180 ;  /* 0x0000018014987836 */ /* 0x000fe20000000000 */
[----:B------:R-:W-:Y:S01]  /*f480*/  R2UR UR7, R153 ;  /* 0x00000000990772ca */ /* 0x000fe200000e0000 */
[----:B------:R-:W-:Y:S01]  /*f490*/  IMAD.MOV.U32 R153, RZ, RZ, 0x40000040 ;  /* 0x40000040ff997424 */ /* 0x000fe200078e00ff */
[----:B------:R-:W-:Y:S02]  /*f4a0*/  WARPGROUP.DEPBAR.LE gsb0, 0x0 ;  /* 0x00008000000079c5 */ /* 0x000fe40000010000 */
[----:B------:R-:W-:-:S15]  /*f4b0*/  WARPGROUP.ARRIVE ;  /* 0x00000000000079c5 */ /* 0x000fde0000000000 */
[----:B------:R-:W-:-:S06]  /*f4c0*/  NOP ;  /* 0x0000000000007918 */ /* 0x000fcc0000000000 */
[----:B------:R-:W-:Y:S01]  /*f4d0*/  HGMMA.64x256x16.F32 R24, R160, gdesc[UR4].tnspB, R24, gsb0 ;  /* 0x43e00004a0187df0 */ /* 0x000fe20008000818 */
[----:B------:R-:W-:Y:S02]  /*f4e0*/  R2UR UR6, R152 ;  /* 0x00000000980672ca */ /* 0x000fe400000e0000 */
[----:B------:R-:W-:Y:S01]  /*f4f0*/  R2UR UR7, R153 ;  /* 0x00000000990772ca */ /* 0x000fe200000e0000 */
        /* <DEDUP_REMOVED lines=15> */
.L_x_1419:
[----:B------:R-:W-:Y:S05]  /*f5f0*/  BSYNC B0 ;  /* 0x0000000000007941 */ /* 0x000fea0003800000 */
.L_x_1418:
[----:B------:R-:W0:Y:S01]  /*f600*/  SHFL.BFLY PT, R0, R15, 0x2, 0x1f ;  /* 0x0c401f000f007f89 */ /* 0x000e2200000e0000 */
[----:B------:R-:W-:Y:S02]  /*f610*/  IMAD.MOV.U32 R4, RZ, RZ, RZ ;  /* 0x000000ffff047224 */ /* 0x000fe400078e00ff */
[----:B------:R-:W-:Y:S01]  /*f620*/  IMAD.MOV.U32 R14, RZ, RZ, -0x800000 ;  /* 0xff800000ff0e7424 */ /* 0x000fe200078e00ff */
[----:B------:R-:W-:Y:S06]  /*f630*/  BAR.ARV 0x8, 0x100 ;  /* 0x0204000000007b1d */ /* 0x000fec0000002000 */
[----:B------:R-:W-:-:S02]  /*f640*/  VIADD R220, R220, 0x1 ;  /* 0x00000001dcdc7836 */ /* 0x000fc40000000000 */
[----:B------:R-:W-:Y:S01]  /*f650*/  BAR.SYNC.DEFER_BLOCKING 0xf, 0x100 ;  /* 0x03c4000000007b1d */ /* 0x000fe20000010000 */
[----:B0-----:R-:W-:-:S05]  /*f660*/  FADD.FTZ R0, R0, R15 ;  /* 0x0000000f00007221 */ /* 0x001fca0000010000 */
[----:B------:R-:W0:Y:S02]  /*f670*/  SHFL.BFLY PT, R3, R0, 0x1, 0x1f ;  /* 0x0c201f0000037f89 */ /* 0x000e2400000e0000 */
[----:B0-----:R-:W-:-:S05]  /*f680*/  FADD.FTZ R3, R0, R3 ;  /* 0x0000000300037221 */ /* 0x001fca0000010000 */
[----:B------:R-:W-:-:S13]  /*f690*/  FSETP.NE.FTZ.AND P0, PT, R3, RZ, PT ;  /* 0x000000ff0300720b */ /* 0x000fda0003f15000 */
[----:B------:R-:W0:Y:S08]  /*f6a0*/  @P0 MUFU.LG2 R0, R3 ;  /* 0x0000000300000308 */ /* 0x000e300000000c00 */
[----:B------:R3:W4:Y:S01]  /*f6b0*/  @P0 MUFU.RCP R4, R3 ;  /* 0x0000000300040308 */ /* 0x0007220000001000 */
[----:B0-----:R-:W-:Y:S01]  /*f6c0*/  @P0 FMUL.FTZ R0, R0, 0.69314718246459960938 ;  /* 0x3f31721800000820 */ /* 0x001fe20000410000 */
[----:B---3--:R-:W-:-:S04]  /*f6d0*/  @P0 FMUL.FTZ R3, R11, 0.69314718246459960938 ;  /* 0x3f3172180b030820 */ /* 0x008fc80000410000 */
[----:B------:R-:W-:Y:S02]  /*f6e0*/  @P0 FFMA.FTZ R14, R3, R12, R0 ;  /* 0x0000000c030e0223 */ /* 0x000fe40000010000 */
[----:B------:R-:W0:Y:S01]  /*f6f0*/  SHFL.BFLY PT, R0, R197, 0x2, 0x1f ;  /* 0x0c401f00c5007f89 */ /* 0x000e2200000e0000 */
[-C--:B----4-:R-:W-:Y:S01]  /*f700*/  FMUL.FTZ R24, R24, R4.reuse ;  /* 0x0000000418187220 */ /* 0x090fe20000410000 */
        /* <DEDUP_REMOVED lines=22> */
[----:B0-----:R-:W-:Y:S01]  /*f870*/  FADD.FTZ R0, R0, R197 ;  /* 0x000000c500007221 */ /* 0x001fe20000010000 */
        /* <DEDUP_REMOVED lines=44> */
[----:B------:R-:W-:-:S02]  /*fb40*/  FMUL.FTZ R149, R149, R4 ;  /* 0x0000000495957220 */ /* 0x000fc40000410000 */
[----:B------:R-:W0:Y:S01]  /*fb50*/  @P0 MUFU.RCP R0, R3 ;  /* 0x0000000300000308 */ /* 0x000e220000001000 */
[----:B------:R-:W-:-:S07]  /*fb60*/  @P0 FMUL.FTZ R11, R11, 0.69314718246459960938 ;  /* 0x3f3172180b0b0820 */ /* 0x000fce0000410000 */
[----:B------:R-:W3:Y:S01]  /*fb70*/  @P0 MUFU.LG2 R3, R3 ;  /* 0x0000000300030308 */ /* 0x000ee20000000c00 */
[-C--:B0-----:R-:W-:Y:S01]  /*fb80*/  FMUL.FTZ R26, R26, R0.reuse ;  /* 0x000000001a1a7220 */ /* 0x081fe20000410000 */
[-C--:B------:R-:W-:Y:S01]  /*fb90*/  FMUL.FTZ R27, R27, R0.reuse ;  /* 0x000000001b1b7220 */ /* 0x080fe20000410000 */
[-C--:B------:R-:W-:Y:S01]  /*fba0*/  FMUL.FTZ R30, R30, R0.reuse ;  /* 0x000000001e1e7220 */ /* 0x080fe20000410000 */
[-C--:B------:R-:W-:Y:S01]  /*fbb0*/  FMUL.FTZ R31, R31, R0.reuse ;  /* 0x000000001f1f7220 */ /* 0x080fe20000410000 */
[-C--:B------:R-:W-:Y:S01]  /*fbc0*/  FMUL.FTZ R34, R34, R0.reuse ;  /* 0x0000000022227220 */ /* 0x080fe20000410000 */
[-C--:B------:R-:W-:Y:S01]  /*fbd0*/  FMUL.FTZ R35, R35, R0.reuse ;  /* 0x0000000023237220 */ /* 0x080fe20000410000 */
[-C--:B------:R-:W-:Y:S01]  /*fbe0*/  FMUL.FTZ R38, R38, R0.reuse ;  /* 0x0000000026267220 */ /* 0x080fe20000410000 */
[----:B------:R-:W-:Y:S01]  /*fbf0*/  FMUL.FTZ R39, R39, R0 ;  /* 0x0000000027277220 */ /* 0x000fe20000410000 */
[----:B---3--:R-:W-:Y:S01]  /*fc00*/  @P0 FMUL.FTZ R5, R3, 0.69314718246459960938 ;  /* 0x3f31721803050820 */ /* 0x008fe20000410000 */
[----:B------:R-:W-:-:S02]  /*fc10*/  IMAD.MOV.U32 R3, RZ, RZ, -0x800000 ;  /* 0xff800000ff037424 */ /* 0x000fc400078e00ff */
        /* <DEDUP_REMOVED lines=69> */
.L_x_1371:
[----:B------:R-:W-:Y:S05]  /*10070*/  BSYNC B7 ;  /* 0x0000000000077941 */ /* 0x000fea0003800000 */
.L_x_1367:
[----:B------:R-:W3:Y:S08]  /*10080*/  S2UR UR5, SR_CgaCtaId ;  /* 0x00000000000579c3 */ /* 0x000ef00000008800 */
[----:B------:R-:W-:Y:S06]  /*10090*/  BAR.SYNC.DEFER_BLOCKING 0x5, 0x180 ;  /* 0x0146000000007b1d */ /* 0x000fec0000010000 */
[----:B------:R-:W-:Y:S01]  /*100a0*/  UMOV UR4, 0x400 ;  /* 0x0000040000047882 */ /* 0x000fe20000000000 */
[----:B------:R-:W-:Y:S01]  /*100b0*/  BSSY B0, `(.L_x_1431) ;  /* 0x0000499000007945 */ /* 0x000fe20003800000 */
[----:B---3--:R-:W-:-:S06]  /*100c0*/  ULEA UR4, UR5, UR4, 0x18 ;  /* 0x0000000405047291 */ /* 0x008fcc000f8ec03f */
[----:B------:R-:W-:-:S05]  /*100d0*/  IMAD.U32 R2, RZ, RZ, UR4 ;  /* 0x00000004ff027e24 */ /* 0x000fca000f8e00ff */
[----:B-----5:R3:W4:Y:S01]  /*100e0*/  LDS.128 R152, [R2+0x388d0] ;  /* 0x0388d00002987984 */ /* 0x0207220000000c00 */
[----:B------:R-:W-:Y:S06]  /*100f0*/  BAR.ARV 0x4, 0x180 ;  /* 0x0106000000007b1d */ /* 0x000fec0000002000 */
[----:B------:R-:W-:Y:S05]  /*10100*/  @P0 BRA `(.L_x_1432) ;  /* 0x0000003800880947 */ /* 0x000fea0003800000 */
[----:B-1----:R-:W2:Y:S01]  /*10110*/  LDL R4, [R1+0x80] ;  /* 0x0000800001047983 */ /* 0x002ea20000100800 */
[----:B0-----:R-:W-:Y:S01]  /*10120*/  F2FP.F16.F32.PACK_AB R6, R29, R28 ;  /* 0x0000001c1d06723e */ /* 0x001fe200000000ff */
        /* <DEDUP_REMOVED lines=189> */
[----:B0-----:R-:W-:Y:S01]  /*10d00*/  @P0 IADD3 R8, P2, R213, UR4, RZ ;  /* 0x00000004d5080c10 */ /* 0x001fe2000ff5e0ff */
        /* <DEDUP_REMOVED lines=10> */
.L_x_1433:
        /* <DEDUP_REMOVED lines=8> */
[----:B------:R-:W2:Y:S01]  /*10e30*/  LDL.LU R11, [R1+0x3c] ;  /* 0x00003c00010b7983 */ /* 0x000ea20000300800 */
[----:B------:R-:W-:Y:S01]  /*10e40*/  IMAD.MOV.U32 R10, RZ, RZ, 0xab8 ;  /* 0x00000ab8ff0a7424 */ /* 0x000fe200078e00ff */
[----:B------:R-:W-:Y:S01]  /*10e50*/  ISETP.GT.AND P1, PT, R211, 0x1, PT ;  /* 0x00000001d300780c */ /* 0x000fe20003f24270 */
[----:B------:R-:W1:Y:S01]  /*10e60*/  LDC R156, c[0x0][0xce8] ;  /* 0x00033a00ff9c7b82 */ /* 0x000e620000000800 */
[----:B------:R-:W5:Y:S01]  /*10e70*/  LDL R21, [R1+0x78] ;  /* 0x0000780001157983 */ /* 0x000f620000100800 */
[----:B------:R-:W-:Y:S02]  /*10e80*/  ISETP.NE.U32.AND P0, PT, RZ, UR6, PT ;  /* 0x00000006ff007c0c */ /* 0x000fe4000bf05070 */
[----:B------:R-:W-:Y:S01]  /*10e90*/  SEL R10, R10, 0xa78, P1 ;  /* 0x00000a780a0a7807 */ /* 0x000fe20000800000 */
[----:B------:R-:W3:Y:S01]  /*10ea0*/  LDL R158, [R1+0x7c] ;  /* 0x00007c00019e7983 */ /* 0x000ee20000100800 */
[----:B------:R-:W-:Y:S02]  /*10eb0*/  ISETP.NE.AND.EX P0, PT, RZ, UR7, PT, P0 ;  /* 0x00000007ff007c0c */ /* 0x000fe4000bf05300 */
[----:B0-----:R-:W0:Y:S01]  /*10ec0*/  LDC.64 R8, c[0x0][R10+0x220] ;  /* 0x000088000a087b82 */ /* 0x001e220000000a00 */
[----:B------:R-:W3:Y:S01]  /*10ed0*/  LDL R157, [R1+0x44] ;  /* 0x00004400019d7983 */ /* 0x000ee20000100800 */
[----:B------:R-:W-:-:S06]  /*10ee0*/  SEL R15, R210, RZ, !P0 ;  /* 0x000000ffd20f7207 */ /* 0x000fcc0004000000 */
[----:B------:R-:W1:Y:S01]  /*10ef0*/  LDC.64 R6, c[0x0][R10+0x218] ;  /* 0x000086000a067b82 */ /* 0x000e620000000a00 */
[----:B0-----:R-:W-:Y:S01]  /*10f00*/  IMAD R9, R9, R15, RZ ;  /* 0x0000000f09097224 */ /* 0x001fe200078e02ff */
[----:B----4-:R-:W-:Y:S02]  /*10f10*/  SEL R152, R221, RZ, P1 ;  /* 0x000000ffdd987207 */ /* 0x010fe40000800000 */
[----:B--2---:R-:W-:Y:S02]  /*10f20*/  SEL R11, R11, RZ, !P0 ;  /* 0x000000ff0b0b7207 */ /* 0x004fe40004000000 */
[----:B-1----:R-:W-:-:S03]  /*10f30*/  ISETP.NE.AND P0, PT, R156, 0x1, PT ;  /* 0x000000019c00780c */ /* 0x002fc60003f05270 */
        /* <DEDUP_REMOVED lines=47> */
.L_x_1434:
[----:B------:R-:W-:Y:S02]  /*11230*/  ISETP.GT.AND P1, PT, R211, 0x1, PT ;  /* 0x00000001d300780c */ /* 0x000fe40003f24270 */
[----:B------:R-:W-:-:S04]  /*11240*/  ISETP.NE.U32.AND P0, PT, RZ, UR6, PT ;  /* 0x00000006ff007c0c */ /* 0x000fc8000bf05070 */
[----:B------:R-:W-:-:S04]  /*11250*/  ISETP.NE.AND.EX P0, PT, RZ, UR7, PT, P0 ;  /* 0x00000007ff007c0c */ /* 0x000fc8000bf05300 */
[----:B------:R-:W-:-:S03]  /*11260*/  SEL R210, R210, RZ, !P0 ;  /* 0x000000ffd2d27207 */ /* 0x000fc60004000000 */
[----:B------:R-:W-:Y:S06]  /*11270*/  @P1 BRA `(.L_x_1435) ;  /* 0x0000001000381947 */ /* 0x000fec0003800000 */
[----:B------:R-:W2:Y:S01]  /*11280*/  S2R R20, SR_TID.X ;  /* 0x0000000000147919 */ /* 0x000ea20000002100 */
[----:B------:R-:W3:Y:S01]  /*11290*/  LDC R83, c[0x0][0xce8] ;  /* 0x00033a00ff537b82 */ /* 0x000ee20000000800 */
[----:B------:R-:W-:Y:S01]  /*112a0*/  ULDC.64 UR4, c[0x0][0xba0] ;  /* 0x0002e80000047ab9 */ /* 0x000fe20000000a00 */
[----:B--2---:R-:W-:-:S05]  /*112b0*/  VIADD R20, R20, 0xffffff80 ;  /* 0xffffff8014147836 */ /* 0x004fca0000000000 */
[----:B------:R-:W-:-:S04]  /*112c0*/  SHF.R.S32.HI R21, RZ, 0x1f, R20 ;  /* 0x0000001fff157819 */ /* 0x000fc80000011414 */
[----:B------:R-:W-:-:S04]  /*112d0*/  LEA.HI R21, R21, R20, RZ, 0x3 ;  /* 0x0000001415157211 */ /* 0x000fc800078f18ff */
[----:B-1----:R-:W-:-:S05]  /*112e0*/  SHF.R.S32.HI R3, RZ, 0x3, R21 ;  /* 0x00000003ff037819 */ /* 0x002fca0000011415 */
[----:B0-----:R-:W-:-:S04]  /*112f0*/  IMAD R7, R3, 0x40, R187 ;  /* 0x0000004003077824 */ /* 0x001fc800078e02bb */
        /* <DEDUP_REMOVED lines=44> */
[----:B---3--:R-:W-:Y:S01]  /*115c0*/  IMAD R86, R4, R83, RZ ;  /* 0x0000005304567224 */ /* 0x008fe200078e02ff */
        /* <DEDUP_REMOVED lines=51> */
[----:B------:R-:W5:Y:S01]  /*11900*/  LD.E.128 R8, desc[UR42][R8.64] ;  /* 0x0000002a08087980 */ /* 0x000f62000c101d00 */
[----:B------:R-:W-:-:S02]  /*11910*/  IMAD.IADD R80, R20, 0x1, -R21 ;  /* 0x0000000114507824 */ /* 0x000fc400078e0a15 */
[C---:B------:R-:W-:Y:S01]  /*11920*/  IMAD.WIDE.U32 R6, R209.reuse, UR4, R6 ;  /* 0x00000004d1067c25 */ /* 0x040fe2000f8e0006 */
[----:B------:R-:W5:Y:S03]  /*11930*/  LD.E.128 R12, desc[UR42][R12.64] ;  /* 0x0000002a0c0c7980 */ /* 0x000f66000c101d00 */
[----:B------:R-:W1:Y:S01]  /*11940*/  @P3 LDC R85, c[0x0][0xcec] ;  /* 0x00033b00ff553b82 */ /* 0x000e620000000800 */
[----:B------:R-:W-:Y:S01]  /*11950*/  SHF.R.S32.HI R20, RZ, 0x1f, R210 ;  /* 0x0000001fff147819 */ /* 0x000fe200000114d2 */
[----:B------:R-:W-:Y:S01]  /*11960*/  IMAD R5, R80, 0x20, R3 ;  /* 0x0000002050057824 */ /* 0x000fe200078e0203 */
[----:B------:R-:W5:Y:S01]  /*11970*/  LD.E.128 R52, desc[UR42][R52.64] ;  /* 0x0000002a34347980 */ /* 0x000f62000c101d00 */
[----:B------:R-:W-:Y:S01]  /*11980*/  IMAD R7, R209, UR5, R7 ;  /* 0x00000005d1077c24 */ /* 0x000fe2000f8e0207 */
[----:B------:R-:W-:Y:S02]  /*11990*/  ULDC.64 UR4, c[0x0][0xbf0] ;  /* 0x0002fc0000047ab9 */ /* 0x000fe40000000a00 */
[----:B------:R-:W5:Y:S01]  /*119a0*/  LD.E.128 R56, desc[UR42][R56.64] ;  /* 0x0000002a38387980 */ /* 0x000f62000c101d00 */
[----:B------:R-:W2:Y:S01]  /*119b0*/  @P3 LDC R87, c[0x0][0xcf0] ;  /* 0x00033c00ff573b82 */ /* 0x000ea20000000800 */
[----:B------:R-:W-:-:S02]  /*119c0*/  IMAD R82, R212, 0x40, R5 ;  /* 0x00000040d4527824 */ /* 0x000fc400078e0205 */
[----:B------:R-:W-:Y:S01]  /*119d0*/  IMAD R5, R20, UR4, RZ ;  /* 0x0000000414057c24 */ /* 0x000fe2000f8e02ff */
[----:B------:R-:W5:Y:S01]  /*119e0*/  LD.E.128 R60, desc[UR42][R60.64] ;  /* 0x0000002a3c3c7980 */ /* 0x000f62000c101d00 */
[-C--:B0-----:R-:W-:Y:S02]  /*119f0*/  ISETP.GE.AND P1, PT, R219, R0.reuse, PT ;  /* 0x00000000db00720c */ /* 0x081fe40003f26270 */
[----:B------:R-:W-:Y:S01]  /*11a00*/  IMAD R81, R210, UR5, R5 ;  /* 0x00000005d2517c24 */ /* 0x000fe2000f8e0205 */
[-C--:B------:R-:W-:Y:S01]  /*11a10*/  ISETP.GE.AND P0, PT, R218, R0.reuse, PT ;  /* 0x00000000da00720c */ /* 0x080fe20003f06270 */
[----:B------:R-:W5:Y:S01]  /*11a20*/  LD.E.128 R64, desc[UR42][R64.64] ;  /* 0x0000002a40407980 */ /* 0x000f62000c101d00 */
[----:B------:R-:W-:Y:S02]  /*11a30*/  SEL R5, RZ, 0xffffffff, P1 ;  /* 0xffffffffff057807 */ /* 0x000fe40000800000 */
[-C--:B------:R-:W-:Y:S01]  /*11a40*/  ISETP.GE.AND P2, PT, R187, R0.reuse, PT ;  /* 0x00000000bb00720c */ /* 0x080fe20003f46270 */
[----:B------:R-:W5:Y:S01]  /*11a50*/  LD.E.128 R68, desc[UR42][R68.64] ;  /* 0x0000002a44447980 */ /* 0x000f62000c101d00 */
[----:B------:R-:W-:Y:S01]  /*11a60*/  SEL R80, RZ, 0xffffffff, P0 ;  /* 0xffffffffff507807 */ /* 0x000fe20000000000 */
[----:B------:R-:W-:Y:S01]  /*11a70*/  IMAD.SHL.U32 R84, R5, 0x2, RZ ;  /* 0x0000000205547824 */ /* 0x000fe200078e00ff */
[----:B------:R-:W-:Y:S01]  /*11a80*/  SEL R21, RZ, 0x1, P2 ;  /* 0x00000001ff157807 */ /* 0x000fe20001000000 */
[----:B-1----:R-:W-:Y:S01]  /*11a90*/  @P3 IMAD.HI.U32 R20, R82, R85, RZ ;  /* 0x0000005552143227 */ /* 0x002fe200078e00ff */
[----:B------:R-:W-:Y:S01]  /*11aa0*/  ISETP.GE.AND P0, PT, R217, R0, PT ;  /* 0x00000000d900720c */ /* 0x000fe20003f06270 */
[----:B------:R-:W5:Y:S01]  /*11ab0*/  LD.E.128 R72, desc[UR42][R72.64] ;  /* 0x0000002a48487980 */ /* 0x000f62000c101d00 */
[----:B------:R-:W-:Y:S01]  /*11ac0*/  LOP3.LUT R21, R84, 0x2, R21, 0xe2, !PT ;  /* 0x0000000254157812 */ /* 0x000fe200078ee215 */
[----:B------:R-:W-:-:S02]  /*11ad0*/  IMAD.SHL.U32 R80, R80, 0x4, RZ ;  /* 0x0000000450507824 */ /* 0x000fc400078e00ff */
        /* <DEDUP_REMOVED lines=15> */
[----:B------:R-:W-:Y:S01]  /*11bd0*/  @!PT LDS RZ, [RZ] ;  /* 0x00000000fffff984 */ /* 0x000fe20000000800 */
[----:B------:R-:W-:Y:S01]  /*11be0*/  @!PT LDS RZ, [RZ] ;  /* 0x00000000fffff984 */ /* 0x000fe20000000800 */
[----:B------:R-:W-:Y:S01]  /*11bf0*/  @!PT LDS RZ, [RZ] ;  /* 0x00000000fffff984 */ /* 0x000fe20000000800 */
[----:B------:R-:W-:Y:S01]  /*11c00*/  @!PT LDS RZ, [RZ] ;  /* 0x00000000fffff984 */ /* 0x000fe20000000800 */
[----:B------:R0:W-:Y:S06]  /*11c10*/  MEMBAR.ALL.CTA ;  /* 0x0000000000007992 */ /* 0x0001ec0000008000 */
[----:B0-----:R-:W0:Y:S01]  /*11c20*/  FENCE.VIEW.ASYNC.S ;  /* 0x00000000000073c6 */ /* 0x001e220000000000 */
[----:B------:R-:W-:-:S02]  /*11c30*/  IMAD R21, R83, R81, R82 ;  /* 0x0000005153157224 */ /* 0x000fc400078e0252 */
[----:B------:R-:W-:Y:S01]  /*11c40*/  IMAD.SHL.U32 R83, R4, 0x10, RZ ;  /* 0x0000001004537824 */ /* 0x000fe200078e00ff */
[----:B------:R-:W-:Y:S01]  /*11c50*/  SEL R4, RZ, 0xffffffff, P0 ;  /* 0xffffffffff047807 */ /* 0x000fe20000000000 */
[----:B------:R-:W-:Y:S01]  /*11c60*/  IMAD.WIDE.U32 R6, R5, UR4, R6 ;  /* 0x0000000405067c25 */ /* 0x000fe2000f8e0006 */
[----:B------:R-:W-:-:S03]  /*11c70*/  LOP3.LUT R20, R85, 0x8, R20, 0xe2, !PT ;  /* 0x0000000855147812 */ /* 0x000fc600078ee214 */
[----:B------:R-:W-:Y:S01]  /*11c80*/  IMAD R81, R5, UR5, R80 ;  /* 0x0000000505517c24 */ /* 0x000fe2000f8e0250 */
[----:B------:R-:W-:Y:S01]  /*11c90*/  SHF.R.S32.HI R5, RZ, 0x1f, R21 ;  /* 0x0000001fff057819 */ /* 0x000fe20000011415 */
[----:B------:R-:W-:Y:S01]  /*11ca0*/  VIADD R87, R187, 0x180 ;  /* 0x00000180bb577836 */ /* 0x000fe20000000000 */
[----:B------:R-:W-:Y:S01]  /*11cb0*/  ULDC.64 UR4, c[0x0][0xbd8] ;  /* 0x0002f60000047ab9 */ /* 0x000fe20000000a00 */
[----:B------:R-:W-:Y:S01]  /*11cc0*/  IMAD.IADD R7, R7, 0x1, R81 ;  /* 0x0000000107077824 */ /* 0x000fe200078e0251 */
[----:B------:R-:W-:Y:S01]  /*11cd0*/  LOP3.LUT R20, R83, 0x10, R20, 0xe2, !PT ;  /* 0x0000001053147812 */ /* 0x000fe200078ee214 */
[----:B------:R-:W-:Y:S02]  /*11ce0*/  IMAD.SHL.U32 R81, R4, 0x20, RZ ;  /* 0x0000002004517824 */ /* 0x000fe400078e00ff */
[----:B------:R-:W-:Y:S02]  /*11cf0*/  IMAD R4, R5, UR4, RZ ;  /* 0x0000000405047c24 */ /* 0x000fe4000f8e02ff */
[----:B------:R-:W-:Y:S01]  /*11d00*/  IMAD R3, R212, 0x40, R3 ;  /* 0x00000040d4037824 */ /* 0x000fe200078e0203 */
[----:B------:R-:W-:Y:S01]  /*11d10*/  ISETP.GE.AND P0, PT, R87, R0, PT ;  /* 0x000000005700720c */ /* 0x000fe20003f06270 */
[----:B------:R-:W-:Y:S01]  /*11d20*/  VIADD R89, R187, 0x1c0 ;  /* 0x000001c0bb597836 */ /* 0x000fe20000000000 */
[----:B------:R-:W-:Y:S01]  /*11d30*/  LOP3.LUT R20, R81, 0x20, R20, 0xe2, !PT ;  /* 0x0000002051147812 */ /* 0x000fe200078ee214 */
[----:B------:R-:W-:-:S02]  /*11d40*/  IMAD R81, R21, UR5, R4 ;  /* 0x0000000515517c24 */ /* 0x000fc4000f8e0204 */
[----:B------:R-:W-:Y:S01]  /*11d50*/  IMAD.WIDE.U32 R6, R21, UR4, R6 ;  /* 0x0000000415067c25 */ /* 0x000fe2000f8e0006 */
[----:B------:R-:W-:Y:S01]  /*11d60*/  ISETP.GE.AND P1, PT, R3, R86, PT ;  /* 0x000000560300720c */ /* 0x000fe20003f26270 */
[----:B------:R-:W-:Y:S01]  /*11d70*/  ULDC.64 UR4, c[0x0][0xb80] ;  /* 0x0002e00000047ab9 */ /* 0x000fe20000000a00 */
[----:B------:R-:W-:Y:S01]  /*11d80*/  SEL R5, RZ, 0x40, P0 ;  /* 0x00000040ff057807 */ /* 0x000fe20000000000 */
[----:B------:R-:W-:Y:S01]  /*11d90*/  VIADD R4, R2, 0x38820 ;  /* 0x0003882002047836 */ /* 0x000fe20000000000 */
[----:B------:R-:W-:Y:S01]  /*11da0*/  ISETP.GE.AND P0, PT, R89, R0, PT ;  /* 0x000000005900720c */ /* 0x000fe20003f06270 */
[----:B------:R-:W-:Y:S01]  /*11db0*/  IMAD.IADD R7, R7, 0x1, R81 ;  /* 0x0000000107077824 */ /* 0x000fe200078e0251 */
[----:B------:R-:W-:Y:S02]  /*11dc0*/  LEA R84, P2, R6, UR4, 0x1 ;  /* 0x0000000406547c11 */ /* 0x000fe4000f8408ff */
[----:B------:R-:W-:Y:S02]  /*11dd0*/  LOP3.LUT R82, R20, R5, RZ, 0xfc, !PT ;  /* 0x0000000514527212 */ /* 0x000fe400078efcff */
[----:B------:R-:W-:-:S02]  /*11de0*/  PRMT R4, RZ, 0x654, R4 ;  /* 0x00000654ff047816 */ /* 0x000fc40000000004 */
        /* <DEDUP_REMOVED lines=33> */
[-C--:B-1----:R-:W-:Y:S02]  /*12000*/  @!P0 LEA R6, P5, R217, R4.reuse, 0x1 ;  /* 0x00000004d9068211 */ /* 0x082fe400078a08ff */
        /* <DEDUP_REMOVED lines=12> */
.L_x_1437:
[----:B------:R-:W-:Y:S05]  /*120d0*/  BSYNC B1 ;  /* 0x0000000000017941 */ /* 0x000fea0003800000 */
.L_x_1436:
[----:B------:R-:W-:Y:S01]  /*120e0*/  VIADD R3, R3, 0x20 ;  /* 0x0000002003037836 */ /* 0x000fe20000000000 */
[----:B--23--:R1:W2:Y:S04]  /*120f0*/  SHFL.IDX PT, R5, R85, 0x1, 0x181f ;  /* 0x00381f0055057f89 */ /* 0x00c2a800000e0000 */
        /* <DEDUP_REMOVED lines=9> */
[----:B0----5:R-:W-:Y:S02]  /*12190*/  @!P5 LEA R8, P1, R219, R4, 0x1 ;  /* 0x00000004db08d211 */ /* 0x021fe400078208ff */
        /* <DEDUP_REMOVED lines=14> */
[----:B------:R-:W-:Y:S01]  /*12280*/  @P0 LEA R12, P5, R87, R4, 0x1 ;  /* 0x00000004570c0211 */ /* 0x000fe200078a08ff */
        /* <DEDUP_REMOVED lines=13> */
.L_x_1435:
[----:B------:R-:W2:Y:S01]  /*12360*/  LDL R10, [R1+0x78] ;  /* 0x00007800010a7983 */ /* 0x000ea20000100800 */
[----:B01----:R-:W0:Y:S01]  /*12370*/  LDC R9, c[0x0][0xce8] ;  /* 0x00033a00ff097b82 */ /* 0x003e220000000800 */
[----:B------:R-:W-:Y:S01]  /*12380*/  ULDC.64 UR4, c[0x0][0xc08] ;  /* 0x0003020000047ab9 */ /* 0x000fe20000000a00 */
[----:B------:R-:W-:Y:S01]  /*12390*/  IMAD R11, R212, 0x40, R190 ;  /* 0x00000040d40b7824 */ /* 0x000fe200078e02be */
[----:B------:R-:W-:Y:S01]  /*123a0*/  BSSY B1, `(.L_x_1439) ;  /* 0x00000f0000017945 */ /* 0x000fe20003800000 */
[----:B------:R-:W-:Y:S01]  /*123b0*/  IMAD R3, R5, UR4, RZ ;  /* 0x0000000405037c24 */ /* 0x000fe2000f8e02ff */
[----:B----4-:R-:W-:Y:S01]  /*123c0*/  SHF.R.S32.HI R152, RZ, 0x1f, R222 ;  /* 0x0000001fff987819 */ /* 0x010fe200000114de */
[C---:B------:R-:W-:Y:S01]  /*123d0*/  IMAD.WIDE.U32 R6, R0.reuse, UR4, RZ ;  /* 0x0000000400067c25 */ /* 0x040fe2000f8e00ff */
[----:B------:R-:W-:Y:S02]  /*123e0*/  SHF.R.S32.HI R156, RZ, 0x1f, R223 ;  /* 0x0000001fff9c7819 */ /* 0x000fe400000114df */
        /* <DEDUP_REMOVED lines=14> */
[----:B0-----:R-:W-:Y:S01]  /*124d0*/  ISETP.NE.AND P0, PT, R9, 0x1, PT ;  /* 0x000000010900780c */ /* 0x001fe20003f05270 */
        /* <DEDUP_REMOVED lines=11> */
[----:B------:R-:W0:Y:S01]  /*12590*/  @P0 LDC R8, c[0x0][0xcec] ;  /* 0x00033b00ff080b82 */ /* 0x000e220000000800 */
[----:B------:R-:W-:Y:S01]  /*125a0*/  IMAD.IADD R7, R7, 0x1, R0 ;  /* 0x0000000107077824 */ /* 0x000fe200078e0200 */
[----:B------:R-:W-:Y:S01]  /*125b0*/  SHF.R.S32.HI R165, RZ, 0x1f, R234 ;  /* 0x0000001fffa57819 */ /* 0x000fe200000114ea */
[----:B------:R-:W-:Y:S01]  /*125c0*/  VIADD R178, R192, 0x58 ;  /* 0x00000058c0b27836 */ /* 0x000fe20000000000 */
[----:B------:R-:W-:Y:S01]  /*125d0*/  SHF.R.S32.HI R166, RZ, 0x1f, R235 ;  /* 0x0000001fffa67819 */ /* 0x000fe200000114eb */
[----:B------:R-:W-:Y:S01]  /*125e0*/  IMAD.WIDE.U32 R6, R221, UR4, R6 ;  /* 0x00000004dd067c25 */ /* 0x000fe2000f8e0006 */
[----:B------:R-:W-:-:S02]  /*125f0*/  SHF.R.S32.HI R167, RZ, 0x1f, R236 ;  /* 0x0000001fffa77819 */ /* 0x000fc400000114ec */
[----:B------:R-:W1:Y:S01]  /*12600*/  @P0 LDC R0, c[0x0][0xcf0] ;  /* 0x00033c00ff000b82 */ /* 0x000e620000000800 */
        /* <DEDUP_REMOVED lines=36> */
[----:B------:R-:W-:-:S02]  /*12850*/  VIADD R183, R192, 0x40 ;  /* 0x00000040c0b77836 */ /* 0x000fc40000000000 */
[C---:B------:R-:W-:Y:S02]  /*12860*/  VIADD R196, R192.reuse, 0x38 ;  /* 0x00000038c0c47836 */ /* 0x040fe40000000000 */
[C---:B------:R-:W-:Y:S02]  /*12870*/  VIADD R198, R192.reuse, 0x30 ;  /* 0x00000030c0c67836 */ /* 0x040fe40000000000 */
[C---:B------:R-:W-:Y:S02]  /*12880*/  VIADD R200, R192.reuse, 0x28 ;  /* 0x00000028c0c87836 */ /* 0x040fe40000000000 */
[C---:B------:R-:W-:Y:S02]  /*12890*/  VIADD R203, R192.reuse, 0x20 ;  /* 0x00000020c0cb7836 */ /* 0x040fe40000000000 */
[C---:B------:R-:W-:Y:S02]  /*128a0*/  VIADD R205, R192.reuse, 0x18 ;  /* 0x00000018c0cd7836 */ /* 0x040fe40000000000 */
[----:B------:R-:W-:-:S02]  /*128b0*/  VIADD R207, R192, 0x10 ;  /* 0x00000010c0cf7836 */ /* 0x000fc40000000000 */
[----:B------:R-:W-:Y:S02]  /*128c0*/  VIADD R210, R192, 0x8 ;  /* 0x00000008c0d27836 */ /* 0x000fe40000000000 */
        /* <DEDUP_REMOVED lines=67> */
[-C--:B------:R-:W-:Y:S02]  /*12d00*/  @!P1 LEA R6, P6, R179, R13.reuse, 0x2 ;  /* 0x0000000db3069211 */ /* 0x080fe400078c10ff */
        /* <DEDUP_REMOVED lines=10> */
[-C--:B0-----:R-:W-:Y:S02]  /*12db0*/  @!P3 LEA R4, P6, R177, R13.reuse, 0x2 ;  /* 0x0000000db104b211 */ /* 0x081fe400078c10ff */
[-C--:B-1----:R-:W-:Y:S02]  /*12dc0*/  @!P4 LEA R6, P2, R175, R13.reuse, 0x2 ;  /* 0x0000000daf06c211 */ /* 0x082fe400078410ff */
        /* <DEDUP_REMOVED lines=12> */
[-C--:B-1----:R-:W-:Y:S01]  /*12e90*/  @!P1 LEA R6, P5, R169, R13.reuse, 0x2 ;  /* 0x0000000da9069211 */ /* 0x082fe200078a10ff */
        /* <DEDUP_REMOVED lines=64> */
.L_x_1440:
[----:B------:R-:W-:Y:S05]  /*132a0*/  BSYNC B1 ;  /* 0x0000000000017941 */ /* 0x000fea0003800000 */
.L_x_1439:
[----:B------:R-:W-:Y:S01]  /*132b0*/  VIADD R11, R11, 0x8 ;  /* 0x000000080b0b7836 */ /* 0x000fe20000000000 */
[----:B-1----:R1:W1:Y:S04]  /*132c0*/  SHFL.IDX PT, R13, R10, 0x1, 0x1c1f ;  /* 0x003c1f000a0d7f89 */ /* 0x00226800000e0000 */
        /* <DEDUP_REMOVED lines=9> */
[----:B-1----:R-:W-:Y:S02]  /*13360*/  @!P4 LEA.HI.X R5, R192, R13, R213, 0x2, P3 ;  /* 0x0000000dc005c211 */ /* 0x002fe400018f14d5 */
        /* <DEDUP_REMOVED lines=18> */
[----:B------:R-:W-:Y:S01]  /*13490*/  @!P4 LEA.HI.X R7, R200, R13, R202, 0x2, P2 ;  /* 0x0000000dc807c211 */ /* 0x000fe200010f14ca */
        /* <DEDUP_REMOVED lines=8> */
[CC--:B0-----:R-:W-:Y:S02]  /*13520*/  @!P0 LEA R4, P6, R196.reuse, R3.reuse, 0x2 ;  /* 0x00000003c4048211 */ /* 0x0c1fe400078c10ff */
[C---:B-1----:R-:W-:Y:S02]  /*13530*/  @!P1 LEA R6, P5, R183.reuse, R3, 0x2 ;  /* 0x00000003b7069211 */ /* 0x042fe400078a10ff */
        /* <DEDUP_REMOVED lines=10> */
[-C--:B0-----:R-:W-:Y:S02]  /*135e0*/  @!P3 LEA R4, P6, R179, R3.reuse, 0x2 ;  /* 0x00000003b304b211 */ /* 0x081fe400078c10ff */
[----:B-1----:R-:W-:Y:S02]  /*135f0*/  @!P4 LEA R6, P2, R177, R3, 0x2 ;  /* 0x00000003b106c211 */ /* 0x002fe400078410ff */
        /* <DEDUP_REMOVED lines=10> */
[----:B------:R-:W-:Y:S02]  /*136a0*/  @!P0 LEA.HI.X R5, R173, R13, R174, 0x2, P4 ;  /* 0x0000000dad058211 */ /* 0x000fe400020f14ae */
[----:B------:R-:W-:Y:S02]  /*136b0*/  ISETP.GE.AND P4, PT, R236, UR4, PT ;  /* 0x00000004ec007c0c */ /* 0x000fe4000bf86270 */
[-C--:B-1----:R-:W-:Y:S01]  /*136c0*/  @!P1 LEA R6, P3, R171, R3.reuse, 0x2 ;  /* 0x00000003ab069211 */ /* 0x082fe200078610ff */
        /* <DEDUP_REMOVED lines=14> */
[----:B------:R-:W-:Y:S02]  /*137b0*/  @!P4 LEA.HI.X R7, R236, R13, R167, 0x2, P0 ;  /* 0x0000000dec07c211 */ /* 0x000fe400000f14a7 */
[----:B------:R-:W-:Y:S02]  /*137c0*/  ISETP.GE.AND P0, PT, R232, UR4, PT ;  /* 0x00000004e8007c0c */ /* 0x000fe4000bf06270 */
[C---:B----4-:R-:W-:Y:S01]  /*137d0*/  @!P3 LEA R8, P6, R235.reuse, R3, 0x2 ;  /* 0x00000003eb08b211 */ /* 0x050fe200078c10ff */
[----:B------:R1:W-:Y:S01]  /*137e0*/  @!P4 ST.E.64 desc[UR42][R6.64], R94 ;  /* 0x0000005e0600c985 */ /* 0x0003e2000c101b2a */
[----:B------:R-:W-:Y:S02]  /*137f0*/  ISETP.GE.AND P4, PT, R230, UR4, PT ;  /* 0x00000004e6007c0c */ /* 0x000fe4000bf86270 */
[----:B------:R-:W-:-:S02]  /*13800*/  @!P3 LEA.HI.X R9, R235, R13, R166, 0x2, P6 ;  /* 0x0000000deb09b211 */ /* 0x000fc400030f14a6 */
[----:B0-----:R-:W-:-:S03]  /*13810*/  @!P2 LEA R4, P6, R234, R3, 0x2 ;  /* 0x00000003ea04a211 */ /* 0x001fc600078c10ff */
[----:B------:R0:W-:Y:S01]  /*13820*/  @!P3 ST.E.64 desc[UR42][R8.64], R98 ;  /* 0x000000620800b985 */ /* 0x0001e2000c101b2a */
[----:B------:R-:W-:Y:S02]  /*13830*/  @!P2 LEA.HI.X R5, R234, R13, R165, 0x2, P6 ;  /* 0x0000000dea05a211 */ /* 0x000fe400030f14a5 */
[----:B-1----:R-:W-:-:S03]  /*13840*/  @!P1 LEA R6, P3, R233, R3, 0x2 ;  /* 0x00000003e9069211 */ /* 0x002fc600078610ff */
[----:B------:R-:W-:Y:S01]  /*13850*/  @!P2 ST.E.64 desc[UR42][R4.64], R102 ;  /* 0x000000660400a985 */ /* 0x000fe2000c101b2a */
[----:B------:R-:W-:Y:S02]  /*13860*/  @!P4 LEA R14, P2, R230, R3, 0x2 ;  /* 0x00000003e60ec211 */ /* 0x000fe400078410ff */
[----:B------:R-:W-:Y:S02]  /*13870*/  @!P1 LEA.HI.X R7, R233, R13, R21, 0x2, P3 ;  /* 0x0000000de9079211 */ /* 0x000fe400018f1415 */
[----:B------:R-:W-:Y:S02]  /*13880*/  ISETP.GE.AND P3, PT, R229, UR4, PT ;  /* 0x00000004e5007c0c */ /* 0x000fe4000bf66270 */
[CC--:B0-----:R-:W-:Y:S01]  /*13890*/  @!P0 LEA R8, P6, R232.reuse, R3.reuse, 0x2 ;  /* 0x00000003e8088211 */ /* 0x0c1fe200078c10ff */
[----:B------:R0:W-:Y:S01]  /*138a0*/  @!P1 ST.E.64 desc[UR42][R6.64], R106 ;  /* 0x0000006a06009985 */ /* 0x0001e2000c101b2a */
[----:B------:R-:W-:Y:S02]  /*138b0*/  @!P5 LEA R10, P1, R231, R3, 0x2 ;  /* 0x00000003e70ad211 */ /* 0x000fe400078210ff */
[----:B------:R-:W-:-:S02]  /*138c0*/  @!P0 LEA.HI.X R9, R232, R13, R20, 0x2, P6 ;  /* 0x0000000de8098211 */ /* 0x000fc400030f1414 */
[----:B------:R-:W-:Y:S02]  /*138d0*/  @!P5 LEA.HI.X R11, R231, R13, R164, 0x2, P1 ;  /* 0x0000000de70bd211 */ /* 0x000fe400008f14a4 */
[----:B------:R-:W-:Y:S01]  /*138e0*/  ISETP.GE.AND P1, PT, R227, UR4, PT ;  /* 0x00000004e3007c0c */ /* 0x000fe2000bf26270 */
[----:B------:R1:W-:Y:S01]  /*138f0*/  @!P0 ST.E.64 desc[UR42][R8.64], R110 ;  /* 0x0000006e08008985 */ /* 0x0003e2000c101b2a */
[----:B------:R-:W-:Y:S02]  /*13900*/  ISETP.GE.AND P0, PT, R228, UR4, PT ;  /* 0x00000004e4007c0c */ /* 0x000fe4000bf06270 */
[C---:B------:R-:W-:Y:S01]  /*13910*/  @!P3 LEA R20, P6, R229.reuse, R3, 0x2 ;  /* 0x00000003e514b211 */ /* 0x040fe200078c10ff */
[----:B------:R-:W-:Y:S01]  /*13920*/  @!P5 ST.E.64 desc[UR42][R10.64], R114 ;  /* 0x000000720a00d985 */ /* 0x000fe2000c101b2a */
[-C--:B------:R-:W-:Y:S02]  /*13930*/  @!P4 LEA.HI.X R15, R230, R13.reuse, R163, 0x2, P2 ;  /* 0x0000000de60fc211 */ /* 0x080fe400010f14a3 */
[----:B------:R-:W-:-:S02]  /*13940*/  @!P3 LEA.HI.X R21, R229, R13, R162, 0x2, P6 ;  /* 0x0000000de515b211 */ /* 0x000fc400030f14a2 */
[----:B------:R-:W-:Y:S01]  /*13950*/  ISETP.GE.AND P2, PT, R224, UR4, PT ;  /* 0x00000004e0007c0c */ /* 0x000fe2000bf46270 */
[----:B------:R4:W-:Y:S01]  /*13960*/  @!P4 ST.E.64 desc[UR42][R14.64], R118 ;  /* 0x000000760e00c985 */ /* 0x0009e2000c101b2a */
[----:B------:R-:W-:Y:S02]  /*13970*/  ISETP.GE.AND P4, PT, R226, UR4, PT ;  /* 0x00000004e2007c0c */ /* 0x000fe4000bf86270 */
[-C--:B0-----:R-:W-:Y:S01]  /*13980*/  @!P1 LEA R6, P6, R227, R3.reuse, 0x2 ;  /* 0x00000003e3069211 */ /* 0x081fe200078c10ff */
[----:B------:R0:W-:Y:S01]  /*13990*/  @!P3 ST.E.64 desc[UR42][R20.64], R122 ;  /* 0x0000007a1400b985 */ /* 0x0001e2000c101b2a */
[C---:B------:R-:W-:Y:S02]  /*139a0*/  @!P0 LEA R4, P5, R228.reuse, R3, 0x2 ;  /* 0x00000003e4048211 */ /* 0x040fe400078a10ff */
[----:B------:R-:W-:Y:S02]  /*139b0*/  ISETP.GE.AND P3, PT, R225, UR4, PT ;  /* 0x00000004e1007c0c */ /* 0x000fe4000bf66270 */
[----:B------:R-:W-:-:S02]  /*139c0*/  @!P0 LEA.HI.X R5, R228, R13, R161, 0x2, P5 ;  /* 0x0000000de4058211 */ /* 0x000fc400028f14a1 */
[----:B------:R-:W-:Y:S02]  /*139d0*/  ISETP.GE.AND P5, PT, R223, UR4, PT ;  /* 0x00000004df007c0c */ /* 0x000fe4000bfa6270 */
[----:B------:R-:W-:Y:S01]  /*139e0*/  @!P1 LEA.HI.X R7, R227, R13, R160, 0x2, P6 ;  /* 0x0000000de3079211 */ /* 0x000fe200030f14a0 */
[----:B------:R2:W-:Y:S01]  /*139f0*/  @!P0 ST.E.64 desc[UR42][R4.64], R126 ;  /* 0x0000007e04008985 */ /* 0x0005e2000c101b2a */
[----:B-1----:R-:W-:-:S03]  /*13a00*/  @!P4 LEA R8, P0, R226, R3, 0x2 ;  /* 0x00000003e208c211 */ /* 0x002fc600078010ff */
[----:B------:R1:W-:Y:S01]  /*13a10*/  @!P1 ST.E.64 desc[UR42][R6.64], R130 ;  /* 0x0000008206009985 */ /* 0x0003e2000c101b2a */
[-C--:B----4-:R-:W-:Y:S02]  /*13a20*/  @!P2 LEA R14, P1, R224, R3.reuse, 0x2 ;  /* 0x00000003e00ea211 */ /* 0x090fe400078210ff */
[----:B------:R-:W-:Y:S02]  /*13a30*/  @!P3 LEA R10, P6, R225, R3, 0x2 ;  /* 0x00000003e10ab211 */ /* 0x000fe400078c10ff */
[----:B------:R-:W-:Y:S02]  /*13a40*/  @!P4 LEA.HI.X R9, R226, R13, R159, 0x2, P0 ;  /* 0x0000000de209c211 */ /* 0x000fe400000f149f */
[----:B0-----:R-:W-:Y:S02]  /*13a50*/  @!P5 LEA R20, P0, R223, R3, 0x2 ;  /* 0x00000003df14d211 */ /* 0x001fe400078010ff */
[-C--:B------:R-:W-:Y:S01]  /*13a60*/  @!P3 LEA.HI.X R11, R225, R13.reuse, R158, 0x2, P6 ;  /* 0x0000000de10bb211 */ /* 0x080fe200030f149e */
[----:B------:R1:W-:Y:S01]  /*13a70*/  @!P4 ST.E.64 desc[UR42][R8.64], R134 ;  /* 0x000000860800c985 */ /* 0x0003e2000c101b2a */
[----:B------:R-:W-:-:S02]  /*13a80*/  @!P2 LEA.HI.X R15, R224, R13, R157, 0x2, P1 ;  /* 0x0000000de00fa211 */ /* 0x000fc400008f149d */
[----:B------:R-:W-:Y:S01]  /*13a90*/  @!P5 LEA.HI.X R21, R223, R13, R156, 0x2, P0 ;  /* 0x0000000ddf15d211 */ /* 0x000fe200000f149c */
[----:B------:R1:W-:Y:S01]  /*13aa0*/  @!P3 ST.E.64 desc[UR42][R10.64], R138 ;  /* 0x0000008a0a00b985 */ /* 0x0003e2000c101b2a */
[----:B------:R-:W-:-:S03]  /*13ab0*/  ISETP.GE.AND P0, PT, R222, UR4, PT ;  /* 0x00000004de007c0c */ /* 0x000fc6000bf06270 */
[----:B------:R1:W-:Y:S04]  /*13ac0*/  @!P2 ST.E.64 desc[UR42][R14.64], R142 ;  /* 0x0000008e0e00a985 */ /* 0x0003e8000c101b2a */
[----:B------:R1:W-:Y:S06]  /*13ad0*/  @!P5 ST.E.64 desc[UR42][R20.64], R146 ;  /* 0x000000921400d985 */ /* 0x0003ec000c101b2a */
[----:B--2---:R-:W-:Y:S05]  /*13ae0*/  @P0 BRA `(.L_x_1438) ;  /* 0x0000000c00d40947 */ /* 0x004fea0003800000 */
[----:B------:R-:W-:-:S04]  /*13af0*/  LEA R4, P0, R222, R3, 0x2 ;  /* 0x00000003de047211 */ /* 0x000fc800078010ff */
[----:B------:R-:W-:-:S05]  /*13b00*/  LEA.HI.X R5, R222, R13, R152, 0x2, P0 ;  /* 0x0000000dde057211 */ /* 0x000fca00000f1498 */
[----:B------:R0:W-:Y:S01]  /*13b10*/  ST.E.64 desc[UR42][R4.64], R150 ;  /* 0x0000009604007985 */ /* 0x0001e2000c101b2a */
[----:B------:R-:W-:Y:S05]  /*13b20*/  BRA `(.L_x_1438) ;  /* 0x0000000c00c47947 */ /* 0x000fea0003800000 */
.L_x_1432:
[----:B------:R-:W-:Y:S01]  /*13b30*/  ULDC.64 UR6, c[0x0][0xd08] ;  /* 0x0003420000067ab9 */ /* 0x000fe20000000a00 */
[----:B------:R-:W-:Y:S01]  /*13b40*/  ULDC.64 UR4, c[0x0][0xd00] ;  /* 0x0003400000047ab9 */ /* 0x000fe20000000a00 */
[----:B------:R-:W-:Y:S01]  /*13b50*/  ISETP.NE.U32.AND P1, PT, RZ, UR6, PT ;  /* 0x00000006ff007c0c */ /* 0x000fe2000bf25070 */
[----:B------:R-:W-:Y:S01]  /*13b60*/  IMAD.MOV.U32 R3, RZ, RZ, RZ ;  /* 0x000000ffff037224 */ /* 0x000fe200078e00ff */
[----:B------:R-:W-:Y:S02]  /*13b70*/  ISETP.NE.U32.AND P0, PT, RZ, UR4, PT ;  /* 0x00000004ff007c0c */ /* 0x000fe4000bf05070 */
[----:B------:R-:W-:Y:S02]  /*13b80*/  ISETP.NE.AND.EX P1, PT, RZ, UR7, PT, P1 ;  /* 0x00000007ff007c0c */ /* 0x000fe4000bf25310 */
[----:B-1----:R-:W-:Y:S02]  /*13b90*/  IADD3 R4, P2, R213, UR4, RZ ;  /* 0x00000004d5047c10 */ /* 0x002fe4000ff5e0ff */
[----:B------:R-:W-:-:S02]  /*13ba0*/  ISETP.NE.AND.EX P0, PT, RZ, UR5, PT, P0 ;  /* 0x00000005ff007c0c */ /* 0x000fc4000bf05300 */
[----:B0-----:R-:W-:Y:S01]  /*13bb0*/  IADD3.X R5, R214, UR5, RZ, P2, !PT ;  /* 0x00000005d6057c10 */ /* 0x001fe200097fe4ff */
[----:B------:R-:W-:Y:S02]  /*13bc0*/  ULDC UR4, c[0x0][0xb88] ;  /* 0x0002e20000047ab9 */ /* 0x000fe40000000800 */
[----:B------:R-:W-:-:S04]  /*13bd0*/  IMAD.U32 R0, RZ, RZ, UR4 ;  /* 0x00000004ff007e24 */ /* 0x000fc8000f8e00ff */
[----:B------:R-:W-:-:S04]  /*13be0*/  @P1 IADD3 R6, P2, R213, UR6, RZ ;  /* 0x00000006d5061c10 */ /* 0x000fc8000ff5e0ff */
[----:B------:R-:W-:Y:S01]  /*13bf0*/  @P1 IADD3.X R7, R214, UR7, RZ, P2, !PT ;  /* 0x00000007d6071c10 */ /* 0x000fe200097fe4ff */
[----:B------:R0:W5:Y:S04]  /*13c00*/  @P0 LDG.E R3, desc[UR42][R4.64] ;  /* 0x0000002a04030981 */ /* 0x000168000c1e1900 */
[----:B------:R0:W5:Y:S01]  /*13c10*/  @P1 LDG.E R0, desc[UR42][R6.64] ;  /* 0x0000002a06001981 */ /* 0x000162000c1e1900 */
[----:B------:R-:W-:Y:S01]  /*13c20*/  ISETP.NE.AND P2, PT, R211, RZ, PT ;  /* 0x000000ffd300720c */ /* 0x000fe20003f45270 */
[----:B------:R-:W1:-:S12]  /*13c30*/  S2R R8, SR_TID.X ;  /* 0x0000000000087919 */ /* 0x000e580000002100 */
        /* <DEDUP_REMOVED lines=9> */
.L_x_1441:
[----:B------:R-:W2:Y:S01]  /*13cd0*/  LDL.LU R4, [R1+0x3c] ;  /* 0x00003c0001047983 */ /* 0x000ea20000300800 */
[----:B------:R-:W-:Y:S01]  /*13ce0*/  BSSY B1, `(.L_x_1442) ;  /* 0x0000037000017945 */ /* 0x000fe20003800000 */
[----:B------:R-:W-:Y:S02]  /*13cf0*/  SEL R27, R210, RZ, !P0 ;  /* 0x000000ffd21b7207 */ /* 0x000fe40004000000 */
[----:B-----5:R-:W-:Y:S02]  /*13d00*/  SHF.R.S32.HI R26, RZ, 0x1f, R3 ;  /* 0x0000001fff1a7819 */ /* 0x020fe40000011403 */
[----:B--2---:R-:W-:Y:S01]  /*13d10*/  SEL R28, R4, RZ, !P0 ;  /* 0x000000ff041c7207 */ /* 0x004fe20004000000 */
[----:B------:R-:W-:Y:S06]  /*13d20*/  @P3 BRA `(.L_x_1443) ;  /* 0x0000000000c83947 */ /* 0x000fec0003800000 */
[----:B------:R-:W0:Y:S01]  /*13d30*/  S2R R5, SR_TID.X ;  /* 0x0000000000057919 */ /* 0x000e220000002100 */
[----:B------:R-:W1:Y:S01]  /*13d40*/  LDC R31, c[0x0][0xce8] ;  /* 0x00033a00ff1f7b82 */ /* 0x000e620000000800 */
[----:B0-----:R-:W-:Y:S02]  /*13d50*/  IMAD R4, R212, 0x40, R5 ;  /* 0x00000040d4047824 */ /* 0x001fe400078e0205 */
[----:B-1----:R-:W-:Y:S02]  /*13d60*/  IMAD R5, R0, R31, RZ ;  /* 0x0000001f00057224 */ /* 0x002fe400078e02ff */
        /* <DEDUP_REMOVED lines=8> */
[----:B------:R-:W-:Y:S02]  /*13df0*/  SEL R24, R24, 0xa78, P0 ;  /* 0x00000a7818187807 */ /* 0x000fe40000000000 */
[----:B------:R-:W-:-:S03]  /*13e00*/  SEL R221, R221, RZ, P0 ;  /* 0x000000ffdddd7207 */ /* 0x000fc60000000000 */
[----:B------:R-:W1:Y:S08]  /*13e10*/  LDC.64 R10, c[0x0][R24+0x220] ;  /* 0x00008800180a7b82 */ /* 0x000e700000000a00 */
[----:B------:R-:W2:Y:S08]  /*13e20*/  LDC.64 R14, c[0x0][R24+0x218] ;  /* 0x00008600180e7b82 */ /* 0x000eb00000000a00 */
[----:B------:R-:W5:Y:S08]  /*13e30*/  LDC.64 R8, c[0x0][R24+0x228] ;  /* 0x00008a0018087b82 */ /* 0x000f700000000a00 */
[----:B------:R-:W3:Y:S08]  /*13e40*/  LDC.64 R6, c[0x0][R24+0x210] ;  /* 0x0000840018067b82 */ /* 0x000ef00000000a00 */
[----:B------:R-:W4:Y:S08]  /*13e50*/  @P1 LDC R20, c[0x0][0xcec] ;  /* 0x00033b00ff141b82 */ /* 0x000f300000000800 */
[----:B------:R-:W5:Y:S01]  /*13e60*/  @P1 LDC R33, c[0x0][0xcf0] ;  /* 0x00033c00ff211b82 */ /* 0x000f620000000800 */
[----:B-1----:R-:W-:-:S07]  /*13e70*/  IMAD R11, R11, R27, RZ ;  /* 0x0000001b0b0b7224 */ /* 0x002fce00078e02ff */
[----:B0-----:R-:W0:Y:S01]  /*13e80*/  @!P0 LDC R4, c[0x0][0xc50] ;  /* 0x00031400ff048b82 */ /* 0x001e220000000800 */
[----:B------:R-:W-:-:S04]  /*13e90*/  IMAD.WIDE.U32 R12, R10, R27, RZ ;  /* 0x0000001b0a0c7225 */ /* 0x000fc800078e00ff */
[----:B------:R-:W-:Y:S02]  /*13ea0*/  IMAD R11, R10, R28, R11 ;  /* 0x0000001c0a0b7224 */ /* 0x000fe400078e020b */
[----:B----4-:R-:W-:Y:S01]  /*13eb0*/  @P1 IMAD.HI.U32 R20, R29, R20, RZ ;  /* 0x000000141d141227 */ /* 0x010fe200078e00ff */
[----:B------:R-:W1:Y:S03]  /*13ec0*/  @!P0 LDC R5, c[0x0][0xc54] ;  /* 0x00031500ff058b82 */ /* 0x000e660000000800 */
[-C--:B--2---:R-:W-:Y:S02]  /*13ed0*/  IMAD R25, R15, R209.reuse, RZ ;  /* 0x000000d10f197224 */ /* 0x084fe400078e02ff */
[----:B------:R-:W-:Y:S01]  /*13ee0*/  IMAD.WIDE.U32 R14, R14, R209, RZ ;  /* 0x000000d10e0e7225 */ /* 0x000fe200078e00ff */
[----:B-----5:R-:W-:-:S03]  /*13ef0*/  @P1 SHF.R.U32.HI R21, RZ, R33, R20 ;  /* 0x00000021ff151219 */ /* 0x020fc60000011614 */
        /* <DEDUP_REMOVED lines=10> */
[----:B---3--:R-:W-:Y:S01]  /*13fa0*/  IMAD R7, R7, R11, RZ ;  /* 0x0000000b07077224 */ /* 0x008fe200078e02ff */
        /* <DEDUP_REMOVED lines=10> */
.L_x_1443:
[----:B------:R-:W-:Y:S05]  /*14050*/  BSYNC B1 ;  /* 0x0000000000017941 */ /* 0x000fea0003800000 */
.L_x_1442:
        /* <DEDUP_REMOVED lines=16> */
[----:B------:R-:W-:Y:S01]  /*14160*/  IMAD R26, R212, 0x40, R15 ;  /* 0x00000040d41a7824 */ /* 0x000fe200078e020f */
        /* <DEDUP_REMOVED lines=10> */
[----:B------:R-:W-:Y:S01]  /*14210*/  VIADD R29, R187, 0x1c0 ;  /* 0x000001c0bb1d7836 */ /* 0x000fe20000000000 */
        /* <DEDUP_REMOVED lines=10> */
[----:B------:R-:W-:Y:S02]  /*142c0*/  IMAD.MOV.U32 R3, RZ, RZ, R8 ;  /* 0x000000ffff037224 */ /* 0x000fe400078e0008 */
[----:B------:R-:W-:Y:S02]  /*142d0*/  IMAD.IADD R5, R5, 0x1, R7 ;  /* 0x0000000105057824 */ /* 0x000fe400078e0207 */
[----:B------:R-:W-:Y:S01]  /*142e0*/  IMAD R27, R0, R9, RZ ;  /* 0x00000009001b7224 */ /* 0x000fe200078e02ff */
[----:B------:R-:W1:Y:S01]  /*142f0*/  @P0 LDC R13, c[0x0][0xcf0] ;  /* 0x00033c00ff0d0b82 */ /* 0x000e620000000800 */
[----:B------:R-:W-:-:S02]  /*14300*/  SEL R0, RZ, 0x1, P2 ;  /* 0x00000001ff007807 */ /* 0x000fc40001000000 */
[----:B------:R-:W-:Y:S01]  /*14310*/  ISETP.GE.AND P2, PT, R29, R24, PT ;  /* 0x000000181d00720c */ /* 0x000fe20003f46270 */
        /* <DEDUP_REMOVED lines=23> */
[----:B------:R-:W-:Y:S01]  /*14490*/  SHF.R.S32.HI R0, RZ, 0x1f, R7 ;  /* 0x0000001fff007819 */ /* 0x000fe20000011407 */
[----:B------:R-:W-:Y:S01]  /*144a0*/  IMAD.SHL.U32 R6, R6, 0x10, RZ ;  /* 0x0000001006067824 */ /* 0x000fe200078e00ff */
[----:B------:R-:W-:Y:S02]  /*144b0*/  ISETP.GE.AND P0, PT, R215, R24, PT ;  /* 0x00000018d700720c */ /* 0x000fe40003f06270 */
[----:B------:R-:W-:Y:S01]  /*144c0*/  LOP3.LUT R3, R8, 0x8, R3, 0xe2, !PT ;  /* 0x0000000808037812 */ /* 0x000fe200078ee203 */
[----:B------:R-:W-:Y:S01]  /*144d0*/  IMAD R0, R0, UR4, RZ ;  /* 0x0000000400007c24 */ /* 0x000fe2000f8e02ff */
[----:B------:R-:W-:-:S02]  /*144e0*/  SEL R8, RZ, 0xffffffff, P0 ;  /* 0xffffffffff087807 */ /* 0x000fc40000000000 */
[----:B------:R-:W-:Y:S02]  /*144f0*/  ISETP.GE.AND P0, PT, R31, R24, PT ;  /* 0x000000181f00720c */ /* 0x000fe40003f06270 */
[----:B------:R-:W-:Y:S01]  /*14500*/  LOP3.LUT R6, R6, 0x10, R3, 0xe2, !PT ;  /* 0x0000001006067812 */ /* 0x000fe200078ee203 */
[----:B------:R-:W-:Y:S01]  /*14510*/  IMAD R3, R7, UR5, R0 ;  /* 0x0000000507037c24 */ /* 0x000fe2000f8e0200 */
[----:B------:R-:W-:Y:S01]  /*14520*/  SEL R7, RZ, 0x40, P0 ;  /* 0x00000040ff077807 */ /* 0x000fe20000000000 */
[----:B------:R-:W-:Y:S01]  /*14530*/  ULDC.64 UR4, c[0x0][0xb80] ;  /* 0x0002e00000047ab9 */ /* 0x000fe20000000a00 */
[----:B------:R-:W-:Y:S01]  /*14540*/  ISETP.GE.AND P0, PT, R26, R27, PT ;  /* 0x0000001b1a00720c */ /* 0x000fe20003f06270 */
[----:B------:R-:W-:Y:S01]  /*14550*/  IMAD.SHL.U32 R9, R8, 0x20, RZ ;  /* 0x0000002008097824 */ /* 0x000fe200078e00ff */
[----:B------:R-:W-:Y:S01]  /*14560*/  LEA R20, P1, R4, UR4, 0x1 ;  /* 0x0000000404147c11 */ /* 0x000fe2000f8208ff */
[----:B------:R-:W-:Y:S01]  /*14570*/  IMAD.IADD R3, R5, 0x1, R3 ;  /* 0x0000000105037824 */ /* 0x000fe200078e0203 */
[----:B------:R-:W-:-:S02]  /*14580*/  SEL R0, RZ, 0x80, P2 ;  /* 0x00000080ff007807 */ /* 0x000fc40001000000 */
[----:B------:R-:W-:Y:S02]  /*14590*/  LOP3.LUT R6, R9, 0x20, R6, 0xe2, !PT ;  /* 0x0000002009067812 */ /* 0x000fe400078ee206 */
[----:B------:R-:W-:Y:S02]  /*145a0*/  LEA.HI.X R3, R4, UR5, R3, 0x1, P1 ;  /* 0x0000000504037c11 */ /* 0x000fe400088f0c03 */
[----:B------:R-:W-:Y:S01]  /*145b0*/  LOP3.LUT R21, R6, R7, RZ, 0xfc, !PT ;  /* 0x0000000706157212 */ /* 0x000fe200078efcff */
[----:B------:R0:W1:Y:S03]  /*145c0*/  SHFL.IDX PT, R4, R20, RZ, 0x181f ;  /* 0x00181fff14047589 */ /* 0x00006600000e0000 */
[----:B------:R-:W-:Y:S01]  /*145d0*/  LOP3.LUT R25, R21, R0, RZ, 0xfc, !PT ;  /* 0x0000000015197212 */ /* 0x000fe200078efcff */
[----:B------:R0:W2:Y:S01]  /*145e0*/  SHFL.IDX PT, R5, R3, RZ, 0x181f ;  /* 0x00181fff03057589 */ /* 0x0000a200000e0000 */
[----:B------:R-:W-:Y:S05]  /*145f0*/  @P0 BRA `(.L_x_1445) ;  /* 0x00000000007c0947 */ /* 0x000fea0003800000 */
[-C--:B------:R-:W-:Y:S02]  /*14600*/  ISETP.GE.AND P2, PT, R219, R24.reuse, PT ;  /* 0x00000018db00720c */ /* 0x080fe40003f46270 */
[-C--:B------:R-:W-:Y:S02]  /*14610*/  ISETP.GE.AND P1, PT, R187, R24.reuse, PT ;  /* 0x00000018bb00720c */ /* 0x080fe40003f26270 */
[-C--:B------:R-:W-:Y:S02]  /*14620*/  ISETP.GE.AND P5, PT, R218, R24.reuse, PT ;  /* 0x00000018da00720c */ /* 0x080fe40003fa6270 */
[----:B------:R-:W-:-:S07]  /*14630*/  ISETP.GE.AND P3, PT, R217, R24, PT ;  /* 0x00000018d900720c */ /* 0x000fce0003f66270 */
[-C--:B-1----:R-:W-:Y:S02]  /*14640*/  @!P2 LEA R8, P0, R219, R4.reuse, 0x1 ;  /* 0x00000004db08a211 */ /* 0x082fe400078008ff */
        /* <DEDUP_REMOVED lines=26> */
.L_x_1445:
[----:B------:R-:W-:Y:S05]  /*147f0*/  BSYNC B1 ;  /* 0x0000000000017941 */ /* 0x000fea0003800000 */
.L_x_1444:
        /* <DEDUP_REMOVED lines=10> */
[----:B-1----:R-:W-:Y:S02]  /*148a0*/  @!P5 LEA R8, P3, R219, R4, 0x1 ;  /* 0x00000004db08d211 */ /* 0x002fe400078608ff */
[----:B0-----:R-:W-:Y:S02]  /*148b0*/  @!P4 IMAD.WIDE R6, R187, 0x2, R4 ;  /* 0x00000002bb06c825 */ /* 0x001fe400078e0204 */
[----:B------:R-:W-:Y:S02]  /*148c0*/  @!P5 LEA.HI.X R9, R219, R5, R36, 0x1, P3 ;  /* 0x00000005db09d211 */ /* 0x000fe400018f0c24 */
[----:B------:R-:W-:Y:S01]  /*148d0*/  ISETP.GE.AND P3, PT, R216, R24, PT ;  /* 0x00000018d800720c */ /* 0x000fe20003f66270 */
        /* <DEDUP_REMOVED lines=9> */
[CC--:B0-----:R-:W-:Y:S02]  /*14970*/  @!P3 LEA R6, P6, R216.reuse, R4.reuse, 0x1 ;  /* 0x00000004d806b211 */ /* 0x0c1fe400078c08ff */
[CC--:B------:R-:W-:Y:S01]  /*14980*/  @P2 LEA R14, P0, R31.reuse, R4.reuse, 0x1 ;  /* 0x000000041f0e2211 */ /* 0x0c0fe200078008ff */
        /* <DEDUP_REMOVED lines=11> */
.L_x_1438:
[----:B------:R-:W-:Y:S05]  /*14a40*/  BSYNC B0 ;  /* 0x0000000000007941 */ /* 0x000fea0003800000 */
.L_x_1431:
[----:B------:R-:W-:Y:S02]  /*14a50*/  ULDC UR4, c[0x0][0xd3c] ;  /* 0x00034f0000047ab9 */ /* 0x000fe40000000800 */
[----:B----4-:R-:W-:-:S13]  /*14a60*/  ISETP.GE.AND P0, PT, R155, UR4, PT ;  /* 0x000000049b007c0c */ /* 0x010fda000bf06270 */
[----:B------:R-:W-:Y:S05]  /*14a70*/  @!P0 BRA `(.L_x_1446) ;  /* 0xfffffec800e08947 */ /* 0x000fea000383ffff */
[----:B------:R-:W-:Y:S05]  /*14a80*/  BRA `(.L_x_1324) ;  /* 0x000000a0005c7947 */ /* 0x000fea0003800000 */
.L_x_1322:
        /* <DEDUP_REMOVED lines=20> */
.L_x_1447:
        /* <DEDUP_REMOVED lines=43> */
.L_x_1451:
        /* <DEDUP_REMOVED lines=38> */
.L_x_1449:
        /* <DEDUP_REMOVED lines=20> */
.L_x_1452:
        /* <DEDUP_REMOVED lines=54> */
.L_x_1450:
[----:B------:R-:W-:Y:S01]  /*15580*/  IMAD.U32 R2, RZ, RZ, UR6 ;  /* 0x00000006ff027e24 */ /* 0x000fe2000f8e00ff */
[----:B------:R0:W-:Y:S04]  /*15590*/  STL [R1+0x4], RZ ;  /* 0x000004ff01007387 */ /* 0x0001e80000100800 */
[----:B------:R0:W-:Y:S04]  /*155a0*/  STL [R1+0x8], RZ ;  /* 0x000008ff01007387 */ /* 0x0001e80000100800 */
[----:B------:R0:W-:Y:S02]  /*155b0*/  STL [R1], R2 ;  /* 0x0000000201007387 */ /* 0x0001e40000100800 */
.L_x_1453:
[----:B------:R-:W2:Y:S04]  /*155c0*/  LDL R8, [R1] ;  /* 0x0000000001087983 */ /* 0x000ea80000100800 */
[----:B------:R-:W2:Y:S04]  /*155d0*/  LDL R9, [R1+0x4] ;  /* 0x0000040001097983 */ /* 0x000ea80000100800 */
[----:B------:R-:W2:Y:S04]  /*155e0*/  LDL R10, [R1+0x8] ;  /* 0x00000800010a7983 */ /* 0x000ea80000100800 */
[----:B------:R-:W2:Y:S01]  /*155f0*/  LDL R11, [R1+0xc] ;  /* 0x00000c00010b7983 */ /* 0x000ea20000100800 */
[----:B------:R-:W-:-:S13]  /*15600*/  ISETP.NE.AND P0, PT, R0, RZ, PT ;  /* 0x000000ff0000720c */ /* 0x000fda0003f05270 */
[----:B-1----:R-:W1:Y:S01]  /*15610*/  @!P0 S2R R3, SR_CgaCtaId ;  /* 0x0000000000038919 */ /* 0x002e620000008800 */
[----:B------:R-:W-:-:S04]  /*15620*/  @!P0 MOV R0, 0x400 ;  /* 0x0000040000008802 */ /* 0x000fc80000000f00 */
[----:B-1----:R-:W-:-:S05]  /*15630*/  @!P0 LEA R0, R3, R0, 0x18 ;  /* 0x0000000003008211 */ /* 0x002fca00078ec0ff */
[----:B--2---:R2:W-:Y:S01]  /*15640*/  @!P0 STS.128 [R0+0x388d0], R8 ;  /* 0x0388d00800008388 */ /* 0x0045e20000000c00 */
[----:B------:R-:W-:Y:S06]  /*15650*/  BAR.ARV 0x5, 0x180 ;  /* 0x0146000000007b1d */ /* 0x000fec0000002000 */
.L_x_1448:
        /* <DEDUP_REMOVED lines=15> */
[----:B0-----:R-:W-:Y:S01]  /*15750*/  IMAD.SHL.U32 R2, R4, 0x8, RZ ;  /* 0x0000000804027824 */ /* 0x001fe200078e00ff */
[----:B------:R-:W-:Y:S01]  /*15760*/  LOP3.LUT R0, R0, 0x38, RZ, 0xc0, !PT ;  /* 0x0000003800007812 */ /* 0x000fe200078ec0ff */
[----:B------:R-:W-:Y:S01]  /*15770*/  ULDC.64 UR40, c[0x0][0x198] ;  /* 0x0000660000287ab9 */ /* 0x000fe20000000a00 */
[----:B------:R-:W-:Y:S01]  /*15780*/  LOP3.LUT R3, R3, 0x38, R6, 0x78, !PT ;  /* 0x0000003803037812 */ /* 0x000fe200078e7806 */
[----:B------:R-:W-:Y:S01]  /*15790*/  IMAD.SHL.U32 R6, R6, 0x10, RZ ;  /* 0x0000001006067824 */ /* 0x000fe200078e00ff */
[----:B------:R-:W-:-:S02]  /*157a0*/  ULDC UR37, c[0x0][0xc] ;  /* 0x0000030000257ab9 */ /* 0x000fc40000000800 */
        /* <DEDUP_REMOVED lines=11> */
[----:B------:R-:W-:Y:S01]  /*15860*/  STL [R1+0x20], R2 ;  /* 0x0000200201007387 */ /* 0x000fe20000100800 */
[----:B0-----:R-:W-:-:S03]  /*15870*/  LOP3.LUT R3, R0, 0x80, RZ, 0xfc, !PT ;  /* 0x0000008000037812 */ /* 0x001fc600078efcff */
[----:B------:R-:W-:Y:S01]  /*15880*/  STL [R1+0x10], RZ ;  /* 0x000010ff01007387 */ /* 0x000fe20000100800 */
[----:B------:R-:W-:-:S03]  /*15890*/  LOP3.LUT R3, R0, 0x140, RZ, 0xfc, !PT ;  /* 0x0000014000037812 */ /* 0x000fc600078efcff */
[----:B------:R0:W-:Y:S02]  /*158a0*/  STL [R1+0x1c], R2 ;  /* 0x00001c0201007387 */ /* 0x0001e40000100800 */
[C---:B0-----:R-:W-:Y:S02]  /*158b0*/  LOP3.LUT R2, R0.reuse, 0xc0, RZ, 0xfc, !PT ;  /* 0x000000c000027812 */ /* 0x041fe400078efcff */
[C---:B------:R-:W-:Y:S02]  /*158c0*/  LOP3.LUT R2, R0.reuse, 0x180, RZ, 0xfc, !PT ;  /* 0x0000018000027812 */ /* 0x040fe400078efcff */
[----:B------:R-:W-:-:S07]  /*158d0*/  LOP3.LUT R0, R0, 0x1c0, RZ, 0xfc, !PT ;  /* 0x000001c000007812 */ /* 0x000fce00078efcff */
.L_x_1626:
[----:B------:R-:W2:Y:S01]  /*158e0*/  LDL R0, [R1+0xc] ;  /* 0x00000c0001007983 */ /* 0x000ea20000100800 */
[----:B------:R-:W2:Y:S01]  /*158f0*/  LDC.64 R2, c[0x0][0xd88] ;  /* 0x00036200ff027b82 */ /* 0x000ea20000000a00 */
[----:B------:R-:W-:Y:S05]  /*15900*/  YIELD ;  /* 0x0000000000007946 */ /* 0x000fea0003800000 */
[----:B------:R-:W-:Y:S01]  /*15910*/  ULDC.64 UR4, c[0x0][0xb20] ;  /* 0x0002c80000047ab9 */ /* 0x000fe20000000a00 */
[----:B-1----:R-:W-:Y:S02]  /*15920*/  CS2R R8, SRZ ;  /* 0x0000000000087805 */ /* 0x002fe4000001ff00 */
[----:B------:R-:W-:Y:S01]  /*15930*/  ISETP.NE.U32.AND P0, PT, RZ, UR4, PT ;  /* 0x00000004ff007c0c */ /* 0x000fe2000bf05070 */
[----:B------:R-:W-:Y:S01]  /*15940*/  ULDC.64 UR10, c[0x0][0xb10] ;  /* 0x0002c400000a7ab9 */ /* 0x000fe20000000a00 */
[----:B------:R-:W-:Y:S01]  /*15950*/  ULDC.64 UR8, c[0x0][0xb08] ;  /* 0x0002c20000087ab9 */ /* 0x000fe20000000a00 */
[----:B------:R-:W-:Y:S01]  /*15960*/  ULDC.64 UR6, c[0x0][0xb00] ;  /* 0x0002c00000067ab9 */ /* 0x000fe20000000a00 */
[----:B--2---:R-:W-:-:S05]  /*15970*/  IMAD.WIDE R2, R0, 0x4, R2 ;  /* 0x0000000400027825 */ /* 0x004fca00078e0202 */
[----:B------:R-:W2:Y:S01]  /*15980*/  LDG.E R13, desc[UR42][R2.64] ;  /* 0x0000002a020d7981 */ /* 0x000ea2000c1e1900 */
[----:B------:R-:W-:Y:S01]  /*15990*/  ISETP.NE.AND.EX P0, PT, RZ, UR5, PT, P0 ;  /* 0x00000005ff007c0c */ /* 0x000fe2000bf05300 */
[----:B------:R-:W-:Y:S01]  /*159a0*/  IMAD.MOV.U32 R0, RZ, RZ, RZ ;  /* 0x000000ffff007224 */ /* 0x000fe200078e00ff */
[----:B0-2---:R-:W-:Y:S01]  /*159b0*/  SHF.R.S32.HI R4, RZ, 0x1f, R13 ;  /* 0x0000001fff047819 */ /* 0x005fe2000001140d */
[----:B------:R-:W-:-:S10]  /*159c0*/  IMAD.SHL.U32 R17, R13, 0x4, RZ ;  /* 0x000000040d117824 */ /* 0x000fd400078e00ff */
[C---:B------:R-:W-:Y:S01]  /*159d0*/  @P0 LEA R2, P1, R13.reuse, UR4, 0x2 ;  /* 0x000000040d020c11 */ /* 0x040fe2000f8210ff */
[----:B------:R-:W-:Y:S03]  /*159e0*/  STL [R1+0x30], R13 ;  /* 0x0000300d01007387 */ /* 0x000fe60000100800 */
[C-C-:B------:R-:W-:Y:S01]  /*159f0*/  @P0 LEA.HI.X R3, R13.reuse, UR5, R4.reuse, 0x2, P1 ;  /* 0x000000050d030c11 */ /* 0x140fe200088f1404 */
[----:B------:R-:W-:Y:S01]  /*15a00*/  ULDC.64 UR4, c[0x0][0xaf8] ;  /* 0x0002be0000047ab9 */ /* 0x000fe20000000a00 */
[----:B---3--:R-:W-:Y:S01]  /*15a10*/  SHF.L.U64.HI R14, R13, 0x2, R4 ;  /* 0x000000020d0e7819 */ /* 0x008fe20000010204 */
        /* <DEDUP_REMOVED lines=8> */
[----:B------:R-:W-:Y:S02]  /*15aa0*/  ISETP.NE.U32.AND P2, PT, RZ, UR8, PT ;  /* 0x00000008ff007c0c */ /* 0x000fe4000bf45070 */
[C---:B------:R-:W-:Y:S02]  /*15ab0*/  IADD3 R6, P5, R17.reuse, UR6, RZ ;  /* 0x0000000611067c10 */ /* 0x040fe4000ffbe0ff */
[----:B-1----:R-:W-:-:S02]  /*15ac0*/  IADD3 R2, P4, R17, UR4, RZ ;  /* 0x0000000411027c10 */ /* 0x002fc4000ff9e0ff */
[----:B------:R-:W-:Y:S02]  /*15ad0*/  ISETP.NE.AND.EX P3, PT, RZ, UR11, PT, P3 ;  /* 0x0000000bff007c0c */ /* 0x000fe4000bf65330 */
[C---:B------:R-:W-:Y:S02]  /*15ae0*/  IADD3.X R3, R14.reuse, UR5, RZ, P4, !PT ;  /* 0x000000050e037c10 */ /* 0x040fe4000a7fe4ff */
[----:B0-----:R-:W-:Y:S02]  /*15af0*/  IADD3 R4, P4, R17, UR8, RZ ;  /* 0x0000000811047c10 */ /* 0x001fe4000ff9e0ff */
        /* <DEDUP_REMOVED lines=30> */
.L_x_1455:
        /* <DEDUP_REMOVED lines=17> */
.L_x_1456:
[----:B------:R-:W-:Y:S05]  /*15df0*/  @!P0 BRA `(.L_x_1457) ;  /* 0x00000000000c8947 */ /* 0x000fea0003800000 */
[----:B------:R-:W2:Y:S04]  /*15e00*/  LDG.E R8, desc[UR42][R6.64] ;  /* 0x0000002a06087981 */ /* 0x000ea8000c1e1900 */
[----:B------:R-:W2:Y:S02]  /*15e10*/  LDG.E R6, desc[UR42][R6.64+0x4] ;  /* 0x0000042a06067981 */ /* 0x000ea4000c1e1900 */
[----:B--2---:R-:W-:-:S07]  /*15e20*/  IMAD.IADD R8, R6, 0x1, -R8 ;  /* 0x0000000106087824 */ /* 0x004fce00078e0a08 */
.L_x_1457:
[----:B-----5:R-:W-:Y:S02]  /*15e30*/  IMAD.IADD R6, R8, 0x1, -R0 ;  /* 0x0000000108067824 */ /* 0x020fe400078e0a00 */
[----:B------:R-:W2:Y:S04]  /*15e40*/  @P2 LDG.E R0, desc[UR42][R4.64] ;  /* 0x0000002a04002981 */ /* 0x000ea8000c1e1900 */
[----:B------:R-:W2:Y:S01]  /*15e50*/  @P2 LDG.E R4, desc[UR42][R4.64+0x4] ;  /* 0x0000042a04042981 */ /* 0x000ea2000c1e1900 */
[----:B------:R-:W-:Y:S01]  /*15e60*/  LOP3.LUT R14, R10, 0xff, RZ, 0xc0, !PT ;  /* 0x000000ff0a0e7812 */ /* 0x000fe200078ec0ff */
[----:B------:R-:W-:Y:S01]  /*15e70*/  BSSY B0, `(.L_x_1458) ;  /* 0x000002a000007945 */ /* 0x000fe20003800000 */
[----:B------:R-:W-:-:S03]  /*15e80*/  SHF.R.U32.HI R10, RZ, 0x10, R10 ;  /* 0x00000010ff0a7819 */ /* 0x000fc6000001160a */
[----:B------:R3:W-:Y:S01]  /*15e90*/  STL [R1+0x70], R14 ;  /* 0x0000700e01007387 */ /* 0x0007e20000100800 */
[----:B--2---:R-:W-:-:S04]  /*15ea0*/  @P2 IMAD.IADD R11, R4, 0x1, -R0 ;  /* 0x00000001040b2824 */ /* 0x004fc800078e0a00 */
[----:B01----:R-:W-:-:S04]  /*15eb0*/  IMAD.IADD R2, R6, 0x1, R11 ;  /* 0x0000000106027824 */ /* 0x003fc800078e020b */
[C---:B------:R-:W-:Y:S01]  /*15ec0*/  VIADD R0, R2.reuse, 0x3f ;  /* 0x0000003f02007836 */ /* 0x040fe20000000000 */
[----:B------:R-:W-:-:S04]  /*15ed0*/  ISETP.GE.AND P1, PT, R2, 0x1, PT ;  /* 0x000000010200780c */ /* 0x000fc80003f26270 */
[----:B------:R-:W-:-:S04]  /*15ee0*/  SHF.R.S32.HI R2, RZ, 0x1f, R0 ;  /* 0x0000001fff027819 */ /* 0x000fc80000011400 */
[----:B------:R-:W-:-:S04]  /*15ef0*/  LEA.HI R0, R2, R0, RZ, 0x6 ;  /* 0x0000000002007211 */ /* 0x000fc800078f30ff */
[----:B------:R-:W-:Y:S01]  /*15f00*/  SHF.R.S32.HI R12, RZ, 0x6, R0 ;  /* 0x00000006ff0c7819 */ /* 0x000fe20000011400 */
[----:B------:R-:W-:-:S04]  /*15f10*/  IMAD.MOV.U32 R0, RZ, RZ, RZ ;  /* 0x000000ffff007224 */ /* 0x000fc800078e00ff */
[----:B------:R3:W-:Y:S01]  /*15f20*/  STL [R1+0x40], R12 ;  /* 0x0000400c01007387 */ /* 0x0007e20000100800 */
[----:B------:R-:W-:Y:S05]  /*15f30*/  @!P1 BRA `(.L_x_1459) ;  /* 0x0000000000749947 */ /* 0x000fea0003800000 */
[----:B------:R-:W-:Y:S01]  /*15f40*/  ISETP.NE.AND P0, PT, R10, RZ, PT ;  /* 0x000000ff0a00720c */ /* 0x000fe20003f05270 */
[----:B------:R-:W-:-:S03]  /*15f50*/  ULDC UR4, c[0x0][0xae8] ;  /* 0x0002ba0000047ab9 */ /* 0x000fc60000000800 */
[----:B------:R-:W-:-:S04]  /*15f60*/  SEL R2, R10, UR4, P0 ;  /* 0x000000040a027c07 */ /* 0x000fc80008000000 */
[----:B------:R-:W-:Y:S02]  /*15f70*/  IABS R3, R2 ;  /* 0x0000000200037213 */ /* 0x000fe40000000000 */
[----:B------:R-:W-:Y:S02]  /*15f80*/  IADD3 R0, R2, -0x1, R12 ;  /* 0xffffffff02007810 */ /* 0x000fe40007ffe00c */
[----:B------:R-:W0:Y:S08]  /*15f90*/  I2F.RP R4, R3 ;  /* 0x0000000300047306 */ /* 0x000e300000209400 */
[----:B0-----:R-:W0:Y:S02]  /*15fa0*/  MUFU.RCP R4, R4 ;  /* 0x0000000400047308 */ /* 0x001e240000001000 */
[----:B0-----:R-:W-:-:S06]  /*15fb0*/  VIADD R4, R4, 0xffffffe ;  /* 0x0ffffffe04047836 */ /* 0x001fcc0000000000 */
[----:B------:R0:W1:Y:S02]  /*15fc0*/  F2I.FTZ.U32.TRUNC.NTZ R5, R4 ;  /* 0x0000000400057305 */ /* 0x000064000021f000 */
[----:B0-----:R-:W-:-:S04]  /*15fd0*/  LOP3.LUT R4, R0, R2, RZ, 0x3c, !PT ;  /* 0x0000000200047212 */ /* 0x001fc800078e3cff */
[----:B------:R-:W-:Y:S01]  /*15fe0*/  ISETP.GE.AND P4, PT, R4, RZ, PT ;  /* 0x000000ff0400720c */ /* 0x000fe20003f86270 */
[----:B-1----:R-:W-:-:S04]  /*15ff0*/  IMAD.MOV R4, RZ, RZ, -R5 ;  /* 0x000000ffff047224 */ /* 0x002fc800078e0a05 */
[----:B------:R-:W-:Y:S02]  /*16000*/  IMAD R7, R4, R3, RZ ;  /* 0x0000000304077224 */ /* 0x000fe400078e02ff */
[----:B------:R-:W-:-:S04]  /*16010*/  IMAD.MOV.U32 R4, RZ, RZ, RZ ;  /* 0x000000ffff047224 */ /* 0x000fc800078e00ff */
[----:B------:R-:W-:Y:S01]  /*16020*/  IMAD.HI.U32 R7, R5, R7, R4 ;  /* 0x0000000705077227 */ /* 0x000fe200078e0004 */
[----:B------:R-:W-:Y:S02]  /*16030*/  IABS R4, R0 ;  /* 0x0000000000047213 */ /* 0x000fe40000000000 */
[----:B------:R-:W-:-:S05]  /*16040*/  IABS R0, R2 ;  /* 0x0000000200007213 */ /* 0x000fca0000000000 */
        /* <DEDUP_REMOVED lines=12> */
.L_x_1459:
[----:B------:R-:W-:Y:S05]  /*16110*/  BSYNC B0 ;  /* 0x0000000000007941 */ /* 0x000fea0003800000 */
.L_x_1458:
[-C--:B------:R-:W-:Y:S01]  /*16120*/  IMAD R2, R14, R0.reuse, RZ ;  /* 0x000000000e027224 */ /* 0x080fe200078e02ff */
[----:B------:R-:W-:Y:S04]  /*16130*/  BSSY B0, `(.L_x_1460) ;  /* 0x00001b8000007945 */ /* 0x000fe80003800000 */
[C---:B------:R-:W-:Y:S01]  /*16140*/  VIADDMNMX R0, R2.reuse, R0, R12, PT ;  /* 0x0000000002007246 */ /* 0x040fe2000380010c */
[----:B------:R-:W-:-:S04]  /*16150*/  IMAD R2, R2, 0x40, -R6 ;  /* 0x0000004002027824 */ /* 0x000fc800078e0a06 */
[----:B------:R-:W-:Y:S01]  /*16160*/  IMAD R6, R0, 0x40, -R6 ;  /* 0x0000004000067824 */ /* 0x000fe200078e0a06 */
[----:B------:R-:W-:-:S04]  /*16170*/  VIMNMX R2, RZ, R2, !PT ;  /* 0x00000002ff027248 */ /* 0x000fc80007fe0100 */
        /* <DEDUP_REMOVED lines=14> */
[----:B------:R-:W0:Y:S02]  /*16260*/  S2R R3, SR_TID.X ;  /* 0x0000000000037919 */ /* 0x000e240000002100 */
[----:B0-----:R-:W-:-:S04]  /*16270*/  SHF.R.U32.HI R3, RZ, 0x5, R3 ;  /* 0x00000005ff037819 */ /* 0x001fc80000011603 */
[----:B------:R-:W-:-:S05]  /*16280*/  LOP3.LUT R3, R3, 0x3, RZ, 0xc0, !PT ;  /* 0x0000000303037812 */ /* 0x000fca00078ec0ff */
[----:B---3--:R0:W1:Y:S02]  /*16290*/  SHFL.IDX PT, R14, R3, RZ, 0x1f ;  /* 0x00001fff030e7589 */ /* 0x00806400000e0000 */
.L_x_1658:
[----:B-1----:R-:W-:Y:S02]  /*162a0*/  ISETP.NE.AND P0, PT, R14, RZ, PT ;  /* 0x000000ff0e00720c */ /* 0x002fe40003f05270 */
[----:B------:R-:W-:-:S11]  /*162b0*/  PLOP3.LUT P6, PT, PT, PT, PT, 0x8, 0x0 ;  /* 0x000000000000781c */ /* 0x000fd60003fce170 */
[----:B------:R-:W-:Y:S05]  /*162c0*/  @P0 BRA `(.L_x_1463) ;  /* 0x00000000000c0947 */ /* 0x000fea0003800000 */
[----:B------:R-:W-:-:S03]  /*162d0*/  UMOV UR4, 0xffffffff ;  /* 0xffffffff00047882 */ /* 0x000fc60000000000 */
[----:B------:R-:W-:Y:S05]  /*162e0*/  BRA.DIV UR4, `(.L_x_1464) ;  /* 0x0000009204487947 */ /* 0x000fea000b800000 */
[----:B------:R-:W-:-:S13]  /*162f0*/  ELECT P6, URZ, PT ;  /* 0x00000000003f782f */ /* 0x000fda00038c0000 */
.L_x_1463:
        /* <DEDUP_REMOVED lines=9> */
.L_x_1661:
[----:B------:R-:W-:Y:S05]  /*16390*/  BSYNC B1 ;  /* 0x0000000000017941 */ /* 0x000fea0003800000 */
.L_x_1465:
        /* <DEDUP_REMOVED lines=12> */
.L_x_1662:
[----:B------:R-:W-:Y:S05]  /*16460*/  BSYNC B2 ;  /* 0x0000000000027941 */ /* 0x000fea0003800000 */
.L_x_1469:
        /* <DEDUP_REMOVED lines=9> */
.L_x_1472:
[----:B------:R-:W-:Y:S05]  /*16500*/  BSYNC B2 ;  /* 0x0000000000027941 */ /* 0x000fea0003800000 */
.L_x_1471:
        /* <DEDUP_REMOVED lines=13> */
.L_x_1473:
        /* <DEDUP_REMOVED lines=13> */
.L_x_1663:
[----:B------:R-:W-:Y:S05]  /*166b0*/  BSYNC B2 ;  /* 0x0000000000027941 */ /* 0x000fea0003800000 */
.L_x_1474:
        /* <DEDUP_REMOVED lines=11> */
.L_x_1477:
[----:B------:R-:W-:Y:S05]  /*16770*/  BSYNC B2 ;  /* 0x0000000000027941 */ /* 0x000fea0003800000 */
.L_x_1476:
        /* <DEDUP_REMOVED lines=10> */
.L_x_1478:
        /* <DEDUP_REMOVED lines=15> */
.L_x_1479:
        /* <DEDUP_REMOVED lines=15> */
.L_x_1480:
        /* <DEDUP_REMOVED lines=15> */
.L_x_1481:
        /* <DEDUP_REMOVED lines=15> */
.L_x_1482:
        /* <DEDUP_REMOVED lines=15> */
.L_x_1483:
        /* <DEDUP_REMOVED lines=15> */
.L_x_1484:
        /* <DEDUP_REMOVED lines=15> */
.L_x_1485:
        /* <DEDUP_REMOVED lines=10> */
.L_x_1468:
[----:B------:R-:W-:Y:S05]  /*16f50*/  BSYNC B1 ;  /* 0x0000000000017941 */ /* 0x000fea0003800000 */
.L_x_1467:
        /* <DEDUP_REMOVED lines=13> */
.L_x_1505:
[----:B------:R-:W-:Y:S05]  /*17030*/  YIELD ;  /* 0x0000000000007946 */ /* 0x000fea0003800000 */
[----:B------:R-:W-:Y:S04]  /*17040*/  BSSY B1, `(.L_x_1486) ;  /* 0x00000ba000017945 */ /* 0x000fe80003800000 */
[----:B-1----:R-:W-:Y:S05]  /*17050*/  @!P6 BRA `(.L_x_1487) ;  /* 0x0000000800e0e947 */ /* 0x002fea0003800000 */
[----:B0-----:R-:W2:Y:S04]  /*17060*/  LDL R4, [R1+0x10] ;  /* 0x0000100001047983 */ /* 0x001ea80000100800 */
        /* <DEDUP_REMOVED lines=9> */
.L_x_1664:
[----:B------:R-:W-:Y:S05]  /*17100*/  BSYNC B2 ;  /* 0x0000000000027941 */ /* 0x000fea0003800000 */
.L_x_1488:
        /* <DEDUP_REMOVED lines=9> */
.L_x_1491:
[----:B------:R-:W-:Y:S05]  /*171a0*/  BSYNC B2 ;  /* 0x0000000000027941 */ /* 0x000fea0003800000 */
.L_x_1490:
        /* <DEDUP_REMOVED lines=12> */
.L_x_1492:
        /* <DEDUP_REMOVED lines=13> */
.L_x_1665:
[----:B------:R-:W-:Y:S05]  /*17340*/  BSYNC B2 ;  /* 0x0000000000027941 */ /* 0x000fea0003800000 */
.L_x_1493:
        /* <DEDUP_REMOVED lines=11> */
.L_x_1496:
[----:B------:R-:W-:Y:S05]  /*17400*/  BSYNC B2 ;  /* 0x0000000000027941 */ /* 0x000fea0003800000 */
.L_x_1495:
        /* <DEDUP_REMOVED lines=10> */
.L_x_1497:
        /* <DEDUP_REMOVED lines=15> */
.L_x_1498:
        /* <DEDUP_REMOVED lines=15> */
.L_x_1499:
        /* <DEDUP_REMOVED lines=15> */
.L_x_1500:
        /* <DEDUP_REMOVED lines=15> */
.L_x_1501:
        /* <DEDUP_REMOVED lines=15> */
.L_x_1502:
        /* <DEDUP_REMOVED lines=15> */
.L_x_1503:
        /* <DEDUP_REMOVED lines=15> */
.L_x_1504:
        /* <DEDUP_REMOVED lines=10> */
.L_x_1487:
[----:B------:R-:W-:Y:S05]  /*17be0*/  BSYNC B1 ;  /* 0x0000000000017941 */ /* 0x000fea0003800000 */
.L_x_1486:
[----:B------:R-:W2:Y:S04]  /*17bf0*/  LDL.LU R8, [R1+0x10] ;  /* 0x0000100001087983 */ /* 0x000ea80000300800 */
[----:B0-----:R-:W3:Y:S01]  /*17c00*/  LDL.LU R6, [R1+0x20] ;  /* 0x0000200001067983 */ /* 0x001ee20000300800 */
        /* <DEDUP_REMOVED lines=10> */
.L_x_1461:
[----:B------:R-:W-:Y:S05]  /*17cb0*/  BSYNC B0 ;  /* 0x0000000000007941 */ /* 0x000fea0003800000 */
.L_x_1460:
[----:B------:R2:W5:Y:S01]  /*17cc0*/  LDL R7, [R1+0x40] ;  /* 0x0000400001077983 */ /* 0x0005620000100800 */
[----:B------:R-:W-:Y:S05]  /*17cd0*/  @!P0 WARPSYNC.ALL ;  /* 0x0000000000008948 */ /* 0x000fea0003800000 */
[----:B------:R2:W-:Y:S01]  /*17ce0*/  STL [R1+0x44], RZ ;  /* 0x000044ff01007387 */ /* 0x0005e20000100800 */
[----:B------:R-:W-:Y:S01]  /*17cf0*/  BSSY B0, `(.L_x_1506) ;  /* 0x0000020000007945 */ /* 0x000fe20003800000 */
[----:B------:R-:W-:Y:S06]  /*17d00*/  @!P0 BAR.SYNC.DEFER_BLOCKING 0xc, 0x180 ;  /* 0x0306000000008b1d */ /* 0x000fec0000010000 */
[----:B--2---:R-:W-:Y:S05]  /*17d10*/  @!P1 BRA `(.L_x_1507) ;  /* 0x0000000000749947 */ /* 0x004fea0003800000 */
[----:B------:R-:W-:-:S13]  /*17d20*/  ISETP.NE.AND P0, PT, R10, RZ, PT ;  /* 0x000000ff0a00720c */ /* 0x000fda0003f05270 */
[----:B------:R-:W2:Y:S02]  /*17d30*/  @!P0 LDC R10, c[0x0][0xae8] ;  /* 0x0002ba00ff0a8b82 */ /* 0x000ea40000000800 */
[----:B--2---:R-:W-:-:S04]  /*17d40*/  IABS R0, R10 ;  /* 0x0000000a00007213 */ /* 0x004fc80000000000 */
[----:B------:R-:W2:Y:S08]  /*17d50*/  I2F.RP R2, R0 ;  /* 0x0000000000027306 */ /* 0x000eb00000209400 */
[----:B--2---:R-:W2:Y:S02]  /*17d60*/  MUFU.RCP R2, R2 ;  /* 0x0000000200027308 */ /* 0x004ea40000001000 */
[----:B--2---:R-:W-:-:S06]  /*17d70*/  VIADD R2, R2, 0xffffffe ;  /* 0x0ffffffe02027836 */ /* 0x004fcc0000000000 */
[----:B------:R-:W2:Y:S02]  /*17d80*/  F2I.FTZ.U32.TRUNC.NTZ R3, R2 ;  /* 0x0000000200037305 */ /* 0x000ea4000021f000 */
[----:B--2---:R-:W-:-:S04]  /*17d90*/  IMAD.MOV R2, RZ, RZ, -R3 ;  /* 0x000000ffff027224 */ /* 0x004fc800078e0a03 */
[----:B01----:R-:W-:Y:S02]  /*17da0*/  IMAD R4, R2, R0, RZ ;  /* 0x0000000002047224 */ /* 0x003fe400078e02ff */
        /* <DEDUP_REMOVED lines=20> */
.L_x_1507:
[----:B------:R-:W-:Y:S05]  /*17ef0*/  BSYNC B0 ;  /* 0x0000000000007941 */ /* 0x000fea0003800000 */
.L_x_1506:
[----:B------:R-:W4:Y:S04]  /*17f00*/  LDL R0, [R1+0x44] ;  /* 0x0000440001007983 */ /* 0x000f280000100800 */
[----:B--2---:R-:W4:Y:S01]  /*17f10*/  LDL R2, [R1+0x70] ;  /* 0x0000700001027983 */ /* 0x004f220000100800 */
[----:B------:R-:W-:Y:S01]  /*17f20*/  BSSY B7, `(.L_x_1508) ;  /* 0x00005b9000077945 */ /* 0x000fe20003800000 */
[----:B----4-:R-:W-:-:S05]  /*17f30*/  IMAD R2, R2, R0, RZ ;  /* 0x0000000002027224 */ /* 0x010fca00078e02ff */
[----:B-----5:R-:W-:Y:S01]  /*17f40*/  VIADDMNMX R0, R2, R0, R7, PT ;  /* 0x0000000002007246 */ /* 0x020fe20003800107 */
[----:B------:R2:W-:Y:S03]  /*17f50*/  STL [R1+0x2c], R2 ;  /* 0x00002c0201007387 */ /* 0x0005e60000100800 */
[----:B------:R-:W-:Y:S01]  /*17f60*/  ISETP.GT.AND P0, PT, R0, R2, PT ;  /* 0x000000020000720c */ /* 0x000fe20003f04270 */
[----:B------:R2:W-:-:S12]  /*17f70*/  STL [R1+0x48], R0 ;  /* 0x0000480001007387 */ /* 0x0005d80000100800 */
[----:B--2---:R-:W-:Y:S05]  /*17f80*/  @P0 BRA `(.L_x_1509) ;  /* 0x0000000000480947 */ /* 0x004fea0003800000 */
[----:B------:R-:W2:Y:S02]  /*17f90*/  S2R R0, SR_TID.X ;  /* 0x0000000000007919 */ /* 0x000ea40000002100 */
[----:B--2---:R-:W-:-:S04]  /*17fa0*/  LOP3.LUT R0, R0, 0x7f, RZ, 0xc0, !PT ;  /* 0x0000007f00007812 */ /* 0x004fc800078ec0ff */
[----:B------:R-:W-:-:S13]  /*17fb0*/  ISETP.NE.AND P0, PT, R0, RZ, PT ;  /* 0x000000ff0000720c */ /* 0x000fda0003f05270 */
[----:B------:R-:W-:Y:S05]  /*17fc0*/  @P0 BRA `(.L_x_1510) ;  /* 0x0000005800b80947 */ /* 0x000fea0003800000 */
[----:B------:R-:W2:Y:S01]  /*17fd0*/  S2R R2, SR_LANEID ;  /* 0x0000000000027919 */ /* 0x000ea20000000000 */
[----:B------:R-:W-:Y:S01]  /*17fe0*/  VOTEU.ANY UR4, UPT, PT ;  /* 0x0000000000047886 */ /* 0x000fe200038e0100 */
[----:B01----:R-:W0:Y:S01]  /*17ff0*/  LDC.64 R4, c[0x0][0xd60] ;  /* 0x00035800ff047b82 */ /* 0x003e220000000a00 */
[----:B------:R-:W2:Y:S02]  /*18000*/  FLO.U32 R0, UR4 ;  /* 0x0000000400007d00 */ /* 0x000ea400080e0000 */
[----:B--2---:R-:W-:-:S06]  /*18010*/  ISETP.EQ.U32.AND P0, PT, R0, R2, PT ;  /* 0x000000020000720c */ /* 0x004fcc0003f02070 */
[----:B------:R-:W0:Y:S07]  /*18020*/  POPC R2, UR4 ;  /* 0x0000000400027d09 */ /* 0x000e2e0008000000 */
[----:B0-----:R-:W2:Y:S04]  /*18030*/  @P0 ATOMG.E.ADD.STRONG.GPU PT, R2, desc[UR42][R4.64], R2 ;  /* 0x00000002040209a8 */ /* 0x001ea800081ee1ea */
[----:B--2---:R0:W1:Y:S02]  /*18040*/  SHFL.IDX PT, R2, R2, R0, 0x1f ;  /* 0x00001f0002027589 */ /* 0x00406400000e0000 */
[----:B0-----:R-:W0:Y:S02]  /*18050*/  S2R R0, SR_LTMASK ;  /* 0x0000000000007919 */ /* 0x001e240000003900 */
[----:B0-----:R-:W-:-:S06]  /*18060*/  LOP3.LUT R0, R0, UR4, RZ, 0xc0, !PT ;  /* 0x0000000400007c12 */ /* 0x001fcc000f8ec0ff */
[----:B------:R-:W1:Y:S02]  /*18070*/  POPC R0, R0 ;  /* 0x0000000000007309 */ /* 0x000e640000000000 */
[----:B-1----:R-:W-:-:S05]  /*18080*/  IADD3 R0, R2, UR37, R0 ;  /* 0x0000002502007c10 */ /* 0x002fca000fffe000 */
[----:B------:R4:W-:Y:S01]  /*18090*/  STL [R1], R0 ;  /* 0x0000000001007387 */ /* 0x0009e20000100800 */
[----:B------:R-:W-:Y:S05]  /*180a0*/  BRA `(.L_x_1510) ;  /* 0x0000005800807947 */ /* 0x000fea0003800000 */
.L_x_1509:
        /* <DEDUP_REMOVED lines=8> */
[----:B01----:R-:W-:Y:S02]  /*18130*/  IMAD.U32 R4, RZ, RZ, UR6 ;  /* 0x00000006ff047e24 */ /* 0x003fe4000f8e00ff */
[----:B------:R-:W0:Y:S01]  /*18140*/  LDC.64 R2, c[0x4][R2] ;  /* 0x0100000002027b82 */ /* 0x000e220000000a00 */
[----:B------:R-:W-:Y:S02]  /*18150*/  IMAD.U32 R5, RZ, RZ, UR7 ;  /* 0x00000007ff057e24 */ /* 0x000fe4000f8e00ff */
[----:B------:R-:W-:Y:S02]  /*18160*/  IMAD.U32 R6, RZ, RZ, UR8 ;  /* 0x00000008ff067e24 */ /* 0x000fe4000f8e00ff */
[----:B------:R-:W-:-:S02]  /*18170*/  IMAD.U32 R7, RZ, RZ, UR9 ;  /* 0x00000009ff077e24 */ /* 0x000fc4000f8e00ff */
[----:B------:R-:W-:Y:S02]  /*18180*/  IMAD.U32 R10, RZ, RZ, UR4 ;  /* 0x00000004ff0a7e24 */ /* 0x000fe4000f8e00ff */
[----:B------:R-:W-:Y:S02]  /*18190*/  IMAD.U32 R11, RZ, RZ, UR5 ;  /* 0x00000005ff0b7e24 */ /* 0x000fe4000f8e00ff */
[----:B------:R-:W-:Y:S02]  /*181a0*/  IMAD.MOV.U32 R8, RZ, RZ, 0x70 ;  /* 0x00000070ff087424 */ /* 0x000fe400078e00ff */
[----:B---3--:R-:W-:Y:S02]  /*181b0*/  IMAD.MOV.U32 R12, RZ, RZ, 0x1 ;  /* 0x00000001ff0c7424 */ /* 0x008fe400078e00ff */
[----:B------:R-:W-:-:S07]  /*181c0*/  IMAD.MOV.U32 R13, RZ, RZ, RZ ;  /* 0x000000ffff0d7224 */ /* 0x000fce00078e00ff */
[----:B------:R-:W-:-:S07]  /*181d0*/  LEPC R20, `(.L_x_1512) ;  /* 0x000000001014794e */ /* 0x000fce0000000000 */
[----:B0-----:R-:W-:Y:S05]  /*181e0*/  CALL.ABS.NOINC R2 ;  /* 0x0000000002007343 */ /* 0x001fea0003c00000 */
.L_x_1512:
[----:B------:R-:W-:Y:S05]  /*181f0*/  BSYNC B6 ;  /* 0x0000000000067941 */ /* 0x000fea0003800000 */
.L_x_1511:
        /* <DEDUP_REMOVED lines=9> */
[----:B01----:R-:W-:Y:S02]  /*18290*/  IMAD.U32 R4, RZ, RZ, UR6 ;  /* 0x00000006ff047e24 */ /* 0x003fe4000f8e00ff */
[----:B------:R-:W-:Y:S02]  /*182a0*/  IMAD.U32 R5, RZ, RZ, UR7 ;  /* 0x00000007ff057e24 */ /* 0x000fe4000f8e00ff */
[----:B------:R-:W-:Y:S02]  /*182b0*/  IMAD.U32 R6, RZ, RZ, UR8 ;  /* 0x00000008ff067e24 */ /* 0x000fe4000f8e00ff */
[----:B------:R-:W-:-:S02]  /*182c0*/  IMAD.U32 R7, RZ, RZ, UR9 ;  /* 0x00000009ff077e24 */ /* 0x000fc4000f8e00ff */
[----:B------:R-:W-:Y:S02]  /*182d0*/  IMAD.U32 R10, RZ, RZ, UR4 ;  /* 0x00000004ff0a7e24 */ /* 0x000fe4000f8e00ff */
[----:B------:R-:W-:Y:S02]  /*182e0*/  IMAD.U32 R11, RZ, RZ, UR5 ;  /* 0x00000005ff0b7e24 */ /* 0x000fe4000f8e00ff */
[----:B------:R-:W-:Y:S02]  /*182f0*/  IMAD.MOV.U32 R8, RZ, RZ, 0x70 ;  /* 0x00000070ff087424 */ /* 0x000fe400078e00ff */
[----:B---3--:R-:W-:Y:S02]  /*18300*/  IMAD.MOV.U32 R12, RZ, RZ, 0x1 ;  /* 0x00000001ff0c7424 */ /* 0x008fe400078e00ff */
[----:B--2---:R-:W-:-:S07]  /*18310*/  IMAD.MOV.U32 R13, RZ, RZ, RZ ;  /* 0x000000ffff0d7224 */ /* 0x004fce00078e00ff */
[----:B------:R-:W-:-:S07]  /*18320*/  LEPC R20, `(.L_x_1515) ;  /* 0x000000001014794e */ /* 0x000fce0000000000 */
[----:B----4-:R-:W-:Y:S05]  /*18330*/  CALL.ABS.NOINC R2 ;  /* 0x0000000002007343 */ /* 0x010fea0003c00000 */
.L_x_1515:
        /* <DEDUP_REMOVED lines=16> */
.L_x_1514:
[----:B------:R-:W-:Y:S05]  /*18440*/  BSYNC B6 ;  /* 0x0000000000067941 */ /* 0x000fea0003800000 */
.L_x_1513:
[----:B01----:R-:W2:Y:S01]  /*18450*/  LDL.LU R4, [R1+0x24] ;  /* 0x0000240001047983 */ /* 0x003ea20000300800 */
[----:B------:R-:W-:-:S03]  /*18460*/  ULDC.64 UR4, c[0x0][0xaf0] ;  /* 0x0002bc0000047ab9 */ /* 0x000fc60000000a00 */
[----:B------:R-:W4:Y:S01]  /*18470*/  LDL R7, [R1+0x8] ;  /* 0x0000080001077983 */ /* 0x000f220000100800 */
[----:B------:R-:W-:-:S03]  /*18480*/  ISETP.NE.U32.AND P0, PT, RZ, UR4, PT ;  /* 0x00000004ff007c0c */ /* 0x000fc6000bf05070 */
[----:B------:R-:W5:Y:S01]  /*18490*/  LDL R0, [R1+0x48] ;  /* 0x0000480001007983 */ /* 0x000f620000100800 */
[----:B------:R-:W-:-:S13]  /*184a0*/  ISETP.NE.AND.EX P0, PT, RZ, UR5, PT, P0 ;  /* 0x00000005ff007c0c */ /* 0x000fda000bf05300 */
[----:B------:R-:W-:-:S04]  /*184b0*/  @P0 IADD3 R2, P1, R17, UR4, RZ ;  /* 0x0000000411020c10 */ /* 0x000fc8000ff3e0ff */
[----:B--2---:R-:W-:Y:S01]  /*184c0*/  @P0 IADD3.X R3, R4, UR5, RZ, P1, !PT ;  /* 0x0000000504030c10 */ /* 0x004fe20008ffe4ff */
[----:B------:R-:W-:-:S04]  /*184d0*/  ULDC.64 UR4, c[0x0][0xb00] ;  /* 0x0002c00000047ab9 */ /* 0x000fc80000000a00 */
[----:B----4-:R0:W2:Y:S02]  /*184e0*/  @P0 LDG.E R7, desc[UR42][R2.64] ;  /* 0x0000002a02070981 */ /* 0x0100a4000c1e1900 */
[----:B0-----:R-:W0:Y:S01]  /*184f0*/  LDC.64 R2, c[0x0][0x418] ;  /* 0x00010600ff027b82 */ /* 0x001e220000000a00 */
[----:B-----5:R-:W-:Y:S01]  /*18500*/  VIADD R0, R0, 0xffffffff ;  /* 0xffffffff00007836 */ /* 0x020fe20000000000 */
[----:B--2---:R-:W-:Y:S01]  /*18510*/  SHF.R.S32.HI R8, RZ, 0x1f, R7 ;  /* 0x0000001fff087819 */ /* 0x004fe20000011407 */
[----:B------:R1:W-:Y:S04]  /*18520*/  @P0 STL [R1+0x8], R7 ;  /* 0x0000080701000387 */ /* 0x0003e80000100800 */
[----:B------:R1:W-:Y:S01]  /*18530*/  STL [R1+0x24], R8 ;  /* 0x0000240801007387 */ /* 0x0003e20000100800 */
[----:B0-----:R-:W-:Y:S01]  /*18540*/  LOP3.LUT P0, RZ, R2, UR4, RZ, 0xfc, !PT ;  /* 0x0000000402ff7c12 */ /* 0x001fe2000f80fcff */
[----:B------:R-:W-:-:S03]  /*18550*/  UMOV UR4, 0xffffffff ;  /* 0xffffffff00047882 */ /* 0x000fc60000000000 */
[----:B------:R-:W-:-:S04]  /*18560*/  LOP3.LUT P0, RZ, R3, UR5, RZ, 0xfc, P0 ;  /* 0x0000000503ff7c12 */ /* 0x000fc8000800fcff */
[----:B------:R-:W-:Y:S01]  /*18570*/  SEL R17, R7, RZ, !P0 ;  /* 0x000000ff07117207 */ /* 0x000fe20004000000 */
[----:B-1----:R-:W-:Y:S08]  /*18580*/  BRA.DIV UR4, `(.L_x_1516) ;  /* 0x0000007204247947 */ /* 0x002ff0000b800000 */
[----:B------:R-:W0:Y:S02]  /*18590*/  S2R R4, SR_TID.X ;  /* 0x0000000000047919 */ /* 0x000e240000002100 */
[----:B0-----:R-:W-:-:S04]  /*185a0*/  SHF.R.U32.HI R4, RZ, 0x5, R4 ;  /* 0x00000005ff047819 */ /* 0x001fc80000011604 */
[----:B------:R-:W-:-:S05]  /*185b0*/  LOP3.LUT R4, R4, 0x3, RZ, 0xc0, !PT ;  /* 0x0000000304047812 */ /* 0x000fca00078ec0ff */
[----:B---3--:R0:W1:Y:S02]  /*185c0*/  SHFL.IDX PT, R14, R4, RZ, 0x1f ;  /* 0x00001fff040e7589 */ /* 0x00806400000e0000 */
.L_x_1668:
        /* <DEDUP_REMOVED lines=11> */
.L_x_1671:
        /* <DEDUP_REMOVED lines=24> */
.L_x_1519:
[----:B-1----:R-:W2:Y:S01]  /*18800*/  LDL R2, [R1+0x1c] ;  /* 0x00001c0001027983 */ /* 0x002ea20000100800 */
[----:B0-----:R-:W-:Y:S01]  /*18810*/  IMAD R0, R19, 0x8, R18 ;  /* 0x0000000813007824 */ /* 0x001fe200078e0212 */
[----:B--2---:R-:W-:-:S04]  /*18820*/  SHF.L.U32 R2, R2, 0x1f, RZ ;  /* 0x0000001f02027819 */ /* 0x004fc800000006ff */
[----:B------:R-:W0:Y:S02]  /*18830*/  SYNCS.PHASECHK.TRANS64.TRYWAIT P0, [R0+URZ+0x38840], R2 ;  /* 0x03884002000075a7 */ /* 0x000e24000800017f */
[----:B0-----:R-:W-:Y:S05]  /*18840*/  @!P0 BRA `(.L_x_1520) ;  /* 0x0000006c00c88947 */ /* 0x001fea0003800000 */
.L_x_1672:
        /* <DEDUP_REMOVED lines=11> */
.L_x_1521:
        /* <DEDUP_REMOVED lines=24> */
.L_x_1517:
[----:B0-----:R-:W2:Y:S04]  /*18a80*/  LDL.LU R4, [R1+0x30] ;  /* 0x0000300001047983 */ /* 0x001ea80000300800 */
[----:B------:R-:W3:Y:S04]  /*18a90*/  LDL.LU R3, [R1+0x50] ;  /* 0x0000500001037983 */ /* 0x000ee80000300800 */
[----:B-1----:R-:W4:Y:S01]  /*18aa0*/  LDL R2, [R1+0x38] ;  /* 0x0000380001027983 */ /* 0x002f220000100800 */
        /* <DEDUP_REMOVED lines=10> */
[----:B------:R4:W-:Y:S02]  /*18b50*/  STL [R1+0x3c], R0 ;  /* 0x00003c0001007387 */ /* 0x0009e40000100800 */
        /* <DEDUP_REMOVED lines=8> */
[----:B------:R-:W-:Y:S02]  /*18be0*/  IMAD.U32 R4, RZ, RZ, UR4 ;  /* 0x00000004ff047e24 */ /* 0x000fe4000f8e00ff */
[----:B0-----:R-:W0:Y:S01]  /*18bf0*/  LDC.64 R2, c[0x4][R2] ;  /* 0x0100000002027b82 */ /* 0x001e220000000a00 */
        /* <DEDUP_REMOVED lines=10> */
.L_x_1523:
[----:B------:R-:W-:Y:S05]  /*18ca0*/  BSYNC B6 ;  /* 0x0000000000067941 */ /* 0x000fea0003800000 */
.L_x_1522:
[----:B------:R-:W2:Y:S01]  /*18cb0*/  LDL R10, [R1+0x4] ;  /* 0x00000400010a7983 */ /* 0x000ea20000100800 */
[----:B------:R-:W1:Y:S01]  /*18cc0*/  LDC R7, c[0x0][0x448] ;  /* 0x00011200ff077b82 */ /* 0x000e620000000800 */
[----:B------:R-:W-:Y:S01]  /*18cd0*/  ULDC.64 UR4, c[0x0][0x298] ;  /* 0x0000a60000047ab9 */ /* 0x000fe20000000a00 */
[----:B------:R-:W-:Y:S01]  /*18ce0*/  ULDC.64 UR6, c[0x0][0x280] ;  /* 0x0000a00000067ab9 */ /* 0x000fe20000000a00 */
[----:B------:R-:W3:Y:S04]  /*18cf0*/  LDL R4, [R1+0x58] ;  /* 0x0000580001047983 */ /* 0x000ee80000100800 */
[----:B------:R-:W4:Y:S04]  /*18d00*/  LDL R9, [R1+0x38] ;  /* 0x0000380001097983 */ /* 0x000f280000100800 */
[----:B------:R-:W4:Y:S01]  /*18d10*/  LDL R8, [R1+0x60] ;  /* 0x0000600001087983 */ /* 0x000f220000100800 */
[----:B------:R-:W1:Y:S01]  /*18d20*/  S2R R2, SR_TID.X ;  /* 0x0000000000027919 */ /* 0x000e620000002100 */
[----:B0-----:R-:W0:Y:S02]  /*18d30*/  S2R R0, SR_TID.X ;  /* 0x0000000000007919 */ /* 0x001e240000002100 */
[----:B------:R-:W4:Y:S01]  /*18d40*/  LDL R6, [R1+0x3c] ;  /* 0x00003c0001067983 */ /* 0x000f220000100800 */
[----:B-1----:R-:W-:-:S13]  /*18d50*/  ISETP.NE.AND P0, PT, R7, 0x1, PT ;  /* 0x000000010700780c */ /* 0x002fda0003f05270 */
[----:B------:R-:W1:Y:S01]  /*18d60*/  @P0 LDC R3, c[0x0][0x450] ;  /* 0x00011400ff030b82 */ /* 0x000e620000000800 */
[----:B------:R-:W-:-:S04]  /*18d70*/  LOP3.LUT R2, R2, 0x7f, RZ, 0xc0, !PT ;  /* 0x0000007f02027812 */ /* 0x000fc800078ec0ff */
[----:B------:R-:W-:Y:S01]  /*18d80*/  SHF.R.U32.HI R2, RZ, 0x3, R2 ;  /* 0x00000003ff027819 */ /* 0x000fe20000011602 */
[----:B0-----:R-:W-:-:S05]  /*18d90*/  IMAD.SHL.U32 R0, R0, 0x10, RZ ;  /* 0x0000001000007824 */ /* 0x001fca00078e00ff */
[----:B------:R-:W-:Y:S02]  /*18da0*/  LOP3.LUT R0, R2, 0x70, R0, 0xf8, !PT ;  /* 0x0000007002007812 */ /* 0x000fe400078ef800 */
[----:B------:R-:W0:Y:S03]  /*18db0*/  @P0 LDC R2, c[0x0][0x44c] ;  /* 0x00011300ff020b82 */ /* 0x000e260000000800 */
[----:B--2---:R-:W-:-:S04]  /*18dc0*/  IMAD R5, R10, 0x40, R0 ;  /* 0x000000400a057824 */ /* 0x004fc800078e0200 */
[----:B0-----:R-:W-:-:S04]  /*18dd0*/  @P0 IMAD.HI.U32 R2, R5, R2, RZ ;  /* 0x0000000205020227 */ /* 0x001fc800078e00ff */
[----:B------:R-:W-:Y:S01]  /*18de0*/  IMAD.MOV.U32 R0, RZ, RZ, R5 ;  /* 0x000000ffff007224 */ /* 0x000fe200078e0005 */
[----:B-1----:R-:W-:Y:S01]  /*18df0*/  @P0 SHF.R.U32.HI R0, RZ, R3, R2 ;  /* 0x00000003ff000219 */ /* 0x002fe20000011602 */
[----:B---3--:R-:W-:-:S04]  /*18e00*/  IMAD R2, R4, UR4, RZ ;  /* 0x0000000404027c24 */ /* 0x008fc8000f8e02ff */
        /* <DEDUP_REMOVED lines=76> */
.L_x_1681:
        /* <DEDUP_REMOVED lines=12> */
.L_x_1525:
        /* <DEDUP_REMOVED lines=37> */
.L_x_1527:
[----:B------:R-:W-:Y:S05]  /*195e0*/  BSYNC B6 ;  /* 0x0000000000067941 */ /* 0x000fea0003800000 */
.L_x_1526:
[----:B-1----:R-:W2:Y:S01]  /*195f0*/  LDL.LU R5, [R1+0x38] ;  /* 0x0000380001057983 */ /* 0x002ea20000300800 */
[----:B------:R-:W0:Y:S01]  /*19600*/  LDC R7, c[0x0][0x448] ;  /* 0x00011200ff077b82 */ /* 0x000e220000000800 */
[----:B------:R-:W-:Y:S02]  /*19610*/  ULDC.64 UR4, c[0x0][0x3d8] ;  /* 0x0000f60000047ab9 */ /* 0x000fe40000000a00 */
[----:B------:R-:W2:Y:S04]  /*19620*/  LDL.LU.64 R2, [R1+0x58] ;  /* 0x0000580001027983 */ /* 0x000ea80000300a00 */
[----:B------:R-:W3:Y:S04]  /*19630*/  LDL.LU R0, [R1+0x60] ;  /* 0x0000600001007983 */ /* 0x000ee80000300800 */
[----:B------:R-:W4:Y:S04]  /*19640*/  LDL.LU R4, [R1+0x3c] ;  /* 0x00003c0001047983 */ /* 0x000f280000300800 */
[----:B------:R-:W5:Y:S04]  /*19650*/  LDL.LU R6, [R1+0x30] ;  /* 0x0000300001067983 */ /* 0x000f680000300800 */
[----:B------:R-:W5:Y:S01]  /*19660*/  LDL.LU R8, [R1+0x14] ;  /* 0x0000140001087983 */ /* 0x000f620000300800 */
[----:B0-----:R-:W-:Y:S01]  /*19670*/  ISETP.NE.AND P0, PT, R7, 0x1, PT ;  /* 0x000000010700780c */ /* 0x001fe20003f05270 */
[----:B------:R-:W0:Y:S02]  /*19680*/  S2R R10, SR_TID.X ;  /* 0x00000000000a7919 */ /* 0x000e240000002100 */
[----:B0-----:R-:W-:-:S05]  /*19690*/  IMAD.SHL.U32 R10, R10, 0x8, RZ ;  /* 0x000000080a0a7824 */ /* 0x001fca00078e00ff */
[----:B------:R-:W-:Y:S01]  /*196a0*/  LOP3.LUT R10, R10, 0x38, RZ, 0xc0, !PT ;  /* 0x000000380a0a7812 */ /* 0x000fe200078ec0ff */
[----:B--2---:R-:W-:-:S04]  /*196b0*/  IMAD.MOV.U32 R3, RZ, RZ, R5 ;  /* 0x000000ffff037224 */ /* 0x004fc800078e0005 */
        /* <DEDUP_REMOVED lines=8> */
[----:B------:R-:W1:Y:S02]  /*19740*/  @P0 LDC R4, c[0x0][0x44c] ;  /* 0x00011300ff040b82 */ /* 0x000e640000000800 */
[----:B------:R-:W-:Y:S02]  /*19750*/  IMAD.IADD R3, R3, 0x1, R0 ;  /* 0x0000000103037824 */ /* 0x000fe400078e0200 */
[----:B-----5:R-:W-:Y:S02]  /*19760*/  IMAD.MOV.U32 R0, RZ, RZ, R6 ;  /* 0x000000ffff007224 */ /* 0x020fe400078e0006 */
[----:B-1----:R-:W-:-:S05]  /*19770*/  @P0 IMAD.HI.U32 R4, R6, R4, RZ ;  /* 0x0000000406040227 */ /* 0x002fca00078e00ff */
[----:B0-----:R-:W-:-:S05]  /*19780*/  @P0 SHF.R.U32.HI R0, RZ, R5, R4 ;  /* 0x00000005ff000219 */ /* 0x001fca0000011604 */
[----:B------:R-:W-:-:S04]  /*19790*/  IMAD.MOV R4, RZ, RZ, -R0 ;  /* 0x000000ffff047224 */ /* 0x000fc800078e0a00 */
[----:B------:R-:W-:Y:S02]  /*197a0*/  IMAD R4, R7, R4, R6 ;  /* 0x0000000407047224 */ /* 0x000fe400078e0206 */
[----:B------:R-:W0:Y:S01]  /*197b0*/  S2R R6, SR_TID.X ;  /* 0x0000000000067919 */ /* 0x000e220000002100 */
[----:B------:R-:W-:Y:S01]  /*197c0*/  SHF.R.S32.HI R5, RZ, 0x1f, R0 ;  /* 0x0000001fff057819 */ /* 0x000fe20000011400 */
[----:B------:R-:W-:-:S04]  /*197d0*/  IMAD.WIDE.U32 R2, R0, UR4, R2 ;  /* 0x0000000400027c25 */ /* 0x000fc8000f8e0002 */
[----:B------:R-:W-:-:S04]  /*197e0*/  IMAD R5, R5, UR4, RZ ;  /* 0x0000000405057c24 */ /* 0x000fc8000f8e02ff */
[----:B------:R-:W-:Y:S01]  /*197f0*/  IMAD R0, R0, UR5, R5 ;  /* 0x0000000500007c24 */ /* 0x000fe2000f8e0205 */
[----:B------:R-:W-:-:S03]  /*19800*/  ULDC.64 UR4, c[0x0][0x3c8] ;  /* 0x0000f20000047ab9 */ /* 0x000fc60000000a00 */
[----:B------:R-:W-:Y:S01]  /*19810*/  IMAD.IADD R3, R3, 0x1, R0 ;  /* 0x0000000103037824 */ /* 0x000fe200078e0200 */
[----:B------:R-:W-:Y:S01]  /*19820*/  SHF.R.S32.HI R0, RZ, 0x1f, R4 ;  /* 0x0000001fff007819 */ /* 0x000fe20000011404 */
[----:B------:R-:W-:-:S04]  /*19830*/  IMAD.WIDE.U32 R2, R4, UR4, R2 ;  /* 0x0000000404027c25 */ /* 0x000fc8000f8e0002 */
[----:B------:R-:W-:Y:S02]  /*19840*/  IMAD R0, R0, UR4, RZ ;  /* 0x0000000400007c24 */ /* 0x000fe4000f8e02ff */
[----:B0-----:R-:W-:-:S05]  /*19850*/  IMAD.SHL.U32 R6, R6, 0x8, RZ ;  /* 0x0000000806067824 */ /* 0x001fca00078e00ff */
[----:B------:R-:W-:Y:S01]  /*19860*/  LOP3.LUT R6, R6, 0x38, RZ, 0xc0, !PT ;  /* 0x0000003806067812 */ /* 0x000fe200078ec0ff */
[----:B------:R-:W-:Y:S01]  /*19870*/  IMAD R4, R4, UR5, R0 ;  /* 0x0000000504047c24 */ /* 0x000fe2000f8e0200 */
[----:B------:R-:W-:Y:S02]  /*19880*/  ULDC.64 UR4, c[0x0][0x390] ;  /* 0x0000e40000047ab9 */ /* 0x000fe40000000a00 */
[C---:B------:R-:W-:Y:S02]  /*19890*/  LOP3.LUT R9, R6.reuse, 0x80, RZ, 0xfc, !PT ;  /* 0x0000008006097812 */ /* 0x040fe400078efcff */
[----:B------:R-:W-:Y:S02]  /*198a0*/  LOP3.LUT R6, R6, 0x40, RZ, 0xfc, !PT ;  /* 0x0000004006067812 */ /* 0x000fe400078efcff */
[----:B------:R-:W-:Y:S01]  /*198b0*/  LEA R0, P0, R2, UR4, 0x1 ;  /* 0x0000000402007c11 */ /* 0x000fe2000f8008ff */
[----:B------:R-:W-:Y:S02]  /*198c0*/  ULDC UR4, c[0x0][0x3b8] ;  /* 0x0000ee0000047ab9 */ /* 0x000fe40000000800 */
[----:B------:R-:W-:-:S02]  /*198d0*/  ISETP.GE.AND P1, PT, R6, UR4, PT ;  /* 0x0000000406007c0c */ /* 0x000fc4000bf26270 */
[----:B------:R-:W0:Y:S01]  /*198e0*/  S2R R6, SR_TID.X ;  /* 0x0000000000067919 */ /* 0x000e220000002100 */
[----:B------:R-:W-:Y:S02]  /*198f0*/  ISETP.GE.AND P3, PT, R10, UR4, PT ;  /* 0x000000040a007c0c */ /* 0x000fe4000bf66270 */
[----:B------:R-:W-:Y:S02]  /*19900*/  ISETP.GE.AND P2, PT, R9, UR4, PT ;  /* 0x0000000409007c0c */ /* 0x000fe4000bf46270 */
[----:B------:R-:W-:-:S09]  /*19910*/  LOP3.LUT R8, R8, 0xfffffff7, RZ, 0xc0, !PT ;  /* 0xfffffff708087812 */ /* 0x000fd200078ec0ff */
[----:B------:R-:W-:-:S04]  /*19920*/  @P3 LOP3.LUT R8, R8, 0x8, RZ, 0xfc, !PT ;  /* 0x0000000808083812 */ /* 0x000fc800078efcff */
[----:B------:R-:W-:-:S04]  /*19930*/  LOP3.LUT R8, R8, 0xfffffffd, RZ, 0xc0, !PT ;  /* 0xfffffffd08087812 */ /* 0x000fc800078ec0ff */
[----:B------:R-:W-:-:S04]  /*19940*/  @P2 LOP3.LUT R8, R8, 0x2, RZ, 0xfc, !PT ;  /* 0x0000000208082812 */ /* 0x000fc800078efcff */
[----:B------:R-:W-:Y:S01]  /*19950*/  LOP3.LUT R8, R8, 0xfffffffb, RZ, 0xc0, !PT ;  /* 0xfffffffb08087812 */ /* 0x000fe200078ec0ff */
[----:B0-----:R-:W-:-:S03]  /*19960*/  IMAD.SHL.U32 R6, R6, 0x8, RZ ;  /* 0x0000000806067824 */ /* 0x001fc600078e00ff */
[----:B------:R-:W-:Y:S01]  /*19970*/  @P1 LOP3.LUT R8, R8, 0x4, RZ, 0xfc, !PT ;  /* 0x0000000408081812 */ /* 0x000fe200078efcff */
[----:B------:R-:W-:Y:S01]  /*19980*/  IMAD.IADD R4, R3, 0x1, R4 ;  /* 0x0000000103047824 */ /* 0x000fe200078e0204 */
[----:B------:R-:W-:-:S03]  /*19990*/  LOP3.LUT R6, R6, 0x38, RZ, 0xc0, !PT ;  /* 0x0000003806067812 */ /* 0x000fc600078ec0ff */
[----:B------:R0:W-:Y:S01]  /*199a0*/  STL [R1+0x14], R8 ;  /* 0x0000140801007387 */ /* 0x0001e20000100800 */
[----:B------:R-:W-:Y:S02]  /*199b0*/  LEA.HI.X R4, R2, UR5, R4, 0x1, P0 ;  /* 0x0000000502047c11 */ /* 0x000fe400080f0c04 */
[C---:B0-----:R-:W-:Y:S02]  /*199c0*/  LOP3.LUT R8, R6.reuse, 0x100, RZ, 0xfc, !PT ;  /* 0x0000010006087812 */ /* 0x041fe400078efcff */
[----:B------:R-:W-:Y:S02]  /*199d0*/  LOP3.LUT R6, R6, 0xc0, RZ, 0xfc, !PT ;  /* 0x000000c006067812 */ /* 0x000fe400078efcff */
[----:B------:R-:W-:Y:S02]  /*199e0*/  ISETP.GE.AND P0, PT, R8, UR4, PT ;  /* 0x0000000408007c0c */ /* 0x000fe4000bf06270 */
[----:B------:R-:W0:Y:S01]  /*199f0*/  S2R R8, SR_TID.X ;  /* 0x0000000000087919 */ /* 0x000e220000002100 */
[----:B------:R-:W-:-:S02]  /*19a00*/  ISETP.GE.AND P5, PT, R6, UR4, PT ;  /* 0x0000000406007c0c */ /* 0x000fc4000bfa6270 */
[----:B------:R-:W1:Y:S01]  /*19a10*/  S2R R6, SR_TID.X ;  /* 0x0000000000067919 */ /* 0x000e620000002100 */
[----:B------:R-:W-:Y:S02]  /*19a20*/  SEL R5, RZ, 0x1, P3 ;  /* 0x00000001ff057807 */ /* 0x000fe40001800000 */
[----:B------:R-:W-:Y:S02]  /*19a30*/  SEL R3, RZ, 0x4, P2 ;  /* 0x00000004ff037807 */ /* 0x000fe40001000000 */
[----:B------:R-:W-:-:S04]  /*19a40*/  SEL R2, RZ, 0x2, P1 ;  /* 0x00000002ff027807 */ /* 0x000fc80000800000 */
[----:B------:R-:W-:Y:S02]  /*19a50*/  IADD3 R2, R3, R2, R5 ;  /* 0x0000000203027210 */ /* 0x000fe40007ffe005 */
[----:B------:R-:W-:Y:S02]  /*19a60*/  SEL R5, RZ, 0x10, P0 ;  /* 0x00000010ff057807 */ /* 0x000fe40000000000 */
[----:B------:R-:W-:Y:S01]  /*19a70*/  SEL R3, RZ, 0x8, P5 ;  /* 0x00000008ff037807 */ /* 0x000fe20002800000 */
[----:B0-----:R-:W-:Y:S02]  /*19a80*/  IMAD.SHL.U32 R8, R8, 0x8, RZ ;  /* 0x0000000808087824 */ /* 0x001fe400078e00ff */
[----:B-1----:R-:W-:-:S03]  /*19a90*/  IMAD.SHL.U32 R6, R6, 0x8, RZ ;  /* 0x0000000806067824 */ /* 0x002fc600078e00ff */
[----:B------:R-:W-:-:S04]  /*19aa0*/  LOP3.LUT R8, R8, 0x38, RZ, 0xc0, !PT ;  /* 0x0000003808087812 */ /* 0x000fc800078ec0ff */
[----:B------:R-:W-:Y:S02]  /*19ab0*/  LOP3.LUT R9, R8, 0x180, RZ, 0xfc, !PT ;  /* 0x0000018008097812 */ /* 0x000fe400078efcff */
[----:B------:R-:W-:Y:S02]  /*19ac0*/  LOP3.LUT R6, R6, 0x38, RZ, 0xc0, !PT ;  /* 0x0000003806067812 */ /* 0x000fe400078ec0ff */
[----:B------:R-:W-:Y:S02]  /*19ad0*/  ISETP.GE.AND P1, PT, R9, UR4, PT ;  /* 0x0000000409007c0c */ /* 0x000fe4000bf26270 */
[----:B------:R-:W-:Y:S02]  /*19ae0*/  LOP3.LUT R8, R6, 0x140, RZ, 0xfc, !PT ;  /* 0x0000014006087812 */ /* 0x000fe400078efcff */
[----:B------:R-:W-:Y:S02]  /*19af0*/  IADD3 R2, R5, R2, R3 ;  /* 0x0000000205027210 */ /* 0x000fe40007ffe003 */
[----:B------:R-:W-:-:S02]  /*19b00*/  SEL R5, RZ, 0x40, P1 ;  /* 0x00000040ff057807 */ /* 0x000fc40000800000 */
[----:B------:R-:W-:Y:S02]  /*19b10*/  LOP3.LUT R6, R6, 0x1c0, RZ, 0xfc, !PT ;  /* 0x000001c006067812 */ /* 0x000fe400078efcff */
[----:B------:R-:W-:Y:S02]  /*19b20*/  ISETP.GE.AND P1, PT, R8, UR4, PT ;  /* 0x0000000408007c0c */ /* 0x000fe4000bf26270 */
[----:B------:R-:W-:Y:S02]  /*19b30*/  ISETP.GE.AND P2, PT, R6, UR4, PT ;  /* 0x0000000406007c0c */ /* 0x000fe4000bf46270 */
[----:B------:R-:W-:Y:S01]  /*19b40*/  SEL R3, RZ, 0x20, P1 ;  /* 0x00000020ff037807 */ /* 0x000fe20000800000 */
[----:B------:R-:W-:Y:S01]  /*19b50*/  UMOV UR4, 0xffffffff ;  /* 0xffffffff00047882 */ /* 0x000fe20000000000 */
[----:B------:R-:W-:Y:S02]  /*19b60*/  SEL R6, RZ, 0x80, P2 ;  /* 0x00000080ff067807 */ /* 0x000fe40001000000 */
[----:B------:R-:W-:-:S05]  /*19b70*/  IADD3 R5, R5, R2, R3 ;  /* 0x0000000205057210 */ /* 0x000fca0007ffe003 */
[----:B------:R-:W-:Y:S01]  /*19b80*/  IMAD.IADD R6, R5, 0x1, R6 ;  /* 0x0000000105067824 */ /* 0x000fe200078e0206 */
[----:B------:R-:W-:Y:S06]  /*19b90*/  BRA.DIV UR4, `(.L_x_1528) ;  /* 0x0000006204687947 */ /* 0x000fec000b800000 */
[----:B------:R-:W2:Y:S04]  /*19ba0*/  LDL.LU R8, [R1+0x4c] ;  /* 0x00004c0001087983 */ /* 0x000ea80000300800 */
[----:B------:R-:W3:Y:S04]  /*19bb0*/  LDL.LU R3, [R1+0x4] ;  /* 0x0000040001037983 */ /* 0x000ee80000300800 */
[----:B------:R-:W4:Y:S04]  /*19bc0*/  LDL.LU R2, [R1+0x50] ;  /* 0x0000500001027983 */ /* 0x000f280000300800 */
[----:B------:R-:W5:Y:S04]  /*19bd0*/  LDL.LU R12, [R1+0x14] ;  /* 0x00001400010c7983 */ /* 0x000f680000300800 */
[----:B------:R-:W5:Y:S04]  /*19be0*/  LDL R11, [R1+0x18] ;  /* 0x00001800010b7983 */ /* 0x000f680000100800 */
[----:B------:R-:W5:Y:S01]  /*19bf0*/  LDL.LU R10, [R1+0x64] ;  /* 0x00006400010a7983 */ /* 0x000f620000300800 */
[----:B------:R-:W0:Y:S02]  /*19c00*/  S2R R13, SR_TID.X ;  /* 0x00000000000d7919 */ /* 0x000e240000002100 */
[----:B0-----:R-:W-:-:S05]  /*19c10*/  IMAD.SHL.U32 R13, R13, 0x8, RZ ;  /* 0x000000080d0d7824 */ /* 0x001fca00078e00ff */
[----:B------:R-:W-:Y:S01]  /*19c20*/  LOP3.LUT R13, R13, 0x38, RZ, 0xc0, !PT ;  /* 0x000000380d0d7812 */ /* 0x000fe200078ec0ff */
[----:B------:R-:W-:Y:S04]  /*19c30*/  SHFL.IDX PT, R14, R0, 0x1, 0x181f ;  /* 0x00381f00000e7f89 */ /* 0x000fe800000e0000 */
[----:B------:R-:W-:Y:S01]  /*19c40*/  SHFL.IDX PT, R9, R4, 0x1, 0x181f ;  /* 0x00381f0004097f89 */ /* 0x000fe200000e0000 */
[----:B--2---:R-:W-:-:S05]  /*19c50*/  IMAD R7, R8, R7, RZ ;  /* 0x0000000708077224 */ /* 0x004fca00078e02ff */
[-C--:B---3--:R-:W-:Y:S02]  /*19c60*/  ISETP.GE.AND P2, PT, R3, R7.reuse, PT ;  /* 0x000000070300720c */ /* 0x088fe40003f46270 */
[----:B----4-:R-:W-:Y:S02]  /*19c70*/  ISETP.GE.AND P3, PT, R2, R7, PT ;  /* 0x000000070200720c */ /* 0x010fe40003f66270 */
[----:B-----5:R-:W-:-:S04]  /*19c80*/  LOP3.LUT R12, R12, 0xfffffbff, RZ, 0xc0, !PT ;  /* 0xfffffbff0c0c7812 */ /* 0x020fc800078ec0ff */
[----:B------:R-:W-:-:S05]  /*19c90*/  @P1 LOP3.LUT R12, R12, 0x400, RZ, 0xfc, !PT ;  /* 0x000004000c0c1812 */ /* 0x000fca00078efcff */
[----:B------:R-:W-:Y:S02]  /*19ca0*/  @!P2 LOP3.LUT R2, R5, 0x40, RZ, 0xc0, !PT ;  /* 0x000000400502a812 */ /* 0x000fe400078ec0ff */
[C---:B------:R-:W-:Y:S02]  /*19cb0*/  LOP3.LUT P1, RZ, R12.reuse, 0x8, RZ, 0xc0, !PT ;  /* 0x000000080cff7812 */ /* 0x040fe4000782c0ff */
[C---:B------:R-:W-:Y:S02]  /*19cc0*/  LOP3.LUT P4, RZ, R12.reuse, 0x2, RZ, 0xc0, !PT ;  /* 0x000000020cff7812 */ /* 0x040fe4000788c0ff */
[----:B------:R-:W-:Y:S02]  /*19cd0*/  LOP3.LUT R12, R12, 0xfffffeff, RZ, 0xc0, !PT ;  /* 0xfffffeff0c0c7812 */ /* 0x000fe400078ec0ff */
[----:B------:R-:W-:Y:S02]  /*19ce0*/  @!P2 SHF.R.U32.HI R2, RZ, 0x2, R2 ;  /* 0x00000002ff02a819 */ /* 0x000fe40000011602 */
[----:B------:R-:W-:-:S02]  /*19cf0*/  @P3 LOP3.LUT R12, R12, 0x100, RZ, 0xfc, !PT ;  /* 0x000001000c0c3812 */ /* 0x000fc400078efcff */
[----:B------:R-:W-:Y:S02]  /*19d00*/  @!P2 ISETP.NE.U32.AND P3, PT, R2, RZ, PT ;  /* 0x000000ff0200a20c */ /* 0x000fe40003f65070 */
[----:B------:R-:W-:Y:S02]  /*19d10*/  @!P2 LOP3.LUT R2, R6, 0x80, RZ, 0xc0, !PT ;  /* 0x000000800602a812 */ /* 0x000fe400078ec0ff */
[----:B------:R-:W-:Y:S02]  /*19d20*/  LOP3.LUT R12, R12, 0xffffffdf, RZ, 0xc0, !PT ;  /* 0xffffffdf0c0c7812 */ /* 0x000fe400078ec0ff */
[----:B------:R-:W-:-:S07]  /*19d30*/  @!P2 SHF.R.U32.HI R2, RZ, 0x3, R2 ;  /* 0x00000003ff02a819 */ /* 0x000fce0000011602 */
[----:B------:R-:W-:Y:S02]  /*19d40*/  @P3 LOP3.LUT R12, R12, 0x20, RZ, 0xfc, !PT ;  /* 0x000000200c0c3812 */ /* 0x000fe400078efcff */
[----:B------:R-:W-:Y:S02]  /*19d50*/  @!P2 ISETP.NE.U32.AND P3, PT, R2, RZ, PT ;  /* 0x000000ff0200a20c */ /* 0x000fe40003f65070 */
[----:B------:R-:W0:Y:S04]  /*19d60*/  SHFL.IDX PT, R2, R0, RZ, 0x181f ;  /* 0x00181fff00027589 */ /* 0x000e2800000e0000 */
[----:B------:R-:W1:Y:S01]  /*19d70*/  SHFL.IDX PT, R8, R4, RZ, 0x181f ;  /* 0x00181fff04087589 */ /* 0x000e6200000e0000 */
[----:B------:R-:W-:Y:S02]  /*19d80*/  LOP3.LUT R12, R12, 0xfffffdff, RZ, 0xc0, !PT ;  /* 0xfffffdff0c0c7812 */ /* 0x000fe400078ec0ff */
[----:B0-----:R-:W-:-:S05]  /*19d90*/  @!P2 LEA R3, P6, R13, R2, 0x1 ;  /* 0x000000020d03a211 */ /* 0x001fca00078c08ff */
[----:B-1----:R-:W-:-:S05]  /*19da0*/  @!P2 IMAD.X R2, RZ, RZ, R8, P6 ;  /* 0x000000ffff02a224 */ /* 0x002fca00030e0608 */
[-C--:B------:R-:W-:Y:S02]  /*19db0*/  @!P2 LOP3.LUT R3, R3, R2.reuse, RZ, 0x3c, !PT ;  /* 0x000000020303a212 */ /* 0x080fe400078e3cff */
[----:B------:R-:W-:Y:S02]  /*19dc0*/  @P3 LOP3.LUT R12, R12, 0x200, RZ, 0xfc, !PT ;  /* 0x000002000c0c3812 */ /* 0x000fe400078efcff */
[C---:B------:R-:W-:Y:S02]  /*19dd0*/  @!P2 LOP3.LUT R2, R3.reuse, R2, RZ, 0x3c, !PT ;  /* 0x000000020302a212 */ /* 0x040fe400078e3cff */
[C---:B------:R-:W-:Y:S02]  /*19de0*/  LOP3.LUT P6, RZ, R12.reuse, 0x4, RZ, 0xc0, !PT ;  /* 0x000000040cff7812 */ /* 0x040fe400078cc0ff */
[----:B------:R-:W-:Y:S02]  /*19df0*/  @!P2 LOP3.LUT R3, R3, R2, RZ, 0x3c, !PT ;  /* 0x000000020303a212 */ /* 0x000fe400078e3cff */
[----:B------:R-:W-:-:S03]  /*19e00*/  LOP3.LUT P3, RZ, R12, 0x20, RZ, 0xc0, !PT ;  /* 0x000000200cff7812 */ /* 0x000fc6000786c0ff */
[----:B------:R-:W-:Y:S01]  /*19e10*/  @!P2 LDGSTS.E.BYPASS.LTC128B.128 [R11+0x26400], desc[UR42][R2.64], !P1 ;  /* 0x26400000020bafae */ /* 0x000fe2000c901d6a */
[----:B------:R-:W-:-:S05]  /*19e20*/  LOP3.LUT P1, RZ, R12, 0x400, RZ, 0xc0, !PT ;  /* 0x000004000cff7812 */ /* 0x000fca000782c0ff */
[----:B------:R-:W-:Y:S04]  /*19e30*/  @!P2 LDGSTS.E.BYPASS.LTC128B.128 [R11+0x28400], desc[UR42][R2.64+0x80], !P6 ;  /* 0x28400080020bafae */ /* 0x000fe8000f101d6a */
[----:B------:R-:W-:Y:S04]  /*19e40*/  @!P2 LDGSTS.E.BYPASS.LTC128B.128 [R11+0x2a400], desc[UR42][R2.64+0x100], !P4 ;  /* 0x2a400100020bafae */ /* 0x000fe8000e101d6a */
[----:B------:R-:W-:Y:S04]  /*19e50*/  @!P2 LDGSTS.E.BYPASS.LTC128B.128 [R11+0x2c400], desc[UR42][R2.64+0x180], !P5 ;  /* 0x2c400180020bafae */ /* 0x000fe8000e901d6a */
[----:B------:R-:W-:Y:S04]  /*19e60*/  @!P2 LDGSTS.E.BYPASS.LTC128B.128 [R11+0x2e400], desc[UR42][R2.64+0x200], !P0 ;  /* 0x2e400200020bafae */ /* 0x000fe8000c101d6a */
[----:B------:R-:W-:Y:S04]  /*19e70*/  @!P2 LDGSTS.E.BYPASS.LTC128B.128 [R11+0x30400], desc[UR42][R2.64+0x280], !P1 ;  /* 0x30400280020bafae */ /* 0x000fe8000c901d6a */
[----:B------:R-:W-:Y:S01]  /*19e80*/  @!P2 LDGSTS.E.BYPASS.LTC128B.128 [R11+0x32400], desc[UR42][R2.64+0x300], P3 ;  /* 0x32400300020bafae */ /* 0x000fe20009901d6a */
[----:B------:R-:W-:-:S13]  /*19e90*/  LOP3.LUT P3, RZ, R12, 0x200, RZ, 0xc0, !PT ;  /* 0x000002000cff7812 */ /* 0x000fda000786c0ff */
[----:B------:R0:W-:Y:S01]  /*19ea0*/  @!P2 LDGSTS.E.BYPASS.LTC128B.128 [R11+0x34400], desc[UR42][R2.64+0x380], P3 ;  /* 0x34400380020bafae */ /* 0x0001e20009901d6a */
[----:B------:R-:W-:-:S13]  /*19eb0*/  LOP3.LUT P3, RZ, R12, 0x100, RZ, 0xc0, !PT ;  /* 0x000001000cff7812 */ /* 0x000fda000786c0ff */
[----:B------:R-:W-:-:S05]  /*19ec0*/  @!P3 LEA R14, P2, R13, R14, 0x1 ;  /* 0x0000000e0d0eb211 */ /* 0x000fca00078408ff */
[----:B------:R-:W-:Y:S01]  /*19ed0*/  @!P3 IMAD.X R9, RZ, RZ, R9, P2 ;  /* 0x000000ffff09b224 */ /* 0x000fe200010e0609 */
[----:B------:R-:W-:Y:S02]  /*19ee0*/  LOP3.LUT P2, RZ, R12, 0x8, RZ, 0xc0, !PT ;  /* 0x000000080cff7812 */ /* 0x000fe4000784c0ff */
[----:B------:R-:W-:Y:S01]  /*19ef0*/  @!P3 LOP3.LUT R8, R5, 0x40, RZ, 0xc0, !PT ;  /* 0x000000400508b812 */ /* 0x000fe200078ec0ff */
[----:B0-----:R-:W-:Y:S02]  /*19f00*/  @!P3 IMAD.MOV.U32 R2, RZ, RZ, R14 ;  /* 0x000000ffff02b224 */ /* 0x001fe400078e000e */
        /* <DEDUP_REMOVED lines=37> */
[----:B------:R0:W-:Y:S04]  /*1a160*/  STL [R1+0x14], R12 ;  /* 0x0000140c01007387 */ /* 0x0001e80000100800 */
[----:B------:R0:W-:Y:S04]  /*1a170*/  @!P2 LDGSTS.E.BYPASS.LTC128B.128 [R11+0x35400], desc[UR42][R2.64+0x380], P3 ;  /* 0x35400380020bafae */ /* 0x0001e80009901d6a */
[----:B------:R-:W1:Y:S04]  /*1a180*/  SHFL.IDX PT, R4, R4, 0x3, 0x181f ;  /* 0x00781f0004047f89 */ /* 0x000e6800000e0000 */
[----:B------:R-:W2:Y:S02]  /*1a190*/  SHFL.IDX PT, R0, R0, 0x3, 0x181f ;  /* 0x00781f0000007f89 */ /* 0x000ea400000e0000 */
.L_x_1691:
[----:B0-----:R-:W3:Y:S01]  /*1a1a0*/  LDL.LU R2, [R1+0x68] ;  /* 0x0000680001027983 */ /* 0x001ee20000300800 */
[----:B------:R-:W-:Y:S01]  /*1a1b0*/  BSSY B0, `(.L_x_1529) ;  /* 0x000001e000007945 */ /* 0x000fe20003800000 */
[----:B---3--:R-:W-:-:S13]  /*1a1c0*/  ISETP.GE.AND P2, PT, R2, R7, PT ;  /* 0x000000070200720c */ /* 0x008fda0003f46270 */
[----:B------:R-:W-:Y:S05]  /*1a1d0*/  @P2 BRA `(.L_x_1530) ;  /* 0x00000000006c2947 */ /* 0x000fea0003800000 */
[----:B------:R-:W3:Y:S04]  /*1a1e0*/  LDL R3, [R1+0x14] ;  /* 0x0000140001037983 */ /* 0x000ee80000100800 */
[----:B------:R-:W4:Y:S01]  /*1a1f0*/  LDL R8, [R1+0x18] ;  /* 0x0000180001087983 */ /* 0x000f220000100800 */
[----:B------:R-:W-:Y:S02]  /*1a200*/  LOP3.LUT R5, R5, 0x40, RZ, 0xc0, !PT ;  /* 0x0000004005057812 */ /* 0x000fe400078ec0ff */
[----:B------:R-:W-:Y:S01]  /*1a210*/  LOP3.LUT R6, R6, 0x80, RZ, 0xc0, !PT ;  /* 0x0000008006067812 */ /* 0x000fe200078ec0ff */
[----:B------:R-:W0:Y:S01]  /*1a220*/  S2R R2, SR_TID.X ;  /* 0x0000000000027919 */ /* 0x000e220000002100 */
[----:B------:R-:W-:Y:S02]  /*1a230*/  SHF.R.U32.HI R5, RZ, 0x2, R5 ;  /* 0x00000002ff057819 */ /* 0x000fe40000011605 */
[----:B------:R-:W-:Y:S01]  /*1a240*/  SHF.R.U32.HI R6, RZ, 0x3, R6 ;  /* 0x00000003ff067819 */ /* 0x000fe20000011606 */
[----:B0-----:R-:W-:-:S05]  /*1a250*/  IMAD.SHL.U32 R2, R2, 0x8, RZ ;  /* 0x0000000802027824 */ /* 0x001fca00078e00ff */
[----:B------:R-:W-:-:S04]  /*1a260*/  LOP3.LUT R2, R2, 0x38, RZ, 0xc0, !PT ;  /* 0x0000003802027812 */ /* 0x000fc800078ec0ff */
[----:B--2---:R-:W-:Y:S02]  /*1a270*/  LEA R2, P2, R2, R0, 0x1 ;  /* 0x0000000002027211 */ /* 0x004fe400078408ff */
[C---:B---3--:R-:W-:Y:S02]  /*1a280*/  LOP3.LUT P6, RZ, R3.reuse, 0x8, RZ, 0xc0, !PT ;  /* 0x0000000803ff7812 */ /* 0x048fe400078cc0ff */
[C---:B------:R-:W-:Y:S02]  /*1a290*/  LOP3.LUT P4, RZ, R3.reuse, 0x4, RZ, 0xc0, !PT ;  /* 0x0000000403ff7812 */ /* 0x040fe4000788c0ff */
[----:B------:R-:W-:Y:S01]  /*1a2a0*/  LOP3.LUT P3, RZ, R3, 0x2, RZ, 0xc0, !PT ;  /* 0x0000000203ff7812 */ /* 0x000fe2000786c0ff */
[----:B-1----:R-:W-:Y:S01]  /*1a2b0*/  IMAD.X R3, RZ, RZ, R4, P2 ;  /* 0x000000ffff037224 */ /* 0x002fe200010e0604 */
[----:B------:R-:W-:-:S07]  /*1a2c0*/  ISETP.NE.U32.AND P2, PT, R5, RZ, PT ;  /* 0x000000ff0500720c */ /* 0x000fce0003f45070 */
[----:B------:R-:W-:Y:S01]  /*1a2d0*/  @!PT LDS RZ, [RZ] ;  /* 0x00000000fffff984 */ /* 0x000fe20000000800 */
[----:B------:R-:W-:Y:S01]  /*1a2e0*/  @!PT LDS RZ, [RZ] ;  /* 0x00000000fffff984 */ /* 0x000fe20000000800 */
[----:B------:R-:W-:Y:S01]  /*1a2f0*/  @!PT LDS RZ, [RZ] ;  /* 0x00000000fffff984 */ /* 0x000fe20000000800 */
[----:B----4-:R0:W-:Y:S04]  /*1a300*/  LDGSTS.E.BYPASS.LTC128B.128 [R8+0x27c00], desc[UR42][R2.64], !P6 ;  /* 0x27c0000002087fae */ /* 0x0101e8000f101d6a */
        /* <DEDUP_REMOVED lines=8> */
.L_x_1530:
[----:B------:R-:W-:Y:S05]  /*1a390*/  BSYNC B0 ;  /* 0x0000000000007941 */ /* 0x000fea0003800000 */
.L_x_1529:
[----:B------:R-:W-:Y:S01]  /*1a3a0*/  NOP ;  /* 0x0000000000007918 */ /* 0x000fe20000000000 */
[----:B------:R-:W-:-:S13]  /*1a3b0*/  PLOP3.LUT P0, PT, PT, PT, PT, 0x80, 0x0 ;  /* 0x000000000000781c */ /* 0x000fda0003f0f070 */
.L_x_1531:
        /* <DEDUP_REMOVED lines=18> */
.L_x_1692:
[----:B------:R-:W-:Y:S05]  /*1a4e0*/  BSYNC B0 ;  /* 0x0000000000007941 */ /* 0x000fea0003800000 */
.L_x_1532:
        /* <DEDUP_REMOVED lines=13> */
.L_x_1693:
[----:B------:R-:W-:Y:S05]  /*1a5c0*/  BSYNC B1 ;  /* 0x0000000000017941 */ /* 0x000fea0003800000 */
.L_x_1536:
        /* <DEDUP_REMOVED lines=9> */
.L_x_1539:
[----:B------:R-:W-:Y:S05]  /*1a660*/  BSYNC B1 ;  /* 0x0000000000017941 */ /* 0x000fea0003800000 */
.L_x_1538:
        /* <DEDUP_REMOVED lines=11> */
[----:B-1----:R-:W-:-:S07]  /*1a720*/  VIADD R4, R2, 0x400 ;  /* 0x0000040002047836 */ /* 0x002fce0000000000 */
.L_x_1540:
        /* <DEDUP_REMOVED lines=15> */
.L_x_1541:
        /* <DEDUP_REMOVED lines=15> */
.L_x_1542:
        /* <DEDUP_REMOVED lines=15> */
.L_x_1543:
        /* <DEDUP_REMOVED lines=15> */
.L_x_1544:
        /* <DEDUP_REMOVED lines=15> */
.L_x_1545:
        /* <DEDUP_REMOVED lines=15> */
.L_x_1546:
        /* <DEDUP_REMOVED lines=15> */
.L_x_1547:
        /* <DEDUP_REMOVED lines=10> */
.L_x_1535:
[----:B------:R-:W-:Y:S05]  /*1ae60*/  BSYNC B0 ;  /* 0x0000000000007941 */ /* 0x000fea0003800000 */
.L_x_1534:
        /* <DEDUP_REMOVED lines=54> */
.L_x_1554:
        /* <DEDUP_REMOVED lines=8> */
.L_x_1694:
[----:B------:R-:W-:Y:S05]  /*1b250*/  BSYNC B3 ;  /* 0x0000000000037941 */ /* 0x000fea0003800000 */
.L_x_1555:
        /* <DEDUP_REMOVED lines=9> */
.L_x_1558:
[----:B------:R-:W-:Y:S05]  /*1b2f0*/  BSYNC B3 ;  /* 0x0000000000037941 */ /* 0x000fea0003800000 */
.L_x_1557:
        /* <DEDUP_REMOVED lines=12> */
.L_x_1559:
        /* <DEDUP_REMOVED lines=13> */
.L_x_1695:
[----:B------:R-:W-:Y:S05]  /*1b490*/  BSYNC B3 ;  /* 0x0000000000037941 */ /* 0x000fea0003800000 */
.L_x_1560:
        /* <DEDUP_REMOVED lines=11> */
.L_x_1563:
[----:B------:R-:W-:Y:S05]  /*1b550*/  BSYNC B3 ;  /* 0x0000000000037941 */ /* 0x000fea0003800000 */
.L_x_1562:
        /* <DEDUP_REMOVED lines=9> */
.L_x_1564:
        /* <DEDUP_REMOVED lines=15> */
.L_x_1565:
        /* <DEDUP_REMOVED lines=15> */
.L_x_1566:
        /* <DEDUP_REMOVED lines=15> */
.L_x_1567:
        /* <DEDUP_REMOVED lines=15> */
.L_x_1568:
        /* <DEDUP_REMOVED lines=15> */
.L_x_1569:
        /* <DEDUP_REMOVED lines=15> */
.L_x_1570:
        /* <DEDUP_REMOVED lines=15> */
.L_x_1571:
        /* <DEDUP_REMOVED lines=10> */
.L_x_1553:
[----:B------:R-:W-:Y:S05]  /*1bd20*/  BSYNC B1 ;  /* 0x0000000000017941 */ /* 0x000fea0003800000 */
.L_x_1552:
[----:B------:R-:W2:Y:S02]  /*1bd30*/  LDL.LU R5, [R1+0x48] ;  /* 0x0000480001057983 */ /* 0x000ea40000300800 */
[----:B--2---:R-:W-:-:S07]  /*1bd40*/  VIADD R0, R5, 0xfffffffd ;  /* 0xfffffffd05007836 */ /* 0x004fce0000000000 */
.L_x_1551:
[----:B------:R-:W-:Y:S05]  /*1bd50*/  BSYNC B2 ;  /* 0x0000000000027941 */ /* 0x000fea0003800000 */
.L_x_1550:
[----:B------:R-:W-:Y:S01]  /*1bd60*/  VIADD R8, R8, 0xfffffffe ;  /* 0xfffffffe08087836 */ /* 0x000fe20000000000 */
[----:B------:R-:W-:-:S04]  /*1bd70*/  LOP3.LUT R4, RZ, R4, RZ, 0x33, !PT ;  /* 0x00000004ff047212 */ /* 0x000fc800078e33ff */
[----:B------:R-:W-:-:S13]  /*1bd80*/  ISETP.NE.AND P0, PT, R8, R4, PT ;  /* 0x000000040800720c */ /* 0x000fda0003f05270 */
[----:B------:R-:W-:Y:S05]  /*1bd90*/  @!P0 BRA `(.L_x_1549) ;  /* 0x0000001800d88947 */ /* 0x000fea0003800000 */
.L_x_1612:
        /* <DEDUP_REMOVED lines=35> */
.L_x_1574:
        /* <DEDUP_REMOVED lines=8> */
.L_x_1696:
[----:B------:R-:W-:Y:S05]  /*1c050*/  BSYNC B2 ;  /* 0x0000000000027941 */ /* 0x000fea0003800000 */
.L_x_1575:
        /* <DEDUP_REMOVED lines=9> */
.L_x_1578:
[----:B------:R-:W-:Y:S05]  /*1c0f0*/  BSYNC B2 ;  /* 0x0000000000027941 */ /* 0x000fea0003800000 */
.L_x_1577:
        /* <DEDUP_REMOVED lines=12> */
.L_x_1579:
        /* <DEDUP_REMOVED lines=13> */
.L_x_1697:
[----:B------:R-:W-:Y:S05]  /*1c290*/  BSYNC B2 ;  /* 0x0000000000027941 */ /* 0x000fea0003800000 */
.L_x_1580:
        /* <DEDUP_REMOVED lines=11> */
.L_x_1583:
[----:B------:R-:W-:Y:S05]  /*1c350*/  BSYNC B2 ;  /* 0x0000000000027941 */ /* 0x000fea0003800000 */
.L_x_1582:
        /* <DEDUP_REMOVED lines=9> */
.L_x_1584:
        /* <DEDUP_REMOVED lines=15> */
.L_x_1585:
        /* <DEDUP_REMOVED lines=15> */
.L_x_1586:
        /* <DEDUP_REMOVED lines=15> */
.L_x_1587:
        /* <DEDUP_REMOVED lines=15> */
.L_x_1588:
        /* <DEDUP_REMOVED lines=15> */
.L_x_1589:
        /* <DEDUP_REMOVED lines=15> */
.L_x_1590:
        /* <DEDUP_REMOVED lines=15> */
.L_x_1591:
        /* <DEDUP_REMOVED lines=10> */
.L_x_1573:
[----:B------:R-:W-:Y:S05]  /*1cb20*/  BSYNC B1 ;  /* 0x0000000000017941 */ /* 0x000fea0003800000 */
.L_x_1572:
        /* <DEDUP_REMOVED lines=35> */
.L_x_1594:
        /* <DEDUP_REMOVED lines=8> */
.L_x_1698:
[----:B------:R-:W-:Y:S05]  /*1cde0*/  BSYNC B2 ;  /* 0x0000000000027941 */ /* 0x000fea0003800000 */
.L_x_1595:
        /* <DEDUP_REMOVED lines=9> */
.L_x_1598:
[----:B------:R-:W-:Y:S05]  /*1ce80*/  BSYNC B2 ;  /* 0x0000000000027941 */ /* 0x000fea0003800000 */
.L_x_1597:
        /* <DEDUP_REMOVED lines=12> */
.L_x_1599:
        /* <DEDUP_REMOVED lines=13> */
.L_x_1699:
[----:B------:R-:W-:Y:S05]  /*1d020*/  BSYNC B2 ;  /* 0x0000000000027941 */ /* 0x000fea0003800000 */
.L_x_1600:
        /* <DEDUP_REMOVED lines=11> */
.L_x_1603:
[----:B------:R-:W-:Y:S05]  /*1d0e0*/  BSYNC B2 ;  /* 0x0000000000027941 */ /* 0x000fea0003800000 */
.L_x_1602:
        /* <DEDUP_REMOVED lines=9> */
.L_x_1604:
        /* <DEDUP_REMOVED lines=15> */
.L_x_1605:
        /* <DEDUP_REMOVED lines=15> */
.L_x_1606:
        /* <DEDUP_REMOVED lines=15> */
.L_x_1607:
        /* <DEDUP_REMOVED lines=15> */
.L_x_1608:
        /* <DEDUP_REMOVED lines=15> */
.L_x_1609:
        /* <DEDUP_REMOVED lines=15> */
.L_x_1610:
        /* <DEDUP_REMOVED lines=15> */
.L_x_1611:
        /* <DEDUP_REMOVED lines=10> */
.L_x_1593:
[----:B------:R-:W-:Y:S05]  /*1d8b0*/  BSYNC B1 ;  /* 0x0000000000017941 */ /* 0x000fea0003800000 */
.L_x_1592:
[----:B------:R-:W2:Y:S01]  /*1d8c0*/  LDL R5, [R1+0x2c] ;  /* 0x00002c0001057983 */ /* 0x000ea20000100800 */
[----:B------:R-:W-:Y:S01]  /*1d8d0*/  VIADD R0, R0, 0xfffffffe ;  /* 0xfffffffe00007836 */ /* 0x000fe20000000000 */
[----:B--2---:R-:W-:-:S13]  /*1d8e0*/  ISETP.GT.AND P0, PT, R6, R5, PT ;  /* 0x000000050600720c */ /* 0x004fda0003f04270 */
[----:B------:R-:W-:Y:S05]  /*1d8f0*/  @P0 BRA `(.L_x_1612) ;  /* 0xffffffe400280947 */ /* 0x000fea000383ffff */
.L_x_1549:
[----:B------:R-:W-:Y:S05]  /*1d900*/  BSYNC B0 ;  /* 0x0000000000007941 */ /* 0x000fea0003800000 */
.L_x_1548:
        /* <DEDUP_REMOVED lines=11> */
[----:B-1----:R-:W1:Y:S01]  /*1d9c0*/  S2R R2, SR_LANEID ;  /* 0x0000000000027919 */ /* 0x002e620000000000 */
[----:B------:R-:W-:Y:S01]  /*1d9d0*/  VOTEU.ANY UR4, UPT, PT ;  /* 0x0000000000047886 */ /* 0x000fe200038e0100 */
[----:B------:R-:W2:Y:S01]  /*1d9e0*/  LDC.64 R4, c[0x0][0xd60] ;  /* 0x00035800ff047b82 */ /* 0x000ea20000000a00 */
[----:B------:R-:W1:Y:S02]  /*1d9f0*/  FLO.U32 R0, UR4 ;  /* 0x0000000400007d00 */ /* 0x000e6400080e0000 */
[----:B-1----:R-:W-:-:S06]  /*1da00*/  ISETP.EQ.U32.AND P1, PT, R0, R2, PT ;  /* 0x000000020000720c */ /* 0x002fcc0003f22070 */
[----:B------:R-:W2:Y:S07]  /*1da10*/  POPC R2, UR4 ;  /* 0x0000000400027d09 */ /* 0x000eae0008000000 */
[----:B--2---:R-:W2:Y:S04]  /*1da20*/  @P1 ATOMG.E.ADD.STRONG.GPU PT, R2, desc[UR42][R4.64], R2 ;  /* 0x00000002040219a8 */ /* 0x004ea800081ee1ea */
[----:B--2---:R1:W2:Y:S02]  /*1da30*/  SHFL.IDX PT, R2, R2, R0, 0x1f ;  /* 0x00001f0002027589 */ /* 0x0042a400000e0000 */
[----:B-1----:R-:W1:Y:S02]  /*1da40*/  S2R R0, SR_LTMASK ;  /* 0x0000000000007919 */ /* 0x002e640000003900 */
[----:B-1----:R-:W-:-:S06]  /*1da50*/  LOP3.LUT R0, R0, UR4, RZ, 0xc0, !PT ;  /* 0x0000000400007c12 */ /* 0x002fcc000f8ec0ff */
[----:B------:R-:W2:Y:S02]  /*1da60*/  POPC R0, R0 ;  /* 0x0000000000007309 */ /* 0x000ea40000000000 */
[----:B--2---:R-:W-:-:S05]  /*1da70*/  IADD3 R0, R2, UR37, R0 ;  /* 0x0000002502007c10 */ /* 0x004fca000fffe000 */
[----:B------:R2:W-:Y:S02]  /*1da80*/  STL [R1], R0 ;  /* 0x0000000001007387 */ /* 0x0005e40000100800 */
.L_x_1614:
[----:B------:R-:W-:Y:S05]  /*1da90*/  BSYNC B0 ;  /* 0x0000000000007941 */ /* 0x000fea0003800000 */
.L_x_1613:
[----:B------:R-:W-:-:S07]  /*1daa0*/  SEL R19, R19, RZ, P0 ;  /* 0x000000ff13137207 */ /* 0x000fce0000000000 */
.L_x_1510:
[----:B------:R-:W-:Y:S05]  /*1dab0*/  BSYNC B7 ;  /* 0x0000000000077941 */ /* 0x000fea0003800000 */
.L_x_1508:
[----:B--2-4-:R-:W2:Y:S02]  /*1dac0*/  LDL R0, [R1+0x14] ;  /* 0x0000140001007983 */ /* 0x014ea40000100800 */
[----:B--2---:R-:W-:-:S13]  /*1dad0*/  LOP3.LUT P0, RZ, R0, 0x40, RZ, 0xc0, !PT ;  /* 0x0000004000ff7812 */ /* 0x004fda000780c0ff */
[----:B------:R-:W-:Y:S05]  /*1dae0*/  @!P0 BRA `(.L_x_1615) ;  /* 0x00000000002c8947 */ /* 0x000fea0003800000 */
[----:B------:R-:W-:Y:S05]  /*1daf0*/  WARPSYNC.ALL ;  /* 0x0000000000007948 */ /* 0x000fea0003800000 */
[----:B------:R-:W2:Y:S08]  /*1db00*/  S2UR UR5, SR_CgaCtaId ;  /* 0x00000000000579c3 */ /* 0x000eb00000008800 */
[----:B------:R-:W-:Y:S06]  /*1db10*/  BAR.SYNC.DEFER_BLOCKING 0x5, 0x180 ;  /* 0x0146000000007b1d */ /* 0x000fec0000010000 */
[----:B------:R-:W-:-:S02]  /*1db20*/  UMOV UR4, 0x400 ;  /* 0x0000040000047882 */ /* 0x000fc40000000000 */
[----:B--2---:R-:W-:-:S06]  /*1db30*/  ULEA UR4, UR5, UR4, 0x18 ;  /* 0x0000000405047291 */ /* 0x004fcc000f8ec03f */
[----:B------:R-:W-:-:S05]  /*1db40*/  IMAD.U32 R18, RZ, RZ, UR4 ;  /* 0x00000004ff127e24 */ /* 0x000fca000f8e00ff */
[----:B01----:R-:W0:Y:S04]  /*1db50*/  LDS.128 R4, [R18+0x388d0] ;  /* 0x0388d00012047984 */ /* 0x003e280000000c00 */
[----:B0-----:R1:W-:Y:S04]  /*1db60*/  STL.64 [R1], R4 ;  /* 0x0000000401007387 */ /* 0x0013e80000100a00 */
[----:B------:R1:W-:Y:S01]  /*1db70*/  STL.64 [R1+0x8], R6 ;  /* 0x0000080601007387 */ /* 0x0003e20000100a00 */
[----:B------:R-:W-:Y:S06]  /*1db80*/  BAR.ARV 0x4, 0x180 ;  /* 0x0106000000007b1d */ /* 0x000fec0000002000 */
[----:B------:R-:W-:Y:S05]  /*1db90*/  BRA `(.L_x_1616) ;  /* 0x0000000c00247947 */ /* 0x000fea0003800000 */
.L_x_1615:
[----:B------:R-:W2:Y:S01]  /*1dba0*/  S2R R16, SR_TID.X ;  /* 0x0000000000107919 */ /* 0x000ea20000002100 */
[----:B------:R-:W-:Y:S01]  /*1dbb0*/  UMOV UR4, 0xffffffff ;  /* 0xffffffff00047882 */ /* 0x000fe20000000000 */
[----:B--2---:R-:W-:-:S04]  /*1dbc0*/  LOP3.LUT R16, R16, 0x1f, RZ, 0xc0, !PT ;  /* 0x0000001f10107812 */ /* 0x004fc800078ec0ff */
[----:B------:R-:W-:Y:S01]  /*1dbd0*/  ISETP.NE.AND P0, PT, R16, 0x1f, PT ;  /* 0x0000001f1000780c */ /* 0x000fe20003f05270 */
[----:B------:R-:W-:-:S12]  /*1dbe0*/  BRA.DIV UR4, `(.L_x_1617) ;  /* 0x0000002e04d87947 */ /* 0x000fd8000b800000 */
[----:B-1----:R-:W2:Y:S01]  /*1dbf0*/  LDL.LU R2, [R1] ;  /* 0x0000000001027983 */ /* 0x002ea20000300800 */
[----:B------:R-:W-:-:S03]  /*1dc00*/  ULDC UR4, c[0x0][0xd3c] ;  /* 0x00034f0000047ab9 */ /* 0x000fc60000000800 */
[----:B------:R-:W4:Y:S01]  /*1dc10*/  LDL R3, [R1+0xc] ;  /* 0x00000c0001037983 */ /* 0x000f220000100800 */
[----:B--2---:R-:W-:Y:S02]  /*1dc20*/  IMAD.MOV.U32 R10, RZ, RZ, R2 ;  /* 0x000000ffff0a7224 */ /* 0x004fe400078e0002 */
[----:B----4-:R-:W-:-:S05]  /*1dc30*/  IMAD.IADD R0, R3, 0x1, R16 ;  /* 0x0000000103007824 */ /* 0x010fca00078e0210 */
[----:B------:R-:W-:-:S13]  /*1dc40*/  ISETP.GE.OR P1, PT, R0, UR4, !P0 ;  /* 0x0000000400007c0c */ /* 0x000fda000c726670 */
[----:B------:R-:W1:Y:S08]  /*1dc50*/  @!P1 LDC.64 R2, c[0x0][0xd80] ;  /* 0x00036000ff029b82 */ /* 0x000e700000000a00 */
[----:B0-----:R-:W0:Y:S01]  /*1dc60*/  @!P1 LDC.64 R6, c[0x0][0xd78] ;  /* 0x00035e00ff069b82 */ /* 0x001e220000000a00 */
[----:B-1----:R-:W-:-:S05]  /*1dc70*/  @!P1 IMAD.WIDE R2, R0, 0x4, R2 ;  /* 0x0000000400029825 */ /* 0x002fca00078e0202 */
[----:B------:R0:W2:Y:S02]  /*1dc80*/  @!P1 LDG.E R8, desc[UR42][R2.64] ;  /* 0x0000002a02089981 */ /* 0x0000a4000c1e1900 */
[----:B0-----:R-:W-:-:S06]  /*1dc90*/  @!P1 IMAD.WIDE R2, R0, 0x4, R6 ;  /* 0x0000000400029825 */ /* 0x001fcc00078e0206 */
[----:B------:R-:W4:Y:S01]  /*1dca0*/  @!P1 LDG.E R2, desc[UR42][R2.64] ;  /* 0x0000002a02029981 */ /* 0x000f22000c1e1900 */
[----:B------:R-:W-:Y:S01]  /*1dcb0*/  IMAD.MOV.U32 R0, RZ, RZ, RZ ;  /* 0x000000ffff007224 */ /* 0x000fe200078e00ff */
[C---:B------:R-:W-:Y:S01]  /*1dcc0*/  ISETP.GE.U32.AND P2, PT, R16.reuse, 0x2, PT ;  /* 0x000000021000780c */ /* 0x040fe20003f46070 */
[----:B------:R-:W-:Y:S01]  /*1dcd0*/  IMAD.MOV.U32 R6, RZ, RZ, RZ ;  /* 0x000000ffff067224 */ /* 0x000fe200078e00ff */
[C---:B------:R-:W-:Y:S01]  /*1dce0*/  ISETP.GE.U32.AND P3, PT, R16.reuse, 0x4, PT ;  /* 0x000000041000780c */ /* 0x040fe20003f66070 */
[----:B------:R-:W-:Y:S01]  /*1dcf0*/  SHFL.IDX PT, R5, R10, RZ, 0x1f ;  /* 0x00001fff0a057589 */ /* 0x000fe200000e0000 */
[C---:B------:R-:W-:Y:S02]  /*1dd00*/  ISETP.GE.U32.AND P4, PT, R16.reuse, 0x8, PT ;  /* 0x000000081000780c */ /* 0x040fe40003f86070 */
[----:B------:R-:W-:Y:S01]  /*1dd10*/  ISETP.GE.U32.AND P5, PT, R16, 0x10, PT ;  /* 0x000000101000780c */ /* 0x000fe20003fa6070 */
[----:B------:R-:W-:Y:S01]  /*1dd20*/  SHFL.IDX PT, R4, R10, 0x1, 0x1f ;  /* 0x00201f000a047f89 */ /* 0x000fe200000e0000 */
[----:B--2---:R-:W-:-:S02]  /*1dd30*/  @!P1 IMAD.MOV.U32 R0, RZ, RZ, R8 ;  /* 0x000000ffff009224 */ /* 0x004fc400078e0008 */
[----:B------:R-:W-:Y:S02]  /*1dd40*/  IMAD.MOV.U32 R8, RZ, RZ, RZ ;  /* 0x000000ffff087224 */ /* 0x000fe400078e00ff */
[----:B----4-:R-:W-:Y:S01]  /*1dd50*/  @!P1 IMAD.MOV.U32 R6, RZ, RZ, R2 ;  /* 0x000000ffff069224 */ /* 0x010fe200078e0002 */
        /* <DEDUP_REMOVED lines=18> */
.L_x_1709:
[----:B------:R-:W-:Y:S02]  /*1de80*/  ULDC UR4, c[0x0][0xd38] ;  /* 0x00034e0000047ab9 */ /* 0x000fe40000000800 */
[----:B------:R-:W-:-:S04]  /*1de90*/  IMAD.U32 R3, RZ, RZ, UR4 ;  /* 0x00000004ff037e24 */ /* 0x000fc8000f8e00ff */
[----:B-1----:R-:W-:-:S04]  /*1dea0*/  IMAD R9, R9, R3, RZ ;  /* 0x0000000309097224 */ /* 0x002fc800078e02ff */
[----:B------:R-:W-:-:S05]  /*1deb0*/  IMAD.IADD R4, R4, 0x1, R9 ;  /* 0x0000000104047824 */ /* 0x000fca00078e0209 */
[----:B------:R-:W-:-:S13]  /*1dec0*/  ISETP.GT.AND P6, PT, R4, R5, PT ;  /* 0x000000050400720c */ /* 0x000fda0003fc4270 */
[----:B------:R-:W-:Y:S05]  /*1ded0*/  @P6 BRA `(.L_x_1618) ;  /* 0x0000000000ac6947 */ /* 0x000fea0003800000 */
.L_x_1621:
[----:B------:R-:W2:Y:S01]  /*1dee0*/  LDL.LU R2, [R1+0xc] ;  /* 0x00000c0001027983 */ /* 0x000ea20000300800 */
[----:B------:R-:W1:Y:S01]  /*1def0*/  LDC R0, c[0x0][0xd3c] ;  /* 0x00034f00ff007b82 */ /* 0x000e620000000800 */
[----:B--2---:R-:W-:-:S05]  /*1df00*/  VIADD R2, R2, 0x1f ;  /* 0x0000001f02027836 */ /* 0x004fca0000000000 */
[----:B-1----:R-:W-:-:S13]  /*1df10*/  ISETP.GE.AND P6, PT, R2, R0, PT ;  /* 0x000000000200720c */ /* 0x002fda0003fc6270 */
[----:B------:R-:W-:Y:S05]  /*1df20*/  @P6 BRA `(.L_x_1619) ;  /* 0x0000000400d86947 */ /* 0x000fea0003800000 */
[----:B------:R-:W1:Y:S01]  /*1df30*/  S2R R3, SR_TID.X ;  /* 0x0000000000037919 */ /* 0x000e620000002100 */
[----:B------:R2:W-:Y:S01]  /*1df40*/  STL [R1+0xc], R2 ;  /* 0x00000c0201007387 */ /* 0x0005e20000100800 */
[----:B-1----:R-:W-:-:S05]  /*1df50*/  LOP3.LUT R3, R3, 0x1f, RZ, 0xc0, !PT ;  /* 0x0000001f03037812 */ /* 0x002fca00078ec0ff */
[----:B------:R-:W-:-:S05]  /*1df60*/  IMAD.IADD R6, R2, 0x1, R3 ;  /* 0x0000000102067824 */ /* 0x000fca00078e0203 */
[----:B------:R-:W-:Y:S01]  /*1df70*/  ISETP.GE.OR P6, PT, R6, R0, !P0 ;  /* 0x000000000600720c */ /* 0x000fe200047c6670 */
[----:B------:R-:W-:-:S12]  /*1df80*/  IMAD.MOV.U32 R0, RZ, RZ, RZ ;  /* 0x000000ffff007224 */ /* 0x000fd800078e00ff */
[----:B--2---:R-:W1:Y:S02]  /*1df90*/  @!P6 LDC.64 R2, c[0x0][0xd80] ;  /* 0x00036000ff02eb82 */ /* 0x004e640000000a00 */
[----:B-1----:R-:W-:-:S05]  /*1dfa0*/  @!P6 IMAD.WIDE R2, R6, 0x4, R2 ;  /* 0x000000040602e825 */ /* 0x002fca00078e0202 */
[----:B------:R1:W2:Y:S02]  /*1dfb0*/  @!P6 LDG.E R0, desc[UR42][R2.64] ;  /* 0x0000002a0200e981 */ /* 0x0002a4000c1e1900 */
[----:B-1----:R-:W1:Y:S02]  /*1dfc0*/  @!P6 LDC.64 R2, c[0x0][0xd78] ;  /* 0x00035e00ff02eb82 */ /* 0x002e640000000a00 */
[----:B-1----:R-:W-:-:S04]  /*1dfd0*/  @!P6 IMAD.WIDE R2, R6, 0x4, R2 ;  /* 0x000000040602e825 */ /* 0x002fc800078e0202 */
[----:B------:R-:W-:-:S06]  /*1dfe0*/  IMAD.MOV.U32 R6, RZ, RZ, RZ ;  /* 0x000000ffff067224 */ /* 0x000fcc00078e00ff */
[----:B------:R-:W2:Y:S01]  /*1dff0*/  @!P6 LDG.E R6, desc[UR42][R2.64] ;  /* 0x0000002a0206e981 */ /* 0x000ea2000c1e1900 */
[----:B------:R-:W-:Y:S01]  /*1e000*/  UMOV UR4, 0xffffffff ;  /* 0xffffffff00047882 */ /* 0x000fe20000000000 */
[----:B--2---:R-:W-:Y:S02]  /*1e010*/  IMAD R2, R6, R0, RZ ;  /* 0x0000000006027224 */ /* 0x004fe400078e02ff */
[----:B------:R-:W-:Y:S05]  /*1e020*/  BRA.DIV UR4, `(.L_x_1620) ;  /* 0x0000003204287947 */ /* 0x000fea000b800000 */
        /* <DEDUP_REMOVED lines=14> */
[----:B0-----:R-:W-:-:S05]  /*1e110*/  IMAD.IADD R7, R2, 0x1, R3 ;  /* 0x0000000102077824 */ /* 0x001fca00078e0203 */
[----:B------:R0:W1:Y:S02]  /*1e120*/  SHFL.IDX PT, R9, R7, 0x1f, 0x1f ;  /* 0x03e01f0007097f89 */ /* 0x00006400000e0000 */
.L_x_1717:
[----:B------:R-:W-:Y:S02]  /*1e130*/  ULDC UR4, c[0x0][0xd38] ;  /* 0x00034e0000047ab9 */ /* 0x000fe40000000800 */
[----:B------:R-:W-:-:S04]  /*1e140*/  IMAD.U32 R3, RZ, RZ, UR4 ;  /* 0x00000004ff037e24 */ /* 0x000fc8000f8e00ff */
[----:B-1----:R-:W-:-:S04]  /*1e150*/  IMAD R9, R9, R3, RZ ;  /* 0x0000000309097224 */ /* 0x002fc800078e02ff */
[----:B------:R-:W-:-:S05]  /*1e160*/  IMAD.IADD R4, R9, 0x1, R4 ;  /* 0x0000000109047824 */ /* 0x000fca00078e0204 */
[----:B------:R-:W-:-:S13]  /*1e170*/  ISETP.GT.AND P6, PT, R4, R5, PT ;  /* 0x000000050400720c */ /* 0x000fda0003fc4270 */
[----:B------:R-:W-:Y:S05]  /*1e180*/  @!P6 BRA `(.L_x_1621) ;  /* 0xfffffffc0054e947 */ /* 0x000fea000383ffff */
.L_x_1618:
        /* <DEDUP_REMOVED lines=8> */
[----:B------:R1:W4:Y:S02]  /*1e210*/  SHFL.IDX PT, R6, R6, R2, 0x1f ;  /* 0x00001f0206067589 */ /* 0x00032400000e0000 */
.L_x_1722:
[----:B------:R-:W-:-:S13]  /*1e220*/  ISETP.NE.AND P0, PT, R4, RZ, PT ;  /* 0x000000ff0400720c */ /* 0x000fda0003f05270 */
[----:B------:R-:W-:Y:S05]  /*1e230*/  @!P0 BRA `(.L_x_1623) ;  /* 0x0000000000148947 */ /* 0x000fea0003800000 */
[----:B------:R-:W-:Y:S01]  /*1e240*/  UMOV UR4, 0xffffffff ;  /* 0xffffffff00047882 */ /* 0x000fe20000000000 */
[----:B---3--:R-:W-:Y:S02]  /*1e250*/  VIADD R12, R2, 0xffffffff ;  /* 0xffffffff020c7836 */ /* 0x008fe40000000000 */
[----:B------:R-:W-:Y:S05]  /*1e260*/  BRA.DIV UR4, `(.L_x_1624) ;  /* 0x0000003204cc7947 */ /* 0x000fea000b800000 */
[----:B0-----:R0:W3:Y:S02]  /*1e270*/  SHFL.IDX PT, R7, R7, R12, 0x1f ;  /* 0x00001f0c07077589 */ /* 0x0010e400000e0000 */
.L_x_1725:
[----:B---3--:R-:W-:-:S07]  /*1e280*/  IMAD.MOV.U32 R8, RZ, RZ, R7 ;  /* 0x000000ffff087224 */ /* 0x008fce00078e0007 */
.L_x_1623:
[----:B0-----:R-:W5:Y:S01]  /*1e290*/  LDL.LU R7, [R1+0xc] ;  /* 0x00000c0001077983 */ /* 0x001f620000300800 */
[----:B--2---:R-:W-:Y:S01]  /*1e2a0*/  IABS R4, R0 ;  /* 0x0000000000047213 */ /* 0x004fe20000000000 */
[----:B------:R-:W-:Y:S02]  /*1e2b0*/  IMAD R10, R8, R3, R9 ;  /* 0x00000003080a7224 */ /* 0x000fe400078e0209 */
[----:B------:R-:W-:Y:S01]  /*1e2c0*/  IMAD.MOV.U32 R8, RZ, RZ, RZ ;  /* 0x000000ffff087224 */ /* 0x000fe200078e00ff */
[----:B------:R-:W0:Y:S02]  /*1e2d0*/  I2F.RP R3, R4 ;  /* 0x0000000400037306 */ /* 0x000e240000209400 */
[----:B------:R5:W-:Y:S06]  /*1e2e0*/  STL [R1], R10 ;  /* 0x0000000a01007387 */ /* 0x000bec0000100800 */
[----:B0-----:R-:W0:Y:S02]  /*1e2f0*/  MUFU.RCP R3, R3 ;  /* 0x0000000300037308 */ /* 0x001e240000001000 */
[----:B0-----:R-:W-:-:S06]  /*1e300*/  VIADD R3, R3, 0xffffffe ;  /* 0x0ffffffe03037836 */ /* 0x001fcc0000000000 */
[----:B------:R-:W0:Y:S02]  /*1e310*/  F2I.FTZ.U32.TRUNC.NTZ R9, R3 ;  /* 0x0000000300097305 */ /* 0x000e24000021f000 */
[----:B0-----:R-:W-:-:S04]  /*1e320*/  IMAD.MOV R3, RZ, RZ, -R9 ;  /* 0x000000ffff037224 */ /* 0x001fc800078e0a09 */
[----:B------:R-:W-:-:S04]  /*1e330*/  IMAD R3, R3, R4, RZ ;  /* 0x0000000403037224 */ /* 0x000fc800078e02ff */
[----:B------:R-:W-:-:S04]  /*1e340*/  IMAD.HI.U32 R8, R9, R3, R8 ;  /* 0x0000000309087227 */ /* 0x000fc800078e0008 */
[----:B------:R-:W-:-:S05]  /*1e350*/  IMAD.IADD R3, R5, 0x1, -R10 ;  /* 0x0000000105037824 */ /* 0x000fca00078e0a0a */
[----:B------:R-:W-:-:S05]  /*1e360*/  IABS R5, R3 ;  /* 0x0000000300057213 */ /* 0x000fca0000000000 */
[----:B------:R-:W-:-:S04]  /*1e370*/  IMAD.HI.U32 R8, R8, R5, RZ ;  /* 0x0000000508087227 */ /* 0x000fc800078e00ff */
[----:B-----5:R-:W-:Y:S01]  /*1e380*/  IMAD.MOV.U32 R10, RZ, RZ, R7 ;  /* 0x000000ffff0a7224 */ /* 0x020fe200078e0007 */
[----:B------:R-:W-:-:S03]  /*1e390*/  IABS R7, R0 ;  /* 0x0000000000077213 */ /* 0x000fc60000000000 */
[----:B------:R-:W-:Y:S02]  /*1e3a0*/  IMAD.IADD R10, R2, 0x1, R10 ;  /* 0x00000001020a7824 */ /* 0x000fe400078e020a */
[----:B------:R-:W-:-:S04]  /*1e3b0*/  IMAD.MOV R7, RZ, RZ, -R7 ;  /* 0x000000ffff077224 */ /* 0x000fc800078e0a07 */
[----:B------:R-:W-:Y:S01]  /*1e3c0*/  IMAD R5, R8, R7, R5 ;  /* 0x0000000708057224 */ /* 0x000fe200078e0205 */
[----:B----4-:R-:W-:-:S04]  /*1e3d0*/  IABS R7, R6 ;  /* 0x0000000600077213 */ /* 0x010fc80000000000 */
[----:B------:R-:W-:-:S13]  /*1e3e0*/  ISETP.GT.U32.AND P1, PT, R4, R5, PT ;  /* 0x000000050400720c */ /* 0x000fda0003f24070 */
[----:B------:R-:W-:Y:S02]  /*1e3f0*/  @!P1 IMAD.IADD R5, R5, 0x1, -R4 ;  /* 0x0000000105059824 */ /* 0x000fe400078e0a04 */
[----:B------:R-:W-:Y:S01]  /*1e400*/  @!P1 VIADD R8, R8, 0x1 ;  /* 0x0000000108089836 */ /* 0x000fe20000000000 */
[----:B------:R-:W-:Y:S02]  /*1e410*/  ISETP.NE.AND P1, PT, R0, RZ, PT ;  /* 0x000000ff0000720c */ /* 0x000fe40003f25270 */
[----:B------:R-:W-:Y:S02]  /*1e420*/  ISETP.GE.U32.AND P0, PT, R5, R4, PT ;  /* 0x000000040500720c */ /* 0x000fe40003f06070 */
[----:B------:R-:W0:Y:S11]  /*1e430*/  I2F.RP R4, R7 ;  /* 0x0000000700047306 */ /* 0x000e360000209400 */
        /* <DEDUP_REMOVED lines=17> */
[----:B------:R-:W-:Y:S02]  /*1e550*/  IMAD R5, R4, R9, R5 ;  /* 0x0000000904057224 */ /* 0x000fe400078e0205 */
[----:B-1----:R-:W-:-:S03]  /*1e560*/  IMAD.IADD R2, R3, 0x1, -R0 ;  /* 0x0000000103027824 */ /* 0x002fc600078e0a00 */
        /* <DEDUP_REMOVED lines=14> */
[----:B------:R2:W-:Y:S04]  /*1e650*/  STL [R1+0x8], R0 ;  /* 0x0000080001007387 */ /* 0x0005e80000100800 */
[----:B------:R2:W-:Y:S04]  /*1e660*/  STL [R1+0xc], R10 ;  /* 0x00000c0a01007387 */ /* 0x0005e80000100800 */
[----:B------:R2:W-:Y:S01]  /*1e670*/  STL [R1+0x4], R2 ;  /* 0x0000040201007387 */ /* 0x0005e20000100800 */
[----:B------:R-:W-:Y:S05]  /*1e680*/  BRA `(.L_x_1625) ;  /* 0x0000000000287947 */ /* 0x000fea0003800000 */
.L_x_1619:
[----:B------:R-:W-:Y:S01]  /*1e690*/  UMOV UR4, URZ ;  /* 0x0000003f00047c82 */ /* 0x000fe20008000000 */
[----:B------:R-:W-:Y:S01]  /*1e6a0*/  ULDC UR6, c[0x0][0xd3c] ;  /* 0x00034f0000067ab9 */ /* 0x000fe20000000800 */
[----:B------:R-:W-:Y:S01]  /*1e6b0*/  UMOV UR5, URZ ;  /* 0x0000003f00057c82 */ /* 0x000fe20008000000 */
[----:B------:R-:W-:Y:S01]  /*1e6c0*/  IMAD.U32 R3, RZ, RZ, UR4 ;  /* 0x00000004ff037e24 */ /* 0x000fe2000f8e00ff */
[----:B------:R1:W-:Y:S01]  /*1e6d0*/  STL [R1], R5 ;  /* 0x0000000501007387 */ /* 0x0003e20000100800 */
[----:B------:R-:W-:Y:S02]  /*1e6e0*/  IMAD.U32 R0, RZ, RZ, UR6 ;  /* 0x00000006ff007e24 */ /* 0x000fe4000f8e00ff */
[----:B------:R-:W-:Y:S01]  /*1e6f0*/  IMAD.U32 R2, RZ, RZ, UR5 ;  /* 0x00000005ff027e24 */ /* 0x000fe2000f8e00ff */
[----:B------:R1:W-:Y:S04]  /*1e700*/  STL [R1+0x4], R3 ;  /* 0x0000040301007387 */ /* 0x0003e80000100800 */
[----:B------:R1:W-:Y:S04]  /*1e710*/  STL [R1+0xc], R0 ;  /* 0x00000c0001007387 */ /* 0x0003e80000100800 */
[----:B------:R1:W-:Y:S02]  /*1e720*/  STL [R1+0x8], R2 ;  /* 0x0000080201007387 */ /* 0x0003e40000100800 */
.L_x_1625:
[----:B-12---:R-:W0:Y:S04]  /*1e730*/  LDL R2, [R1+0xc] ;  /* 0x00000c0001027983 */ /* 0x006e280000100800 */
[----:B------:R-:W2:Y:S04]  /*1e740*/  LDL R3, [R1+0x8] ;  /* 0x0000080001037983 */ /* 0x000ea80000100800 */
[----:B------:R-:W4:Y:S04]  /*1e750*/  LDL R5, [R1+0x4] ;  /* 0x0000040001057983 */ /* 0x000f280000100800 */
[----:B------:R-:W4:Y:S01]  /*1e760*/  LDL R4, [R1] ;  /* 0x0000000001047983 */ /* 0x000f220000100800 */
[----:B------:R-:W1:Y:S01]  /*1e770*/  S2R R0, SR_TID.X ;  /* 0x0000000000007919 */ /* 0x000e620000002100 */
[----:B------:R-:W-:Y:S05]  /*1e780*/  WARPSYNC.ALL ;  /* 0x0000000000007948 */ /* 0x000fea0003800000 */
[----:B-1----:R-:W-:Y:S01]  /*1e790*/  LOP3.LUT R0, R0, 0x1f, RZ, 0xc0, !PT ;  /* 0x0000001f00007812 */ /* 0x002fe200078ec0ff */
[----:B------:R-:W-:Y:S03]  /*1e7a0*/  BAR.SYNC.DEFER_BLOCKING 0x4, 0x180 ;  /* 0x0106000000007b1d */ /* 0x000fe60000010000 */
[----:B------:R-:W-:-:S13]  /*1e7b0*/  ISETP.NE.AND P0, PT, R0, RZ, PT ;  /* 0x000000ff0000720c */ /* 0x000fda0003f05270 */
[----:B------:R-:W1:Y:S01]  /*1e7c0*/  @!P0 S2R R0, SR_CgaCtaId ;  /* 0x0000000000008919 */ /* 0x000e620000008800 */
[----:B0-----:R-:W-:Y:S01]  /*1e7d0*/  IMAD.MOV.U32 R7, RZ, RZ, R2 ;  /* 0x000000ffff077224 */ /* 0x001fe200078e0002 */
[----:B------:R-:W-:Y:S01]  /*1e7e0*/  @!P0 MOV R2, 0x400 ;  /* 0x0000040000028802 */ /* 0x000fe20000000f00 */
[----:B--2---:R-:W-:-:S03]  /*1e7f0*/  IMAD.MOV.U32 R6, RZ, RZ, R3 ;  /* 0x000000ffff067224 */ /* 0x004fc600078e0003 */
[----:B-1----:R-:W-:-:S05]  /*1e800*/  @!P0 LEA R18, R0, R2, 0x18 ;  /* 0x0000000200128211 */ /* 0x002fca00078ec0ff */
[----:B----4-:R0:W-:Y:S01]  /*1e810*/  @!P0 STS.128 [R18+0x388d0], R4 ;  /* 0x0388d00412008388 */ /* 0x0101e20000000c00 */
[----:B------:R-:W-:Y:S06]  /*1e820*/  BAR.ARV 0x5, 0x180 ;  /* 0x0146000000007b1d */ /* 0x000fec0000002000 */
.L_x_1616:
[----:B------:R-:W2:Y:S01]  /*1e830*/  LDL R0, [R1+0xc] ;  /* 0x00000c0001007983 */ /* 0x000ea20000100800 */
[----:B------:R-:W-:Y:S02]  /*1e840*/  ULDC UR4, c[0x0][0xd3c] ;  /* 0x00034f0000047ab9 */ /* 0x000fe40000000800 */
[----:B--2---:R-:W-:-:S13]  /*1e850*/  ISETP.GE.AND P0, PT, R0, UR4, PT ;  /* 0x0000000400007c0c */ /* 0x004fda000bf06270 */
[----:B------:R-:W-:Y:S05]  /*1e860*/  @!P0 BRA `(.L_x_1626) ;  /* 0xffffff70001c8947 */ /* 0x000fea000383ffff */
[----:B------:R-:W-:Y:S05]  /*1e870*/  BSYNC B8 ;  /* 0x0000000000087941 */ /* 0x000fea0003800000 */
.L_x_1454:
        /* <DEDUP_REMOVED lines=12> */
.L_x_1726:
[----:B------:R-:W-:Y:S05]  /*1e940*/  BSYNC B0 ;  /* 0x0000000000007941 */ /* 0x000fea0003800000 */
.L_x_1627:
[----:B------:R-:W-:-:S03]  /*1e950*/  UMOV UR4, 0xffffffff ;  /* 0xffffffff00047882 */ /* 0x000fc60000000000 */
[----:B------:R-:W-:Y:S05]  /*1e960*/  BRA.DIV UR4, `(.L_x_1629) ;  /* 0x0000002e04487947 */ /* 0x000fea000b800000 */
[----:B------:R-:W1:Y:S02]  /*1e970*/  S2R R2, SR_TID.X ;  /* 0x0000000000027919 */ /* 0x000e640000002100 */
[----:B-1----:R-:W-:-:S04]  /*1e980*/  SHF.R.U32.HI R2, RZ, 0x5, R2 ;  /* 0x00000005ff027819 */ /* 0x002fc80000011602 */
[----:B------:R-:W-:-:S05]  /*1e990*/  LOP3.LUT R2, R2, 0x3, RZ, 0xc0, !PT ;  /* 0x0000000302027812 */ /* 0x000fca00078ec0ff */
[----:B---3--:R1:W2:Y:S02]  /*1e9a0*/  SHFL.IDX PT, R14, R2, RZ, 0x1f ;  /* 0x00001fff020e7589 */ /* 0x0082a400000e0000 */
.L_x_1729:
[----:B--2---:R-:W-:-:S13]  /*1e9b0*/  ISETP.NE.AND P0, PT, R14, RZ, PT ;  /* 0x000000ff0e00720c */ /* 0x004fda0003f05270 */
[----:B------:R-:W-:Y:S05]  /*1e9c0*/  @P0 BRA `(.L_x_1324) ;  /* 0x00000000008c0947 */ /* 0x000fea0003800000 */
[----:B------:R-:W-:-:S03]  /*1e9d0*/  UMOV UR4, 0xffffffff ;  /* 0xffffffff00047882 */ /* 0x000fc60000000000 */
[----:B------:R-:W-:Y:S05]  /*1e9e0*/  BRA.DIV UR4, `(.L_x_1630) ;  /* 0x0000002e045c7947 */ /* 0x000fea000b800000 */
[----:B------:R-:W-:-:S13]  /*1e9f0*/  ELECT P6, URZ, PT ;  /* 0x00000000003f782f */ /* 0x000fda00038c0000 */
.L_x_1732:
[----:B------:R-:W-:Y:S05]  /*1ea00*/  @!P6 BRA `(.L_x_1324) ;  /* 0x00000000007ce947 */ /* 0x000fea0003800000 */
[----:B------:R-:W-:-:S06]  /*1ea10*/  ULOP3.LUT UR4, UR36, 0x2, URZ, 0xfc, !UPT ;  /* 0x0000000224047892 */ /* 0x000fcc000f8efc3f */
[----:B-1----:R-:W-:-:S05]  /*1ea20*/  IMAD.U32 R2, RZ, RZ, UR4 ;  /* 0x00000004ff027e24 */ /* 0x002fca000f8e00ff */
[----:B------:R-:W-:-:S13]  /*1ea30*/  ISETP.NE.AND P2, PT, R2, 0x3, PT ;  /* 0x000000030200780c */ /* 0x000fda0003f45270 */
[----:B------:R-:W-:Y:S05]  /*1ea40*/  @!P2 BRA `(.L_x_1631) ;  /* 0x000000000004a947 */ /* 0x000fea0003800000 */
[----:B------:R-:W-:Y:S01]  /*1ea50*/  BPT.TRAP 0x1 ;  /* 0x000000040000795c */ /* 0x000fe20000300000 */
.L_x_1631:
        /* <DEDUP_REMOVED lines=13> */
.L_x_1733:
[----:B------:R-:W1:Y:S02]  /*1eb30*/  SYNCS.PHASECHK.TRANS64.TRYWAIT P0, [R7+URZ], R2 ;  /* 0x00000002070075a7 */ /* 0x000e64000800017f */
[----:B-1----:R-:W-:Y:S05]  /*1eb40*/  @!P0 BRA `(.L_x_1633) ;  /* 0x0000002c00388947 */ /* 0x002fea0003800000 */
.L_x_1734:
[----:B------:R-:W-:Y:S05]  /*1eb50*/  @!P2 BRA `(.L_x_1634) ;  /* 0x000000000004a947 */ /* 0x000fea0003800000 */
[----:B------:R-:W-:Y:S01]  /*1eb60*/  BPT.TRAP 0x1 ;  /* 0x000000040000795c */ /* 0x000fe20000300000 */
.L_x_1634:
[----:B------:R-:W-:-:S04]  /*1eb70*/  VIADD R0, R0, 0x38860 ;  /* 0x0003886000007836 */ /* 0x000fc80000000000 */
[----:B------:R-:W-:-:S04]  /*1eb80*/  IMAD R4, R19, 0x8, R0 ;  /* 0x0000000813047824 */ /* 0x000fc800078e0200 */
[----:B------:R-:W2:Y:S02]  /*1eb90*/  SYNCS.PHASECHK.TRANS64.TRYWAIT P0, [R4+URZ], R5 ;  /* 0x00000005040075a7 */ /* 0x000ea4000800017f */
[----:B--2---:R-:W-:Y:S05]  /*1eba0*/  @!P0 BRA `(.L_x_1635) ;  /* 0x0000002c00348947 */ /* 0x004fea0003800000 */
.L_x_1735:
[----:B------:R-:W-:-:S07]  /*1ebb0*/  IMAD R3, R3, 0x8, R0 ;  /* 0x0000000803037824 */ /* 0x000fce00078e0200 */
.L_x_1636:
[----:B---3--:R3:W4:Y:S02]  /*1ebc0*/  SYNCS.PHASECHK.TRANS64.TRYWAIT P0, [R3+URZ], R2 ;  /* 0x00000002030075a7 */ /* 0x008724000800017f */
[----:B----4-:R-:W-:Y:S05]  /*1ebd0*/  @!P0 NANOSLEEP.SYNCS 0x989680 ;  /* 0x009896800000895d */ /* 0x010fea0003900000 */
[----:B------:R-:W4:Y:S02]  /*1ebe0*/  @!P0 SYNCS.PHASECHK.TRANS64 P0, [R3+URZ], R2 ;  /* 0x00000002030085a7 */ /* 0x000f24000800007f */
[----:B----4-:R-:W-:Y:S05]  /*1ebf0*/  @!P0 BRA `(.L_x_1636) ;  /* 0xfffffffc00f08947 */ /* 0x010fea000383ffff */
.L_x_1324:
[----:B------:R-:W-:Y:S05]  /*1ec00*/  BSYNC B9 ;  /* 0x0000000000097941 */ /* 0x000fea0003800000 */
.L_x_1321:
[----:B------:R-:W-:Y:S05]  /*1ec10*/  EXIT ;  /* 0x000000000000794d */ /* 0x000fea0003800000 */
.L_x_1342:
[----:B0-----:R0:W1:Y:S02]  /*1ec20*/  SYNCS.PHASECHK.TRANS64.TRYWAIT P5, [R73+URZ+0x38890], R76 ;  /* 0x0388904c490075a7 */ /* 0x00106400080a017f */
[----:B-1----:R-:W-:Y:S05]  /*1ec30*/  @!P5 NANOSLEEP.SYNCS 0x989680 ;  /* 0x009896800000d95d */ /* 0x002fea0003900000 */
[----:B------:R-:W1:Y:S02]  /*1ec40*/  @!P5 SYNCS.PHASECHK.TRANS64 P5, [R73+URZ+0x38890], R76 ;  /* 0x0388904c4900d5a7 */ /* 0x000e6400080a007f */
[----:B-1----:R-:W-:Y:S05]  /*1ec50*/  @!P5 BRA `(.L_x_1342) ;  /* 0xfffffffc00f0d947 */ /* 0x002fea000383ffff */
[----:B------:R-:W-:Y:S05]  /*1ec60*/  BRA `(.L_x_1637) ;  /* 0xfffffe4000307947 */ /* 0x000fea000383ffff */
.L_x_1352:
[----:B0-----:R0:W1:Y:S02]  /*1ec70*/  SYNCS.PHASECHK.TRANS64.TRYWAIT P5, [R73+URZ+0x38890], R76 ;  /* 0x0388904c490075a7 */ /* 0x00106400080a017f */
[----:B-1----:R-:W-:Y:S05]  /*1ec80*/  @!P5 NANOSLEEP.SYNCS 0x989680 ;  /* 0x009896800000d95d */ /* 0x002fea0003900000 */
[----:B------:R-:W1:Y:S02]  /*1ec90*/  @!P5 SYNCS.PHASECHK.TRANS64 P5, [R73+URZ+0x38890], R76 ;  /* 0x0388904c4900d5a7 */ /* 0x000e6400080a007f */
[----:B-1----:R-:W-:Y:S05]  /*1eca0*/  @!P5 BRA `(.L_x_1352) ;  /* 0xfffffffc00f0d947 */ /* 0x002fea000383ffff */
[----:B------:R-:W-:Y:S05]  /*1ecb0*/  BRA `(.L_x_1638) ;  /* 0xfffffe4800807947 */ /* 0x000fea000383ffff */
.L_x_1357:
[----:B0-----:R0:W1:Y:S02]  /*1ecc0*/  SYNCS.PHASECHK.TRANS64.TRYWAIT P4, [R73+URZ+0x38890], R76 ;  /* 0x0388904c490075a7 */ /* 0x001064000808017f */
[----:B-1----:R-:W-:Y:S05]  /*1ecd0*/  @!P4 NANOSLEEP.SYNCS 0x989680 ;  /* 0x009896800000c95d */ /* 0x002fea0003900000 */
[----:B------:R-:W1:Y:S02]  /*1ece0*/  @!P4 SYNCS.PHASECHK.TRANS64 P4, [R73+URZ+0x38890], R76 ;  /* 0x0388904c4900c5a7 */ /* 0x000e64000808007f */
[----:B-1----:R-:W-:Y:S05]  /*1ecf0*/  @!P4 BRA `(.L_x_1357) ;  /* 0xfffffffc00f0c947 */ /* 0x002fea000383ffff */
[----:B------:R-:W-:Y:S05]  /*1ed00*/  BRA `(.L_x_1639) ;  /* 0xfffffe5000947947 */ /* 0x000fea000383ffff */
.L_x_1361:
[----:B--2---:R2:W0:Y:S02]  /*1ed10*/  SYNCS.PHASECHK.TRANS64.TRYWAIT P3, [R73+URZ+0x388b0], R76 ;  /* 0x0388b04c490075a7 */ /* 0x004424000806017f */
[----:B0-----:R-:W-:Y:S05]  /*1ed20*/  @!P3 NANOSLEEP.SYNCS 0x989680 ;  /* 0x009896800000b95d */ /* 0x001fea0003900000 */
[----:B------:R-:W0:Y:S02]  /*1ed30*/  @!P3 SYNCS.PHASECHK.TRANS64 P3, [R73+URZ+0x388b0], R76 ;  /* 0x0388b04c4900b5a7 */ /* 0x000e24000806007f */
[----:B0-----:R-:W-:Y:S05]  /*1ed40*/  @!P3 BRA `(.L_x_1361) ;  /* 0xfffffffc00f0b947 */ /* 0x001fea000383ffff */
[----:B------:R-:W-:Y:S05]  /*1ed50*/  BRA `(.L_x_1640) ;  /* 0xfffffe5400107947 */ /* 0x000fea000383ffff */
.L_x_1388:
        /* <DEDUP_REMOVED lines=8> */
.L_x_1642:
[----:B------:R-:W-:Y:S05]  /*1ede0*/  BSYNC B1 ;  /* 0x0000000000017941 */ /* 0x000fea0003800000 */
.L_x_1641:
        /* <DEDUP_REMOVED lines=8> */
.L_x_1643:
[----:B------:R-:W-:Y:S02]  /*1ee70*/  IMAD.MOV.U32 R13, RZ, RZ, R26 ;  /* 0x000000ffff0d7224 */ /* 0x000fe400078e001a */
[----:B------:R-:W-:-:S07]  /*1ee80*/  IMAD.MOV.U32 R20, RZ, RZ, R14 ;  /* 0x000000ffff147224 */ /* 0x000fce00078e000e */
[----:B------:R-:W-:Y:S05]  /*1ee90*/  WARPSYNC.COLLECTIVE R15, `(.L_x_1644) ;  /* 0x000000000f087348 */ /* 0x000fea0003c00000 */
[----:B------:R0:W1:Y:S02]  /*1eea0*/  SHFL.IDX P6, R14, R13, R12, R11 ;  /* 0x0000000c0d0e7389 */ /* 0x00006400000c000b */
[----:B01----:R-:W-:Y:S01]  /*1eeb0*/  ENDCOLLECTIVE ;  /* 0x000000000000791b */ /* 0x003fe20003800000 */
.L_x_1644:
[----:B------:R-:W-:Y:S02]  /*1eec0*/  IMAD.MOV.U32 R13, RZ, RZ, R27 ;  /* 0x000000ffff0d7224 */ /* 0x000fe400078e001b */
[----:B------:R-:W-:-:S07]  /*1eed0*/  IMAD.MOV.U32 R26, RZ, RZ, R14 ;  /* 0x000000ffff1a7224 */ /* 0x000fce00078e000e */
[----:B------:R-:W-:Y:S05]  /*1eee0*/  WARPSYNC.COLLECTIVE R15, `(.L_x_1645) ;  /* 0x000000000f087348 */ /* 0x000fea0003c00000 */
[----:B------:R0:W1:Y:S02]  /*1eef0*/  SHFL.IDX P6, R14, R13, R12, R11 ;  /* 0x0000000c0d0e7389 */ /* 0x00006400000c000b */
[----:B01----:R-:W-:Y:S01]  /*1ef00*/  ENDCOLLECTIVE ;  /* 0x000000000000791b */ /* 0x003fe20003800000 */
.L_x_1645:
[----:B------:R-:W-:Y:S01]  /*1ef10*/  IMAD.MOV.U32 R27, RZ, RZ, R14 ;  /* 0x000000ffff1b7224 */ /* 0x000fe200078e000e */
[----:B------:R-:W-:Y:S06]  /*1ef20*/  BRA `(.L_x_1646) ;  /* 0xfffffe8400687947 */ /* 0x000fec000383ffff */
.L_x_1392:
[----:B0-----:R0:W1:Y:S02]  /*1ef30*/  SYNCS.PHASECHK.TRANS64.TRYWAIT P0, [R2+URZ+0x38800], R13 ;  /* 0x0388000d020075a7 */ /* 0x001064000800017f */
[----:B-1----:R-:W-:Y:S05]  /*1ef40*/  @!P0 NANOSLEEP.SYNCS 0x989680 ;  /* 0x009896800000895d */ /* 0x002fea0003900000 */
[----:B------:R-:W1:Y:S02]  /*1ef50*/  @!P0 SYNCS.PHASECHK.TRANS64 P0, [R2+URZ+0x38800], R13 ;  /* 0x0388000d020085a7 */ /* 0x000e64000800007f */
[----:B-1----:R-:W-:Y:S05]  /*1ef60*/  @!P0 BRA `(.L_x_1392) ;  /* 0xfffffffc00f08947 */ /* 0x002fea000383ffff */
[----:B------:R-:W-:Y:S05]  /*1ef70*/  BRA `(.L_x_1647) ;  /* 0xfffffe8800887947 */ /* 0x000fea000383ffff */
.L_x_1400:
        /* <DEDUP_REMOVED lines=8> */
.L_x_1649:
[----:B------:R-:W-:Y:S05]  /*1f000*/  BSYNC B1 ;  /* 0x0000000000017941 */ /* 0x000fea0003800000 */
.L_x_1648:
        /* <DEDUP_REMOVED lines=8> */
.L_x_1650:
[----:B------:R-:W-:Y:S02]  /*1f090*/  IMAD.MOV.U32 R13, RZ, RZ, R26 ;  /* 0x000000ffff0d7224 */ /* 0x000fe400078e001a */
[----:B------:R-:W-:-:S07]  /*1f0a0*/  IMAD.MOV.U32 R3, RZ, RZ, R14 ;  /* 0x000000ffff037224 */ /* 0x000fce00078e000e */
[----:B------:R-:W-:Y:S05]  /*1f0b0*/  WARPSYNC.COLLECTIVE R15, `(.L_x_1651) ;  /* 0x000000000f087348 */ /* 0x000fea0003c00000 */
[----:B------:R0:W1:Y:S02]  /*1f0c0*/  SHFL.IDX P6, R14, R13, R12, R11 ;  /* 0x0000000c0d0e7389 */ /* 0x00006400000c000b */
[----:B01----:R-:W-:Y:S01]  /*1f0d0*/  ENDCOLLECTIVE ;  /* 0x000000000000791b */ /* 0x003fe20003800000 */
.L_x_1651:
[----:B------:R-:W-:Y:S02]  /*1f0e0*/  IMAD.MOV.U32 R13, RZ, RZ, R27 ;  /* 0x000000ffff0d7224 */ /* 0x000fe400078e001b */
[----:B------:R-:W-:-:S07]  /*1f0f0*/  IMAD.MOV.U32 R4, RZ, RZ, R14 ;  /* 0x000000ffff047224 */ /* 0x000fce00078e000e */
[----:B------:R-:W-:Y:S05]  /*1f100*/  WARPSYNC.COLLECTIVE R15, `(.L_x_1652) ;  /* 0x000000000f087348 */ /* 0x000fea0003c00000 */
[----:B------:R0:W1:Y:S02]  /*1f110*/  SHFL.IDX P6, R14, R13, R12, R11 ;  /* 0x0000000c0d0e7389 */ /* 0x00006400000c000b */
[----:B01----:R-:W-:Y:S01]  /*1f120*/  ENDCOLLECTIVE ;  /* 0x000000000000791b */ /* 0x003fe20003800000 */
.L_x_1652:
[----:B------:R-:W-:Y:S02]  /*1f130*/  IMAD.MOV.U32 R12, RZ, RZ, R3 ;  /* 0x000000ffff0c7224 */ /* 0x000fe400078e0003 */
[----:B------:R-:W-:Y:S01]  /*1f140*/  IMAD.MOV.U32 R13, RZ, RZ, R0 ;  /* 0x000000ffff0d7224 */ /* 0x000fe200078e0000 */
[----:B------:R-:W-:Y:S06]  /*1f150*/  BRA `(.L_x_1653) ;  /* 0xfffffe9000ec7947 */ /* 0x000fec000383ffff */
.L_x_1404:
[----:B0-----:R0:W1:Y:S02]  /*1f160*/  SYNCS.PHASECHK.TRANS64.TRYWAIT P1, [R2+URZ+0x38800], R13 ;  /* 0x0388000d020075a7 */ /* 0x001064000802017f */
[----:B-1----:R-:W-:Y:S05]  /*1f170*/  @!P1 NANOSLEEP.SYNCS 0x989680 ;  /* 0x009896800000995d */ /* 0x002fea0003900000 */
[----:B------:R-:W1:Y:S02]  /*1f180*/  @!P1 SYNCS.PHASECHK.TRANS64 P1, [R2+URZ+0x38800], R13 ;  /* 0x0388000d020095a7 */ /* 0x000e64000802007f */
[----:B-1----:R-:W-:Y:S05]  /*1f190*/  @!P1 BRA `(.L_x_1404) ;  /* 0xfffffffc00f09947 */ /* 0x002fea000383ffff */
[----:B------:R-:W-:Y:S05]  /*1f1a0*/  BRA `(.L_x_1654) ;  /* 0xfffffe9400c07947 */ /* 0x000fea000383ffff */
.L_x_1410:
[----:B0-----:R0:W2:Y:S02]  /*1f1b0*/  SYNCS.PHASECHK.TRANS64.TRYWAIT P1, [R20+URZ+0x38830], R15 ;  /* 0x0388300f140075a7 */ /* 0x0010a4000802017f */
[----:B--2---:R-:W-:Y:S05]  /*1f1c0*/  @!P1 NANOSLEEP.SYNCS 0x989680 ;  /* 0x009896800000995d */ /* 0x004fea0003900000 */
[----:B------:R-:W2:Y:S02]  /*1f1d0*/  @!P1 SYNCS.PHASECHK.TRANS64 P1, [R20+URZ+0x38830], R15 ;  /* 0x0388300f140095a7 */ /* 0x000ea4000802007f */
[----:B--2---:R-:W-:Y:S05]  /*1f1e0*/  @!P1 BRA `(.L_x_1410) ;  /* 0xfffffffc00f09947 */ /* 0x004fea000383ffff */
[----:B------:R-:W-:Y:S05]  /*1f1f0*/  BRA `(.L_x_1409) ;  /* 0xfffffea000e87947 */ /* 0x000fea000383ffff */
.L_x_1412:
[----:B--2---:R2:W3:Y:S02]  /*1f200*/  SYNCS.PHASECHK.TRANS64.TRYWAIT P1, [R2+URZ+0x38810], R11 ;  /* 0x0388100b020075a7 */ /* 0x0044e4000802017f */
[----:B---3--:R-:W-:Y:S05]  /*1f210*/  @!P1 NANOSLEEP.SYNCS 0x989680 ;  /* 0x009896800000995d */ /* 0x008fea0003900000 */
[----:B------:R-:W3:Y:S02]  /*1f220*/  @!P1 SYNCS.PHASECHK.TRANS64 P1, [R2+URZ+0x38810], R11 ;  /* 0x0388100b020095a7 */ /* 0x000ee4000802007f */
[----:B---3--:R-:W-:Y:S05]  /*1f230*/  @!P1 BRA `(.L_x_1412) ;  /* 0xfffffffc00f09947 */ /* 0x008fea000383ffff */
[----:B------:R-:W-:Y:S05]  /*1f240*/  BRA `(.L_x_1655) ;  /* 0xfffffea400987947 */ /* 0x000fea000383ffff */
.L_x_1417:
[----:B--2---:R2:W4:Y:S02]  /*1f250*/  SYNCS.PHASECHK.TRANS64.TRYWAIT P1, [R20+URZ+0x38850], R15 ;  /* 0x0388500f140075a7 */ /* 0x004524000802017f */
[----:B----4-:R-:W-:Y:S05]  /*1f260*/  @!P1 NANOSLEEP.SYNCS 0x989680 ;  /* 0x009896800000995d */ /* 0x010fea0003900000 */
[----:B------:R-:W4:Y:S02]  /*1f270*/  @!P1 SYNCS.PHASECHK.TRANS64 P1, [R20+URZ+0x38850], R15 ;  /* 0x0388500f140095a7 */ /* 0x000f24000802007f */
[----:B----4-:R-:W-:Y:S05]  /*1f280*/  @!P1 BRA `(.L_x_1417) ;  /* 0xfffffffc00f09947 */ /* 0x010fea000383ffff */
[----:B------:R-:W-:Y:S05]  /*1f290*/  BRA `(.L_x_1416) ;  /* 0xfffffea400c87947 */ /* 0x000fea000383ffff */
.L_x_1424:
[----:B-1----:R1:W2:Y:S02]  /*1f2a0*/  SYNCS.PHASECHK.TRANS64.TRYWAIT P3, [R196+URZ+0x38830], R11 ;  /* 0x0388300bc40075a7 */ /* 0x0022a4000806017f */
[----:B--2---:R-:W-:Y:S05]  /*1f2b0*/  @!P3 NANOSLEEP.SYNCS 0x989680 ;  /* 0x009896800000b95d */ /* 0x004fea0003900000 */
[----:B------:R-:W2:Y:S02]  /*1f2c0*/  @!P3 SYNCS.PHASECHK.TRANS64 P3, [R196+URZ+0x38830], R11 ;  /* 0x0388300bc400b5a7 */ /* 0x000ea4000806007f */
[----:B--2---:R-:W-:Y:S05]  /*1f2d0*/  @!P3 BRA `(.L_x_1424) ;  /* 0xfffffffc00f0b947 */ /* 0x004fea000383ffff */
[----:B------:R-:W-:Y:S05]  /*1f2e0*/  BRA `(.L_x_1423) ;  /* 0xfffffed0006c7947 */ /* 0x000fea000383ffff */
.L_x_1429:
[----:B---3--:R3:W4:Y:S02]  /*1f2f0*/  SYNCS.PHASECHK.TRANS64.TRYWAIT P3, [R196+URZ+0x38850], R11 ;  /* 0x0388500bc40075a7 */ /* 0x008724000806017f */
[----:B----4-:R-:W-:Y:S05]  /*1f300*/  @!P3 NANOSLEEP.SYNCS 0x989680 ;  /* 0x009896800000b95d */ /* 0x010fea0003900000 */
[----:B------:R-:W4:Y:S02]  /*1f310*/  @!P3 SYNCS.PHASECHK.TRANS64 P3, [R196+URZ+0x38850], R11 ;  /* 0x0388500bc400b5a7 */ /* 0x000f24000806007f */
[----:B----4-:R-:W-:Y:S05]  /*1f320*/  @!P3 BRA `(.L_x_1429) ;  /* 0xfffffffc00f0b947 */ /* 0x010fea000383ffff */
[----:B------:R-:W-:Y:S05]  /*1f330*/  BRA `(.L_x_1428) ;  /* 0xfffffed400087947 */ /* 0x000fea000383ffff */
.L_x_1462:
[----:B------:R-:W0:Y:S01]  /*1f340*/  S2R R3, SR_TID.X ;  /* 0x0000000000037919 */ /* 0x000e220000002100 */
[----:B------:R-:W-:Y:S01]  /*1f350*/  BSSY B1, `(.L_x_1656) ;  /* 0x000000a000017945 */ /* 0x000fe20003800000 */
[----:B---3--:R-:W-:Y:S02]  /*1f360*/  IMAD.MOV.U32 R12, RZ, RZ, RZ ;  /* 0x000000ffff0c7224 */ /* 0x008fe400078e00ff */
[----:B------:R-:W-:Y:S02]  /*1f370*/  IMAD.MOV.U32 R11, RZ, RZ, 0x1f ;  /* 0x0000001fff0b7424 */ /* 0x000fe400078e00ff */
[----:B------:R-:W-:Y:S01]  /*1f380*/  IMAD.MOV.U32 R15, RZ, RZ, -0x1 ;  /* 0xffffffffff0f7424 */ /* 0x000fe200078e00ff */
[----:B0-----:R-:W-:-:S04]  /*1f390*/  SHF.R.U32.HI R3, RZ, 0x5, R3 ;  /* 0x00000005ff037819 */ /* 0x001fc80000011603 */
[----:B------:R-:W-:-:S05]  /*1f3a0*/  LOP3.LUT R3, R3, 0x3, RZ, 0xc0, !PT ;  /* 0x0000000303037812 */ /* 0x000fca00078ec0ff */
[----:B------:R-:W-:-:S07]  /*1f3b0*/  IMAD.MOV.U32 R13, RZ, RZ, R3 ;  /* 0x000000ffff0d7224 */ /* 0x000fce00078e0003 */
[----:B------:R-:W-:Y:S05]  /*1f3c0*/  WARPSYNC.COLLECTIVE R15, `(.L_x_1657) ;  /* 0x000000000f087348 */ /* 0x000fea0003c00000 */
[----:B------:R0:W1:Y:S02]  /*1f3d0*/  SHFL.IDX P6, R14, R13, R12, R11 ;  /* 0x0000000c0d0e7389 */ /* 0x00006400000c000b */
[----:B01----:R-:W-:Y:S01]  /*1f3e0*/  ENDCOLLECTIVE ;  /* 0x000000000000791b */ /* 0x003fe20003800000 */
.L_x_1657:
[----:B------:R-:W-:Y:S05]  /*1f3f0*/  BSYNC B1 ;  /* 0x0000000000017941 */ /* 0x000fea0003800000 */
.L_x_1656:
[----:B------:R-:W-:Y:S05]  /*1f400*/  BRA `(.L_x_1658) ;  /* 0xffffff6c00a47947 */ /* 0x000fea000383ffff */
.L_x_1464:
[----:B------:R-:W-:Y:S01]  /*1f410*/  BSSY B1, `(.L_x_1659) ;  /* 0x0000006000017945 */ /* 0x000fe20003800000 */
[----:B------:R-:W-:-:S07]  /*1f420*/  IMAD.MOV.U32 R15, RZ, RZ, -0x1 ;  /* 0xffffffffff0f7424 */ /* 0x000fce00078e00ff */
[----:B0-----:R-:W-:Y:S05]  /*1f430*/  WARPSYNC.COLLECTIVE R15, `(.L_x_1660) ;  /* 0x000000000f0c7348 */ /* 0x001fea0003c00000 */
[----:B------:R-:W-:Y:S02]  /*1f440*/  ELECT P6, UR62, PT ;  /* 0x00000000003e782f */ /* 0x000fe400038c0000 */
[----:B------:R-:W-:Y:S01]  /*1f450*/  MOV R14, UR62 ;  /* 0x0000003e000e7c02 */ /* 0x000fe20008000f00 */
[----:B0-----:R-:W-:Y:S10]  /*1f460*/  ENDCOLLECTIVE ;  /* 0x000000000000791b */ /* 0x001ff40003800000 */
.L_x_1660:
[----:B------:R-:W-:Y:S05]  /*1f470*/  BSYNC B1 ;  /* 0x0000000000017941 */ /* 0x000fea0003800000 */
.L_x_1659:
[----:B------:R-:W-:Y:S05]  /*1f480*/  BRA `(.L_x_1463) ;  /* 0xffffff6c009c7947 */ /* 0x000fea000383ffff */
.L_x_1466:
[----:B0-----:R0:W1:Y:S02]  /*1f490*/  SYNCS.PHASECHK.TRANS64.TRYWAIT P0, [R18+URZ+0x38820], R3 ;  /* 0x03882003120075a7 */ /* 0x001064000800017f */
[----:B-1----:R-:W-:Y:S05]  /*1f4a0*/  @!P0 NANOSLEEP.SYNCS 0x989680 ;  /* 0x009896800000895d */ /* 0x002fea0003900000 */
[----:B------:R-:W1:Y:S02]  /*1f4b0*/  @!P0 SYNCS.PHASECHK.TRANS64 P0, [R18+URZ+0x38820], R3 ;  /* 0x03882003120085a7 */ /* 0x000e64000800007f */
[----:B-1----:R-:W-:Y:S05]  /*1f4c0*/  @!P0 BRA `(.L_x_1466) ;  /* 0xfffffffc00f08947 */ /* 0x002fea000383ffff */
[----:B------:R-:W-:Y:S05]  /*1f4d0*/  BRA `(.L_x_1661) ;  /* 0xffffff6c00ac7947 */ /* 0x000fea000383ffff */
.L_x_1470:
[----:B-1----:R1:W2:Y:S02]  /*1f4e0*/  SYNCS.PHASECHK.TRANS64.TRYWAIT P0, [R4+URZ+0x388a0], R8 ;  /* 0x0388a008040075a7 */ /* 0x0022a4000800017f */
[----:B--2---:R-:W-:Y:S05]  /*1f4f0*/  @!P0 NANOSLEEP.SYNCS 0x989680 ;  /* 0x009896800000895d */ /* 0x004fea0003900000 */
[----:B------:R-:W2:Y:S02]  /*1f500*/  @!P0 SYNCS.PHASECHK.TRANS64 P0, [R4+URZ+0x388a0], R8 ;  /* 0x0388a008040085a7 */ /* 0x000ea4000800007f */
[----:B--2---:R-:W-:Y:S05]  /*1f510*/  @!P0 BRA `(.L_x_1470) ;  /* 0xfffffffc00f08947 */ /* 0x004fea000383ffff */
[----:B------:R-:W-:Y:S05]  /*1f520*/  BRA `(.L_x_1662) ;  /* 0xffffff6c00cc7947 */ /* 0x000fea000383ffff */
.L_x_1475:
[----:B0-----:R0:W2:Y:S02]  /*1f530*/  SYNCS.PHASECHK.TRANS64.TRYWAIT P0, [R4+URZ+0x388c0], R8 ;  /* 0x0388c008040075a7 */ /* 0x0010a4000800017f */
[----:B--2---:R-:W-:Y:S05]  /*1f540*/  @!P0 NANOSLEEP.SYNCS 0x989680 ;  /* 0x009896800000895d */ /* 0x004fea0003900000 */
[----:B------:R-:W2:Y:S02]  /*1f550*/  @!P0 SYNCS.PHASECHK.TRANS64 P0, [R4+URZ+0x388c0], R8 ;  /* 0x0388c008040085a7 */ /* 0x000ea4000800007f */
[----:B--2---:R-:W-:Y:S05]  /*1f560*/  @!P0 BRA `(.L_x_1475) ;  /* 0xfffffffc00f08947 */ /* 0x004fea000383ffff */
[----:B------:R-:W-:Y:S05]  /*1f570*/  BRA `(.L_x_1663) ;  /* 0xffffff70004c7947 */ /* 0x000fea000383ffff */
.L_x_1489:
[----:B0-----:R0:W1:Y:S02]  /*1f580*/  SYNCS.PHASECHK.TRANS64.TRYWAIT P2, [R4+URZ+0x388a0], R5 ;  /* 0x0388a005040075a7 */ /* 0x001064000804017f */
[----:B-1----:R-:W-:Y:S05]  /*1f590*/  @!P2 NANOSLEEP.SYNCS 0x989680 ;  /* 0x009896800000a95d */ /* 0x002fea0003900000 */
[----:B------:R-:W1:Y:S02]  /*1f5a0*/  @!P2 SYNCS.PHASECHK.TRANS64 P2, [R4+URZ+0x388a0], R5 ;  /* 0x0388a0050400a5a7 */ /* 0x000e64000804007f */
[----:B-1----:R-:W-:Y:S05]  /*1f5b0*/  @!P2 BRA `(.L_x_1489) ;  /* 0xfffffffc00f0a947 */ /* 0x002fea000383ffff */
[----:B------:R-:W-:Y:S05]  /*1f5c0*/  BRA `(.L_x_1664) ;  /* 0xffffff7800cc7947 */ /* 0x000fea000383ffff */
.L_x_1494:
[----:B-1----:R1:W2:Y:S02]  /*1f5d0*/  SYNCS.PHASECHK.TRANS64.TRYWAIT P2, [R4+URZ+0x388c0], R5 ;  /* 0x0388c005040075a7 */ /* 0x0022a4000804017f */
[----:B--2---:R-:W-:Y:S05]  /*1f5e0*/  @!P2 NANOSLEEP.SYNCS 0x989680 ;  /* 0x009896800000a95d */ /* 0x004fea0003900000 */
[----:B------:R-:W2:Y:S02]  /*1f5f0*/  @!P2 SYNCS.PHASECHK.TRANS64 P2, [R4+URZ+0x388c0], R5 ;  /* 0x0388c0050400a5a7 */ /* 0x000ea4000804007f */
[----:B--2---:R-:W-:Y:S05]  /*1f600*/  @!P2 BRA `(.L_x_1494) ;  /* 0xfffffffc00f0a947 */ /* 0x004fea000383ffff */
[----:B------:R-:W-:Y:S05]  /*1f610*/  BRA `(.L_x_1665) ;  /* 0xffffff7c00487947 */ /* 0x000fea000383ffff */
.L_x_1516:
        /* <DEDUP_REMOVED lines=11> */
.L_x_1667:
[----:B------:R-:W-:Y:S05]  /*1f6d0*/  BSYNC B0 ;  /* 0x0000000000007941 */ /* 0x000fea0003800000 */
.L_x_1666:
[----:B------:R-:W-:Y:S05]  /*1f6e0*/  BRA `(.L_x_1668) ;  /* 0xffffff8c00b87947 */ /* 0x000fea000383ffff */
.L_x_1518:
[----:B------:R-:W-:Y:S01]  /*1f6f0*/  BSSY B0, `(.L_x_1669) ;  /* 0x0000006000007945 */ /* 0x000fe20003800000 */
[----:B------:R-:W-:-:S07]  /*1f700*/  IMAD.MOV.U32 R15, RZ, RZ, -0x1 ;  /* 0xffffffffff0f7424 */ /* 0x000fce00078e00ff */
[----:B0-----:R-:W-:Y:S05]  /*1f710*/  WARPSYNC.COLLECTIVE R15, `(.L_x_1670) ;  /* 0x000000000f0c7348 */ /* 0x001fea0003c00000 */
[----:B------:R-:W-:Y:S02]  /*1f720*/  ELECT P6, UR62, PT ;  /* 0x00000000003e782f */ /* 0x000fe400038c0000 */
[----:B------:R-:W-:Y:S01]  /*1f730*/  MOV R14, UR62 ;  /* 0x0000003e000e7c02 */ /* 0x000fe20008000f00 */
[----:B0-----:R-:W-:Y:S10]  /*1f740*/  ENDCOLLECTIVE ;  /* 0x000000000000791b */ /* 0x001ff40003800000 */
.L_x_1670:
[----:B------:R-:W-:Y:S05]  /*1f750*/  BSYNC B0 ;  /* 0x0000000000007941 */ /* 0x000fea0003800000 */
.L_x_1669:
[----:B------:R-:W-:Y:S05]  /*1f760*/  BRA `(.L_x_1671) ;  /* 0xffffff8c00c47947 */ /* 0x000fea000383ffff */
.L_x_1520:
[----:B0-----:R0:W1:Y:S02]  /*1f770*/  SYNCS.PHASECHK.TRANS64.TRYWAIT P0, [R0+URZ+0x38840], R2 ;  /* 0x03884002000075a7 */ /* 0x001064000800017f */
[----:B-1----:R-:W-:Y:S05]  /*1f780*/  @!P0 NANOSLEEP.SYNCS 0x989680 ;  /* 0x009896800000895d */ /* 0x002fea0003900000 */
[----:B------:R-:W1:Y:S02]  /*1f790*/  @!P0 SYNCS.PHASECHK.TRANS64 P0, [R0+URZ+0x38840], R2 ;  /* 0x03884002000085a7 */ /* 0x000e64000800007f */
[----:B-1----:R-:W-:Y:S05]  /*1f7a0*/  @!P0 BRA `(.L_x_1520) ;  /* 0xfffffffc00f08947 */ /* 0x002fea000383ffff */
[----:B------:R-:W-:Y:S05]  /*1f7b0*/  BRA `(.L_x_1672) ;  /* 0xffffff9000247947 */ /* 0x000fea000383ffff */
.L_x_1524:
        /* <DEDUP_REMOVED lines=9> */
.L_x_1673:
[----:B------:R-:W-:Y:S02]  /*1f850*/  IMAD.MOV.U32 R13, RZ, RZ, R3 ;  /* 0x000000ffff0d7224 */ /* 0x000fe400078e0003 */
[----:B------:R-:W-:Y:S01]  /*1f860*/  IMAD.MOV.U32 R4, RZ, RZ, R14 ;  /* 0x000000ffff047224 */ /* 0x000fe200078e000e */
[----:B------:R-:W-:-:S07]  /*1f870*/  LOP3.LUT R6, R6, 0x7f, RZ, 0xc0, !PT ;  /* 0x0000007f06067812 */ /* 0x000fce00078ec0ff */
[----:B------:R-:W-:Y:S05]  /*1f880*/  WARPSYNC.COLLECTIVE R15, `(.L_x_1674) ;  /* 0x000000000f087348 */ /* 0x000fea0003c00000 */
[----:B------:R0:W1:Y:S02]  /*1f890*/  SHFL.IDX P6, R14, R13, R12, R11 ;  /* 0x0000000c0d0e7389 */ /* 0x00006400000c000b */
[----:B01----:R-:W-:Y:S01]  /*1f8a0*/  ENDCOLLECTIVE ;  /* 0x000000000000791b */ /* 0x003fe20003800000 */
.L_x_1674:
        /* <DEDUP_REMOVED lines=9> */
.L_x_1675:
[----:B------:R-:W-:Y:S02]  /*1f940*/  IMAD.MOV.U32 R13, RZ, RZ, R3 ;  /* 0x000000ffff0d7224 */ /* 0x000fe400078e0003 */
[----:B------:R-:W-:-:S07]  /*1f950*/  IMAD.MOV.U32 R6, RZ, RZ, R14 ;  /* 0x000000ffff067224 */ /* 0x000fce00078e000e */
[----:B------:R-:W-:Y:S05]  /*1f960*/  WARPSYNC.COLLECTIVE R15, `(.L_x_1676) ;  /* 0x000000000f087348 */ /* 0x000fea0003c00000 */
[----:B------:R0:W1:Y:S02]  /*1f970*/  SHFL.IDX P6, R14, R13, R12, R11 ;  /* 0x0000000c0d0e7389 */ /* 0x00006400000c000b */
[----:B01----:R-:W-:Y:S01]  /*1f980*/  ENDCOLLECTIVE ;  /* 0x000000000000791b */ /* 0x003fe20003800000 */
.L_x_1676:
        /* <DEDUP_REMOVED lines=22> */
.L_x_1677:
        /* <DEDUP_REMOVED lines=10> */
.L_x_1678:
        /* <DEDUP_REMOVED lines=11> */
.L_x_1679:
        /* <DEDUP_REMOVED lines=14> */
.L_x_1680:
[----:B------:R-:W-:Y:S01]  /*1fd20*/  IMAD.MOV.U32 R3, RZ, RZ, R14 ;  /* 0x000000ffff037224 */ /* 0x000fe200078e000e */
[----:B------:R-:W-:Y:S06]  /*1fd30*/  BRA `(.L_x_1681) ;  /* 0xffffff9400647947 */ /* 0x000fec000383ffff */
.L_x_1528:
[----:B------:R-:W2:Y:S04]  /*1fd40*/  LDL.LU R13, [R1+0x4c] ;  /* 0x00004c00010d7983 */ /* 0x000ea80000300800 */
[----:B------:R-:W3:Y:S04]  /*1fd50*/  LDL.LU R12, [R1+0x4] ;  /* 0x00000400010c7983 */ /* 0x000ee80000300800 */
[----:B------:R-:W4:Y:S04]  /*1fd60*/  LDL.LU R11, [R1+0x50] ;  /* 0x00005000010b7983 */ /* 0x000f280000300800 */
[----:B------:R-:W5:Y:S04]  /*1fd70*/  LDL.LU R9, [R1+0x64] ;  /* 0x0000640001097983 */ /* 0x000f680000300800 */
[----:B------:R-:W5:Y:S01]  /*1fd80*/  LDL.LU R8, [R1+0x14] ;  /* 0x0000140001087983 */ /* 0x000f620000300800 */
[----:B------:R-:W-:Y:S01]  /*1fd90*/  BSSY B0, `(.L_x_1682) ;  /* 0x0000017000007945 */ /* 0x000fe20003800000 */
[----:B------:R-:W-:-:S02]  /*1fda0*/  IMAD.MOV.U32 R15, RZ, RZ, -0x1 ;  /* 0xffffffffff0f7424 */ /* 0x000fc400078e00ff */
[----:B--2---:R-:W-:Y:S02]  /*1fdb0*/  IMAD R7, R13, R7, RZ ;  /* 0x000000070d077224 */ /* 0x004fe400078e02ff */
[----:B------:R-:W-:-:S03]  /*1fdc0*/  IMAD.MOV.U32 R13, RZ, RZ, R4 ;  /* 0x000000ffff0d7224 */ /* 0x000fc600078e0004 */
[-C--:B---3--:R-:W-:Y:S01]  /*1fdd0*/  ISETP.GE.AND P2, PT, R12, R7.reuse, PT ;  /* 0x000000070c00720c */ /* 0x088fe20003f46270 */
[----:B------:R-:W-:Y:S01]  /*1fde0*/  IMAD.MOV.U32 R12, RZ, RZ, RZ ;  /* 0x000000ffff0c7224 */ /* 0x000fe200078e00ff */
[-C--:B----4-:R-:W-:Y:S01]  /*1fdf0*/  ISETP.GE.AND P3, PT, R11, R7.reuse, PT ;  /* 0x000000070b00720c */ /* 0x090fe20003f66270 */
[----:B------:R-:W-:Y:S01]  /*1fe00*/  IMAD.MOV.U32 R11, RZ, RZ, 0x181f ;  /* 0x0000181fff0b7424 */ /* 0x000fe200078e00ff */
[----:B-----5:R-:W-:Y:S02]  /*1fe10*/  ISETP.GE.AND P4, PT, R9, R7, PT ;  /* 0x000000070900720c */ /* 0x020fe40003f86270 */
[----:B------:R-:W-:-:S07]  /*1fe20*/  LOP3.LUT R8, R8, 0xffffffdf, RZ, 0xc0, !PT ;  /* 0xffffffdf08087812 */ /* 0x000fce00078ec0ff */
        /* <DEDUP_REMOVED lines=8> */
[----:B------:R-:W-:-:S05]  /*1feb0*/  @P6 LOP3.LUT R8, R8, 0x10, RZ, 0xfc, !PT ;  /* 0x0000001008086812 */ /* 0x000fca00078efcff */
[----:B------:R0:W-:Y:S02]  /*1fec0*/  STL [R1+0x14], R8 ;  /* 0x0000140801007387 */ /* 0x0001e40000100800 */
[----:B0-----:R-:W-:Y:S05]  /*1fed0*/  WARPSYNC.COLLECTIVE R15, `(.L_x_1683) ;  /* 0x000000000f087348 */ /* 0x001fea0003c00000 */
[----:B------:R1:W2:Y:S02]  /*1fee0*/  SHFL.IDX P6, R14, R13, R12, R11 ;  /* 0x0000000c0d0e7389 */ /* 0x0002a400000c000b */
[----:B012---:R-:W-:Y:S01]  /*1fef0*/  ENDCOLLECTIVE ;  /* 0x000000000000791b */ /* 0x007fe20003800000 */
.L_x_1683:
[----:B------:R-:W-:Y:S05]  /*1ff00*/  BSYNC B0 ;  /* 0x0000000000007941 */ /* 0x000fea0003800000 */
.L_x_1682:
[----:B------:R0:W-:Y:S04]  /*1ff10*/  STL [R1+0x88], R16 ;  /* 0x0000881001007387 */ /* 0x0001e80000100800 */
[----:B0-----:R0:W5:Y:S04]  /*1ff20*/  LDL.LU R16, [R1+0x14] ;  /* 0x0000140001107983 */ /* 0x0011680000300800 */
[----:B------:R1:W-:Y:S04]  /*1ff30*/  STL [R1+0x84], R7 ;  /* 0x0000840701007387 */ /* 0x0003e80000100800 */
[----:B-1----:R0:W5:Y:S01]  /*1ff40*/  LDL R7, [R1+0x18] ;  /* 0x0000180001077983 */ /* 0x0021620000100800 */
[----:B------:R-:W-:-:S02]  /*1ff50*/  IMAD.MOV.U32 R13, RZ, RZ, R0 ;  /* 0x000000ffff0d7224 */ /* 0x000fc400078e0000 */
[----:B------:R-:W-:Y:S02]  /*1ff60*/  IMAD.MOV.U32 R12, RZ, RZ, RZ ;  /* 0x000000ffff0c7224 */ /* 0x000fe400078e00ff */
[----:B------:R-:W-:Y:S02]  /*1ff70*/  IMAD.MOV.U32 R11, RZ, RZ, 0x181f ;  /* 0x0000181fff0b7424 */ /* 0x000fe400078e00ff */
[----:B------:R-:W-:Y:S02]  /*1ff80*/  IMAD.MOV.U32 R15, RZ, RZ, -0x1 ;  /* 0xffffffffff0f7424 */ /* 0x000fe400078e00ff */
[----:B0-----:R-:W-:-:S07]  /*1ff90*/  IMAD.MOV.U32 R8, RZ, RZ, R14 ;  /* 0x000000ffff087224 */ /* 0x001fce00078e000e */
[----:B-----5:R-:W-:Y:S05]  /*1ffa0*/  WARPSYNC.COLLECTIVE R15, `(.L_x_1684) ;  /* 0x000000000f087348 */ /* 0x020fea0003c00000 */
[----:B------:R0:W1:Y:S02]  /*1ffb0*/  SHFL.IDX P6, R14, R13, R12, R11 ;  /* 0x0000000c0d0e7389 */ /* 0x00006400000c000b */
[----:B01---5:R-:W-:Y:S01]  /*1ffc0*/  ENDCOLLECTIVE ;  /* 0x000000000000791b */ /* 0x023fe20003800000 */
.L_x_1684:
[----:B------:R-:W-:Y:S02]  /*1ffd0*/  IMAD.MOV.U32 R13, RZ, RZ, R4 ;  /* 0x000000ffff0d7224 */ /* 0x000fe400078e0004 */
[----:B------:R-:W-:Y:S02]  /*1ffe0*/  IMAD.MOV.U32 R12, RZ, RZ, 0x1 ;  /* 0x00000001ff0c7424 */ /* 0x000fe400078e00ff */
[----:B------:R-:W-:-:S05]  /*1fff0*/  IMAD.MOV.U32 R2, RZ, RZ, R14 ;  /* 0x000000ffff027224 */ /* 0x000fca00078e000e */
[----:B------:R-:W-:-:S05]  /*20000*/  @!P2 LEA R3, P6, R10, R2, 0x1 ;  /* 0x000000020a03a211 */ /* 0x000fca00078c08ff */
[----:B------:R-:W-:-:S05]  /*20010*/  @!P2 IMAD.X R2, RZ, RZ, R8, P6 ;  /* 0x000000ffff02a224 */ /* 0x000fca00030e0608 */
[----:B------:R-:W-:-:S04]  /*20020*/  @!P2 LOP3.LUT R3, R3, R2, RZ, 0x3c, !PT ;  /* 0x000000020303a212 */ /* 0x000fc800078e3cff */
[----:B------:R-:W-:-:S04]  /*20030*/  @!P2 LOP3.LUT R2, R3, R2, RZ, 0x3c, !PT ;  /* 0x000000020302a212 */ /* 0x000fc800078e3cff */
[----:B------:R-:W-:Y:S02]  /*20040*/  @!P2 LOP3.LUT R3, R3, R2, RZ, 0x3c, !PT ;  /* 0x000000020303a212 */ /* 0x000fe400078e3cff */
[----:B------:R-:W-:-:S04]  /*20050*/  LOP3.LUT R16, R16, 0xffff7fff, RZ, 0xc0, !PT ;  /* 0xffff7fff10107812 */ /* 0x000fc800078ec0ff */
[----:B------:R-:W-:-:S04]  /*20060*/  @P0 LOP3.LUT R16, R16, 0x8000, RZ, 0xfc, !PT ;  /* 0x0000800010100812 */ /* 0x000fc800078efcff */
[C---:B------:R-:W-:Y:S02]  /*20070*/  LOP3.LUT P0, RZ, R16.reuse, 0x8, RZ, 0xc0, !PT ;  /* 0x0000000810ff7812 */ /* 0x040fe4000780c0ff */
[----:B------:R-:W-:-:S04]  /*20080*/  LOP3.LUT R16, R16, 0xffffbfff, RZ, 0xc0, !PT ;  /* 0xffffbfff10107812 */ /* 0x000fc800078ec0ff */
[----:B------:R-:W-:-:S04]  /*20090*/  @P1 LOP3.LUT R16, R16, 0x4000, RZ, 0xfc, !PT ;  /* 0x0000400010101812 */ /* 0x000fc800078efcff */
[C---:B------:R-:W-:Y:S02]  /*200a0*/  LOP3.LUT P1, RZ, R16.reuse, 0x4, RZ, 0xc0, !PT ;  /* 0x0000000410ff7812 */ /* 0x040fe4000782c0ff */
[----:B------:R-:W-:Y:S01]  /*200b0*/  LOP3.LUT R16, R16, 0xffffdfff, RZ, 0xc0, !PT ;  /* 0xffffdfff10107812 */ /* 0x000fe200078ec0ff */
[----:B------:R-:W-:Y:S01]  /*200c0*/  @!PT LDS RZ, [RZ] ;  /* 0x00000000fffff984 */ /* 0x000fe20000000800 */
[----:B------:R-:W-:Y:S01]  /*200d0*/  @!PT LDS RZ, [RZ] ;  /* 0x00000000fffff984 */ /* 0x000fe20000000800 */
[----:B------:R-:W-:Y:S01]  /*200e0*/  @!PT LDS RZ, [RZ] ;  /* 0x00000000fffff984 */ /* 0x000fe20000000800 */
[----:B------:R0:W-:Y:S03]  /*200f0*/  @!P2 LDGSTS.E.BYPASS.LTC128B.128 [R7+0x26400], desc[UR42][R2.64], !P0 ;  /* 0x264000000207afae */ /* 0x0001e6000c101d6a */
[----:B------:R-:W-:-:S04]  /*20100*/  @P3 LOP3.LUT R16, R16, 0x2000, RZ, 0xfc, !PT ;  /* 0x0000200010103812 */ /* 0x000fc800078efcff */
[C---:B------:R-:W-:Y:S02]  /*20110*/  LOP3.LUT P3, RZ, R16.reuse, 0x2, RZ, 0xc0, !PT ;  /* 0x0000000210ff7812 */ /* 0x040fe4000786c0ff */
[----:B------:R-:W-:Y:S01]  /*20120*/  LOP3.LUT R16, R16, 0xfffffbff, RZ, 0xc0, !PT ;  /* 0xfffffbff10107812 */ /* 0x000fe200078ec0ff */
[----:B------:R0:W-:Y:S03]  /*20130*/  @!P2 LDGSTS.E.BYPASS.LTC128B.128 [R7+0x28400], desc[UR42][R2.64+0x80], !P1 ;  /* 0x284000800207afae */ /* 0x0001e6000c901d6a */
[----:B------:R-:W-:-:S04]  /*20140*/  @P4 LOP3.LUT R16, R16, 0x400, RZ, 0xfc, !PT ;  /* 0x0000040010104812 */ /* 0x000fc800078efcff */
[C---:B------:R-:W-:Y:S02]  /*20150*/  LOP3.LUT P0, RZ, R16.reuse, 0x8000, RZ, 0xc0, !PT ;  /* 0x0000800010ff7812 */ /* 0x040fe4000780c0ff */
[C---:B------:R-:W-:Y:S01]  /*20160*/  LOP3.LUT P1, RZ, R16.reuse, 0x4000, RZ, 0xc0, !PT ;  /* 0x0000400010ff7812 */ /* 0x040fe2000782c0ff */
[----:B------:R0:W-:Y:S01]  /*20170*/  @!P2 LDGSTS.E.BYPASS.LTC128B.128 [R7+0x2a400], desc[UR42][R2.64+0x100], !P3 ;  /* 0x2a4001000207afae */ /* 0x0001e2000d901d6a */
[C---:B------:R-:W-:Y:S02]  /*20180*/  LOP3.LUT P6, RZ, R16.reuse, 0x20, RZ, 0xc0, !PT ;  /* 0x0000002010ff7812 */ /* 0x040fe400078cc0ff */
[C---:B------:R-:W-:Y:S01]  /*20190*/  LOP3.LUT P3, RZ, R16.reuse, 0x2000, RZ, 0xc0, !PT ;  /* 0x0000200010ff7812 */ /* 0x040fe2000786c0ff */
[----:B------:R0:W-:Y:S01]  /*201a0*/  @!P2 LDGSTS.E.BYPASS.LTC128B.128 [R7+0x2c400], desc[UR42][R2.64+0x180], !P5 ;  /* 0x2c4001800207afae */ /* 0x0001e2000e901d6a */
[C---:B------:R-:W-:Y:S02]  /*201b0*/  LOP3.LUT P4, RZ, R16.reuse, 0x10, RZ, 0xc0, !PT ;  /* 0x0000001010ff7812 */ /* 0x040fe4000788c0ff */
[----:B------:R-:W-:-:S03]  /*201c0*/  LOP3.LUT R16, R16, 0xfffff7ff, RZ, 0xc0, !PT ;  /* 0xfffff7ff10107812 */ /* 0x000fc600078ec0ff */
[----:B------:R0:W-:Y:S01]  /*201d0*/  @!P2 LDGSTS.E.BYPASS.LTC128B.128 [R7+0x2e400], desc[UR42][R2.64+0x200], !P0 ;  /* 0x2e4002000207afae */ /* 0x0001e2000c101d6a */
[----:B------:R-:W-:-:S03]  /*201e0*/  @P5 LOP3.LUT R16, R16, 0x800, RZ, 0xfc, !PT ;  /* 0x0000080010105812 */ /* 0x000fc600078efcff */
[----:B------:R0:W-:Y:S01]  /*201f0*/  @!P2 LDGSTS.E.BYPASS.LTC128B.128 [R7+0x30400], desc[UR42][R2.64+0x280], !P1 ;  /* 0x304002800207afae */ /* 0x0001e2000c901d6a */
[C---:B------:R-:W-:Y:S02]  /*20200*/  LOP3.LUT P5, RZ, R16.reuse, 0x4, RZ, 0xc0, !PT ;  /* 0x0000000410ff7812 */ /* 0x040fe400078ac0ff */
[----:B------:R-:W-:Y:S01]  /*20210*/  @!P3 LOP3.LUT R8, R5, 0x40, RZ, 0xc0, !PT ;  /* 0x000000400508b812 */ /* 0x000fe200078ec0ff */
[----:B------:R0:W-:Y:S01]  /*20220*/  @!P2 LDGSTS.E.BYPASS.LTC128B.128 [R7+0x32400], desc[UR42][R2.64+0x300], P6 ;  /* 0x324003000207afae */ /* 0x0001e2000b101d6a */
[----:B------:R-:W-:Y:S02]  /*20230*/  LOP3.LUT R16, R16, 0xffffefff, RZ, 0xc0, !PT ;  /* 0xffffefff10107812 */ /* 0x000fe400078ec0ff */
[----:B------:R-:W-:-:S07]  /*20240*/  @!P3 SHF.R.U32.HI R8, RZ, 0x2, R8 ;  /* 0x00000002ff08b819 */ /* 0x000fce0000011608 */
[----:B0-----:R-:W-:Y:S05]  /*20250*/  WARPSYNC.COLLECTIVE R15, `(.L_x_1685) ;  /* 0x000000000f087348 */ /* 0x001fea0003c00000 */
[----:B------:R1:W2:Y:S02]  /*20260*/  SHFL.IDX P6, R14, R13, R12, R11 ;  /* 0x0000000c0d0e7389 */ /* 0x0002a400000c000b */
[----:B012---:R-:W-:Y:S01]  /*20270*/  ENDCOLLECTIVE ;  /* 0x000000000000791b */ /* 0x007fe20003800000 */
.L_x_1685:
[----:B------:R-:W-:Y:S01]  /*20280*/  @!PT LDS RZ, [RZ] ;  /* 0x00000000fffff984 */ /* 0x000fe20000000800 */
[----:B------:R-:W-:Y:S01]  /*20290*/  @!PT LDS RZ, [RZ] ;  /* 0x00000000fffff984 */ /* 0x000fe20000000800 */
[----:B------:R-:W-:Y:S01]  /*202a0*/  @!PT LDS RZ, [RZ] ;  /* 0x00000000fffff984 */ /* 0x000fe20000000800 */
[----:B------:R0:W-:Y:S01]  /*202b0*/  @!P2 LDGSTS.E.BYPASS.LTC128B.128 [R7+0x34400], desc[UR42][R2.64+0x380], P4 ;  /* 0x344003800207afae */ /* 0x0001e2000a101d6a */
[----:B------:R-:W-:Y:S02]  /*202c0*/  @!P3 ISETP.NE.U32.AND P2, PT, R8, RZ, PT ;  /* 0x000000ff0800b20c */ /* 0x000fe40003f45070 */
[----:B------:R-:W-:Y:S02]  /*202d0*/  @P5 LOP3.LUT R16, R16, 0x1000, RZ, 0xfc, !PT ;  /* 0x0000100010105812 */ /* 0x000fe400078efcff */
[----:B------:R-:W-:Y:S02]  /*202e0*/  @!P3 LOP3.LUT R8, R6, 0x80, RZ, 0xc0, !PT ;  /* 0x000000800608b812 */ /* 0x000fe400078ec0ff */
[C---:B------:R-:W-:Y:S02]  /*202f0*/  LOP3.LUT P5, RZ, R16.reuse, 0x8, RZ, 0xc0, !PT ;  /* 0x0000000810ff7812 */ /* 0x040fe400078ac0ff */
[----:B------:R-:W-:Y:S01]  /*20300*/  LOP3.LUT R16, R16, 0xffffffdf, RZ, 0xc0, !PT ;  /* 0xffffffdf10107812 */ /* 0x000fe200078ec0ff */
[----:B------:R-:W-:Y:S01]  /*20310*/  IMAD.MOV.U32 R13, RZ, RZ, R0 ;  /* 0x000000ffff0d7224 */ /* 0x000fe200078e0000 */
[----:B------:R-:W-:-:S03]  /*20320*/  @!P3 SHF.R.U32.HI R8, RZ, 0x3, R8 ;  /* 0x00000003ff08b819 */ /* 0x000fc60000011608 */
[----:B------:R-:W-:Y:S02]  /*20330*/  @P2 LOP3.LUT R16, R16, 0x20, RZ, 0xfc, !PT ;  /* 0x0000002010102812 */ /* 0x000fe400078efcff */
[----:B------:R-:W-:Y:S01]  /*20340*/  @!P3 ISETP.NE.U32.AND P4, PT, R8, RZ, PT ;  /* 0x000000ff0800b20c */ /* 0x000fe20003f85070 */
[----:B0-----:R-:W-:-:S12]  /*20350*/  IMAD.MOV.U32 R9, RZ, RZ, R14 ;  /* 0x000000ffff097224 */ /* 0x001fd800078e000e */
[----:B------:R-:W-:Y:S05]  /*20360*/  WARPSYNC.COLLECTIVE R15, `(.L_x_1686) ;  /* 0x000000000f087348 */ /* 0x000fea0003c00000 */
[----:B------:R0:W1:Y:S02]  /*20370*/  SHFL.IDX P6, R14, R13, R12, R11 ;  /* 0x0000000c0d0e7389 */ /* 0x00006400000c000b */
[----:B01----:R-:W-:Y:S01]  /*20380*/  ENDCOLLECTIVE ;  /* 0x000000000000791b */ /* 0x003fe20003800000 */
.L_x_1686:
        /* <DEDUP_REMOVED lines=29> */
.L_x_1687:
        /* <DEDUP_REMOVED lines=8> */
[----:B------:R0:W-:Y:S01]  /*205e0*/  STL [R1+0x14], R16 ;  /* 0x0000141001007387 */ /* 0x0001e20000100800 */
[----:B------:R-:W-:-:S11]  /*205f0*/  IMAD.MOV.U32 R10, RZ, RZ, R14 ;  /* 0x000000ffff0a7224 */ /* 0x000fd600078e000e */
[----:B0-----:R-:W-:Y:S05]  /*20600*/  WARPSYNC.COLLECTIVE R15, `(.L_x_1688) ;  /* 0x000000000f087348 */ /* 0x001fea0003c00000 */
[----:B------:R1:W2:Y:S02]  /*20610*/  SHFL.IDX P6, R14, R13, R12, R11 ;  /* 0x0000000c0d0e7389 */ /* 0x0002a400000c000b */
[----:B012---:R-:W-:Y:S01]  /*20620*/  ENDCOLLECTIVE ;  /* 0x000000000000791b */ /* 0x007fe20003800000 */
.L_x_1688:
        /* <DEDUP_REMOVED lines=20> */
[----:B------:R-:W-:-:S03]  /*20770*/  LOP3.LUT P2, RZ, R16, 0x80, RZ, 0xc0, !PT ;  /* 0x0000008010ff7812 */ /* 0x000fc6000784c0ff */
[----:B------:R0:W5:Y:S10]  /*20780*/  LDL.LU R16, [R1+0x88] ;  /* 0x0000880001107983 */ /* 0x0001740000300800 */
        /* <DEDUP_REMOVED lines=13> */
.L_x_1689:
[----:B------:R-:W-:Y:S02]  /*20860*/  IMAD.MOV.U32 R13, RZ, RZ, R0 ;  /* 0x000000ffff0d7224 */ /* 0x000fe400078e0000 */
[----:B------:R-:W-:-:S07]  /*20870*/  IMAD.MOV.U32 R4, RZ, RZ, R14 ;  /* 0x000000ffff047224 */ /* 0x000fce00078e000e */
[----:B------:R-:W-:Y:S05]  /*20880*/  WARPSYNC.COLLECTIVE R15, `(.L_x_1690) ;  /* 0x000000000f087348 */ /* 0x000fea0003c00000 */
[----:B------:R0:W1:Y:S02]  /*20890*/  SHFL.IDX P6, R14, R13, R12, R11 ;  /* 0x0000000c0d0e7389 */ /* 0x00006400000c000b */
[----:B01----:R-:W-:Y:S01]  /*208a0*/  ENDCOLLECTIVE ;  /* 0x000000000000791b */ /* 0x003fe20003800000 */
.L_x_1690:
[----:B------:R-:W-:Y:S01]  /*208b0*/  IMAD.MOV.U32 R0, RZ, RZ, R14 ;  /* 0x000000ffff007224 */ /* 0x000fe200078e000e */
[----:B------:R-:W-:Y:S06]  /*208c0*/  BRA `(.L_x_1691) ;  /* 0xffffff9800347947 */ /* 0x000fec000383ffff */
.L_x_1533:
[----:B0-----:R0:W2:Y:S02]  /*208d0*/  SYNCS.PHASECHK.TRANS64.TRYWAIT P0, [R18+URZ+0x38820], R0 ;  /* 0x03882000120075a7 */ /* 0x0010a4000800017f */
[----:B--2---:R-:W-:Y:S05]  /*208e0*/  @!P0 NANOSLEEP.SYNCS 0x989680 ;  /* 0x009896800000895d */ /* 0x004fea0003900000 */
[----:B------:R-:W2:Y:S02]  /*208f0*/  @!P0 SYNCS.PHASECHK.TRANS64 P0, [R18+URZ+0x38820], R0 ;  /* 0x03882000120085a7 */ /* 0x000ea4000800007f */
[----:B--2---:R-:W-:Y:S05]  /*20900*/  @!P0 BRA `(.L_x_1533) ;  /* 0xfffffffc00f08947 */ /* 0x004fea000383ffff */
[----:B------:R-:W-:Y:S05]  /*20910*/  BRA `(.L_x_1692) ;  /* 0xffffff9800f07947 */ /* 0x000fea000383ffff */
.L_x_1537:
[----:B0-----:R0:W2:Y:S02]  /*20920*/  SYNCS.PHASECHK.TRANS64.TRYWAIT P0, [R0+URZ+0x38860], R2 ;  /* 0x03886002000075a7 */ /* 0x0010a4000800017f */
[----:B--2---:R-:W-:Y:S05]  /*20930*/  @!P0 NANOSLEEP.SYNCS 0x989680 ;  /* 0x009896800000895d */ /* 0x004fea0003900000 */
[----:B------:R-:W2:Y:S02]  /*20940*/  @!P0 SYNCS.PHASECHK.TRANS64 P0, [R0+URZ+0x38860], R2 ;  /* 0x03886002000085a7 */ /* 0x000ea4000800007f */
[----:B--2---:R-:W-:Y:S05]  /*20950*/  @!P0 BRA `(.L_x_1537) ;  /* 0xfffffffc00f08947 */ /* 0x004fea000383ffff */
[----:B------:R-:W-:Y:S05]  /*20960*/  BRA `(.L_x_1693) ;  /* 0xffffff9c00147947 */ /* 0x000fea000383ffff */
.L_x_1556:
[----:B-1----:R1:W2:Y:S02]  /*20970*/  SYNCS.PHASECHK.TRANS64.TRYWAIT P0, [R2+URZ+0x38840], R6 ;  /* 0x03884006020075a7 */ /* 0x0022a4000800017f */
[----:B--2---:R-:W-:Y:S05]  /*20980*/  @!P0 NANOSLEEP.SYNCS 0x989680 ;  /* 0x009896800000895d */ /* 0x004fea0003900000 */
[----:B------:R-:W2:Y:S02]  /*20990*/  @!P0 SYNCS.PHASECHK.TRANS64 P0, [R2+URZ+0x38840], R6 ;  /* 0x03884006020085a7 */ /* 0x000ea4000800007f */
[----:B--2---:R-:W-:Y:S05]  /*209a0*/  @!P0 BRA `(.L_x_1556) ;  /* 0xfffffffc00f08947 */ /* 0x004fea000383ffff */
[----:B------:R-:W-:Y:S05]  /*209b0*/  BRA `(.L_x_1694) ;  /* 0xffffffa800247947 */ /* 0x000fea000383ffff */
.L_x_1561:
[----:B0-----:R0:W2:Y:S02]  /*209c0*/  SYNCS.PHASECHK.TRANS64.TRYWAIT P0, [R2+URZ+0x38860], R6 ;  /* 0x03886006020075a7 */ /* 0x0010a4000800017f */
[----:B--2---:R-:W-:Y:S05]  /*209d0*/  @!P0 NANOSLEEP.SYNCS 0x989680 ;  /* 0x009896800000895d */ /* 0x004fea0003900000 */
[----:B------:R-:W2:Y:S02]  /*209e0*/  @!P0 SYNCS.PHASECHK.TRANS64 P0, [R2+URZ+0x38860], R6 ;  /* 0x03886006020085a7 */ /* 0x000ea4000800007f */
[----:B--2---:R-:W-:Y:S05]  /*209f0*/  @!P0 BRA `(.L_x_1561) ;  /* 0xfffffffc00f08947 */ /* 0x004fea000383ffff */
[----:B------:R-:W-:Y:S05]  /*20a00*/  BRA `(.L_x_1695) ;  /* 0xffffffa800a07947 */ /* 0x000fea000383ffff */
.L_x_1576:
[----:B-1----:R1:W2:Y:S02]  /*20a10*/  SYNCS.PHASECHK.TRANS64.TRYWAIT P0, [R3+URZ+0x38840], R2 ;  /* 0x03884002030075a7 */ /* 0x0022a4000800017f */
[----:B--2---:R-:W-:Y:S05]  /*20a20*/  @!P0 NANOSLEEP.SYNCS 0x989680 ;  /* 0x009896800000895d */ /* 0x004fea0003900000 */
[----:B------:R-:W2:Y:S02]  /*20a30*/  @!P0 SYNCS.PHASECHK.TRANS64 P0, [R3+URZ+0x38840], R2 ;  /* 0x03884002030085a7 */ /* 0x000ea4000800007f */
[----:B--2---:R-:W-:Y:S05]  /*20a40*/  @!P0 BRA `(.L_x_1576) ;  /* 0xfffffffc00f08947 */ /* 0x004fea000383ffff */
[----:B------:R-:W-:Y:S05]  /*20a50*/  BRA `(.L_x_1696) ;  /* 0xffffffb4007c7947 */ /* 0x000fea000383ffff */
.L_x_1581:
[----:B--2---:R2:W3:Y:S02]  /*20a60*/  SYNCS.PHASECHK.TRANS64.TRYWAIT P0, [R3+URZ+0x38860], R2 ;  /* 0x03886002030075a7 */ /* 0x0044e4000800017f */
[----:B---3--:R-:W-:Y:S05]  /*20a70*/  @!P0 NANOSLEEP.SYNCS 0x989680 ;  /* 0x009896800000895d */ /* 0x008fea0003900000 */
[----:B------:R-:W3:Y:S02]  /*20a80*/  @!P0 SYNCS.PHASECHK.TRANS64 P0, [R3+URZ+0x38860], R2 ;  /* 0x03886002030085a7 */ /* 0x000ee4000800007f */
[----:B---3--:R-:W-:Y:S05]  /*20a90*/  @!P0 BRA `(.L_x_1581) ;  /* 0xfffffffc00f08947 */ /* 0x008fea000383ffff */
[----:B------:R-:W-:Y:S05]  /*20aa0*/  BRA `(.L_x_1697) ;  /* 0xffffffb400f87947 */ /* 0x000fea000383ffff */
.L_x_1596:
[----:B-1----:R1:W2:Y:S02]  /*20ab0*/  SYNCS.PHASECHK.TRANS64.TRYWAIT P0, [R3+URZ+0x38840], R2 ;  /* 0x03884002030075a7 */ /* 0x0022a4000800017f */
[----:B--2---:R-:W-:Y:S05]  /*20ac0*/  @!P0 NANOSLEEP.SYNCS 0x989680 ;  /* 0x009896800000895d */ /* 0x004fea0003900000 */
[----:B------:R-:W2:Y:S02]  /*20ad0*/  @!P0 SYNCS.PHASECHK.TRANS64 P0, [R3+URZ+0x38840], R2 ;  /* 0x03884002030085a7 */ /* 0x000ea4000800007f */
[----:B--2---:R-:W-:Y:S05]  /*20ae0*/  @!P0 BRA `(.L_x_1596) ;  /* 0xfffffffc00f08947 */ /* 0x004fea000383ffff */
[----:B------:R-:W-:Y:S05]  /*20af0*/  BRA `(.L_x_1698) ;  /* 0xffffffc000b87947 */ /* 0x000fea000383ffff */
.L_x_1601:
[----:B--2---:R2:W3:Y:S02]  /*20b00*/  SYNCS.PHASECHK.TRANS64.TRYWAIT P0, [R3+URZ+0x38860], R2 ;  /* 0x03886002030075a7 */ /* 0x0044e4000800017f */
[----:B---3--:R-:W-:Y:S05]  /*20b10*/  @!P0 NANOSLEEP.SYNCS 0x989680 ;  /* 0x009896800000895d */ /* 0x008fea0003900000 */
[----:B------:R-:W3:Y:S02]  /*20b20*/  @!P0 SYNCS.PHASECHK.TRANS64 P0, [R3+URZ+0x38860], R2 ;  /* 0x03886002030085a7 */ /* 0x000ee4000800007f */
[----:B---3--:R-:W-:Y:S05]  /*20b30*/  @!P0 BRA `(.L_x_1601) ;  /* 0xfffffffc00f08947 */ /* 0x008fea000383ffff */
[----:B------:R-:W-:Y:S05]  /*20b40*/  BRA `(.L_x_1699) ;  /* 0xffffffc400347947 */ /* 0x000fea000383ffff */
.L_x_1617:
[----:B-1----:R-:W2:Y:S01]  /*20b50*/  LDL R2, [R1] ;  /* 0x0000000001027983 */ /* 0x002ea20000100800 */
[----:B------:R-:W-:Y:S01]  /*20b60*/  BSSY B0, `(.L_x_1700) ;  /* 0x0000008000007945 */ /* 0x000fe20003800000 */
[----:B---3--:R-:W-:Y:S02]  /*20b70*/  IMAD.MOV.U32 R12, RZ, RZ, RZ ;  /* 0x000000ffff0c7224 */ /* 0x008fe400078e00ff */
[----:B------:R-:W-:Y:S02]  /*20b80*/  IMAD.MOV.U32 R11, RZ, RZ, 0x1f ;  /* 0x0000001fff0b7424 */ /* 0x000fe400078e00ff */
[----:B------:R-:W-:Y:S02]  /*20b90*/  IMAD.MOV.U32 R15, RZ, RZ, -0x1 ;  /* 0xffffffffff0f7424 */ /* 0x000fe400078e00ff */
[----:B--2---:R-:W-:-:S07]  /*20ba0*/  IMAD.MOV.U32 R13, RZ, RZ, R2 ;  /* 0x000000ffff0d7224 */ /* 0x004fce00078e0002 */
[----:B0-----:R-:W-:Y:S05]  /*20bb0*/  WARPSYNC.COLLECTIVE R15, `(.L_x_1701) ;  /* 0x000000000f087348 */ /* 0x001fea0003c00000 */
[----:B------:R1:W2:Y:S02]  /*20bc0*/  SHFL.IDX P6, R14, R13, R12, R11 ;  /* 0x0000000c0d0e7389 */ /* 0x0002a400000c000b */
[----:B012---:R-:W-:Y:S01]  /*20bd0*/  ENDCOLLECTIVE ;  /* 0x000000000000791b */ /* 0x007fe20003800000 */
.L_x_1701:
[----:B------:R-:W-:Y:S05]  /*20be0*/  BSYNC B0 ;  /* 0x0000000000007941 */ /* 0x000fea0003800000 */
.L_x_1700:
        /* <DEDUP_REMOVED lines=9> */
.L_x_1702:
        /* <DEDUP_REMOVED lines=26> */
.L_x_1703:
        /* <DEDUP_REMOVED lines=8> */
.L_x_1704:
        /* <DEDUP_REMOVED lines=8> */
.L_x_1705:
        /* <DEDUP_REMOVED lines=8> */
.L_x_1706:
        /* <DEDUP_REMOVED lines=8> */
.L_x_1707:
        /* <DEDUP_REMOVED lines=9> */
.L_x_1708:
[----:B------:R-:W-:Y:S01]  /*210b0*/  IMAD.MOV.U32 R9, RZ, RZ, R14 ;  /* 0x000000ffff097224 */ /* 0x000fe200078e000e */
[----:B------:R-:W-:Y:S06]  /*210c0*/  BRA `(.L_x_1709) ;  /* 0xffffffcc006c7947 */ /* 0x000fec000383ffff */
.L_x_1620:
[----:B------:R-:W-:Y:S01]  /*210d0*/  BSSY B0, `(.L_x_1710) ;  /* 0x0000008000007945 */ /* 0x000fe20003800000 */
[----:B------:R-:W-:Y:S02]  /*210e0*/  IMAD.MOV.U32 R13, RZ, RZ, R2 ;  /* 0x000000ffff0d7224 */ /* 0x000fe400078e0002 */
[----:B---3--:R-:W-:Y:S02]  /*210f0*/  IMAD.MOV.U32 R12, RZ, RZ, 0x1 ;  /* 0x00000001ff0c7424 */ /* 0x008fe400078e00ff */
[----:B------:R-:W-:Y:S02]  /*21100*/  IMAD.MOV.U32 R11, RZ, RZ, RZ ;  /* 0x000000ffff0b7224 */ /* 0x000fe400078e00ff */
[----:B------:R-:W-:-:S07]  /*21110*/  IMAD.MOV.U32 R15, RZ, RZ, -0x1 ;  /* 0xffffffffff0f7424 */ /* 0x000fce00078e00ff */
[----:B0-----:R-:W-:Y:S05]  /*21120*/  WARPSYNC.COLLECTIVE R15, `(.L_x_1711) ;  /* 0x000000000f087348 */ /* 0x001fea0003c00000 */
[----:B------:R1:W2:Y:S02]  /*21130*/  SHFL.UP P6, R14, R13, R12, R11 ;  /* 0x0400000c0d0e7389 */ /* 0x0002a400000c000b */
[----:B012---:R-:W-:Y:S01]  /*21140*/  ENDCOLLECTIVE ;  /* 0x000000000000791b */ /* 0x007fe20003800000 */
.L_x_1711:
[----:B------:R-:W-:Y:S05]  /*21150*/  BSYNC B0 ;  /* 0x0000000000007941 */ /* 0x000fea0003800000 */
.L_x_1710:
        /* <DEDUP_REMOVED lines=10> */
.L_x_1712:
        /* <DEDUP_REMOVED lines=8> */
.L_x_1713:
        /* <DEDUP_REMOVED lines=8> */
.L_x_1714:
        /* <DEDUP_REMOVED lines=8> */
.L_x_1715:
        /* <DEDUP_REMOVED lines=9> */
.L_x_1716:
[----:B------:R-:W-:Y:S01]  /*21410*/  IMAD.MOV.U32 R9, RZ, RZ, R14 ;  /* 0x000000ffff097224 */ /* 0x000fe200078e000e */
[----:B------:R-:W-:Y:S06]  /*21420*/  BRA `(.L_x_1717) ;  /* 0xffffffcc00407947 */ /* 0x000fec000383ffff */
.L_x_1622:
[----:B------:R-:W-:Y:S01]  /*21430*/  BSSY B0, `(.L_x_1718) ;  /* 0x0000006000007945 */ /* 0x000fe20003800000 */
[----:B------:R-:W-:Y:S01]  /*21440*/  PLOP3.LUT P6, PT, P6, PT, PT, 0x8, 0x0 ;  /* 0x000000000000781c */ /* 0x000fe200037ce170 */
[----:B------:R-:W-:-:S12]  /*21450*/  IMAD.MOV.U32 R15, RZ, RZ, -0x1 ;  /* 0xffffffffff0f7424 */ /* 0x000fd800078e00ff */
[----:B0--3--:R-:W-:Y:S05]  /*21460*/  WARPSYNC.COLLECTIVE R15, `(.L_x_1719) ;  /* 0x000000000f087348 */ /* 0x009fea0003c00000 */
[----:B---3--:R-:W-:Y:S01]  /*21470*/  VOTE.ANY R14, PT, P6 ;  /* 0x00000000000e7806 */ /* 0x008fe200030e0100 */
[----:B0-----:R-:W-:Y:S06]  /*21480*/  ENDCOLLECTIVE ;  /* 0x000000000000791b */ /* 0x001fec0003800000 */
.L_x_1719:
[----:B------:R-:W-:Y:S05]  /*21490*/  BSYNC B0 ;  /* 0x0000000000007941 */ /* 0x000fea0003800000 */
.L_x_1718:
        /* <DEDUP_REMOVED lines=9> */
.L_x_1720:
[----:B------:R-:W-:Y:S02]  /*21530*/  IMAD.MOV.U32 R13, RZ, RZ, R6 ;  /* 0x000000ffff0d7224 */ /* 0x000fe400078e0006 */
[----:B------:R-:W-:-:S07]  /*21540*/  IMAD.MOV.U32 R0, RZ, RZ, R14 ;  /* 0x000000ffff007224 */ /* 0x000fce00078e000e */
[----:B------:R-:W-:Y:S05]  /*21550*/  WARPSYNC.COLLECTIVE R15, `(.L_x_1721) ;  /* 0x000000000f087348 */ /* 0x000fea0003c00000 */
[----:B------:R0:W1:Y:S02]  /*21560*/  SHFL.IDX P6, R14, R13, R12, R11 ;  /* 0x0000000c0d0e7389 */ /* 0x00006400000c000b */
[----:B01----:R-:W-:Y:S01]  /*21570*/  ENDCOLLECTIVE ;  /* 0x000000000000791b */ /* 0x003fe20003800000 */
.L_x_1721:
[----:B------:R-:W-:Y:S01]  /*21580*/  IMAD.MOV.U32 R6, RZ, RZ, R14 ;  /* 0x000000ffff067224 */ /* 0x000fe200078e000e */
[----:B------:R-:W-:Y:S06]  /*21590*/  BRA `(.L_x_1722) ;  /* 0xffffffcc00207947 */ /* 0x000fec000383ffff */
.L_x_1624:
[----:B------:R-:W-:Y:S01]  /*215a0*/  BSSY B0, `(.L_x_1723) ;  /* 0x0000007000007945 */ /* 0x000fe20003800000 */
[----:B------:R-:W-:Y:S02]  /*215b0*/  IMAD.MOV.U32 R13, RZ, RZ, R7 ;  /* 0x000000ffff0d7224 */ /* 0x000fe400078e0007 */
[----:B------:R-:W-:Y:S02]  /*215c0*/  IMAD.MOV.U32 R11, RZ, RZ, 0x1f ;  /* 0x0000001fff0b7424 */ /* 0x000fe400078e00ff */
[----:B------:R-:W-:-:S07]  /*215d0*/  IMAD.MOV.U32 R15, RZ, RZ, -0x1 ;  /* 0xffffffffff0f7424 */ /* 0x000fce00078e00ff */
[----:B012-4-:R-:W-:Y:S05]  /*215e0*/  WARPSYNC.COLLECTIVE R15, `(.L_x_1724) ;  /* 0x000000000f087348 */ /* 0x017fea0003c00000 */
[----:B------:R3:W0:Y:S02]  /*215f0*/  SHFL.IDX P6, R14, R13, R12, R11 ;  /* 0x0000000c0d0e7389 */ /* 0x00062400000c000b */
[----:B01234-:R-:W-:Y:S01]  /*21600*/  ENDCOLLECTIVE ;  /* 0x000000000000791b */ /* 0x01ffe20003800000 */
.L_x_1724:
[----:B------:R-:W-:Y:S05]  /*21610*/  BSYNC B0 ;  /* 0x0000000000007941 */ /* 0x000fea0003800000 */
.L_x_1723:
[----:B------:R-:W-:Y:S01]  /*21620*/  IMAD.MOV.U32 R7, RZ, RZ, R14 ;  /* 0x000000ffff077224 */ /* 0x000fe200078e000e */
[----:B------:R-:W-:Y:S06]  /*21630*/  BRA `(.L_x_1725) ;  /* 0xffffffcc00107947 */ /* 0x000fec000383ffff */
.L_x_1628:
[----:B0-----:R0:W1:Y:S02]  /*21640*/  SYNCS.PHASECHK.TRANS64.TRYWAIT P0, [R0+URZ+0x38820], R3 ;  /* 0x03882003000075a7 */ /* 0x001064000800017f */
[----:B-1----:R-:W-:Y:S05]  /*21650*/  @!P0 NANOSLEEP.SYNCS 0x989680 ;  /* 0x009896800000895d */ /* 0x002fea0003900000 */
[----:B------:R-:W1:Y:S02]  /*21660*/  @!P0 SYNCS.PHASECHK.TRANS64 P0, [R0+URZ+0x38820], R3 ;  /* 0x03882003000085a7 */ /* 0x000e64000800007f */
[----:B-1----:R-:W-:Y:S05]  /*21670*/  @!P0 BRA `(.L_x_1628) ;  /* 0xfffffffc00f08947 */ /* 0x002fea000383ffff */
[----:B------:R-:W-:Y:S05]  /*21680*/  BRA `(.L_x_1726) ;  /* 0xffffffd000ac7947 */ /* 0x000fea000383ffff */
.L_x_1629:
        /* <DEDUP_REMOVED lines=11> */
.L_x_1728:
[----:B------:R-:W-:Y:S05]  /*21740*/  BSYNC B0 ;  /* 0x0000000000007941 */ /* 0x000fea0003800000 */
.L_x_1727:
[----:B------:R-:W-:Y:S05]  /*21750*/  BRA `(.L_x_1729) ;  /* 0xffffffd000947947 */ /* 0x000fea000383ffff */
.L_x_1630:
[----:B------:R-:W-:Y:S01]  /*21760*/  BSSY B0, `(.L_x_1730) ;  /* 0x0000006000007945 */ /* 0x000fe20003800000 */
[----:B------:R-:W-:-:S07]  /*21770*/  IMAD.MOV.U32 R15, RZ, RZ, -0x1 ;  /* 0xffffffffff0f7424 */ /* 0x000fce00078e00ff */
[----:B01----:R-:W-:Y:S05]  /*21780*/  WARPSYNC.COLLECTIVE R15, `(.L_x_1731) ;  /* 0x000000000f0c7348 */ /* 0x003fea0003c00000 */
[----:B------:R-:W-:Y:S02]  /*21790*/  ELECT P6, UR62, PT ;  /* 0x00000000003e782f */ /* 0x000fe400038c0000 */
[----:B------:R-:W-:Y:S01]  /*217a0*/  MOV R14, UR62 ;  /* 0x0000003e000e7c02 */ /* 0x000fe20008000f00 */
[----:B01----:R-:W-:Y:S10]  /*217b0*/  ENDCOLLECTIVE ;  /* 0x000000000000791b */ /* 0x003ff40003800000 */
.L_x_1731:
[----:B------:R-:W-:Y:S05]  /*217c0*/  BSYNC B0 ;  /* 0x0000000000007941 */ /* 0x000fea0003800000 */
.L_x_1730:
[----:B------:R-:W-:Y:S05]  /*217d0*/  BRA `(.L_x_1732) ;  /* 0xffffffd000887947 */ /* 0x000fea000383ffff */
.L_x_1632:
[----:B0-----:R0:W1:Y:S02]  /*217e0*/  SYNCS.PHASECHK.TRANS64.TRYWAIT P0, [R6+URZ], R5 ;  /* 0x00000005060075a7 */ /* 0x001064000800017f */
[----:B-1----:R-:W-:Y:S05]  /*217f0*/  @!P0 NANOSLEEP.SYNCS 0x989680 ;  /* 0x009896800000895d */ /* 0x002fea0003900000 */
[----:B------:R-:W1:Y:S02]  /*21800*/  @!P0 SYNCS.PHASECHK.TRANS64 P0, [R6+URZ], R5 ;  /* 0x00000005060085a7 */ /* 0x000e64000800007f */
[----:B-1----:R-:W-:Y:S05]  /*21810*/  @!P0 BRA `(.L_x_1632) ;  /* 0xfffffffc00f08947 */ /* 0x002fea000383ffff */
[----:B------:R-:W-:Y:S05]  /*21820*/  BRA `(.L_x_1733) ;  /* 0xffffffd000c07947 */ /* 0x000fea000383ffff */
.L_x_1633:
[----:B-1----:R1:W2:Y:S02]  /*21830*/  SYNCS.PHASECHK.TRANS64.TRYWAIT P0, [R7+URZ], R2 ;  /* 0x00000002070075a7 */ /* 0x0022a4000800017f */
[----:B--2---:R-:W-:Y:S05]  /*21840*/  @!P0 NANOSLEEP.SYNCS 0x989680 ;  /* 0x009896800000895d */ /* 0x004fea0003900000 */
[----:B------:R-:W2:Y:S02]  /*21850*/  @!P0 SYNCS.PHASECHK.TRANS64 P0, [R7+URZ], R2 ;  /* 0x00000002070085a7 */ /* 0x000ea4000800007f */
[----:B--2---:R-:W-:Y:S05]  /*21860*/  @!P0 BRA `(.L_x_1633) ;  /* 0xfffffffc00f08947 */ /* 0x004fea000383ffff */
[----:B------:R-:W-:Y:S05]  /*21870*/  BRA `(.L_x_1734) ;  /* 0xffffffd000b47947 */ /* 0x000fea000383ffff */
.L_x_1635:
[----:B--2---:R2:W3:Y:S02]  /*21880*/  SYNCS.PHASECHK.TRANS64.TRYWAIT P0, [R4+URZ], R5 ;  /* 0x00000005040075a7 */ /* 0x0044e4000800017f */
[----:B---3--:R-:W-:Y:S05]  /*21890*/  @!P0 NANOSLEEP.SYNCS 0x989680 ;  /* 0x009896800000895d */ /* 0x008fea0003900000 */
[----:B------:R-:W3:Y:S02]  /*218a0*/  @!P0 SYNCS.PHASECHK.TRANS64 P0, [R4+URZ], R5 ;  /* 0x00000005040085a7 */ /* 0x000ee4000800007f */
[----:B---3--:R-:W-:Y:S05]  /*218b0*/  @!P0 BRA `(.L_x_1635) ;  /* 0xfffffffc00f08947 */ /* 0x008fea000383ffff */
[----:B------:R-:W-:Y:S05]  /*218c0*/  BRA `(.L_x_1735) ;  /* 0xffffffd000b87947 */ /* 0x000fea000383ffff */
.L_x_1736:
        /* <DEDUP_REMOVED lines=11> */
.L_x_5871:


//--------------------- .text._ZN7cutlass13device_kernelIN5flash11enable_sm90INS1_16FlashAttnFwdSm90INS1_25CollectiveMainloopFwdSm90ILi2EN4cute5tupleIJNS5_1CILi1EEES8_S8_EEENS6_IJNS7_ILi64EEESA_SA_EEELi512ENS_6half_tEfNS_4arch4Sm90ELb0ELb1ELb0ELb0ELb0ELb0ELb0ELb0ELb0ELb1ELb1ELb0EEENS1_21CollectiveEpilogueFwdINS6_IJSA_NS7_ILi512EEESA_EEES9_SC_SE_Li256ELb0ELb1ELb1ELb0EEENS1_19SingleTileSchedulerILb0ELb1ELb1ELi64EEEEEEEEEvNT_6ParamsE --------------------------
	.section	.text._ZN7cutlass13device_kernelIN5flash11enable_sm90INS1_16FlashAttnFwdSm90INS1_25CollectiveMainloopFwdSm90ILi2EN4cute5tupleIJNS5_1CILi1EEES8_S8_EEENS6_IJNS7_ILi64EEESA_SA_EEELi512ENS_6half_tEfNS_4arch4Sm90ELb0ELb1ELb0ELb0ELb0ELb0ELb0ELb0ELb0ELb1ELb1ELb0EEENS1_21CollectiveEpilogueFwdINS6_IJSA_NS7_ILi512EEESA_EEES9_SC_SE_Li256ELb0ELb1ELb1ELb0EEENS1_19SingleTileSchedulerILb0ELb1ELb1ELi64EEEEEEEEEvNT_6ParamsE,"ax",@progbits
	.align	128
.text._ZN7cutlass13device_kernelIN5flash11enable_sm90INS1_16FlashAttnFwdSm90INS1_25CollectiveMainloopFwdSm90ILi2EN4cute5tupleIJNS5_1CILi1EEES8_S8_EEENS6_IJNS7_ILi64EEESA_SA_EEELi512ENS_6half_tEfNS_4arch4Sm90ELb0ELb1ELb0ELb0ELb0ELb0ELb0ELb0ELb0ELb1ELb1ELb0EEENS1_21CollectiveEpilogueFwdINS6_IJSA_NS7_ILi512EEESA_EEES9_SC_SE_Li256ELb0ELb1ELb1ELb0EEENS1_19SingleTileSchedulerILb0ELb1ELb1ELi64EEEEEEEEEvNT_6ParamsE:
        .type           _ZN7cutlass13device_kernelIN5flash11enable_sm90INS1_16FlashAttnFwdSm90INS1_25CollectiveMainloopFwdSm90ILi2EN4cute5tupleIJNS5_1CILi1EEES8_S8_EEENS6_IJNS7_ILi64EEESA_SA_EEELi512ENS_6half_tEfNS_4arch4Sm90ELb0ELb1ELb0ELb0ELb0ELb0ELb0ELb0ELb0ELb1ELb1ELb0EEENS1_21CollectiveEpilogueFwdINS6_IJSA_NS7_ILi512EEESA_EEES9_SC_SE_Li256ELb0ELb1ELb1ELb0EEENS1_19SingleTileSchedulerILb0ELb1ELb1ELi64EEEEEEEEEvNT_6ParamsE,@function
        .size           _ZN7cutlass13device_kernelIN5flash11enable_sm90INS1_16FlashAttnFwdSm90INS1_25CollectiveMainloopFwdSm90ILi2EN4cute5tupleIJNS5_1CILi1EEES8_S8_EEENS6_IJNS7_ILi64EEESA_SA_EEELi512ENS_6half_tEfNS_4arch4Sm90ELb0ELb1ELb0ELb0ELb0ELb0ELb0ELb0ELb0ELb1ELb1ELb0EEENS1_21CollectiveEpilogueFwdINS6_IJSA_NS7_ILi512EEESA_EEES9_SC_SE_Li256ELb0ELb1ELb1ELb0EEENS1_19SingleTileSchedulerILb0ELb1ELb1ELi64EEEEEEEEEvNT_6ParamsE,(.L_x_5872 - _ZN7cutlass13device_kernelIN5flash11enable_sm90INS1_16FlashAttnFwdSm90INS1_25CollectiveMainloopFwdSm90ILi2EN4cute5tupleIJNS5_1CILi1EEES8_S8_EEENS6_IJNS7_ILi64EEESA_SA_EEELi512ENS_6half_tEfNS_4arch4Sm90ELb0ELb1ELb0ELb0ELb0ELb0ELb0ELb0ELb0ELb1ELb1ELb0EEENS1_21CollectiveEpilogueFwdINS6_IJSA_NS7_ILi512EEESA_EEES9_SC_SE_Li256ELb0ELb1ELb1ELb0EEENS1_19SingleTileSchedulerILb0ELb1ELb1ELi64EEEEEEEEEvNT_6ParamsE)
        .other          _ZN7cutlass13device_kernelIN5flash11enable_sm90INS1_16FlashAttnFwdSm90INS1_25CollectiveMainloopFwdSm90ILi2EN4cute5tupleIJNS5_1CILi1EEES8_S8_EEENS6_IJNS7_ILi64EEESA_SA_EEELi512ENS_6half_tEfNS_4arch4Sm90ELb0ELb1ELb0ELb0ELb0ELb0ELb0ELb0ELb0ELb1ELb1ELb0EEENS1_21CollectiveEpilogueFwdINS6_IJSA_NS7_ILi512EEESA_EEES9_SC_SE_Li256ELb0ELb1ELb1ELb0EEENS1_19SingleTileSchedulerILb0ELb1ELb1ELi64EEEEEEEEEvNT_6ParamsE,@"STO_CUDA_ENTRY STV_DEFAULT"
_ZN7cutlass13device_kernelIN5flash11enable_sm90INS1_16FlashAttnFwdSm90INS1_25CollectiveMainloopFwdSm90ILi2EN4cute5tupleIJNS5_1CILi1EEES8_S8_EEENS6_IJNS7_ILi64EEESA_SA_EEELi512ENS_6half_tEfNS_4arch4Sm90ELb0ELb1ELb0ELb0ELb0ELb0ELb0ELb0ELb0ELb1ELb1ELb0EEENS1_21CollectiveEpilogueFwdINS6_IJSA_NS7_ILi512EEESA_EEES9_SC_SE_Li256ELb0ELb1ELb1ELb0EEENS1_19SingleTileSchedulerILb0ELb1ELb1ELi64EEEEEEEEEvNT_6ParamsE:
        /* <DEDUP_REMOVED lines=18> */
.L_x_1738:
[----:B------:R-:W-:Y:S05]  /*0120*/  BSYNC B0 ;  /* 0x0000000000007941 */ /* 0x000fea0003800000 */
.L_x_1737:
        /* <DEDUP_REMOVED lines=37> */
.L_x_1739:
        /* <DEDUP_REMOVED lines=22> */
.L_x_1740:
        /* <DEDUP_REMOVED lines=18> */
.L_x_1741:
        /* <DEDUP_REMOVED lines=22> */
.L_x_1742:
        /* <DEDUP_REMOVED lines=22> */
.L_x_1743:
        /* <DEDUP_REMOVED lines=8> */
.L_x_1746:
[----:B------:R-:W-:-:S08]  /*0940*/  NOP ;  /* 0x0000000000007918 */ /* 0x000fd00000000000 */
[----:B------:R-:W0:Y:S02]  /*0950*/  USETMAXREG.TRY_ALLOC.CTAPOOL UP0, 0xf0 ;  /* 0x000000f0000079c8 */ /* 0x000e240008000600 */
[----:B0-----:R-:W-:-:S13]  /*0960*/  PLOP3.LUT P0, PT, PT, PT, UP0, 0x80, 0x0 ;  /* 0x000000000000781c */ /* 0x001fda0003f0f008 */
[----:B------:R-:W-:Y:S05]  /*0970*/  @!P0 BRA `(.L_x_1746) ;  /* 0xfffffffc00f08947 */ /* 0x000fea000383ffff */
[----:B------:R-:W0:Y:S01]  /*0980*/  S2R R2, SR_TID.X ;  /* 0x0000000000027919 */ /* 0x000e220000002100 */
[----:B------:R-:W1:Y:S01]  /*0990*/  S2UR UR6, SR_CTAID.Y ;  /* 0x00000000000679c3 */ /* 0x000e620000002600 */
[----:B------:R-:W-:Y:S02]  /*09a0*/  ULDC UR7, c[0x0][0xc50] ;  /* 0x0003140000077ab9 */ /* 0x000fe40000000800 */
[----:B------:R-:W-:-:S05]  /*09b0*/  UISETP.NE.AND UP0, UPT, UR7, 0x1, UPT ;  /* 0x000000010700788c */ /* 0x000fca000bf05270 */
[----:B------:R-:W2:Y:S06]  /*09c0*/  S2UR UR8, SR_CTAID.Z ;  /* 0x00000000000879c3 */ /* 0x000eac0000002700 */
[----:B------:R-:W-:Y:S01]  /*09d0*/  @UP0 ULDC UR4, c[0x0][0xc54] ;  /* 0x0003150000040ab9 */ /* 0x000fe20000000800 */
[----:B------:R-:W-:Y:S01]  /*09e0*/  @UP0 ULDC UR10, c[0x0][0xc58] ;  /* 0x00031600000a0ab9 */ /* 0x000fe20000000800 */
[----:B-1----:R-:W-:Y:S02]  /*09f0*/  UIMAD.WIDE.U32 UR4, UR6, UR4, URZ ;  /* 0x00000004060472a5 */ /* 0x002fe4000f8e003f */
[----:B------:R-:W-:-:S02]  /*0a00*/  UMOV UR40, UR6 ;  /* 0x0000000600287c82 */ /* 0x000fc40008000000 */
[----:B------:R-:W-:Y:S01]  /*0a10*/  @UP0 USHF.R.U32.HI UR40, URZ, UR10, UR5 ;  /* 0x0000000a3f280299 */ /* 0x000fe20008011605 */
[----:B0-----:R-:W-:-:S03]  /*0a20*/  LOP3.LUT R0, R2, 0xffffff80, RZ, 0xc0, !PT ;  /* 0xffffff8002007812 */ /* 0x001fc600078ec0ff */
[----:B------:R-:W-:Y:S01]  /*0a30*/  UIADD3 UR4, -UR40, URZ, URZ ;  /* 0x0000003f28047290 */ /* 0x000fe2000fffe13f */
[----:B------:R-:W-:-:S03]  /*0a40*/  ISETP.NE.AND P0, PT, R0, 0x80, PT ;  /* 0x000000800000780c */ /* 0x000fc60003f05270 */
[----:B------:R-:W-:-:S10]  /*0a50*/  UIMAD UR4, UR7, UR4, UR6 ;  /* 0x00000004070472a4 */ /* 0x000fd4000f8e0206 */
[----:B------:R-:W-:Y:S06]  /*0a60*/  @!P0 BAR.ARV 0x8, 0x100 ;  /* 0x0204000000008b1d */ /* 0x000fec0000002000 */
[----:B------:R-:W-:-:S13]  /*0a70*/  ISETP.GE.U32.AND P0, PT, R2, 0x100, PT ;  /* 0x000001000200780c */ /* 0x000fda0003f06070 */
[----:B------:R-:W-:Y:S06]  /*0a80*/  @P0 BAR.ARV 0xf, 0x100 ;  /* 0x03c4000000000b1d */ /* 0x000fec0000002000 */
[----:B--2---:R-:W-:-:S13]  /*0a90*/  ISETP.LE.AND P0, PT, RZ, UR8, PT ;  /* 0x00000008ff007c0c */ /* 0x004fda000bf03270 */
[----:B------:R-:W-:Y:S05]  /*0aa0*/  @!P0 BRA `(.L_x_1747) ;  /* 0x0000013800008947 */ /* 0x000fea0003800000 */
[----:B------:R-:W-:Y:S01]  /*0ab0*/  ULDC.64 UR6, c[0x0][0x418] ;  /* 0x0001060000067ab9 */ /* 0x000fe20000000a00 */
[----:B------:R-:W0:Y:S01]  /*0ac0*/  S2UR UR41, SR_CTAID.X ;  /* 0x00000000002979c3 */ /* 0x000e220000002500 */
[----:B------:R-:W-:Y:S01]  /*0ad0*/  UISETP.NE.U32.AND UP0, UPT, UR6, URZ, UPT ;  /* 0x0000003f0600728c */ /* 0x000fe2000bf05070 */
[----:B------:R-:W-:Y:S01]  /*0ae0*/  VIADD R16, R2, 0xffffff80 ;  /* 0xffffff8002107836 */ /* 0x000fe20000000000 */
[----:B------:R-:W-:Y:S01]  /*0af0*/  ULDC UR39, c[0x0][0x424] ;  /* 0x0001090000277ab9 */ /* 0x000fe20000000800 */
[----:B------:R-:W-:Y:S01]  /*0b00*/  ULDC UR8, c[0x0][0x2f0] ;  /* 0x0000bc0000087ab9 */ /* 0x000fe20000000800 */
[----:B------:R-:W-:-:S04]  /*0b10*/  UISETP.NE.AND.EX UP0, UPT, UR7, URZ, UPT, UP0 ;  /* 0x0000003f0700728c */ /* 0x000fc8000bf05300 */
[----:B------:R-:W-:Y:S02]  /*0b20*/  USEL UR39, UR39, 0x1, UP0 ;  /* 0x0000000127277887 */ /* 0x000fe40008000000 */
[----:B------:R-:W-:Y:S02]  /*0b30*/  UISETP.NE.AND UP0, UPT, UR9, 0x1, UPT ;  /* 0x000000010900788c */ /* 0x000fe4000bf05270 */
[----:B------:R-:W-:-:S04]  /*0b40*/  UIMAD UR5, UR39, UR8, 0x3f ;  /* 0x0000003f270574a4 */ /* 0x000fc8000f8e0208 */
[----:B------:R-:W-:Y:S01]  /*0b50*/  PLOP3.LUT P0, PT, PT, PT, UP0, 0x80, 0x0 ;  /* 0x000000000000781c */ /* 0x000fe20003f0f008 */
[----:B------:R-:W-:-:S04]  /*0b60*/  USHF.R.S32.HI UR6, URZ, 0x1f, UR5 ;  /* 0x0000001f3f067899 */ /* 0x000fc80008011405 */
[----:B------:R-:W-:Y:S02]  /*0b70*/  ULEA.HI UR5, UR6, UR5, URZ, 0x6 ;  /* 0x0000000506057291 */ /* 0x000fe4000f8f303f */
[----:B0-----:R-:W-:Y:S02]  /*0b80*/  USHF.L.U32 UR41, UR41, 0x6, URZ ;  /* 0x0000000629297899 */ /* 0x001fe4000800063f */
[----:B------:R-:W-:-:S04]  /*0b90*/  USHF.R.S32.HI UR5, URZ, 0x6, UR5 ;  /* 0x000000063f057899 */ /* 0x000fc80008011405 */
[----:B------:R-:W-:Y:S08]  /*0ba0*/  @!P0 BRA `(.L_x_1748) ;  /* 0x0000002400148947 */ /* 0x000ff00003800000 */
[----:B------:R-:W-:Y:S01]  /*0bb0*/  ULDC UR6, c[0x0][0x448] ;  /* 0x0001120000067ab9 */ /* 0x000fe20000000800 */
[----:B------:R-:W-:Y:S02]  /*0bc0*/  UIADD3 UR9, UR41, 0x3f, URZ ;  /* 0x0000003f29097890 */ /* 0x000fe4000fffe03f */
[----:B------:R-:W-:Y:S01]  /*0bd0*/  UISETP.NE.AND UP1, UPT, UR6, 0x1, UPT ;  /* 0x000000010600788c */ /* 0x000fe2000bf25270 */
[----:B------:R-:W-:Y:S02]  /*0be0*/  ULDC UR13, c[0x0][0x288] ;  /* 0x0000a200000d7ab9 */ /* 0x000fe40000000800 */
[----:B------:R-:W-:Y:S01]  /*0bf0*/  ULDC.64 UR6, c[0x0][0x9e0] ;  /* 0x0002780000067ab9 */ /* 0x000fe20000000a00 */
[----:B------:R-:W-:Y:S02]  /*0c00*/  UIADD3 UR12, -UR13, 0x1, URZ ;  /* 0x000000010d0c7890 */ /* 0x000fe4000fffe13f */
[----:B------:R-:W-:Y:S02]  /*0c10*/  UISETP.GE.AND UP0, UPT, UR7, 0x1, UPT ;  /* 0x000000010700788c */ /* 0x000fe4000bf06270 */
[----:B------:R-:W-:-:S03]  /*0c20*/  UIMAD UR12, UR39, UR8, UR12 ;  /* 0x00000008270c72a4 */ /* 0x000fc6000f8e020c */
[----:B------:R-:W-:Y:S01]  /*0c30*/  @UP1 ULDC UR10, c[0x0][0x44c] ;  /* 0x00011300000a1ab9 */ /* 0x000fe20000000800 */
[----:B------:R-:W-:Y:S01]  /*0c40*/  PLOP3.LUT P1, PT, PT, PT, UP0, 0x80, 0x0 ;  /* 0x000000000000781c */ /* 0x000fe20003f2f008 */
[----:B------:R-:W-:Y:S01]  /*0c50*/  UIMAD.WIDE.U32 UR10, UR9, UR10, URZ ;  /* 0x0000000a090a72a5 */ /* 0x000fe2000f8e003f */
[----:B------:R-:W-:-:S03]  /*0c60*/  @UP1 ULDC UR14, c[0x0][0x450] ;  /* 0x00011400000e1ab9 */ /* 0x000fc60000000800 */
[----:B------:R-:W-:-:S04]  /*0c70*/  @UP1 USHF.R.U32.HI UR9, URZ, UR14, UR11 ;  /* 0x0000000e3f091299 */ /* 0x000fc8000801160b */
[----:B------:R-:W-:-:S04]  /*0c80*/  UIADD3 UR12, UR12, UR9, URZ ;  /* 0x000000090c0c7290 */ /* 0x000fc8000fffe03f */
[----:B------:R-:W-:Y:S01]  /*0c90*/  UIADD3 UR6, UR12, UR6, URZ ;  /* 0x000000060c067290 */ /* 0x000fe2000fffe03f */
[----:B------:R-:W-:Y:S11]  /*0ca0*/  @!P1 BRA `(.L_x_1749) ;  /* 0x0000000000449947 */ /* 0x000ff60003800000 */
[----:B------:R-:W-:Y:S01]  /*0cb0*/  ISETP.LT.AND P0, PT, RZ, UR12, PT ;  /* 0x0000000cff007c0c */ /* 0x000fe2000bf01270 */
[----:B------:R-:W-:-:S12]  /*0cc0*/  UIADD3 UR9, UR12, -0x1, URZ ;  /* 0xffffffff0c097890 */ /* 0x000fd8000fffe03f */
[----:B------:R-:W-:Y:S05]  /*0cd0*/  @P0 BRA `(.L_x_1750) ;  /* 0x00000000001c0947 */ /* 0x000fea0003800000 */
[----:B------:R-:W-:Y:S02]  /*0ce0*/  UISETP.NE.AND UP0, UPT, UR7, 0x1, UPT ;  /* 0x000000010700788c */ /* 0x000fe4000bf05270 */
[----:B------:R-:W-:-:S09]  /*0cf0*/  UIADD3 UR9, -UR12, URZ, URZ ;  /* 0x0000003f0c097290 */ /* 0x000fd2000fffe13f */
[----:B------:R-:W-:Y:S02]  /*0d00*/  @UP0 ULDC.64 UR14, c[0x0][0x9e8] ;  /* 0x00027a00000e0ab9 */ /* 0x000fe40000000a00 */
[----:B------:R-:W-:-:S04]  /*0d10*/  UIMAD.WIDE.U32 UR10, UR9, UR14, URZ ;  /* 0x0000000e090a72a5 */ /* 0x000fc8000f8e003f */
[----:B------:R-:W-:-:S04]  /*0d20*/  @UP0 USHF.R.U32.HI UR9, URZ, UR15, UR11 ;  /* 0x0000000f3f090299 */ /* 0x000fc8000801160b */
[----:B------:R-:W-:Y:S01]  /*0d30*/  ULOP3.LUT UR9, URZ, UR9, URZ, 0x33, !UPT ;  /* 0x000000093f097292 */ /* 0x000fe2000f8e333f */
[----:B------:R-:W-:Y:S11]  /*0d40*/  BRA `(.L_x_1751) ;  /* 0x0000000000107947 */ /* 0x000ff60003800000 */
.L_x_1750:
[----:B------:R-:W-:-:S11]  /*0d50*/  UISETP.NE.AND UP0, UPT, UR7, 0x1, UPT ;  /* 0x000000010700788c */ /* 0x000fd6000bf05270 */
[----:B------:R-:W-:Y:S02]  /*0d60*/  @UP0 ULDC.64 UR14, c[0x0][0x9e8] ;  /* 0x00027a00000e0ab9 */ /* 0x000fe40000000a00 */
[----:B------:R-:W-:-:S04]  /*0d70*/  UIMAD.WIDE.U32 UR10, UR9, UR14, URZ ;  /* 0x0000000e090a72a5 */ /* 0x000fc8000f8e003f */
[----:B------:R-:W-:-:S12]  /*0d80*/  @UP0 USHF.R.U32.HI UR9, URZ, UR15, UR11 ;  /* 0x0000000f3f090299 */ /* 0x000fd8000801160b */
.L_x_1751:
[----:B------:R-:W-:-:S04]  /*0d90*/  UIMAD UR9, UR9, UR7, UR7 ;  /* 0x00000007090972a4 */ /* 0x000fc8000f8e0207 */
[----:B------:R-:W-:-:S04]  /*0da0*/  UISETP.LT.AND UP0, UPT, UR6, UR9, UPT ;  /* 0x000000090600728c */ /* 0x000fc8000bf01270 */
[----:B------:R-:W-:-:S12]  /*0db0*/  USEL UR6, UR6, UR9, UP0 ;  /* 0x0000000906067287 */ /* 0x000fd80008000000 */
.L_x_1749:
[----:B------:R-:W-:Y:S01]  /*0dc0*/  UIADD3 UR6, UR6, 0x3f, URZ ;  /* 0x0000003f06067890 */ /* 0x000fe2000fffe03f */
[----:B------:R-:W-:Y:S01]  /*0dd0*/  @UP1 ULDC UR10, c[0x0][0x44c] ;  /* 0x00011300000a1ab9 */ /* 0x000fe20000000800 */
[----:B------:R-:W-:Y:S01]  /*0de0*/  @UP1 ULDC UR12, c[0x0][0x450] ;  /* 0x00011400000c1ab9 */ /* 0x000fe20000000800 */
[----:B------:R-:W-:Y:S02]  /*0df0*/  UIMAD.WIDE.U32 UR10, UR41, UR10, URZ ;  /* 0x0000000a290a72a5 */ /* 0x000fe4000f8e003f */
[----:B------:R-:W-:Y:S02]  /*0e00*/  USHF.R.S32.HI UR9, URZ, 0x1f, UR6 ;  /* 0x0000001f3f097899 */ /* 0x000fe40008011406 */
[----:B------:R-:W-:Y:S02]  /*0e10*/  UIMAD UR8, UR39, UR8, -UR13 ;  /* 0x00000008270872a4 */ /* 0x000fe4000f8e0a0d */
[----:B------:R-:W-:Y:S02]  /*0e20*/  @UP1 USHF.R.U32.HI UR41, URZ, UR12, UR11 ;  /* 0x0000000c3f291299 */ /* 0x000fe4000801160b */
[----:B------:R-:W-:-:S02]  /*0e30*/  ULEA.HI UR9, UR9, UR6, URZ, 0x6 ;  /* 0x0000000609097291 */ /* 0x000fc4000f8f303f */
[----:B------:R-:W-:Y:S02]  /*0e40*/  UIADD3 UR8, UR8, UR41, URZ ;  /* 0x0000002908087290 */ /* 0x000fe4000fffe03f */
[----:B------:R-:W-:Y:S01]  /*0e50*/  USHF.R.S32.HI UR9, URZ, 0x6, UR9 ;  /* 0x000000063f097899 */ /* 0x000fe20008011409 */
[----:B------:R-:W-:Y:S02]  /*0e60*/  ULDC UR6, c[0x0][0x9dc] ;  /* 0x0002770000067ab9 */ /* 0x000fe40000000800 */
[----:B------:R-:W-:Y:S02]  /*0e70*/  UIADD3 UR6, UR8, -UR6, URZ ;  /* 0x8000000608067290 */ /* 0x000fe4000fffe03f */
[----:B------:R-:W-:-:S04]  /*0e80*/  UISETP.LT.AND UP0, UPT, UR5, UR9, UPT ;  /* 0x000000090500728c */ /* 0x000fc8000bf01270 */
[----:B------:R-:W-:Y:S01]  /*0e90*/  USEL UR10, UR5, UR9, UP0 ;  /* 0x00000009050a7287 */ /* 0x000fe20008000000 */
[----:B------:R-:W-:Y:S01]  /*0ea0*/  IMAD.U32 R0, RZ, RZ, UR6 ;  /* 0x00000006ff007e24 */ /* 0x000fe2000f8e00ff */
[----:B------:R-:W-:Y:S10]  /*0eb0*/  @!P1 BRA `(.L_x_1752) ;  /* 0x0000000000449947 */ /* 0x000ff40003800000 */
[----:B------:R-:W-:Y:S02]  /*0ec0*/  UMOV UR5, UR8 ;  /* 0x0000000800057c82 */ /* 0x000fe40008000000 */
[----:B------:R-:W-:-:S06]  /*0ed0*/  UISETP.GT.AND UP0, UPT, UR5, -0x1, UPT ;  /* 0xffffffff0500788c */ /* 0x000fcc000bf04270 */
[----:B------:R-:W-:-:S13]  /*0ee0*/  PLOP3.LUT P0, PT, PT, PT, UP0, 0x80, 0x0 ;  /* 0x000000000000781c */ /* 0x000fda0003f0f008 */
[----:B------:R-:W-:Y:S05]  /*0ef0*/  @P0 BRA `(.L_x_1753) ;  /* 0x00000000001c0947 */ /* 0x000fea0003800000 */
[----:B------:R-:W-:Y:S02]  /*0f00*/  UISETP.NE.AND UP0, UPT, UR7, 0x1, UPT ;  /* 0x000000010700788c */ /* 0x000fe4000bf05270 */
[----:B------:R-:W-:-:S09]  /*0f10*/  ULOP3.LUT UR5, URZ, UR5, URZ, 0x33, !UPT ;  /* 0x000000053f057292 */ /* 0x000fd2000f8e333f */
[----:B------:R-:W-:Y:S02]  /*0f20*/  @UP0 ULDC.64 UR12, c[0x0][0x9e8] ;  /* 0x00027a00000c0ab9 */ /* 0x000fe40000000a00 */
[----:B------:R-:W-:-:S04]  /*0f30*/  UIMAD.WIDE.U32 UR8, UR5, UR12, URZ ;  /* 0x0000000c050872a5 */ /* 0x000fc8000f8e003f */
[----:B------:R-:W-:-:S04]  /*0f40*/  @UP0 USHF.R.U32.HI UR5, URZ, UR13, UR9 ;  /* 0x0000000d3f050299 */ /* 0x000fc80008011609 */
[----:B------:R-:W-:Y:S01]  /*0f50*/  ULOP3.LUT UR5, URZ, UR5, URZ, 0x33, !UPT ;  /* 0x000000053f057292 */ /* 0x000fe2000f8e333f */
[----:B------:R-:W-:Y:S11]  /*0f60*/  BRA `(.L_x_1754) ;  /* 0x0000000000107947 */ /* 0x000ff60003800000 */
.L_x_1753:
[----:B------:R-:W-:-:S11]  /*0f70*/  UISETP.NE.AND UP0, UPT, UR7, 0x1, UPT ;  /* 0x000000010700788c */ /* 0x000fd6000bf05270 */
[----:B------:R-:W-:Y:S02]  /*0f80*/  @UP0 ULDC.64 UR12, c[0x0][0x9e8] ;  /* 0x00027a00000c0ab9 */ /* 0x000fe40000000a00 */
[----:B------:R-:W-:-:S04]  /*0f90*/  UIMAD.WIDE.U32 UR8, UR5, UR12, URZ ;  /* 0x0000000c050872a5 */ /* 0x000fc8000f8e003f */
[----:B------:R-:W-:-:S12]  /*0fa0*/  @UP0 USHF.R.U32.HI UR5, URZ, UR13, UR9 ;  /* 0x0000000d3f050299 */ /* 0x000fd80008011609 */
.L_x_1754:
[----:B------:R-:W-:-:S06]  /*0fb0*/  UIMAD UR5, UR5, UR7, URZ ;  /* 0x00000007050572a4 */ /* 0x000fcc000f8e023f */
[----:B------:R-:W-:-:S07]  /*0fc0*/  VIMNMX R0, R0, UR5, !PT ;  /* 0x0000000500007c48 */ /* 0x000fce000ffe0100 */
.L_x_1752:
[----:B------:R-:W-:Y:S01]  /*0fd0*/  SHF.R.S32.HI R3, RZ, 0x1f, R0 ;  /* 0x0000001fff037819 */ /* 0x000fe20000011400 */
[----:B------:R-:W-:Y:S01]  /*0fe0*/  USHF.R.U32.HI UR5, URZ, 0x10, UR4 ;  /* 0x000000103f057899 */ /* 0x000fe20008011604 */
[----:B------:R-:W-:Y:S01]  /*0ff0*/  PLOP3.LUT P0, PT, PT, PT, PT, 0x80, 0x0 ;  /* 0x000000000000781c */ /* 0x000fe20003f0f070 */
[----:B------:R-:W-:Y:S01]  /*1000*/  ULOP3.LUT UR4, UR4, 0xffff, URZ, 0xc0, !UPT ;  /* 0x0000ffff04047892 */ /* 0x000fe2000f8ec03f */
[----:B------:R-:W-:Y:S01]  /*1010*/  LEA.HI R3, R3, R0, RZ, 0x6 ;  /* 0x0000000003037211 */ /* 0x000fe200078f30ff */
[----:B------:R-:W-:Y:S01]  /*1020*/  UISETP.NE.AND UP0, UPT, UR5, URZ, UPT ;  /* 0x0000003f0500728c */ /* 0x000fe2000bf05270 */
[----:B------:R-:W-:Y:S01]  /*1030*/  CS2R R4, SRZ ;  /* 0x0000000000047805 */ /* 0x000fe2000001ff00 */
[----:B------:R-:W-:Y:S01]  /*1040*/  IMAD.MOV.U32 R2, RZ, RZ, RZ ;  /* 0x000000ffff027224 */ /* 0x000fe200078e00ff */
[----:B------:R-:W-:Y:S02]  /*1050*/  SHF.R.S32.HI R3, RZ, 0x6, R3 ;  /* 0x00000006ff037819 */ /* 0x000fe40000011403 */
[----:B------:R-:W-:-:S02]  /*1060*/  CS2R R150, SRZ ;  /* 0x0000000000967805 */ /* 0x000fc4000001ff00 */
[----:B------:R-:W-:Y:S02]  /*1070*/  CS2R R148, SRZ ;  /* 0x0000000000947805 */ /* 0x000fe4000001ff00 */
[----:B------:R-:W-:Y:S02]  /*1080*/  CS2R R146, SRZ ;  /* 0x0000000000927805 */ /* 0x000fe4000001ff00 */
[----:B------:R-:W-:Y:S02]  /*1090*/  VIMNMX R10, RZ, R3, !PT ;  /* 0x00000003ff0a7248 */ /* 0x000fe40007fe0100 */
[----:B------:R-:W-:Y:S02]  /*10a0*/  CS2R R144, SRZ ;  /* 0x0000000000907805 */ /* 0x000fe4000001ff00 */
[----:B------:R-:W-:Y:S02]  /*10b0*/  CS2R R142, SRZ ;  /* 0x00000000008e7805 */ /* 0x000fe4000001ff00 */
[----:B------:R-:W-:-:S02]  /*10c0*/  CS2R R140, SRZ ;  /* 0x00000000008c7805 */ /* 0x000fc4000001ff00 */
[----:B------:R-:W-:Y:S01]  /*10d0*/  ISETP.LT.AND P1, PT, R10, UR10, PT ;  /* 0x0000000a0a007c0c */ /* 0x000fe2000bf21270 */
[----:B------:R-:W-:Y:S01]  /*10e0*/  @!UP0 ULDC UR5, c[0x0][0x9f0] ;  /* 0x00027c0000058ab9 */ /* 0x000fe20000000800 */
        /* <DEDUP_REMOVED lines=51> */
[----:B------:R-:W-:Y:S01]  /*1420*/  IMAD.MOV.U32 R37, RZ, RZ, RZ ;  /* 0x000000ffff257224 */ /* 0x000fe200078e00ff */
[----:B------:R-:W-:Y:S06]  /*1430*/  @!P1 BRA `(.L_x_1755) ;  /* 0x0000000000749947 */ /* 0x000fec0003800000 */
[----:B------:R-:W-:Y:S01]  /*1440*/  IMAD.U32 R5, RZ, RZ, UR5 ;  /* 0x00000005ff057e24 */ /* 0x000fe2000f8e00ff */
[----:B------:R-:W-:-:S04]  /*1450*/  UIADD3 UR6, UR5, -0x1, UR10 ;  /* 0xffffffff05067890 */ /* 0x000fc8000fffe00a */
[-C--:B------:R-:W-:Y:S02]  /*1460*/  IABS R8, R5.reuse ;  /* 0x0000000500087213 */ /* 0x080fe40000000000 */
[----:B------:R-:W-:Y:S02]  /*1470*/  IADD3 R0, -R10, UR6, RZ ;  /* 0x000000060a007c10 */ /* 0x000fe4000fffe1ff */
[----:B------:R-:W0:Y:S01]  /*1480*/  I2F.RP R3, R8 ;  /* 0x0000000800037306 */ /* 0x000e220000209400 */
[----:B------:R-:W-:-:S07]  /*1490*/  IABS R11, R5 ;  /* 0x00000005000b7213 */ /* 0x000fce0000000000 */
[----:B0-----:R-:W0:Y:S02]  /*14a0*/  MUFU.RCP R3, R3 ;  /* 0x0000000300037308 */ /* 0x001e240000001000 */
[----:B0-----:R-:W-:Y:S01]  /*14b0*/  VIADD R6, R3, 0xffffffe ;  /* 0x0ffffffe03067836 */ /* 0x001fe20000000000 */
[----:B------:R-:W-:-:S05]  /*14c0*/  IADD3 R3, RZ, -R11, RZ ;  /* 0x8000000bff037210 */ /* 0x000fca0007ffe0ff */
[----:B------:R0:W1:Y:S02]  /*14d0*/  F2I.FTZ.U32.TRUNC.NTZ R7, R6 ;  /* 0x0000000600077305 */ /* 0x000064000021f000 */
[----:B0-----:R-:W-:Y:S02]  /*14e0*/  IMAD.MOV.U32 R6, RZ, RZ, RZ ;  /* 0x000000ffff067224 */ /* 0x001fe400078e00ff */
[----:B-1----:R-:W-:-:S04]  /*14f0*/  IMAD.MOV R9, RZ, RZ, -R7 ;  /* 0x000000ffff097224 */ /* 0x002fc800078e0a07 */
[----:B------:R-:W-:Y:S01]  /*1500*/  IMAD R5, R9, R8, RZ ;  /* 0x0000000809057224 */ /* 0x000fe200078e02ff */
[----:B------:R-:W-:Y:S02]  /*1510*/  IABS R9, R0 ;  /* 0x0000000000097213 */ /* 0x000fe40000000000 */
[----:B------:R-:W-:Y:S01]  /*1520*/  LOP3.LUT R0, R0, UR5, RZ, 0x3c, !PT ;  /* 0x0000000500007c12 */ /* 0x000fe2000f8e3cff */
[----:B------:R-:W-:-:S03]  /*1530*/  IMAD.HI.U32 R7, R7, R5, R6 ;  /* 0x0000000507077227 */ /* 0x000fc600078e0006 */
[----:B------:R-:W-:Y:S01]  /*1540*/  ISETP.GE.AND P3, PT, R0, RZ, PT ;  /* 0x000000ff0000720c */ /* 0x000fe20003f66270 */
[----:B------:R-:W-:-:S04]  /*1550*/  IMAD.MOV.U32 R6, RZ, RZ, R9 ;  /* 0x000000ffff067224 */ /* 0x000fc800078e0009 */
        /* <DEDUP_REMOVED lines=8> */
[----:B------:R-:W-:-:S04]  /*15e0*/  IMAD.MOV.U32 R5, RZ, RZ, R7 ;  /* 0x000000ffff057224 */ /* 0x000fc800078e0007 */
[----:B------:R-:W-:Y:S01]  /*15f0*/  @!P3 IMAD.MOV R5, RZ, RZ, -R5 ;  /* 0x000000ffff05b224 */ /* 0x000fe200078e0a05 */
[----:B------:R-:W-:-:S07]  /*1600*/  @!P2 LOP3.LUT R5, RZ, UR5, RZ, 0x33, !PT ;  /* 0x00000005ff05ac12 */ /* 0x000fce000f8e33ff */
.L_x_1755:
[----:B------:R-:W-:Y:S01]  /*1610*/  IMAD R0, R5, UR4, R10 ;  /* 0x0000000405007c24 */ /* 0x000fe2000f8e020a */
        /* <DEDUP_REMOVED lines=11> */
[----:B------:R-:W0:Y:S01]  /*16d0*/  S2UR UR8, SR_CgaCtaId ;  /* 0x00000000000879c3 */ /* 0x000e220000008800 */
[----:B------:R-:W-:Y:S02]  /*16e0*/  UMOV UR7, 0x400 ;  /* 0x0000040000077882 */ /* 0x000fe40000000000 */
[----:B------:R-:W-:-:S04]  /*16f0*/  LEA.HI R5, R5, R16, RZ, 0x7 ;  /* 0x0000001005057211 */ /* 0x000fc800078f38ff */
[----:B------:R-:W-:Y:S02]  /*1700*/  SHF.R.S32.HI R2, RZ, 0x7, R5 ;  /* 0x00000007ff027819 */ /* 0x000fe40000011405 */
[----:B------:R-:W-:-:S04]  /*1710*/  LOP3.LUT R5, R5, 0xffffff80, RZ, 0xc0, !PT ;  /* 0xffffff8005057812 */ /* 0x000fc800078ec0ff */
[----:B------:R-:W1:Y:S01]  /*1720*/  SHFL.IDX PT, R2, R2, RZ, 0x1f ;  /* 0x00001fff02027589 */ /* 0x000e6200000e0000 */
[----:B------:R-:W-:-:S04]  /*1730*/  IADD3 R5, R16, -R5, RZ ;  /* 0x8000000510057210 */ /* 0x000fc80007ffe0ff */
        /* <DEDUP_REMOVED lines=13> */
[----:B------:R-:W-:Y:S01]  /*1810*/  IMAD.IADD R7, R6, 0x1, -R7 ;  /* 0x0000000106077824 */ /* 0x000fe200078e0a07 */
[----:B------:R-:W-:Y:S02]  /*1820*/  ULOP3.LUT UR4, UR45, 0x1, URZ, 0xfc, !UPT ;  /* 0x000000012d047892 */ /* 0x000fe4000f8efc3f */
[----:B------:R-:W-:Y:S01]  /*1830*/  ULEA UR6, UR6, UR5, 0xf ;  /* 0x0000000506067291 */ /* 0x000fe2000f8e783f */
[----:B------:R-:W-:Y:S01]  /*1840*/  IMAD R4, R4, 0x10, R7 ;  /* 0x0000001004047824 */ /* 0x000fe200078e0207 */
[----:B------:R-:W-:-:S02]  /*1850*/  UISETP.NE.AND UP0, UPT, UR4, 0x3, UPT ;  /* 0x000000030400788c */ /* 0x000fc4000bf05270 */
[----:B------:R-:W-:-:S04]  /*1860*/  UIADD3 UR6, UR6, 0x400, URZ ;  /* 0x0000040006067890 */ /* 0x000fc8000fffe03f */
[----:B------:R-:W-:Y:S01]  /*1870*/  PLOP3.LUT P0, PT, PT, PT, UP0, 0x80, 0x0 ;  /* 0x000000000000781c */ /* 0x000fe20003f0f008 */
[----:B------:R-:W-:-:S04]  /*1880*/  USHF.R.U32.HI UR6, URZ, 0x4, UR6 ;  /* 0x000000043f067899 */ /* 0x000fc80008011606 */
[----:B------:R-:W-:-:S04]  /*1890*/  ULOP3.LUT UR6, UR6, 0x3fff, URZ, 0xc0, !UPT ;  /* 0x00003fff06067892 */ /* 0x000fc8000f8ec03f */
[----:B------:R-:W-:-:S04]  /*18a0*/  ULOP3.LUT UR6, UR6, 0x2000000, URZ, 0xfc, !UPT ;  /* 0x0200000006067892 */ /* 0x000fc8000f8efc3f */
[----:B------:R-:W-:Y:S08]  /*18b0*/  @!P0 BRA `(.L_x_1757) ;  /* 0x0000000000048947 */ /* 0x000ff00003800000 */
[----:B------:R-:W-:Y:S01]  /*18c0*/  BPT.TRAP 0x1 ;  /* 0x000000040000795c */ /* 0x000fe20000300000 */
.L_x_1757:
[----:B------:R-:W-:-:S04]  /*18d0*/  SHF.L.U32 R2, RZ, 0x1f, RZ ;  /* 0x0000001fff027819 */ /* 0x000fc800000006ff */
[----:B------:R-:W0:Y:S02]  /*18e0*/  SYNCS.PHASECHK.TRANS64.TRYWAIT P1, [UR5+0x28c50], R2 ;  /* 0x028c5002ff0075a7 */ /* 0x000e240008020145 */
[----:B0-----:R-:W-:Y:S05]  /*18f0*/  @!P1 BRA `(.L_x_1758) ;  /* 0x0000012800749947 */ /* 0x001fea0003800000 */
.L_x_1952:
[----:B------:R-:W-:Y:S01]  /*1900*/  BAR.SYNC.DEFER_BLOCKING 0xe, 0x100 ;  /* 0x0384000000007b1d */ /* 0x000fe20000010000 */
[----:B------:R-:W-:Y:S01]  /*1910*/  UIADD3 UR4, UR5, 0x26800, URZ ;  /* 0x0002680005047890 */ /* 0x000fe2000fffe03f */
[----:B------:R-:W-:Y:S01]  /*1920*/  VIADD R3, R3, 0xfffffffe ;  /* 0xfffffffe03037836 */ /* 0x000fe20000000000 */
[----:B------:R-:W-:Y:S01]  /*1930*/  UIADD3 UR14, UR6, 0x80, URZ ;  /* 0x00000080060e7890 */ /* 0x000fe2000fffe03f */
[----:B0-----:R-:W-:Y:S01]  /*1940*/  IMAD.U32 R2, RZ, RZ, UR5 ;  /* 0x00000005ff027e24 */ /* 0x001fe2000f8e00ff */
        /* <DEDUP_REMOVED lines=44> */
.L_x_1764:
[----:B------:R-:W-:Y:S01]  /*1c10*/  BAR.SYNC.DEFER_BLOCKING 0xe, 0x100 ;  /* 0x0384000000007b1d */ /* 0x000fe20000010000 */
[----:B------:R-:W-:Y:S01]  /*1c20*/  IMAD.U32 R5, RZ, RZ, UR4 ;  /* 0x00000004ff057e24 */ /* 0x000fe2000f8e00ff */
[----:B------:R-:W-:Y:S01]  /*1c30*/  UIADD3 UR4, UR4, 0x1, URZ ;  /* 0x0000000104047890 */ /* 0x000fe2000fffe03f */
[----:B------:R-:W-:Y:S02]  /*1c40*/  ISETP.GT.AND P3, PT, R3, R0, PT ;  /* 0x000000000300720c */ /* 0x000fe40003f64270 */
[----:B01----:R-:W-:Y:S01]  /*1c50*/  IMAD R2, R5, 0x40, R4 ;  /* 0x0000004005027824 */ /* 0x003fe200078e0204 */
[----:B------:R-:W-:Y:S01]  /*1c60*/  UISETP.NE.AND UP0, UPT, UR4, 0x2, UPT ;  /* 0x000000020400788c */ /* 0x000fe2000bf05270 */
[----:B------:R-:W-:-:S03]  /*1c70*/  IADD3 R3, R3, -0x1, RZ ;  /* 0xffffffff03037810 */ /* 0x000fc60007ffe0ff */
        /* <DEDUP_REMOVED lines=136> */
.L_x_1760:
[----:B------:R-:W-:Y:S01]  /*2500*/  ULEA UR7, UR4, UR5, 0x3 ;  /* 0x0000000504077291 */ /* 0x000fe2000f8e183f */
[----:B------:R-:W-:-:S08]  /*2510*/  SHF.L.U32 R2, R7, 0x1f, RZ ;  /* 0x0000001f07027819 */ /* 0x000fd000000006ff */
[----:B------:R0:W1:Y:S01]  /*2520*/  SYNCS.PHASECHK.TRANS64.TRYWAIT P1, [UR7+0x28c50], R2 ;  /* 0x028c5002ff0075a7 */ /* 0x0000620008020147 */
[----:B------:R-:W-:Y:S05]  /*2530*/  @!P0 BRA `(.L_x_1761) ;  /* 0x0000000000048947 */ /* 0x000fea0003800000 */
[----:B------:R-:W-:Y:S01]  /*2540*/  BPT.TRAP 0x1 ;  /* 0x000000040000795c */ /* 0x000fe20000300000 */
.L_x_1761:
[----:B-1----:R-:W-:Y:S05]  /*2550*/  @P1 BRA `(.L_x_1762) ;  /* 0x0000000000081947 */ /* 0x002fea0003800000 */
[----:B------:R-:W1:Y:S02]  /*2560*/  SYNCS.PHASECHK.TRANS64.TRYWAIT P1, [UR7+0x28c50], R2 ;  /* 0x028c5002ff0075a7 */ /* 0x000e640008020147 */
[----:B-1----:R-:W-:Y:S05]  /*2570*/  @!P1 BRA `(.L_x_1763) ;  /* 0x0000011c006c9947 */ /* 0x002fea0003800000 */
.L_x_1762:
        /* <DEDUP_REMOVED lines=30> */
.L_x_1759:
[----:B------:R-:W-:Y:S01]  /*2760*/  BAR.SYNC.DEFER_BLOCKING 0xe, 0x100 ;  /* 0x0384000000007b1d */ /* 0x000fe20000010000 */
[----:B------:R-:W-:Y:S01]  /*2770*/  VIADD R4, R4, UR4 ;  /* 0x0000000404047c36 */ /* 0x000fe20008000000 */
[----:B------:R-:W-:-:S04]  /*2780*/  PLOP3.LUT P0, PT, PT, PT, PT, 0x8, 0x0 ;  /* 0x000000000000781c */ /* 0x000fc80003f0e170 */
[----:B------:R-:W-:-:S05]  /*2790*/  LEA R4, R4, UR5, 0x2 ;  /* 0x0000000504047c11 */ /* 0x000fca000f8e10ff */
[----:B01----:R-:W0:Y:S04]  /*27a0*/  LDS R2, [R4+0x28800] ;  /* 0x0288000004027984 */ /* 0x003e280000000800 */
[----:B------:R1:W2:Y:S02]  /*27b0*/  LDS R0, [R4+0x28820] ;  /* 0x0288200004007984 */ /* 0x0002a40000000800 */
[----:B-1----:R-:W-:Y:S02]  /*27c0*/  IMAD.MOV.U32 R4, RZ, RZ, RZ ;  /* 0x000000ffff047224 */ /* 0x002fe400078e00ff */
        /* <DEDUP_REMOVED lines=131> */
.L_x_1748:
        /* <DEDUP_REMOVED lines=26> */
.L_x_1766:
[----:B------:R-:W-:-:S11]  /*31a0*/  UISETP.NE.AND UP1, UPT, UR7, 0x1, UPT ;  /* 0x000000010700788c */ /* 0x000fd6000bf25270 */
[----:B------:R-:W-:Y:S02]  /*31b0*/  @UP1 ULDC.64 UR14, c[0x0][0x9e8] ;  /* 0x00027a00000e1ab9 */ /* 0x000fe40000000a00 */
[----:B------:R-:W-:-:S04]  /*31c0*/  UIMAD.WIDE.U32 UR10, UR9, UR14, URZ ;  /* 0x0000000e090a72a5 */ /* 0x000fc8000f8e003f */
[----:B------:R-:W-:-:S12]  /*31d0*/  @UP1 USHF.R.U32.HI UR9, URZ, UR15, UR11 ;  /* 0x0000000f3f091299 */ /* 0x000fd8000801160b */
.L_x_1767:
[----:B------:R-:W-:-:S04]  /*31e0*/  UIMAD UR9, UR9, UR7, UR7 ;  /* 0x00000007090972a4 */ /* 0x000fc8000f8e0207 */
[----:B------:R-:W-:-:S04]  /*31f0*/  UISETP.LT.AND UP1, UPT, UR6, UR9, UPT ;  /* 0x000000090600728c */ /* 0x000fc8000bf21270 */
[----:B------:R-:W-:-:S12]  /*3200*/  USEL UR6, UR6, UR9, UP1 ;  /* 0x0000000906067287 */ /* 0x000fd80008800000 */
.L_x_1765:
[----:B------:R-:W-:Y:S01]  /*3210*/  UIADD3 UR6, UR6, 0x3f, URZ ;  /* 0x0000003f06067890 */ /* 0x000fe2000fffe03f */
[----:B------:R-:W-:Y:S01]  /*3220*/  @UP0 ULDC UR10, c[0x0][0x44c] ;  /* 0x00011300000a0ab9 */ /* 0x000fe20000000800 */
[----:B------:R-:W-:Y:S02]  /*3230*/  @UP0 ULDC UR13, c[0x0][0x450] ;  /* 0x00011400000d0ab9 */ /* 0x000fe40000000800 */
[----:B------:R-:W-:Y:S02]  /*3240*/  USHF.R.S32.HI UR9, URZ, 0x1f, UR6 ;  /* 0x0000001f3f097899 */ /* 0x000fe40008011406 */
[----:B------:R-:W-:Y:S02]  /*3250*/  UIMAD.WIDE.U32 UR10, UR41, UR10, URZ ;  /* 0x0000000a290a72a5 */ /* 0x000fe4000f8e003f */
[----:B------:R-:W-:Y:S02]  /*3260*/  ULEA.HI UR9, UR9, UR6, URZ, 0x6 ;  /* 0x0000000609097291 */ /* 0x000fe4000f8f303f */
[----:B------:R-:W-:Y:S01]  /*3270*/  UIMAD UR8, UR39, UR8, -UR12 ;  /* 0x00000008270872a4 */ /* 0x000fe2000f8e0a0c */
[----:B------:R-:W-:Y:S01]  /*3280*/  UMOV UR6, UR41 ;  /* 0x0000002900067c82 */ /* 0x000fe20008000000 */
[----:B------:R-:W-:-:S02]  /*3290*/  USHF.R.S32.HI UR9, URZ, 0x6, UR9 ;  /* 0x000000063f097899 */ /* 0x000fc40008011409 */
[----:B------:R-:W-:Y:S02]  /*32a0*/  @UP0 USHF.R.U32.HI UR6, URZ, UR13, UR11 ;  /* 0x0000000d3f060299 */ /* 0x000fe4000801160b */
[----:B------:R-:W-:Y:S02]  /*32b0*/  UISETP.LT.AND UP0, UPT, UR5, UR9, UPT ;  /* 0x000000090500728c */ /* 0x000fe4000bf01270 */
[----:B------:R-:W-:Y:S02]  /*32c0*/  UIADD3 UR6, UR8, UR6, URZ ;  /* 0x0000000608067290 */ /* 0x000fe4000fffe03f */
[----:B------:R-:W-:Y:S01]  /*32d0*/  USEL UR10, UR5, UR9, UP0 ;  /* 0x00000009050a7287 */ /* 0x000fe20008000000 */
[----:B------:R-:W-:Y:S02]  /*32e0*/  ULDC UR8, c[0x0][0x9dc] ;  /* 0x0002770000087ab9 */ /* 0x000fe40000000800 */
[----:B------:R-:W-:Y:S01]  /*32f0*/  UIADD3 UR5, UR6, -UR8, URZ ;  /* 0x8000000806057290 */ /* 0x000fe2000fffe03f */
[----:B------:R-:W-:Y:S11]  /*3300*/  @!P1 BRA `(.L_x_1768) ;  /* 0x0000000000449947 */ /* 0x000ff60003800000 */
        /* <DEDUP_REMOVED lines=10> */
.L_x_1769:
[----:B------:R-:W-:-:S11]  /*33b0*/  UISETP.NE.AND UP0, UPT, UR7, 0x1, UPT ;  /* 0x000000010700788c */ /* 0x000fd6000bf05270 */
[----:B------:R-:W-:Y:S02]  /*33c0*/  @UP0 ULDC.64 UR12, c[0x0][0x9e8] ;  /* 0x00027a00000c0ab9 */ /* 0x000fe40000000a00 */
[----:B------:R-:W-:-:S04]  /*33d0*/  UIMAD.WIDE.U32 UR8, UR6, UR12, URZ ;  /* 0x0000000c060872a5 */ /* 0x000fc8000f8e003f */
[----:B------:R-:W-:-:S12]  /*33e0*/  @UP0 USHF.R.U32.HI UR6, URZ, UR13, UR9 ;  /* 0x0000000d3f060299 */ /* 0x000fd80008011609 */
.L_x_1770:
[----:B------:R-:W-:-:S04]  /*33f0*/  UIMAD UR6, UR6, UR7, URZ ;  /* 0x00000007060672a4 */ /* 0x000fc8000f8e023f */
[----:B------:R-:W-:-:S04]  /*3400*/  UISETP.LT.AND UP0, UPT, UR5, UR6, UPT ;  /* 0x000000060500728c */ /* 0x000fc8000bf01270 */
[----:B------:R-:W-:-:S12]  /*3410*/  USEL UR5, UR5, UR6, !UP0 ;  /* 0x0000000605057287 */ /* 0x000fd8000c000000 */
.L_x_1768:
[----:B------:R-:W-:Y:S02]  /*3420*/  USHF.R.S32.HI UR6, URZ, 0x1f, UR5 ;  /* 0x0000001f3f067899 */ /* 0x000fe40008011405 */
[----:B------:R-:W-:Y:S02]  /*3430*/  USHF.R.U32.HI UR12, URZ, 0x10, UR4 ;  /* 0x000000103f0c7899 */ /* 0x000fe40008011604 */
[----:B------:R-:W-:Y:S02]  /*3440*/  ULEA.HI UR6, UR6, UR5, URZ, 0x6 ;  /* 0x0000000506067291 */ /* 0x000fe4000f8f303f */
[----:B------:R-:W-:Y:S02]  /*3450*/  UISETP.NE.AND UP1, UPT, UR12, URZ, UPT ;  /* 0x0000003f0c00728c */ /* 0x000fe4000bf25270 */
[----:B------:R-:W-:Y:S02]  /*3460*/  USHF.R.S32.HI UR6, URZ, 0x6, UR6 ;  /* 0x000000063f067899 */ /* 0x000fe40008011406 */
[----:B------:R-:W-:-:S02]  /*3470*/  ULOP3.LUT UR9, UR4, 0xffff, URZ, 0xc0, !UPT ;  /* 0x0000ffff04097892 */ /* 0x000fc4000f8ec03f */
[----:B------:R-:W-:Y:S01]  /*3480*/  UISETP.LT.AND UP0, UPT, URZ, UR6, UPT ;  /* 0x000000063f00728c */ /* 0x000fe2000bf01270 */
[----:B------:R-:W-:-:S03]  /*3490*/  UMOV UR4, URZ ;  /* 0x0000003f00047c82 */ /* 0x000fc60008000000 */
[----:B------:R-:W-:Y:S01]  /*34a0*/  USEL UR38, URZ, UR6, !UP0 ;  /* 0x000000063f267287 */ /* 0x000fe2000c000000 */
[----:B------:R-:W-:-:S03]  /*34b0*/  @!UP1 ULDC UR12, c[0x0][0x9f0] ;  /* 0x00027c00000c9ab9 */ /* 0x000fc60000000800 */
[----:B------:R-:W-:-:S06]  /*34c0*/  UISETP.GT.AND UP0, UPT, UR10, UR38, UPT ;  /* 0x000000260a00728c */ /* 0x000fcc000bf04270 */
[----:B------:R-:W-:-:S13]  /*34d0*/  PLOP3.LUT P0, PT, PT, PT, UP0, 0x80, 0x0 ;  /* 0x000000000000781c */ /* 0x000fda0003f0f008 */
[----:B------:R-:W-:Y:S05]  /*34e0*/  @!P0 BRA `(.L_x_1771) ;  /* 0x0000000000888947 */ /* 0x000fea0003800000 */
[----:B------:R-:W-:Y:S01]  /*34f0*/  IMAD.U32 R3, RZ, RZ, UR12 ;  /* 0x0000000cff037e24 */ /* 0x000fe2000f8e00ff */
[----:B------:R-:W-:-:S04]  /*3500*/  UIADD3 UR4, UR12, -0x1, UR10 ;  /* 0xffffffff0c047890 */ /* 0x000fc8000fffe00a */
[-C--:B------:R-:W-:Y:S01]  /*3510*/  IABS R0, R3.reuse ;  /* 0x0000000300007213 */ /* 0x080fe20000000000 */
[----:B------:R-:W-:Y:S01]  /*3520*/  UIADD3 UR6, -UR38, UR4, URZ ;  /* 0x0000000426067290 */ /* 0x000fe2000fffe13f */
[----:B------:R-:W-:Y:S02]  /*3530*/  IABS R5, R3 ;  /* 0x0000000300057213 */ /* 0x000fe40000000000 */
[----:B------:R-:W-:Y:S01]  /*3540*/  R2UR UR11, R0 ;  /* 0x00000000000b72ca */ /* 0x000fe200000e0000 */
[----:B------:R-:W-:Y:S02]  /*3550*/  UMOV UR4, URZ ;  /* 0x0000003f00047c82 */ /* 0x000fe40008000000 */
[----:B------:R-:W-:Y:S01]  /*3560*/  IMAD.U32 R4, RZ, RZ, UR6 ;  /* 0x00000006ff047e24 */ /* 0x000fe2000f8e00ff */
[----:B------:R-:W-:-:S04]  /*3570*/  ULOP3.LUT UR6, UR6, UR12, URZ, 0x3c, !UPT ;  /* 0x0000000c06067292 */ /* 0x000fc8000f8e3c3f */
[----:B------:R-:W-:-:S04]  /*3580*/  IABS R4, R4 ;  /* 0x0000000400047213 */ /* 0x000fc80000000000 */
[----:B------:R-:W-:Y:S01]  /*3590*/  MOV R3, R4 ;  /* 0x0000000400037202 */ /* 0x000fe20000000f00 */
[----:B------:R-:W0:Y:S03]  /*35a0*/  I2F.RP R0, UR11 ;  /* 0x0000000b00007d06 */ /* 0x000e260008209400 */
[----:B------:R-:W-:-:S05]  /*35b0*/  R2UR UR8, R3 ;  /* 0x00000000030872ca */ /* 0x000fca00000e0000 */
[----:B0-----:R-:W0:Y:S02]  /*35c0*/  MUFU.RCP R0, R0 ;  /* 0x0000000000007308 */ /* 0x001e240000001000 */
[----:B0-----:R-:W-:Y:S02]  /*35d0*/  VIADD R2, R0, 0xffffffe ;  /* 0x0ffffffe00027836 */ /* 0x001fe40000000000 */
        /* <DEDUP_REMOVED lines=19> */
.L_x_1771:
[----:B------:R-:W-:Y:S01]  /*3710*/  UIMAD UR38, UR9, UR4, UR38 ;  /* 0x00000004092672a4 */ /* 0x000fe2000f8e0226 */
[----:B------:R-:W-:Y:S01]  /*3720*/  IMAD.U32 R0, RZ, RZ, UR10 ;  /* 0x0000000aff007e24 */ /* 0x000fe2000f8e00ff */
[----:B------:R-:W-:Y:S01]  /*3730*/  PLOP3.LUT P0, PT, PT, PT, PT, 0x80, 0x0 ;  /* 0x000000000000781c */ /* 0x000fe20003f0f070 */
[----:B------:R-:W-:Y:S01]  /*3740*/  IMAD.U32 R3, RZ, RZ, UR4 ;  /* 0x00000004ff037e24 */ /* 0x000fe2000f8e00ff */
[----:B------:R-:W-:Y:S01]  /*3750*/  CS2R R150, SRZ ;  /* 0x0000000000967805 */ /* 0x000fe2000001ff00 */
[----:B------:R-:W-:Y:S01]  /*3760*/  IMAD.MOV.U32 R2, RZ, RZ, RZ ;  /* 0x000000ffff027224 */ /* 0x000fe200078e00ff */
[----:B------:R-:W-:Y:S01]  /*3770*/  CS2R R148, SRZ ;  /* 0x0000000000947805 */ /* 0x000fe2000001ff00 */
[----:B------:R-:W-:Y:S01]  /*3780*/  IMAD.MOV.U32 R4, RZ, RZ, RZ ;  /* 0x000000ffff047224 */ /* 0x000fe200078e00ff */
[----:B------:R-:W-:Y:S02]  /*3790*/  VIADDMNMX R0, R3, UR38, R0, PT ;  /* 0x0000002603007c46 */ /* 0x000fe4000b800100 */
[----:B------:R-:W-:-:S02]  /*37a0*/  CS2R R146, SRZ ;  /* 0x0000000000927805 */ /* 0x000fc4000001ff00 */
[----:B------:R-:W-:Y:S02]  /*37b0*/  CS2R R144, SRZ ;  /* 0x0000000000907805 */ /* 0x000fe4000001ff00 */
[----:B------:R-:W-:Y:S02]  /*37c0*/  CS2R R142, SRZ ;  /* 0x00000000008e7805 */ /* 0x000fe4000001ff00 */
[----:B------:R-:W-:Y:S02]  /*37d0*/  R2UR UR42, R0 ;  /* 0x00000000002a72ca */ /* 0x000fe400000e0000 */
        /* <DEDUP_REMOVED lines=11> */
[----:B------:R-:W-:Y:S01]  /*3890*/  CS2R R118, SRZ ;  /* 0x0000000000767805 */ /* 0x000fe2000001ff00 */
[----:B------:R-:W-:Y:S01]  /*38a0*/  UISETP.GT.AND UP0, UPT, UR42, UR38, UPT ;  /* 0x000000262a00728c */ /* 0x000fe2000bf04270 */
[----:B------:R-:W-:Y:S02]  /*38b0*/  CS2R R116, SRZ ;  /* 0x0000000000747805 */ /* 0x000fe4000001ff00 */
[----:B------:R-:W-:Y:S02]  /*38c0*/  CS2R R114, SRZ ;  /* 0x0000000000727805 */ /* 0x000fe4000001ff00 */
[----:B------:R-:W-:-:S02]  /*38d0*/  CS2R R112, SRZ ;  /* 0x0000000000707805 */ /* 0x000fc4000001ff00 */
[----:B------:R-:W-:Y:S02]  /*38e0*/  CS2R R110, SRZ ;  /* 0x00000000006e7805 */ /* 0x000fe4000001ff00 */
[----:B------:R-:W-:Y:S02]  /*38f0*/  CS2R R108, SRZ ;  /* 0x00000000006c7805 */ /* 0x000fe4000001ff00 */
[----:B------:R-:W-:Y:S02]  /*3900*/  PLOP3.LUT P1, PT, PT, PT, UP0, 0x80, 0x0 ;  /* 0x000000000000781c */ /* 0x000fe40003f2f008 */
        /* <DEDUP_REMOVED lines=60> */
[----:B------:R-:W-:-:S04]  /*3cd0*/  ULOP3.LUT UR5, UR5, 0x3fff, URZ, 0xc0, !UPT ;  /* 0x00003fff05057892 */ /* 0x000fc8000f8ec03f */
[----:B------:R-:W-:-:S04]  /*3ce0*/  ULOP3.LUT UR36, UR5, 0x2000000, URZ, 0xfc, !UPT ;  /* 0x0200000005247892 */ /* 0x000fc8000f8efc3f */
[----:B------:R-:W-:Y:S08]  /*3cf0*/  @!P0 BRA `(.L_x_1772) ;  /* 0x0000000000408947 */ /* 0x000ff00003800000 */
[----:B------:R-:W-:Y:S01]  /*3d00*/  MOV R0, 0x0 ;  /* 0x0000000000007802 */ /* 0x000fe20000000f00 */
[----:B------:R-:W-:Y:S01]  /*3d10*/  ULDC.64 UR4, c[0x4][0x90] ;  /* 0x0100240000047ab9 */ /* 0x000fe20000000a00 */
[----:B------:R-:W-:Y:S01]  /*3d20*/  ULDC.64 UR6, c[0x4][0x20] ;  /* 0x0100080000067ab9 */ /* 0x000fe20000000a00 */
[----:B------:R-:W-:Y:S01]  /*3d30*/  IMAD.U32 R4, RZ, RZ, UR4 ;  /* 0x00000004ff047e24 */ /* 0x000fe2000f8e00ff */
[----:B------:R0:W1:Y:S01]  /*3d40*/  LDC.64 R2, c[0x4][R0] ;  /* 0x0100000000027b82 */ /* 0x0000620000000a00 */
[----:B------:R-:W-:Y:S01]  /*3d50*/  IMAD.U32 R5, RZ, RZ, UR5 ;  /* 0x00000005ff057e24 */ /* 0x000fe2000f8e00ff */
[----:B------:R-:W-:Y:S01]  /*3d60*/  ULDC.64 UR4, c[0x4][0x98] ;  /* 0x0100260000047ab9 */ /* 0x000fe20000000a00 */
[----:B------:R-:W-:Y:S01]  /*3d70*/  IMAD.U32 R10, RZ, RZ, UR6 ;  /* 0x00000006ff0a7e24 */ /* 0x000fe2000f8e00ff */
[----:B------:R-:W-:Y:S01]  /*3d80*/  MOV R7, UR5 ;  /* 0x0000000500077c02 */ /* 0x000fe20008000f00 */
[----:B------:R-:W-:Y:S02]  /*3d90*/  IMAD.U32 R6, RZ, RZ, UR4 ;  /* 0x00000004ff067e24 */ /* 0x000fe4000f8e00ff */
[----:B------:R-:W-:-:S02]  /*3da0*/  IMAD.U32 R11, RZ, RZ, UR7 ;  /* 0x00000007ff0b7e24 */ /* 0x000fc4000f8e00ff */
[----:B------:R-:W-:Y:S02]  /*3db0*/  IMAD.MOV.U32 R8, RZ, RZ, 0x70 ;  /* 0x00000070ff087424 */ /* 0x000fe400078e00ff */
[----:B------:R-:W-:Y:S02]  /*3dc0*/  IMAD.MOV.U32 R12, RZ, RZ, 0x1 ;  /* 0x00000001ff0c7424 */ /* 0x000fe400078e00ff */
[----:B0-----:R-:W-:-:S07]  /*3dd0*/  IMAD.MOV.U32 R13, RZ, RZ, RZ ;  /* 0x000000ffff0d7224 */ /* 0x001fce00078e00ff */
[----:B------:R-:W-:-:S07]  /*3de0*/  LEPC R20, `(.L_x_1772) ;  /* 0x000000001014794e */ /* 0x000fce0000000000 */
[----:B-1----:R-:W-:Y:S05]  /*3df0*/  CALL.ABS.NOINC R2 ;  /* 0x0000000002007343 */ /* 0x002fea0003c00000 */
.L_x_1772:
[----:B------:R-:W-:Y:S02]  /*3e00*/  SHF.L.U32 R14, RZ, 0x1f, RZ ;  /* 0x0000001fff0e7819 */ /* 0x000fe400000006ff */
[----:B------:R-:W-:Y:S02]  /*3e10*/  LOP3.LUT R3, R18, 0xffffff80, RZ, 0xc0, !PT ;  /* 0xffffff8012037812 */ /* 0x000fe400078ec0ff */
[----:B------:R-:W0:Y:S01]  /*3e20*/  SYNCS.PHASECHK.TRANS64.TRYWAIT P0, [UR37+0x28c00], R14 ;  /* 0x028c000eff0075a7 */ /* 0x000e220008000165 */
        /* <DEDUP_REMOVED lines=8> */
.L_x_1953:
[----:B------:R-:W-:Y:S01]  /*3eb0*/  ULOP3.LUT UR4, UR45, 0x1, URZ, 0xfc, !UPT ;  /* 0x000000012d047892 */ /* 0x000fe2000f8efc3f */
[----:B------:R-:W-:Y:S01]  /*3ec0*/  LOP3.LUT R0, R3, 0x7ffffffc, RZ, 0xc0, !PT ;  /* 0x7ffffffc03007812 */ /* 0x000fe200078ec0ff */
[----:B------:R-:W-:Y:S01]  /*3ed0*/  IMAD.IADD R3, R19, 0x1, -R2 ;  /* 0x0000000113037824 */ /* 0x000fe200078e0a02 */
[----:B------:R-:W-:Y:S02]  /*3ee0*/  LEA.HI R7, R7, R6, RZ, 0x3 ;  /* 0x0000000607077211 */ /* 0x000fe400078f18ff */
[-C--:B------:R-:W-:Y:S01]  /*3ef0*/  IADD3 R0, -R0, R5.reuse, RZ ;  /* 0x0000000500007210 */ /* 0x080fe20007ffe1ff */
[----:B------:R-:W-:Y:S01]  /*3f00*/  IMAD.U32 R2, RZ, RZ, UR4 ;  /* 0x00000004ff027e24 */ /* 0x000fe2000f8e00ff */
[----:B------:R-:W-:Y:S02]  /*3f10*/  LOP3.LUT R7, R7, 0xfffffff8, RZ, 0xc0, !PT ;  /* 0xfffffff807077812 */ /* 0x000fe400078ec0ff */
[----:B------:R-:W-:Y:S01]  /*3f20*/  LEA.HI R4, R4, R5, RZ, 0x5 ;  /* 0x0000000504047211 */ /* 0x000fe200078f28ff */
[----:B------:R-:W-:Y:S01]  /*3f30*/  IMAD.SHL.U32 R0, R0, 0x2, RZ ;  /* 0x0000000200007824 */ /* 0x000fe200078e00ff */
[----:B------:R-:W-:Y:S01]  /*3f40*/  ISETP.NE.AND P5, PT, R2, 0x3, PT ;  /* 0x000000030200780c */ /* 0x000fe20003fa5270 */
[----:B------:R-:W-:Y:S01]  /*3f50*/  IMAD.IADD R7, R6, 0x1, -R7 ;  /* 0x0000000106077824 */ /* 0x000fe200078e0a07 */
[----:B------:R-:W-:Y:S01]  /*3f60*/  SHF.R.S32.HI R2, RZ, 0x5, R4 ;  /* 0x00000005ff027819 */ /* 0x000fe20000011404 */
[----:B------:R-:W-:-:S04]  /*3f70*/  IMAD R4, R3, 0x100, R0 ;  /* 0x0000010003047824 */ /* 0x000fc800078e0200 */
[----:B------:R-:W-:-:S06]  /*3f80*/  IMAD R3, R2, 0x10, R7 ;  /* 0x0000001002037824 */ /* 0x000fcc00078e0207 */
[----:B------:R-:W-:Y:S05]  /*3f90*/  @!P5 BRA `(.L_x_1774) ;  /* 0x000000000004d947 */ /* 0x000fea0003800000 */
[----:B------:R-:W-:Y:S01]  /*3fa0*/  BPT.TRAP 0x1 ;  /* 0x000000040000795c */ /* 0x000fe20000300000 */
.L_x_1774:
[----:B------:R1:W2:Y:S01]  /*3fb0*/  SYNCS.PHASECHK.TRANS64.TRYWAIT P0, [UR37+0x28c30], R14 ;  /* 0x028c300eff0075a7 */ /* 0x0002a20008000165 */
[----:B------:R-:W-:Y:S05]  /*3fc0*/  @!P5 BRA `(.L_x_1775) ;  /* 0x000000000004d947 */ /* 0x000fea0003800000 */
[----:B------:R-:W-:Y:S01]  /*3fd0*/  BPT.TRAP 0x1 ;  /* 0x000000040000795c */ /* 0x000fe20000300000 */
.L_x_1775:
[----:B------:R-:W3:Y:S02]  /*3fe0*/  S2R R2, SR_TID.X ;  /* 0x0000000000027919 */ /* 0x000ee40000002100 */
[----:B---3--:R-:W-:-:S04]  /*3ff0*/  LOP3.LUT R2, R2, 0x7f, RZ, 0xc0, !PT ;  /* 0x0000007f02027812 */ /* 0x008fc800078ec0ff */
[----:B------:R-:W-:Y:S01]  /*4000*/  ISETP.NE.AND P6, PT, R2, RZ, PT ;  /* 0x000000ff0200720c */ /* 0x000fe20003fc5270 */
[----:B--2---:R-:W-:-:S12]  /*4010*/  @P0 BRA `(.L_x_1776) ;  /* 0x0000000000080947 */ /* 0x004fd80003800000 */
[----:B------:R-:W2:Y:S02]  /*4020*/  SYNCS.PHASECHK.TRANS64.TRYWAIT P0, [UR37+0x28c30], R14 ;  /* 0x028c300eff0075a7 */ /* 0x000ea40008000165 */
[----:B--2---:R-:W-:Y:S05]  /*4030*/  @!P0 BRA `(.L_x_1777) ;  /* 0x0000010000ec8947 */ /* 0x004fea0003800000 */
.L_x_1776:
[----:B------:R-:W-:Y:S05]  /*4040*/  WARPSYNC.ALL ;  /* 0x0000000000007948 */ /* 0x000fea0003800000 */
[----:B------:R-:W-:Y:S01]  /*4050*/  UIADD3 UR4, UR37, 0x20400, URZ ;  /* 0x0002040025047890 */ /* 0x000fe2000fffe03f */
[----:B------:R-:W-:Y:S01]  /*4060*/  WARPGROUP.ARRIVE ;  /* 0x00000000000079c5 */ /* 0x000fe20000000000 */
[----:B------:R-:W-:Y:S01]  /*4070*/  UIADD3 UR5, UR37, 0x22400, URZ ;  /* 0x0002240025057890 */ /* 0x000fe2000fffe03f */
[----:B------:R-:W-:Y:S01]  /*4080*/  LEA.HI R2, R17, R16, RZ, 0x2 ;  /* 0x0000001011027211 */ /* 0x000fe200078f10ff */
[----:B------:R-:W-:Y:S01]  /*4090*/  USHF.R.U32.HI UR4, URZ, 0x4, UR4 ;  /* 0x000000043f047899 */ /* 0x000fe20008011604 */
[----:B------:R-:W-:Y:S01]  /*40a0*/  IMAD.U32 R13, RZ, RZ, UR37 ;  /* 0x00000025ff0d7e24 */ /* 0x000fe2000f8e00ff */
[----:B------:R-:W-:Y:S01]  /*40b0*/  USHF.R.U32.HI UR5, URZ, 0x4, UR5 ;  /* 0x000000043f057899 */ /* 0x000fe20008011605 */
[----:B--2---:R-:W-:Y:S01]  /*40c0*/  LOP3.LUT R5, R2, 0xfffffffc, RZ, 0xc0, !PT ;  /* 0xfffffffc02057812 */ /* 0x004fe200078ec0ff */
[----:B------:R-:W-:-:S02]  /*40d0*/  ULOP3.LUT UR4, UR4, 0x3fff, URZ, 0xc0, !UPT ;  /* 0x00003fff04047892 */ /* 0x000fc4000f8ec03f */
[----:B------:R-:W-:Y:S02]  /*40e0*/  ULOP3.LUT UR5, UR5, 0x3fff, URZ, 0xc0, !UPT ;  /* 0x00003fff05057892 */ /* 0x000fe4000f8ec03f */
[----:B------:R-:W-:Y:S01]  /*40f0*/  ULOP3.LUT UR20, UR4, 0x10000, URZ, 0xfc, !UPT ;  /* 0x0001000004147892 */ /* 0x000fe2000f8efc3f */
[----:B------:R-:W-:Y:S01]  /*4100*/  IMAD.IADD R5, R16, 0x1, -R5 ;  /* 0x0000000110057824 */ /* 0x000fe200078e0a05 */
[----:B------:R-:W-:Y:S01]  /*4110*/  ULOP3.LUT UR6, UR5, 0x10000, URZ, 0xfc, !UPT ;  /* 0x0001000005067892 */ /* 0x000fe2000f8efc3f */
[----:B------:R-:W-:Y:S01]  /*4120*/  UMOV UR21, 0x40000040 ;  /* 0x4000004000157882 */ /* 0x000fe20000000000 */
[----:B------:R-:W-:Y:S01]  /*4130*/  UMOV UR7, 0x40000040 ;  /* 0x4000004000077882 */ /* 0x000fe20000000000 */
[----:B------:R-:W-:Y:S02]  /*4140*/  UMOV UR5, UR21 ;  /* 0x0000001500057c82 */ /* 0x000fe40008000000 */
[----:B------:R-:W-:Y:S01]  /*4150*/  UMOV UR4, UR20 ;  /* 0x0000001400047c82 */ /* 0x000fe20008000000 */
[----:B------:R-:W-:Y:S01]  /*4160*/  UIADD3 UR8, UR20, 0x2, URZ ;  /* 0x0000000214087890 */ /* 0x000fe2000fffe03f */
[----:B------:R-:W-:Y:S01]  /*4170*/  LEA.HI R2, R5, R5, RZ, 0x1 ;  /* 0x0000000505027211 */ /* 0x000fe200078f08ff */
[----:B------:R-:W-:-:S02]  /*4180*/  UIADD3 UR10, UR6, 0x2, URZ ;  /* 0x00000002060a7890 */ /* 0x000fc4000fffe03f */
[----:B------:R-:W-:Y:S01]  /*4190*/  HGMMA.64x64x16.F32 R24, gdesc[UR4], RZ, !UPT, gsb0 ;  /* 0x00e00000041879f0 */ /* 0x000fe2000c0008ff */
[----:B------:R-:W-:Y:S01]  /*41a0*/  UMOV UR9, 0x40000040 ;  /* 0x4000004000097882 */ /* 0x000fe20000000000 */
[----:B------:R-:W-:Y:S01]  /*41b0*/  UMOV UR11, 0x40000040 ;  /* 0x40000040000b7882 */ /* 0x000fe20000000000 */
[----:B------:R-:W-:Y:S01]  /*41c0*/  UIADD3 UR12, UR20, 0x4, URZ ;  /* 0x00000004140c7890 */ /* 0x000fe2000fffe03f */
[----:B------:R-:W-:Y:S01]  /*41d0*/  LOP3.LUT R2, R2, 0x1ffffffe, RZ, 0xc0, !PT ;  /* 0x1ffffffe02027812 */ /* 0x000fe200078ec0ff */
[----:B------:R-:W-:Y:S01]  /*41e0*/  UIADD3 UR14, UR6, 0x4, URZ ;  /* 0x00000004060e7890 */ /* 0x000fe2000fffe03f */
[----:B------:R-:W-:Y:S01]  /*41f0*/  UMOV UR13, 0x40000040 ;  /* 0x40000040000d7882 */ /* 0x000fe20000000000 */
[----:B------:R-:W-:Y:S01]  /*4200*/  UMOV UR15, 0x40000040 ;  /* 0x40000040000f7882 */ /* 0x000fe20000000000 */
[----:B------:R-:W-:Y:S01]  /*4210*/  UIADD3 UR16, UR20, 0x6, URZ ;  /* 0x0000000614107890 */ /* 0x000fe2000fffe03f */
[----:B------:R-:W-:Y:S01]  /*4220*/  IMAD.IADD R2, R5, 0x1, -R2 ;  /* 0x0000000105027824 */ /* 0x000fe200078e0a02 */
[----:B------:R-:W-:Y:S01]  /*4230*/  UIADD3 UR18, UR6, 0x6, URZ ;  /* 0x0000000606127890 */ /* 0x000fe2000fffe03f */
[----:B------:R-:W-:Y:S01]  /*4240*/  VIADD R5, R3, UR41 ;  /* 0x0000002903057c36 */ /* 0x000fe20008000000 */
[----:B------:R-:W-:Y:S01]  /*4250*/  UMOV UR17, 0x40000040 ;  /* 0x4000004000117882 */ /* 0x000fe20000000000 */
[----:B------:R-:W-:Y:S01]  /*4260*/  UMOV UR19, 0x40000040 ;  /* 0x4000004000137882 */ /* 0x000fe20000000000 */
[----:B------:R-:W-:Y:S01]  /*4270*/  ULDC UR4, c[0x0][0x448] ;  /* 0x0001120000047ab9 */ /* 0x000fe20000000800 */
[----:B------:R-:W-:Y:S01]  /*4280*/  IMAD R2, R2, 0x8, R5 ;  /* 0x0000000802027824 */ /* 0x000fe200078e0205 */
[----:B------:R-:W-:-:S04]  /*4290*/  UISETP.NE.AND UP0, UPT, UR4, 0x1, UPT ;  /* 0x000000010400788c */ /* 0x000fc8000bf05270 */
[----:B------:R-:W-:Y:S02]  /*42a0*/  MOV R6, R2 ;  /* 0x0000000200067202 */ /* 0x000fe40000000f00 */
[----:B------:R-:W-:Y:S02]  /*42b0*/  PLOP3.LUT P0, PT, PT, PT, UP0, 0x80, 0x0 ;  /* 0x000000000000781c */ /* 0x000fe40003f0f008 */
[----:B------:R-:W-:-:S03]  /*42c0*/  PLOP3.LUT P1, PT, PT, PT, UP0, 0x80, 0x0 ;  /* 0x000000000000781c */ /* 0x000fc60003f2f008 */
[----:B------:R-:W-:-:S08]  /*42d0*/  @UP0 ULDC UR4, c[0x0][0x44c] ;  /* 0x0001130000040ab9 */ /* 0x000fd00000000800 */
[----:B------:R-:W-:Y:S01]  /*42e0*/  @P0 IMAD.HI.U32 R5, R2, UR4, RZ ;  /* 0x0000000402050c27 */ /* 0x000fe2000f8e00ff */
[----:B------:R-:W-:-:S04]  /*42f0*/  @UP0 ULDC UR4, c[0x0][0x450] ;  /* 0x0001140000040ab9 */ /* 0x000fc80000000800 */
[----:B------:R-:W-:Y:S01]  /*4300*/  @P1 SHF.R.U32.HI R6, RZ, UR4, R5 ;  /* 0x00000004ff061c19 */ /* 0x000fe20008011605 */
[----:B------:R-:W-:-:S04]  /*4310*/  @!P6 VIADD R5, R13, 0x28c40 ;  /* 0x00028c400d05e836 */ /* 0x000fc80000000000 */
[----:B0-----:R-:W0:Y:S01]  /*4320*/  SHFL.IDX PT, R9, R6, RZ, 0x1c1f ;  /* 0x001c1fff06097589 */ /* 0x001e2200000e0000 */
[----:B------:R-:W-:Y:S01]  /*4330*/  @!P6 PRMT R5, RZ, 0x654, R5 ;  /* 0x00000654ff05e816 */ /* 0x000fe20000000005 */
[----:B------:R-:W-:Y:S02]  /*4340*/  WARPGROUP.DEPBAR.LE gsb0, 0x0 ;  /* 0x00008000000079c5 */ /* 0x000fe40000010000 */
[----:B------:R-:W-:-:S06]  /*4350*/  WARPGROUP.ARRIVE ;  /* 0x00000000000079c5 */ /* 0x000fcc0000000000 */
[----:B------:R-:W-:Y:S01]  /*4360*/  HGMMA.64x64x16.F32 R24, gdesc[UR8], R24, gsb0 ;  /* 0x00e00000081879f0 */ /* 0x000fe20008000818 */
[----:B------:R-:W-:Y:S01]  /*4370*/  UMOV UR10, 0xffffffc0 ;  /* 0xffffffc0000a7882 */ /* 0x000fe20000000000 */
[----:B------:R-:W-:Y:S01]  /*4380*/  ULDC UR11, c[0x0][0x2f0] ;  /* 0x0000bc00000b7ab9 */ /* 0x000fe20000000800 */
[----:B------:R-:W-:-:S04]  /*4390*/  UIMAD UR4, UR42, UR10, 0x41 ;  /* 0x000000412a0474a4 */ /* 0x000fc8000f8e020a */
[----:B------:R-:W-:-:S03]  /*43a0*/  UIMAD UR7, UR39, UR11, UR4 ;  /* 0x0000000b270772a4 */ /* 0x000fc6000f8e0204 */
[----:B------:R-:W-:Y:S02]  /*43b0*/  ULDC.64 UR4, c[0x0][0x9e0] ;  /* 0x0002780000047ab9 */ /* 0x000fe40000000a00 */
[----:B------:R-:W-:-:S06]  /*43c0*/  UISETP.GE.AND UP1, UPT, UR5, 0x1, UPT ;  /* 0x000000010500788c */ /* 0x000fcc000bf26270 */
[----:B------:R-:W-:Y:S01]  /*43d0*/  PLOP3.LUT P0, PT, PT, PT, UP1, 0x40, 0x0 ;  /* 0x000000000000781c */ /* 0x000fe20003f0e818 */
[----:B------:R-:W-:Y:S02]  /*43e0*/  WARPGROUP.DEPBAR.LE gsb0, 0x0 ;  /* 0x00008000000079c5 */ /* 0x000fe40000010000 */
[----:B------:R-:W-:-:S06]  /*43f0*/  WARPGROUP.ARRIVE ;  /* 0x00000000000079c5 */ /* 0x000fcc0000000000 */
[----:B------:R-:W-:Y:S01]  /*4400*/  HGMMA.64x64x16.F32 R24, gdesc[UR12], R24, gsb0 ;  /* 0x00e000000c1879f0 */ /* 0x000fe20008000818 */
[----:B------:R-:W-:Y:S02]  /*4410*/  ULDC UR14, c[0x0][0x9dc] ;  /* 0x00027700000e7ab9 */ /* 0x000fe40000000800 */
[----:B------:R-:W-:Y:S02]  /*4420*/  WARPGROUP.DEPBAR.LE gsb0, 0x0 ;  /* 0x00008000000079c5 */ /* 0x000fe40000010000 */
[----:B------:R-:W-:-:S06]  /*4430*/  WARPGROUP.ARRIVE ;  /* 0x00000000000079c5 */ /* 0x000fcc0000000000 */
[----:B------:R-:W-:Y:S01]  /*4440*/  HGMMA.64x64x16.F32 R24, gdesc[UR16], R24, gsb0 ;  /* 0x00e00000101879f0 */ /* 0x000fe20008000818 */
[----:B------:R-:W-:Y:S01]  /*4450*/  ULEA UR19, UR42, 0xffffffc0, 0x6 ;  /* 0xffffffc02a137891 */ /* 0x000fe2000f8e303f */
[----:B------:R-:W-:-:S03]  /*4460*/  ULDC UR18, c[0x0][0x288] ;  /* 0x0000a20000127ab9 */ /* 0x000fc60000000800 */
[----:B------:R-:W-:-:S06]  /*4470*/  UIMAD UR15, UR39, UR11, -UR19 ;  /* 0x0000000b270f72a4 */ /* 0x000fcc000f8e0a13 */
[----:B------:R-:W-:Y:S01]  /*4480*/  IADD3 R10, -R0, UR15, RZ ;  /* 0x0000000f000a7c10 */ /* 0x000fe2000fffe1ff */
[----:B------:R-:W-:Y:S02]  /*4490*/  WARPGROUP.DEPBAR.LE gsb0, 0x0 ;  /* 0x00008000000079c5 */ /* 0x000fe40000010000 */
[----:B------:R2:W-:Y:S02]  /*44a0*/  @!P6 SYNCS.ARRIVE.TRANS64.RED.A1T0 RZ, [R5+URZ], RZ ;  /* 0x000000ff05ffe9a7 */ /* 0x0005e4000810043f */
[----:B--2---:R-:W-:Y:S01]  /*44b0*/  IMAD.U32 R5, RZ, RZ, UR7 ;  /* 0x00000007ff057e24 */ /* 0x004fe2000f8e00ff */
[----:B------:R-:W-:-:S04]  /*44c0*/  ULOP3.LUT UR7, URZ, UR14, URZ, 0x33, !UPT ;  /* 0x0000000e3f077292 */ /* 0x000fc8000f8e333f */
[----:B------:R-:W-:-:S05]  /*44d0*/  IADD3 R5, R5, -UR18, -R0 ;  /* 0x8000001205057c10 */ /* 0x000fca000fffe800 */
[C---:B------:R-:W-:Y:S02]  /*44e0*/  VIADD R11, R5.reuse, UR4 ;  /* 0x00000004050b7c36 */ /* 0x040fe40008000000 */
[----:B------:R-:W-:-:S03]  /*44f0*/  VIADD R12, R5, UR7 ;  /* 0x00000007050c7c36 */ /* 0x000fc60008000000 */
[----:B0-----:R-:W-:Y:S01]  /*4500*/  VIADDMNMX R5, R9, R11, R10, PT ;  /* 0x0000000b09057246 */ /* 0x001fe2000380010a */
[----:B------:R-:W-:Y:S01]  /*4510*/  IMAD.IADD R7, R12, 0x1, R9 ;  /* 0x000000010c077824 */ /* 0x000fe200078e0209 */
[----:B------:R-:W-:Y:S06]  /*4520*/  @P0 BRA `(.L_x_1778) ;  /* 0x0000000000640947 */ /* 0x000fec0003800000 */
[----:B------:R-:W-:Y:S01]  /*4530*/  IMAD.U32 R8, RZ, RZ, UR11 ;  /* 0x0000000bff087e24 */ /* 0x000fe2000f8e00ff */
[----:B------:R-:W-:Y:S03]  /*4540*/  BSSY B0, `(.L_x_1779) ;  /* 0x0000012000007945 */ /* 0x000fe60003800000 */
[----:B------:R-:W-:-:S04]  /*4550*/  IMAD R8, R8, UR39, R9 ;  /* 0x0000002708087c24 */ /* 0x000fc8000f8e0209 */
[----:B------:R-:W-:-:S05]  /*4560*/  VIADD R8, R8, -UR18 ;  /* 0x8000001208087c36 */ /* 0x000fca0008000000 */
[----:B------:R-:W-:-:S13]  /*4570*/  ISETP.GT.AND P0, PT, R8, -0x1, PT ;  /* 0xffffffff0800780c */ /* 0x000fda0003f04270 */
[----:B------:R-:W-:Y:S05]  /*4580*/  @P0 BRA `(.L_x_1780) ;  /* 0x0000000000200947 */ /* 0x000fea0003800000 */
[----:B------:R-:W-:Y:S01]  /*4590*/  UISETP.NE.AND UP2, UPT, UR5, 0x1, UPT ;  /* 0x000000010500788c */ /* 0x000fe2000bf45270 */
[----:B------:R-:W-:-:S05]  /*45a0*/  LOP3.LUT R8, RZ, R8, RZ, 0x33, !PT ;  /* 0x00000008ff087212 */ /* 0x000fca00078e33ff */
[----:B------:R-:W-:-:S05]  /*45b0*/  PLOP3.LUT P0, PT, PT, PT, UP2, 0x80, 0x0 ;  /* 0x000000000000781c */ /* 0x000fca0003f0f028 */
[----:B------:R-:W-:-:S08]  /*45c0*/  @UP2 ULDC.64 UR14, c[0x0][0x9e8] ;  /* 0x00027a00000e2ab9 */ /* 0x000fd00000000a00 */
[----:B------:R-:W-:-:S05]  /*45d0*/  @P0 IMAD.HI.U32 R9, R8, UR14, RZ ;  /* 0x0000000e08090c27 */ /* 0x000fca000f8e00ff */
[----:B------:R-:W-:-:S04]  /*45e0*/  @P0 SHF.R.U32.HI R8, RZ, UR15, R9 ;  /* 0x0000000fff080c19 */ /* 0x000fc80008011609 */
[----:B------:R-:W-:Y:S01]  /*45f0*/  LOP3.LUT R8, RZ, R8, RZ, 0x33, !PT ;  /* 0x00000008ff087212 */ /* 0x000fe200078e33ff */
[----:B------:R-:W-:Y:S06]  /*4600*/  BRA `(.L_x_1781) ;  /* 0x0000000000147947 */ /* 0x000fec0003800000 */
.L_x_1780:
[----:B------:R-:W-:-:S06]  /*4610*/  UISETP.NE.AND UP2, UPT, UR5, 0x1, UPT ;  /* 0x000000010500788c */ /* 0x000fcc000bf45270 */
[----:B------:R-:W-:-:S05]  /*4620*/  PLOP3.LUT P0, PT, PT, PT, UP2, 0x80, 0x0 ;  /* 0x000000000000781c */ /* 0x000fca0003f0f028 */
[----:B------:R-:W-:-:S08]  /*4630*/  @UP2 ULDC.64 UR14, c[0x0][0x9e8] ;  /* 0x00027a00000e2ab9 */ /* 0x000fd00000000a00 */
[----:B------:R-:W-:-:S05]  /*4640*/  @P0 IMAD.HI.U32 R9, R8, UR14, RZ ;  /* 0x0000000e08090c27 */ /* 0x000fca000f8e00ff */
[----:B------:R-:W-:-:S07]  /*4650*/  @P0 SHF.R.U32.HI R8, RZ, UR15, R9 ;  /* 0x0000000fff080c19 */ /* 0x000fce0008011609 */
.L_x_1781:
[----:B------:R-:W-:Y:S05]  /*4660*/  BSYNC B0 ;  /* 0x0000000000007941 */ /* 0x000fea0003800000 */
.L_x_1779:
[----:B------:R-:W-:-:S05]  /*4670*/  MOV R9, UR19 ;  /* 0x0000001300097c02 */ /* 0x000fca0008000f00 */
[----:B------:R-:W-:-:S04]  /*4680*/  IMAD R9, R8, UR5, -R9 ;  /* 0x0000000508097c24 */ /* 0x000fc8000f8e0a09 */
[----:B------:R-:W-:-:S05]  /*4690*/  IMAD.IADD R8, R9, 0x1, -R0 ;  /* 0x0000000109087824 */ /* 0x000fca00078e0a00 */
[----:B------:R-:W-:Y:S02]  /*46a0*/  VIMNMX R7, R7, R8, !PT ;  /* 0x0000000807077248 */ /* 0x000fe40007fe0100 */
[----:B------:R-:W-:-:S07]  /*46b0*/  VIADDMNMX R5, R8, UR5, R5, PT ;  /* 0x0000000508057c46 */ /* 0x000fce000b800105 */
.L_x_1778:
[----:B------:R-:W0:Y:S01]  /*46c0*/  SHFL.IDX PT, R15, R6, 0x1, 0x1c1f ;  /* 0x003c1f00060f7f89 */ /* 0x000e2200000e0000 */
[----:B------:R-:W-:Y:S02]  /*46d0*/  PLOP3.LUT P0, PT, PT, PT, UP1, 0x40, 0x0 ;  /* 0x000000000000781c */ /* 0x000fe40003f0e818 */
[----:B0-----:R-:W-:Y:S01]  /*46e0*/  VIADDMNMX R8, R15, R11, R10, PT ;  /* 0x0000000b0f087246 */ /* 0x001fe2000380010a */
[----:B------:R-:W-:-:S10]  /*46f0*/  IMAD.IADD R9, R12, 0x1, R15 ;  /* 0x000000010c097824 */ /* 0x000fd400078e020f */
[----:B------:R-:W-:Y:S05]  /*4700*/  @P0 BRA `(.L_x_1782) ;  /* 0x0000000000640947 */ /* 0x000fea0003800000 */
        /* <DEDUP_REMOVED lines=14> */
.L_x_1784:
[----:B------:R-:W-:-:S06]  /*47f0*/  UISETP.NE.AND UP2, UPT, UR5, 0x1, UPT ;  /* 0x000000010500788c */ /* 0x000fcc000bf45270 */
[----:B------:R-:W-:-:S05]  /*4800*/  PLOP3.LUT P0, PT, PT, PT, UP2, 0x80, 0x0 ;  /* 0x000000000000781c */ /* 0x000fca0003f0f028 */
[----:B------:R-:W-:-:S08]  /*4810*/  @UP2 ULDC.64 UR14, c[0x0][0x9e8] ;  /* 0x00027a00000e2ab9 */ /* 0x000fd00000000a00 */
[----:B------:R-:W-:-:S05]  /*4820*/  @P0 IMAD.HI.U32 R10, R6, UR14, RZ ;  /* 0x0000000e060a0c27 */ /* 0x000fca000f8e00ff */
[----:B------:R-:W-:-:S07]  /*4830*/  @P0 SHF.R.U32.HI R6, RZ, UR15, R10 ;  /* 0x0000000fff060c19 */ /* 0x000fce000801160a */
.L_x_1785:
[----:B------:R-:W-:Y:S05]  /*4840*/  BSYNC B0 ;  /* 0x0000000000007941 */ /* 0x000fea0003800000 */
.L_x_1783:
[----:B------:R-:W-:-:S04]  /*4850*/  IMAD.U32 R11, RZ, RZ, UR19 ;  /* 0x00000013ff0b7e24 */ /* 0x000fc8000f8e00ff */
[----:B------:R-:W-:-:S04]  /*4860*/  IMAD R11, R6, UR5, -R11 ;  /* 0x00000005060b7c24 */ /* 0x000fc8000f8e0a0b */
[----:B------:R-:W-:-:S05]  /*4870*/  IMAD.IADD R11, R11, 0x1, -R0 ;  /* 0x000000010b0b7824 */ /* 0x000fca00078e0a00 */
[----:B------:R-:W-:Y:S02]  /*4880*/  VIMNMX R9, R9, R11, !PT ;  /* 0x0000000b09097248 */ /* 0x000fe40007fe0100 */
[----:B------:R-:W-:-:S07]  /*4890*/  VIADDMNMX R8, R11, UR5, R8, PT ;  /* 0x000000050b087c46 */ /* 0x000fce000b800108 */
.L_x_1782:
[----:B------:R-:W-:Y:S01]  /*48a0*/  UIMAD UR10, UR42, UR10, 0x40 ;  /* 0x000000402a0a74a4 */ /* 0x000fe2000f8e020a */
[----:B------:R-:W-:Y:S01]  /*48b0*/  BAR.SYNC.DEFER_BLOCKING 0xf, 0x100 ;  /* 0x03c4000000007b1d */ /* 0x000fe20000010000 */
[----:B------:R-:W-:Y:S02]  /*48c0*/  UP2UR UR14, UPR, URZ, 0x1 ;  /* 0x000000013f0e7883 */ /* 0x000fe40008000000 */
[----:B------:R-:W-:Y:S02]  /*48d0*/  UISETP.GE.AND UP6, UPT, UR10, 0x1, UPT ;  /* 0x000000010a00788c */ /* 0x000fe4000bfc6270 */
[----:B------:R-:W-:Y:S02]  /*48e0*/  UISETP.GE.AND UP2, UPT, UR10, 0x2, UPT ;  /* 0x000000020a00788c */ /* 0x000fe4000bf46270 */
[----:B------:R-:W-:Y:S02]  /*48f0*/  UISETP.GE.AND UP3, UPT, UR10, 0x9, UPT ;  /* 0x000000090a00788c */ /* 0x000fe4000bf66270 */
[----:B------:R-:W-:Y:S01]  /*4900*/  PLOP3.LUT P4, PT, PT, PT, UP6, 0x40, 0x0 ;  /* 0x000000000000781c */ /* 0x000fe20003f8e868 */
[----:B------:R-:W-:Y:S01]  /*4910*/  UISETP.GE.AND UP4, UPT, UR10, 0xa, UPT ;  /* 0x0000000a0a00788c */ /* 0x000fe2000bf86270 */
[----:B------:R-:W-:Y:S01]  /*4920*/  PLOP3.LUT P0, PT, PT, PT, UP2, 0x40, 0x0 ;  /* 0x000000000000781c */ /* 0x000fe20003f0e828 */
[----:B------:R-:W-:Y:S01]  /*4930*/  UISETP.GE.AND UP5, UPT, UR10, 0x11, UPT ;  /* 0x000000110a00788c */ /* 0x000fe2000bfa6270 */
[----:B------:R-:W-:Y:S01]  /*4940*/  ISETP.GT.AND P4, PT, R9, RZ, P4 ;  /* 0x000000ff0900720c */ /* 0x000fe20002784270 */
[----:B------:R-:W-:Y:S01]  /*4950*/  UISETP.GE.AND UP0, UPT, UR10, 0x29, UPT ;  /* 0x000000290a00788c */ /* 0x000fe2000bf06270 */
[----:B------:R-:W-:-:S02]  /*4960*/  PLOP3.LUT P3, PT, PT, PT, UP3, 0x40, 0x0 ;  /* 0x000000000000781c */ /* 0x000fc40003f6e838 */
[----:B------:R-:W-:Y:S02]  /*4970*/  ISETP.LT.OR P4, PT, R8, 0x1, P4 ;  /* 0x000000010800780c */ /* 0x000fe40002781670 */
[C---:B------:R-:W-:Y:S02]  /*4980*/  ISETP.GT.AND P0, PT, R7.reuse, 0x1, P0 ;  /* 0x000000010700780c */ /* 0x040fe40000704270 */
[----:B------:R-:W-:Y:S02]  /*4990*/  ISETP.GT.AND P3, PT, R7, 0x8, P3 ;  /* 0x000000080700780c */ /* 0x000fe40001f64270 */
[----:B------:R-:W-:Y:S01]  /*49a0*/  PLOP3.LUT P1, PT, PT, PT, UP6, 0x40, 0x0 ;  /* 0x000000000000781c */ /* 0x000fe20003f2e868 */
[----:B------:R-:W-:Y:S01]  /*49b0*/  UISETP.GE.AND UP6, UPT, UR10, 0x12, UPT ;  /* 0x000000120a00788c */ /* 0x000fe2000bfc6270 */
[----:B------:R-:W-:Y:S02]  /*49c0*/  FSEL R26, R26, -INF , !P4 ;  /* 0xff8000001a1a7808 */ /* 0x000fe40006000000 */
[----:B------:R-:W-:-:S02]  /*49d0*/  PLOP3.LUT P4, PT, PT, PT, UP4, 0x40, 0x0 ;  /* 0x000000000000781c */ /* 0x000fc40003f8e848 */
[C---:B------:R-:W-:Y:S02]  /*49e0*/  ISETP.LT.OR P0, PT, R5.reuse, 0x2, P0 ;  /* 0x000000020500780c */ /* 0x040fe40000701670 */
[----:B------:R-:W-:Y:S02]  /*49f0*/  ISETP.LT.OR P3, PT, R5, 0x9, P3 ;  /* 0x000000090500780c */ /* 0x000fe40001f61670 */
[C---:B------:R-:W-:Y:S02]  /*4a00*/  ISETP.GT.AND P1, PT, R7.reuse, RZ, P1 ;  /* 0x000000ff0700720c */ /* 0x040fe40000f24270 */
[----:B------:R-:W-:Y:S02]  /*4a10*/  ISETP.GT.AND P4, PT, R7, 0x9, P4 ;  /* 0x000000090700780c */ /* 0x000fe40002784270 */
[----:B------:R-:W-:Y:S02]  /*4a20*/  FSEL R25, R25, -INF , !P0 ;  /* 0xff80000019197808 */ /* 0x000fe40004000000 */
[----:B------:R-:W-:-:S02]  /*4a30*/  FSEL R28, R28, -INF , !P3 ;  /* 0xff8000001c1c7808 */ /* 0x000fc40005800000 */
[----:B------:R-:W-:Y:S01]  /*4a40*/  PLOP3.LUT P2, PT, PT, PT, UP2, 0x40, 0x0 ;  /* 0x000000000000781c */ /* 0x000fe20003f4e828 */
[----:B------:R-:W-:Y:S01]  /*4a50*/  UISETP.GE.AND UP2, UPT, UR10, 0x19, UPT ;  /* 0x000000190a00788c */ /* 0x000fe2000bf46270 */
[----:B------:R-:W-:Y:S01]  /*4a60*/  PLOP3.LUT P0, PT, PT, PT, UP4, 0x40, 0x0 ;  /* 0x000000000000781c */ /* 0x000fe20003f0e848 */
[----:B------:R-:W-:Y:S01]  /*4a70*/  UISETP.GE.AND UP4, UPT, UR10, 0x21, UPT ;  /* 0x000000210a00788c */ /* 0x000fe2000bf86270 */
[----:B------:R-:W-:Y:S02]  /*4a80*/  PLOP3.LUT P3, PT, PT, PT, UP5, 0x40, 0x0 ;  /* 0x000000000000781c */ /* 0x000fe40003f6e858 */
[C---:B------:R-:W-:Y:S02]  /*4a90*/  ISETP.LT.OR P1, PT, R5.reuse, 0x1, P1 ;  /* 0x000000010500780c */ /* 0x040fe40000f21670 */
[----:B------:R-:W-:Y:S02]  /*4aa0*/  ISETP.LT.OR P4, PT, R5, 0xa, P4 ;  /* 0x0000000a0500780c */ /* 0x000fe40002781670 */
[----:B------:R-:W-:-:S02]  /*4ab0*/  ISETP.GT.AND P2, PT, R9, 0x1, P2 ;  /* 0x000000010900780c */ /* 0x000fc40001744270 */
[C---:B------:R-:W-:Y:S02]  /*4ac0*/  ISETP.GT.AND P0, PT, R9.reuse, 0x9, P0 ;  /* 0x000000090900780c */ /* 0x040fe40000704270 */
[----:B------:R-:W-:Y:S02]  /*4ad0*/  ISETP.GT.AND P3, PT, R9, 0x10, P3 ;  /* 0x000000100900780c */ /* 0x000fe40001f64270 */
[----:B------:R-:W-:Y:S02]  /*4ae0*/  FSEL R24, R24, -INF , !P1 ;  /* 0xff80000018187808 */ /* 0x000fe40004800000 */
[----:B------:R-:W-:Y:S01]  /*4af0*/  PLOP3.LUT P1, PT, PT, PT, UP3, 0x40, 0x0 ;  /* 0x000000000000781c */ /* 0x000fe20003f2e838 */
[----:B------:R-:W-:Y:S01]  /*4b00*/  UISETP.GE.AND UP3, UPT, UR10, 0x1a, UPT ;  /* 0x0000001a0a00788c */ /* 0x000fe2000bf66270 */
[----:B------:R-:W-:Y:S02]  /*4b10*/  FSEL R29, R29, -INF , !P4 ;  /* 0xff8000001d1d7808 */ /* 0x000fe40006000000 */
[----:B------:R-:W-:-:S02]  /*4b20*/  PLOP3.LUT P4, PT, PT, PT, UP6, 0x40, 0x0 ;  /* 0x000000000000781c */ /* 0x000fc40003f8e868 */
[C---:B------:R-:W-:Y:S02]  /*4b30*/  ISETP.LT.OR P2, PT, R8.reuse, 0x2, P2 ;  /* 0x000000020800780c */ /* 0x040fe40001741670 */
[C---:B------:R-:W-:Y:S02]  /*4b40*/  ISETP.LT.OR P0, PT, R8.reuse, 0xa, P0 ;  /* 0x0000000a0800780c */ /* 0x040fe40000701670 */
[----:B------:R-:W-:Y:S02]  /*4b50*/  ISETP.LT.OR P3, PT, R8, 0x11, P3 ;  /* 0x000000110800780c */ /* 0x000fe40001f61670 */
[C---:B------:R-:W-:Y:S02]  /*4b60*/  ISETP.GT.AND P1, PT, R9.reuse, 0x8, P1 ;  /* 0x000000080900780c */ /* 0x040fe40000f24270 */
[----:B------:R-:W-:Y:S02]  /*4b70*/  ISETP.GT.AND P4, PT, R9, 0x11, P4 ;  /* 0x000000110900780c */ /* 0x000fe40002784270 */
[----:B------:R-:W-:-:S02]  /*4b80*/  FSEL R27, R27, -INF , !P2 ;  /* 0xff8000001b1b7808 */ /* 0x000fc40005000000 */
[----:B------:R-:W-:Y:S02]  /*4b90*/  FSEL R31, R31, -INF , !P0 ;  /* 0xff8000001f1f7808 */ /* 0x000fe40004000000 */
[----:B------:R-:W-:Y:S02]  /*4ba0*/  FSEL R34, R34, -INF , !P3 ;  /* 0xff80000022227808 */ /* 0x000fe40005800000 */
[----:B------:R-:W-:Y:S01]  /*4bb0*/  PLOP3.LUT P2, PT, PT, PT, UP5, 0x40, 0x0 ;  /* 0x000000000000781c */ /* 0x000fe20003f4e858 */
[----:B------:R-:W-:Y:S01]  /*4bc0*/  UISETP.GE.AND UP5, UPT, UR10, 0x22, UPT ;  /* 0x000000220a00788c */ /* 0x000fe2000bfa6270 */
[----:B------:R-:W-:Y:S02]  /*4bd0*/  PLOP3.LUT P0, PT, PT, PT, UP2, 0x40, 0x0 ;  /* 0x000000000000781c */ /* 0x000fe40003f0e828 */
[----:B------:R-:W-:Y:S02]  /*4be0*/  PLOP3.LUT P3, PT, PT, PT, UP3, 0x40, 0x0 ;  /* 0x000000000000781c */ /* 0x000fe40003f6e838 */
[----:B------:R-:W-:-:S02]  /*4bf0*/  ISETP.LT.OR P1, PT, R8, 0x9, P1 ;  /* 0x000000090800780c */ /* 0x000fc40000f21670 */
[----:B------:R-:W-:Y:S02]  /*4c00*/  ISETP.LT.OR P4, PT, R8, 0x12, P4 ;  /* 0x000000120800780c */ /* 0x000fe40002781670 */
[C---:B------:R-:W-:Y:S02]  /*4c10*/  ISETP.GT.AND P2, PT, R7.reuse, 0x10, P2 ;  /* 0x000000100700780c */ /* 0x040fe40001744270 */
[C---:B------:R-:W-:Y:S02]  /*4c20*/  ISETP.GT.AND P0, PT, R7.reuse, 0x18, P0 ;  /* 0x000000180700780c */ /* 0x040fe40000704270 */
[----:B------:R-:W-:Y:S02]  /*4c30*/  ISETP.GT.AND P3, PT, R7, 0x19, P3 ;  /* 0x000000190700780c */ /* 0x000fe40001f64270 */
[----:B------:R-:W-:Y:S02]  /*4c40*/  FSEL R30, R30, -INF , !P1 ;  /* 0xff8000001e1e7808 */ /* 0x000fe40004800000 */
[----:B------:R-:W-:Y:S01]  /*4c50*/  PLOP3.LUT P1, PT, PT, PT, UP6, 0x40, 0x0 ;  /* 0x000000000000781c */ /* 0x000fe20003f2e868 */
[----:B------:R-:W-:Y:S01]  /*4c60*/  UISETP.GE.AND UP6, UPT, UR10, 0x3a, UPT ;  /* 0x0000003a0a00788c */ /* 0x000fe2000bfc6270 */
[----:B------:R-:W-:-:S02]  /*4c70*/  FSEL R35, R35, -INF , !P4 ;  /* 0xff80000023237808 */ /* 0x000fc40006000000 */
[----:B------:R-:W-:Y:S02]  /*4c80*/  PLOP3.LUT P4, PT, PT, PT, UP4, 0x40, 0x0 ;  /* 0x000000000000781c */ /* 0x000fe40003f8e848 */
[C---:B------:R-:W-:Y:S02]  /*4c90*/  ISETP.LT.OR P2, PT, R5.reuse, 0x11, P2 ;  /* 0x000000110500780c */ /* 0x040fe40001741670 */
[C---:B------:R-:W-:Y:S02]  /*4ca0*/  ISETP.LT.OR P0, PT, R5.reuse, 0x19, P0 ;  /* 0x000000190500780c */ /* 0x040fe40000701670 */
[----:B------:R-:W-:Y:S02]  /*4cb0*/  ISETP.LT.OR P3, PT, R5, 0x1a, P3 ;  /* 0x0000001a0500780c */ /* 0x000fe40001f61670 */
[C---:B------:R-:W-:Y:S02]  /*4cc0*/  ISETP.GT.AND P1, PT, R7.reuse, 0x11, P1 ;  /* 0x000000110700780c */ /* 0x040fe40000f24270 */
[----:B------:R-:W-:-:S02]  /*4cd0*/  ISETP.GT.AND P4, PT, R7, 0x20, P4 ;  /* 0x000000200700780c */ /* 0x000fc40002784270 */
[----:B------:R-:W-:Y:S02]  /*4ce0*/  FSEL R32, R32, -INF , !P2 ;  /* 0xff80000020207808 */ /* 0x000fe40005000000 */
[----:B------:R-:W-:Y:S02]  /*4cf0*/  FSEL R36, R36, -INF , !P0 ;  /* 0xff80000024247808 */ /* 0x000fe40004000000 */
[----:B------:R-:W-:Y:S02]  /*4d00*/  FSEL R37, R37, -INF , !P3 ;  /* 0xff80000025257808 */ /* 0x000fe40005800000 */
[----:B------:R-:W-:Y:S01]  /*4d10*/  PLOP3.LUT P2, PT, PT, PT, UP2, 0x40, 0x0 ;  /* 0x000000000000781c */ /* 0x000fe20003f4e828 */
[----:B------:R-:W-:Y:S01]  /*4d20*/  UISETP.GE.AND UP2, UPT, UR10, 0x2a, UPT ;  /* 0x0000002a0a00788c */ /* 0x000fe2000bf46270 */
[----:B------:R-:W-:Y:S02]  /*4d30*/  PLOP3.LUT P0, PT, PT, PT, UP5, 0x40, 0x0 ;  /* 0x000000000000781c */ /* 0x000fe40003f0e858 */
[----:B------:R-:W-:-:S02]  /*4d40*/  PLOP3.LUT P3, PT, PT, PT, UP0, 0x40, 0x0 ;  /* 0x000000000000781c */ /* 0x000fc40003f6e808 */
[C---:B------:R-:W-:Y:S02]  /*4d50*/  ISETP.LT.OR P1, PT, R5.reuse, 0x12, P1 ;  /* 0x000000120500780c */ /* 0x040fe40000f21670 */
[----:B------:R-:W-:Y:S02]  /*4d60*/  ISETP.LT.OR P4, PT, R5, 0x21, P4 ;  /* 0x000000210500780c */ /* 0x000fe40002781670 */
        /* <DEDUP_REMOVED lines=8> */
[----:B------:R-:W-:Y:S02]  /*4df0*/  ISETP.LT.OR P3, PT, R5, 0x29, P3 ;  /* 0x000000290500780c */ /* 0x000fe40001f61670 */
[----:B------:R-:W-:Y:S02]  /*4e00*/  ISETP.GT.AND P4, PT, R7, 0x29, P4 ;  /* 0x000000290700780c */ /* 0x000fe40002784270 */
[----:B------:R-:W-:Y:S02]  /*4e10*/  FSEL R41, R41, -INF , !P0 ;  /* 0xff80000029297808 */ /* 0x000fe40004000000 */
[----:B------:R-:W-:-:S02]  /*4e20*/  FSEL R44, R44, -INF , !P3 ;  /* 0xff8000002c2c7808 */ /* 0x000fc40005800000 */
[----:B------:R-:W-:Y:S01]  /*4e30*/  PLOP3.LUT P0, PT, PT, PT, UP4, 0x40, 0x0 ;  /* 0x000000000000781c */ /* 0x000fe20003f0e848 */
[----:B------:R-:W-:Y:S01]  /*4e40*/  UISETP.GE.AND UP4, UPT, UR10, 0x32, UPT ;  /* 0x000000320a00788c */ /* 0x000fe2000bf86270 */
[----:B------:R-:W-:Y:S02]  /*4e50*/  PLOP3.LUT P3, PT, PT, PT, UP3, 0x40, 0x0 ;  /* 0x000000000000781c */ /* 0x000fe40003f6e838 */
[----:B------:R-:W-:Y:S02]  /*4e60*/  ISETP.LT.OR P4, PT, R5, 0x2a, P4 ;  /* 0x0000002a0500780c */ /* 0x000fe40002781670 */
[----:B------:R-:W-:Y:S02]  /*4e70*/  ISETP.GT.AND P3, PT, R7, 0x30, P3 ;  /* 0x000000300700780c */ /* 0x000fe40001f64270 */
[----:B------:R-:W-:Y:S02]  /*4e80*/  FSEL R45, R45, -INF , !P4 ;  /* 0xff8000002d2d7808 */ /* 0x000fe40006000000 */
[----:B------:R-:W-:-:S02]  /*4e90*/  PLOP3.LUT P4, PT, PT, PT, UP4, 0x40, 0x0 ;  /* 0x000000000000781c */ /* 0x000fc40003f8e848 */
[----:B------:R-:W-:Y:S02]  /*4ea0*/  ISETP.LT.OR P3, PT, R5, 0x31, P3 ;  /* 0x000000310500780c */ /* 0x000fe40001f61670 */
[----:B------:R-:W-:Y:S02]  /*4eb0*/  ISETP.GT.AND P4, PT, R7, 0x31, P4 ;  /* 0x000000310700780c */ /* 0x000fe40002784270 */
[----:B------:R-:W-:Y:S02]  /*4ec0*/  FSEL R48, R48, -INF , !P3 ;  /* 0xff80000030307808 */ /* 0x000fe40005800000 */
[----:B------:R-:W-:Y:S01]  /*4ed0*/  PLOP3.LUT P3, PT, PT, PT, UP5, 0x40, 0x0 ;  /* 0x000000000000781c */ /* 0x000fe20003f6e858 */
[----:B------:R-:W-:Y:S01]  /*4ee0*/  UISETP.GE.AND UP5, UPT, UR10, 0x39, UPT ;  /* 0x000000390a00788c */ /* 0x000fe2000bfa6270 */
[----:B------:R-:W-:Y:S02]  /*4ef0*/  ISETP.LT.OR P4, PT, R5, 0x32, P4 ;  /* 0x000000320500780c */ /* 0x000fe40002781670 */
[----:B------:R-:W-:Y:S01]  /*4f00*/  ISETP.GT.AND P2, PT, R9, 0x18, P2 ;  /* 0x000000180900780c */ /* 0x000fe20001744270 */
[----:B------:R-:W-:Y:S01]  /*4f10*/  ULDC UR10, c[0x0][0x988] ;  /* 0x00026200000a7ab9 */ /* 0x000fe20000000800 */
[----:B------:R-:W-:-:S02]  /*4f20*/  FSEL R49, R49, -INF , !P4 ;  /* 0xff80000031317808 */ /* 0x000fc40006000000 */
[----:B------:R-:W-:Y:S02]  /*4f30*/  PLOP3.LUT P4, PT, PT, PT, UP5, 0x40, 0x0 ;  /* 0x000000000000781c */ /* 0x000fe40003f8e858 */
[----:B------:R-:W-:Y:S02]  /*4f40*/  ISETP.GT.AND P1, PT, R9, 0x19, P1 ;  /* 0x000000190900780c */ /* 0x000fe40000f24270 */
[----:B------:R-:W-:Y:S02]  /*4f50*/  ISETP.GT.AND P4, PT, R7, 0x38, P4 ;  /* 0x000000380700780c */ /* 0x000fe40002784270 */
[C---:B------:R-:W-:Y:S02]  /*4f60*/  ISETP.LT.OR P2, PT, R8.reuse, 0x19, P2 ;  /* 0x000000190800780c */ /* 0x040fe40001741670 */
[----:B------:R-:W-:Y:S02]  /*4f70*/  ISETP.LT.OR P4, PT, R5, 0x39, P4 ;  /* 0x000000390500780c */ /* 0x000fe40002781670 */
[----:B------:R-:W-:-:S02]  /*4f80*/  ISETP.LT.OR P1, PT, R8, 0x1a, P1 ;  /* 0x0000001a0800780c */ /* 0x000fc40000f21670 */
[----:B------:R-:W-:Y:S02]  /*4f90*/  FSEL R52, R52, -INF , !P4 ;  /* 0xff80000034347808 */ /* 0x000fe40006000000 */
[----:B------:R-:W-:Y:S02]  /*4fa0*/  PLOP3.LUT P4, PT, PT, PT, UP6, 0x40, 0x0 ;  /* 0x000000000000781c */ /* 0x000fe40003f8e868 */
[----:B------:R-:W-:Y:S02]  /*4fb0*/  FSEL R38, R38, -INF , !P2 ;  /* 0xff80000026267808 */ /* 0x000fe40005000000 */
[----:B------:R-:W-:Y:S02]  /*4fc0*/  ISETP.GT.AND P4, PT, R7, 0x39, P4 ;  /* 0x000000390700780c */ /* 0x000fe40002784270 */
[----:B------:R-:W-:Y:S02]  /*4fd0*/  FMNMX.FTZ R7, R26, R27, !PT ;  /* 0x0000001b1a077209 */ /* 0x000fe40007810000 */
[----:B------:R-:W-:-:S02]  /*4fe0*/  ISETP.LT.OR P4, PT, R5, 0x3a, P4 ;  /* 0x0000003a0500780c */ /* 0x000fc40002781670 */
[----:B------:R-:W-:Y:S02]  /*4ff0*/  FMNMX.FTZ R5, R24, R25, !PT ;  /* 0x0000001918057209 */ /* 0x000fe40007810000 */
[----:B------:R-:W-:Y:S02]  /*5000*/  FSEL R53, R53, -INF , !P4 ;  /* 0xff80000035357808 */ /* 0x000fe40006000000 */
[----:B------:R-:W-:Y:S02]  /*5010*/  FMNMX.FTZ R6, R28, R5, !PT ;  /* 0x000000051c067209 */ /* 0x000fe40007810000 */
[----:B------:R-:W-:Y:S02]  /*5020*/  ISETP.GT.AND P0, PT, R9, 0x20, P0 ;  /* 0x000000200900780c */ /* 0x000fe40000704270 */
[----:B------:R-:W-:Y:S02]  /*5030*/  FMNMX.FTZ R5, R29, R6, !PT ;  /* 0x000000061d057209 */ /* 0x000fe40007810000 */
[----:B------:R-:W-:Y:S01]  /*5040*/  PLOP3.LUT P4, PT, PT, PT, UP0, 0x40, 0x0 ;  /* 0x000000000000781c */ /* 0x000fe20003f8e808 */
[----:B------:R-:W-:Y:S01]  /*5050*/  UISETP.NE.AND UP0, UPT, UR14, URZ, UPT ;  /* 0x0000003f0e00728c */ /* 0x000fe2000bf05270 */
[----:B------:R-:W-:-:S02]  /*5060*/  FMNMX.FTZ R6, R32, R5, !PT ;  /* 0x0000000520067209 */ /* 0x000fc40007810000 */
[----:B------:R-:W-:Y:S02]  /*5070*/  FSEL R39, R39, -INF , !P1 ;  /* 0xff80000027277808 */ /* 0x000fe40004800000 */
[----:B------:R-:W-:Y:S02]  /*5080*/  FMNMX.FTZ R5, R33, R6, !PT ;  /* 0x0000000621057209 */ /* 0x000fe40007810000 */
[----:B------:R-:W-:Y:S02]  /*5090*/  ISETP.GT.AND P3, PT, R9, 0x21, P3 ;  /* 0x000000210900780c */ /* 0x000fe40001f64270 */
[----:B------:R-:W-:Y:S02]  /*50a0*/  FMNMX.FTZ R6, R36, R5, !PT ;  /* 0x0000000524067209 */ /* 0x000fe40007810000 */
[----:B------:R-:W-:Y:S02]  /*50b0*/  ISETP.LT.OR P0, PT, R8, 0x21, P0 ;  /* 0x000000210800780c */ /* 0x000fe40000701670 */
[----:B------:R-:W-:-:S02]  /*50c0*/  FMNMX.FTZ R5, R37, R6, !PT ;  /* 0x0000000625057209 */ /* 0x000fc40007810000 */
[----:B------:R-:W-:Y:S02]  /*50d0*/  PLOP3.LUT P2, PT, PT, PT, UP2, 0x40, 0x0 ;  /* 0x000000000000781c */ /* 0x000fe40003f4e828 */
[----:B------:R-:W-:Y:S02]  /*50e0*/  FMNMX.FTZ R6, R40, R5, !PT ;  /* 0x0000000528067209 */ /* 0x000fe40007810000 */
[----:B------:R-:W-:Y:S02]  /*50f0*/  ISETP.GT.AND P4, PT, R9, 0x28, P4 ;  /* 0x000000280900780c */ /* 0x000fe40002784270 */
[----:B------:R-:W-:Y:S02]  /*5100*/  FMNMX.FTZ R5, R41, R6, !PT ;  /* 0x0000000629057209 */ /* 0x000fe40007810000 */
[----:B------:R-:W-:Y:S02]  /*5110*/  ISETP.LT.OR P3, PT, R8, 0x22, P3 ;  /* 0x000000220800780c */ /* 0x000fe40001f61670 */
[----:B------:R-:W-:-:S02]  /*5120*/  FMNMX.FTZ R6, R44, R5, !PT ;  /* 0x000000052c067209 */ /* 0x000fc40007810000 */
[----:B------:R-:W-:Y:S02]  /*5130*/  FSEL R42, R42, -INF , !P0 ;  /* 0xff8000002a2a7808 */ /* 0x000fe40004000000 */
[----:B------:R-:W-:Y:S02]  /*5140*/  FMNMX.FTZ R5, R45, R6, !PT ;  /* 0x000000062d057209 */ /* 0x000fe40007810000 */
[----:B------:R-:W-:Y:S02]  /*5150*/  PLOP3.LUT P1, PT, PT, PT, UP3, 0x40, 0x0 ;  /* 0x000000000000781c */ /* 0x000fe40003f2e838 */
[----:B------:R-:W-:Y:S02]  /*5160*/  FMNMX.FTZ R6, R48, R5, !PT ;  /* 0x0000000530067209 */ /* 0x000fe40007810000 */
[----:B------:R-:W-:Y:S02]  /*5170*/  ISETP.LT.OR P4, PT, R8, 0x29, P4 ;  /* 0x000000290800780c */ /* 0x000fe40002781670 */
[----:B------:R-:W-:-:S02]  /*5180*/  FMNMX.FTZ R5, R49, R6, !PT ;  /* 0x0000000631057209 */ /* 0x000fc40007810000 */
[----:B------:R-:W-:Y:S02]  /*5190*/  FSEL R43, R43, -INF , !P3 ;  /* 0xff8000002b2b7808 */ /* 0x000fe40005800000 */
[----:B------:R-:W-:Y:S02]  /*51a0*/  FMNMX.FTZ R6, R52, R5, !PT ;  /* 0x0000000534067209 */ /* 0x000fe40007810000 */
[----:B------:R-:W-:Y:S02]  /*51b0*/  ISETP.GT.AND P2, PT, R9, 0x29, P2 ;  /* 0x000000290900780c */ /* 0x000fe40001744270 */
[----:B------:R-:W-:Y:S02]  /*51c0*/  FMNMX.FTZ R6, R53, R6, !PT ;  /* 0x0000000635067209 */ /* 0x000fe40007810000 */
[----:B------:R-:W-:Y:S02]  /*51d0*/  PLOP3.LUT P0, PT, PT, PT, UP4, 0x40, 0x0 ;  /* 0x000000000000781c */ /* 0x000fe40003f0e848 */
[----:B------:R-:W-:Y:S01]  /*51e0*/  FSEL R46, R46, -INF , !P4 ;  /* 0xff8000002e2e7808 */ /* 0x000fe20006000000 */
[----:B------:R-:W0:Y:S01]  /*51f0*/  SHFL.BFLY PT, R5, R6, 0x2, 0x1f ;  /* 0x0c401f0006057f89 */ /* 0x000e2200000e0000 */
[----:B------:R-:W-:-:S02]  /*5200*/  ISETP.LT.OR P2, PT, R8, 0x2a, P2 ;  /* 0x0000002a0800780c */ /* 0x000fc40001741670 */
[C---:B------:R-:W-:Y:S02]  /*5210*/  ISETP.GT.AND P1, PT, R9.reuse, 0x30, P1 ;  /* 0x000000300900780c */ /* 0x040fe40000f24270 */
[----:B------:R-:W-:Y:S02]  /*5220*/  PLOP3.LUT P3, PT, PT, PT, UP5, 0x40, 0x0 ;  /* 0x000000000000781c */ /* 0x000fe40003f6e858 */
[----:B------:R-:W-:Y:S02]  /*5230*/  ISETP.GT.AND P0, PT, R9, 0x31, P0 ;  /* 0x000000310900780c */ /* 0x000fe40000704270 */
[----:B------:R-:W-:Y:S02]  /*5240*/  FSEL R47, R47, -INF , !P2 ;  /* 0xff8000002f2f7808 */ /* 0x000fe40005000000 */
[----:B------:R-:W-:Y:S02]  /*5250*/  ISETP.LT.OR P1, PT, R8, 0x31, P1 ;  /* 0x000000310800780c */ /* 0x000fe40000f21670 */
[----:B------:R-:W-:-:S02]  /*5260*/  PLOP3.LUT P4, PT, PT, PT, UP6, 0x40, 0x0 ;  /* 0x000000000000781c */ /* 0x000fc40003f8e868 */
[C---:B------:R-:W-:Y:S02]  /*5270*/  ISETP.GT.AND P3, PT, R9.reuse, 0x38, P3 ;  /* 0x000000380900780c */ /* 0x040fe40001f64270 */
[----:B------:R-:W-:Y:S02]  /*5280*/  ISETP.LT.OR P0, PT, R8, 0x32, P0 ;  /* 0x000000320800780c */ /* 0x000fe40000701670 */
[----:B------:R-:W-:Y:S02]  /*5290*/  FSEL R50, R50, -INF , !P1 ;  /* 0xff80000032327808 */ /* 0x000fe40004800000 */
[----:B------:R-:W-:Y:S02]  /*52a0*/  ISETP.GT.AND P4, PT, R9, 0x39, P4 ;  /* 0x000000390900780c */ /* 0x000fe40002784270 */
[----:B------:R-:W-:Y:S02]  /*52b0*/  ISETP.LT.OR P3, PT, R8, 0x39, P3 ;  /* 0x000000390800780c */ /* 0x000fe40001f61670 */
[----:B0-----:R-:W-:-:S02]  /*52c0*/  FMNMX.FTZ R10, R6, R5, !PT ;  /* 0x00000005060a7209 */ /* 0x001fc40007810000 */
[----:B------:R-:W-:Y:S02]  /*52d0*/  FMNMX.FTZ R6, R30, R7, !PT ;  /* 0x000000071e067209 */ /* 0x000fe40007810000 */
[----:B------:R-:W-:Y:S01]  /*52e0*/  FSEL R51, R51, -INF , !P0 ;  /* 0xff80000033337808 */ /* 0x000fe20004000000 */
[----:B------:R-:W0:Y:S01]  /*52f0*/  SHFL.BFLY PT, R5, R10, 0x1, 0x1f ;  /* 0x0c201f000a057f89 */ /* 0x000e2200000e0000 */
[----:B------:R-:W-:Y:S02]  /*5300*/  FMNMX.FTZ R7, R31, R6, !PT ;  /* 0x000000061f077209 */ /* 0x000fe40007810000 */
[----:B------:R-:W-:Y:S02]  /*5310*/  ISETP.LT.OR P4, PT, R8, 0x3a, P4 ;  /* 0x0000003a0800780c */ /* 0x000fe40002781670 */
[----:B------:R-:W-:Y:S02]  /*5320*/  FMNMX.FTZ R6, R34, R7, !PT ;  /* 0x0000000722067209 */ /* 0x000fe40007810000 */
[----:B------:R-:W-:-:S02]  /*5330*/  FSEL R54, R54, -INF , !P3 ;  /* 0xff80000036367808 */ /* 0x000fc40005800000 */
[----:B------:R-:W-:Y:S02]  /*5340*/  FMNMX.FTZ R7, R35, R6, !PT ;  /* 0x0000000623077209 */ /* 0x000fe40007810000 */
[----:B------:R-:W-:Y:S02]  /*5350*/  FSEL R55, R55, -INF , !P4 ;  /* 0xff80000037377808 */ /* 0x000fe40006000000 */
        /* <DEDUP_REMOVED lines=27> */
[--C-:B------:R-:W-:Y:S01]  /*5510*/  FFMA.FTZ R48, R48, UR10, -R10.reuse ;  /* 0x0000000a30307c23 */ /* 0x100fe2000801080a */
[--C-:B------:R-:W-:Y:S01]  /*5520*/  FFMA.FTZ R49, R49, UR10, -R10.reuse ;  /* 0x0000000a31317c23 */ /* 0x100fe2000801080a */
[--C-:B------:R-:W-:Y:S01]  /*5530*/  FFMA.FTZ R52, R52, UR10, -R10.reuse ;  /* 0x0000000a34347c23 */ /* 0x100fe2000801080a */
[----:B------:R-:W-:Y:S01]  /*5540*/  FFMA.FTZ R10, R53, UR10, -R10 ;  /* 0x0000000a350a7c23 */ /* 0x000fe2000801080a */
[----:B------:R-:W-:Y:S08]  /*5550*/  MUFU.EX2 R24, R24 ;  /* 0x0000001800187308 */ /* 0x000ff00000000800 */
[----:B------:R-:W-:Y:S08]  /*5560*/  MUFU.EX2 R15, R10 ;  /* 0x0000000a000f7308 */ /* 0x000ff00000000800 */
[----:B------:R-:W2:Y:S01]  /*5570*/  MUFU.EX2 R25, R25 ;  /* 0x0000001900197308 */ /* 0x000ea20000000800 */
[----:B0-----:R-:W-:-:S05]  /*5580*/  FMNMX.FTZ R7, R6, R7, !PT ;  /* 0x0000000706077209 */ /* 0x001fca0007810000 */
[----:B------:R-:W0:Y:S02]  /*5590*/  SHFL.BFLY PT, R6, R7, 0x1, 0x1f ;  /* 0x0c201f0007067f89 */ /* 0x000e2400000e0000 */
[----:B------:R-:W-:Y:S08]  /*55a0*/  MUFU.EX2 R28, R28 ;  /* 0x0000001c001c7308 */ /* 0x000ff00000000800 */
[----:B------:R-:W3:Y:S01]  /*55b0*/  MUFU.EX2 R29, R29 ;  /* 0x0000001d001d7308 */ /* 0x000ee20000000800 */
[----:B--2---:R-:W-:-:S07]  /*55c0*/  F2FP.F16.F32.PACK_AB R152, R25, R24 ;  /* 0x000000181998723e */ /* 0x004fce00000000ff */
[----:B------:R-:W-:Y:S01]  /*55d0*/  MUFU.EX2 R32, R32 ;  /* 0x0000002000207308 */ /* 0x000fe20000000800 */
[----:B0-----:R-:W-:-:S07]  /*55e0*/  FMNMX.FTZ R6, R7, R6, !PT ;  /* 0x0000000607067209 */ /* 0x001fce0007810000 */
[----:B------:R-:W-:Y:S01]  /*55f0*/  MUFU.EX2 R33, R33 ;  /* 0x0000002100217308 */ /* 0x000fe20000000800 */
[----:B---3--:R-:W-:Y:S02]  /*5600*/  F2FP.F16.F32.PACK_AB R154, R29, R28 ;  /* 0x0000001c1d9a723e */ /* 0x008fe400000000ff */
[C---:B------:R-:W-:Y:S01]  /*5610*/  FSETP.NEU.FTZ.AND P0, PT, R6.reuse, -INF , PT ;  /* 0xff8000000600780b */ /* 0x040fe20003f1d000 */
[----:B------:R-:W-:-:S04]  /*5620*/  FMUL.FTZ R7, R6, UR10 ;  /* 0x0000000a06077c20 */ /* 0x000fc80008410000 */
[----:B------:R-:W-:Y:S01]  /*5630*/  MUFU.EX2 R36, R36 ;  /* 0x0000002400247308 */ /* 0x000fe20000000800 */
[----:B------:R-:W-:Y:S02]  /*5640*/  FSEL R11, R7, RZ, P0 ;  /* 0x000000ff070b7208 */ /* 0x000fe40000000000 */
[----:B------:R-:W-:-:S03]  /*5650*/  LEA.HI R7, R17, R16, RZ, 0x4 ;  /* 0x0000001011077211 */ /* 0x000fc600078f20ff */
[--C-:B------:R-:W-:Y:S01]  /*5660*/  FFMA.FTZ R26, R26, UR10, -R11.reuse ;  /* 0x0000000a1a1a7c23 */ /* 0x100fe2000801080b */
[----:B------:R-:W-:Y:S01]  /*5670*/  LOP3.LUT R9, R7, 0xfffffff0, RZ, 0xc0, !PT ;  /* 0xfffffff007097812 */ /* 0x000fe200078ec0ff */
[--C-:B------:R-:W-:Y:S01]  /*5680*/  FFMA.FTZ R27, R27, UR10, -R11.reuse ;  /* 0x0000000a1b1b7c23 */ /* 0x100fe2000801080b */
[--C-:B------:R-:W-:Y:S01]  /*5690*/  FFMA.FTZ R30, R30, UR10, -R11.reuse ;  /* 0x0000000a1e1e7c23 */ /* 0x100fe2000801080b */
[--C-:B------:R-:W-:Y:S01]  /*56a0*/  FFMA.FTZ R31, R31, UR10, -R11.reuse ;  /* 0x0000000a1f1f7c23 */ /* 0x100fe2000801080b */
[----:B------:R-:W-:Y:S01]  /*56b0*/  FFMA.FTZ R34, R34, UR10, -R11 ;  /* 0x0000000a22227c23 */ /* 0x000fe2000801080b */
[----:B------:R-:W-:Y:S01]  /*56c0*/  IMAD.IADD R9, R16, 0x1, -R9 ;  /* 0x0000000110097824 */ /* 0x000fe200078e0a09 */
[----:B------:R-:W-:Y:S01]  /*56d0*/  MUFU.EX2 R26, R26 ;  /* 0x0000001a001a7308 */ /* 0x000fe20000000800 */
[----:B------:R-:W-:Y:S01]  /*56e0*/  LEA.HI R16, R17, R16, RZ, 0x5 ;  /* 0x0000001011107211 */ /* 0x000fe200078f28ff */
[--C-:B------:R-:W-:Y:S01]  /*56f0*/  FFMA.FTZ R35, R35, UR10, -R11.reuse ;  /* 0x0000000a23237c23 */ /* 0x100fe2000801080b */
[----:B------:R-:W-:Y:S01]  /*5700*/  FFMA.FTZ R38, R38, UR10, -R11 ;  /* 0x0000000a26267c23 */ /* 0x000fe2000801080b */
[----:B------:R-:W-:Y:S01]  /*5710*/  SHF.R.S32.HI R8, RZ, 0x1f, R9 ;  /* 0x0000001fff087819 */ /* 0x000fe20000011409 */
[----:B------:R-:W-:Y:S01]  /*5720*/  FFMA.FTZ R39, R39, UR10, -R11 ;  /* 0x0000000a27277c23 */ /* 0x000fe2000801080b */
[----:B------:R-:W-:-:S02]  /*5730*/  IMAD.SHL.U32 R16, R16, 0x20, RZ ;  /* 0x0000002010107824 */ /* 0x000fc400078e00ff */
[--C-:B------:R-:W-:Y:S01]  /*5740*/  FFMA.FTZ R42, R42, UR10, -R11.reuse ;  /* 0x0000000a2a2a7c23 */ /* 0x100fe2000801080b */
[----:B------:R-:W-:Y:S01]  /*5750*/  LEA.HI R8, R8, R9, RZ, 0x3 ;  /* 0x0000000908087211 */ /* 0x000fe200078f18ff */
[----:B------:R-:W0:Y:S01]  /*5760*/  MUFU.EX2 R27, R27 ;  /* 0x0000001b001b7308 */ /* 0x000e220000000800 */
[--C-:B------:R-:W-:Y:S01]  /*5770*/  FFMA.FTZ R43, R43, UR10, -R11.reuse ;  /* 0x0000000a2b2b7c23 */ /* 0x100fe2000801080b */
[--C-:B------:R-:W-:Y:S01]  /*5780*/  FFMA.FTZ R46, R46, UR10, -R11.reuse ;  /* 0x0000000a2e2e7c23 */ /* 0x100fe2000801080b */
[C---:B------:R-:W-:Y:S01]  /*5790*/  LOP3.LUT R10, R8.reuse, 0xfffffff8, RZ, 0xc0, !PT ;  /* 0xfffffff8080a7812 */ /* 0x040fe200078ec0ff */
[----:B------:R-:W-:Y:S02]  /*57a0*/  IMAD.SHL.U32 R17, R8, 0x40, RZ ;  /* 0x0000004008117824 */ /* 0x000fe400078e00ff */
[--C-:B------:R-:W-:Y:S01]  /*57b0*/  FFMA.FTZ R47, R47, UR10, -R11.reuse ;  /* 0x0000000a2f2f7c23 */ /* 0x100fe2000801080b */
[--C-:B------:R-:W-:Y:S01]  /*57c0*/  FFMA.FTZ R50, R50, UR10, -R11.reuse ;  /* 0x0000000a32327c23 */ /* 0x100fe2000801080b */
[----:B------:R-:W-:Y:S01]  /*57d0*/  FFMA.FTZ R51, R51, UR10, -R11 ;  /* 0x0000000a33337c23 */ /* 0x000fe2000801080b */
[----:B------:R-:W-:Y:S01]  /*57e0*/  IMAD.IADD R10, R9, 0x1, -R10 ;  /* 0x00000001090a7824 */ /* 0x000fe200078e0a0a */
[----:B------:R-:W-:Y:S01]  /*57f0*/  SHF.R.S32.HI R9, RZ, 0x4, R7 ;  /* 0x00000004ff097819 */ /* 0x000fe20000011407 */
[----:B------:R-:W-:Y:S01]  /*5800*/  MUFU.EX2 R30, R30 ;  /* 0x0000001e001e7308 */ /* 0x000fe20000000800 */
[----:B------:R-:W-:Y:S01]  /*5810*/  LOP3.LUT R17, R17, 0x7ffffe00, RZ, 0xc0, !PT ;  /* 0x7ffffe0011117812 */ /* 0x000fe200078ec0ff */
[--C-:B------:R-:W-:Y:S01]  /*5820*/  FFMA.FTZ R54, R54, UR10, -R11.reuse ;  /* 0x0000000a36367c23 */ /* 0x100fe2000801080b */
[----:B------:R-:W-:Y:S01]  /*5830*/  SHF.L.U32 R7, R10, 0x6, RZ ;  /* 0x000000060a077819 */ /* 0x000fe200000006ff */
[----:B------:R-:W-:Y:S01]  /*5840*/  IMAD.SHL.U32 R12, R9, 0x8, RZ ;  /* 0x00000008090c7824 */ /* 0x000fe200078e00ff */
[----:B------:R-:W-:Y:S01]  /*5850*/  LOP3.LUT R9, R16, 0x7ffffc00, RZ, 0xc0, !PT ;  /* 0x7ffffc0010097812 */ /* 0x000fe200078ec0ff */
[----:B------:R-:W-:Y:S01]  /*5860*/  FFMA.FTZ R55, R55, UR10, -R11 ;  /* 0x0000000a37377c23 */ /* 0x000fe2000801080b */
[----:B------:R-:W-:Y:S01]  /*5870*/  LOP3.LUT R7, R7, 0x1c0, RZ, 0xc0, !PT ;  /* 0x000001c007077812 */ /* 0x000fe200078ec0ff */
[----:B------:R-:W2:Y:S01]  /*5880*/  MUFU.EX2 R31, R31 ;  /* 0x0000001f001f7308 */ /* 0x000ea20000000800 */
[----:B------:R-:W-:-:S02]  /*5890*/  LOP3.LUT P0, RZ, R10, 0x4, RZ, 0xc0, !PT ;  /* 0x000000040aff7812 */ /* 0x000fc4000780c0ff */
[----:B------:R-:W-:Y:S02]  /*58a0*/  LOP3.LUT R12, R7, 0x8, R12, 0xf8, !PT ;  /* 0x00000008070c7812 */ /* 0x000fe400078ef80c */
[----:B------:R-:W-:Y:S02]  /*58b0*/  SHF.R.U32.HI R7, RZ, 0x3, R7 ;  /* 0x00000003ff077819 */ /* 0x000fe40000011607 */
[----:B------:R-:W-:Y:S01]  /*58c0*/  LOP3.LUT P1, RZ, R10, 0x2, RZ, 0xc0, !PT ;  /* 0x000000020aff7812 */ /* 0x000fe2000782c0ff */
[----:B------:R-:W-:Y:S01]  /*58d0*/  MUFU.EX2 R34, R34 ;  /* 0x0000002200227308 */ /* 0x000fe20000000800 */
[----:B------:R-:W-:Y:S01]  /*58e0*/  LOP3.LUT R12, R12, R7, RZ, 0x3c, !PT ;  /* 0x000000070c0c7212 */ /* 0x000fe200078e3cff */
[----:B------:R-:W-:Y:S01]  /*58f0*/  FADD.FTZ R7, R24, R25 ;  /* 0x0000001918077221 */ /* 0x000fe20000010000 */
[----:B0-----:R-:W-:Y:S02]  /*5900*/  F2FP.F16.F32.PACK_AB R153, R27, R26 ;  /* 0x0000001a1b99723e */ /* 0x001fe400000000ff */
[----:B------:R-:W-:Y:S01]  /*5910*/  IADD3 R12, R12, R17, R9 ;  /* 0x000000110c0c7210 */ /* 0x000fe20007ffe009 */
[----:B------:R-:W-:Y:S01]  /*5920*/  FADD.FTZ R8, R28, R7 ;  /* 0x000000071c087221 */ /* 0x000fe20000010000 */
[----:B------:R-:W-:Y:S01]  /*5930*/  F2FP.F16.F32.PACK_AB R156, R33, R32 ;  /* 0x00000020219c723e */ /* 0x000fe200000000ff */
[----:B------:R-:W0:Y:S01]  /*5940*/  MUFU.EX2 R35, R35 ;  /* 0x0000002300237308 */ /* 0x000e220000000800 */
[----:B------:R-:W-:Y:S01]  /*5950*/  LEA R12, R12, UR37, 0x1 ;  /* 0x000000250c0c7c11 */ /* 0x000fe2000f8e08ff */
[----:B------:R-:W-:Y:S01]  /*5960*/  FADD.FTZ R7, R29, R8 ;  /* 0x000000081d077221 */ /* 0x000fe20000010000 */
[----:B--2---:R-:W-:-:S03]  /*5970*/  F2FP.F16.F32.PACK_AB R155, R31, R30 ;  /* 0x0000001e1f9b723e */ /* 0x004fc600000000ff */
[----:B------:R-:W-:Y:S01]  /*5980*/  FADD.FTZ R8, R32, R7 ;  /* 0x0000000720087221 */ /* 0x000fe20000010000 */
[----:B------:R-:W-:Y:S01]  /*5990*/  FADD.FTZ R7, R26, R27 ;  /* 0x0000001b1a077221 */ /* 0x000fe20000010000 */
[----:B------:R-:W2:Y:S01]  /*59a0*/  MUFU.EX2 R38, R38 ;  /* 0x0000002600267308 */ /* 0x000ea20000000800 */
[----:B------:R-:W-:Y:S02]  /*59b0*/  VIADD R11, R12, 0x26820 ;  /* 0x000268200c0b7836 */ /* 0x000fe40000000000 */
[----:B------:R-:W-:Y:S01]  /*59c0*/  FADD.FTZ R9, R33, R8 ;  /* 0x0000000821097221 */ /* 0x000fe20000010000 */
[----:B------:R-:W-:Y:S01]  /*59d0*/  FADD.FTZ R8, R30, R7 ;  /* 0x000000071e087221 */ /* 0x000fe20000010000 */
[----:B------:R3:W-:Y:S02]  /*59e0*/  STSM.16.M88.4 [R12+0x26800], R152 ;  /* 0x026800980c007844 */ /* 0x0007e40000000200 */
[----:B------:R-:W-:Y:S01]  /*59f0*/  FADD.FTZ R10, R36, R9 ;  /* 0x00000009240a7221 */ /* 0x000fe20000010000 */
[----:B------:R-:W-:Y:S01]  /*5a00*/  FADD.FTZ R7, R31, R8 ;  /* 0x000000081f077221 */ /* 0x000fe20000010000 */
[----:B------:R-:W4:Y:S01]  /*5a10*/  MUFU.EX2 R37, R37 ;  /* 0x0000002500257308 */ /* 0x000f220000000800 */
[----:B0-----:R-:W-:-:S02]  /*5a20*/  F2FP.F16.F32.PACK_AB R157, R35, R34 ;  /* 0x00000022239d723e */ /* 0x001fc400000000ff */
[----:B------:R-:W-:-:S04]  /*5a30*/  FADD.FTZ R8, R34, R7 ;  /* 0x0000000722087221 */ /* 0x000fc80000010000 */
[----:B------:R-:W-:Y:S01]  /*5a40*/  FADD.FTZ R7, R35, R8 ;  /* 0x0000000823077221 */ /* 0x000fe20000010000 */
[----:B------:R-:W0:Y:S03]  /*5a50*/  MUFU.EX2 R39, R39 ;  /* 0x0000002700277308 */ /* 0x000e260000000800 */
[----:B--2---:R-:W-:-:S05]  /*5a60*/  FADD.FTZ R8, R38, R7 ;  /* 0x0000000726087221 */ /* 0x004fca0000010000 */
[----:B------:R-:W2:Y:S01]  /*5a70*/  MUFU.EX2 R40, R40 ;  /* 0x0000002800287308 */ /* 0x000ea20000000800 */
[C---:B----4-:R-:W-:Y:S01]  /*5a80*/  FADD.FTZ R9, R37.reuse, R10 ;  /* 0x0000000a25097221 */ /* 0x050fe20000010000 */
[----:B------:R-:W-:-:S06]  /*5a90*/  F2FP.F16.F32.PACK_AB R158, R37, R36 ;  /* 0x00000024259e723e */ /* 0x000fcc00000000ff */
[----:B------:R-:W4:Y:S01]  /*5aa0*/  MUFU.EX2 R42, R42 ;  /* 0x0000002a002a7308 */ /* 0x000f220000000800 */
[C---:B0-----:R-:W-:Y:S01]  /*5ab0*/  FADD.FTZ R7, R39.reuse, R8 ;  /* 0x0000000827077221 */ /* 0x041fe20000010000 */
[----:B------:R-:W-:-:S06]  /*5ac0*/  F2FP.F16.F32.PACK_AB R159, R39, R38 ;  /* 0x00000026279f723e */ /* 0x000fcc00000000ff */
[----:B------:R-:W0:Y:S01]  /*5ad0*/  MUFU.EX2 R41, R41 ;  /* 0x0000002900297308 */ /* 0x000e220000000800 */
[----:B--2---:R-:W-:Y:S01]  /*5ae0*/  FADD.FTZ R10, R40, R9 ;  /* 0x00000009280a7221 */ /* 0x004fe20000010000 */
[----:B------:R-:W-:-:S05]  /*5af0*/  IMAD.MOV.U32 R9, RZ, RZ, -0x40 ;  /* 0xffffffc0ff097424 */ /* 0x000fca00078e00ff */
[----:B------:R-:W-:Y:S01]  /*5b00*/  SEL R9, R9, 0x40, P0 ;  /* 0x0000004009097807 */ /* 0x000fe20000000000 */
[----:B------:R-:W2:Y:S01]  /*5b10*/  MUFU.EX2 R43, R43 ;  /* 0x0000002b002b7308 */ /* 0x000ea20000000800 */
[----:B----4-:R-:W-:-:S07]  /*5b20*/  FADD.FTZ R8, R42, R7 ;  /* 0x000000072a087221 */ /* 0x010fce0000010000 */
[----:B------:R-:W4:Y:S01]  /*5b30*/  MUFU.EX2 R44, R44 ;  /* 0x0000002c002c7308 */ /* 0x000f220000000800 */
[C---:B0-----:R-:W-:Y:S01]  /*5b40*/  FADD.FTZ R17, R41.reuse, R10 ;  /* 0x0000000a29117221 */ /* 0x041fe20000010000 */
[----:B------:R-:W-:Y:S01]  /*5b50*/  VIADD R10, R12, 0x26800 ;  /* 0x000268000c0a7836 */ /* 0x000fe20000000000 */
[----:B------:R-:W-:-:S03]  /*5b60*/  F2FP.F16.F32.PACK_AB R160, R41, R40 ;  /* 0x0000002829a0723e */ /* 0x000fc600000000ff */
[C---:B------:R-:W-:Y:S02]  /*5b70*/  @P1 VIADD R11, R10.reuse, 0xffffffe0 ;  /* 0xffffffe00a0b1836 */ /* 0x040fe40000000000 */
[----:B------:R-:W0:Y:S01]  /*5b80*/  MUFU.EX2 R46, R46 ;  /* 0x0000002e002e7308 */ /* 0x000e220000000800 */
[C---:B--2---:R-:W-:Y:S01]  /*5b90*/  FADD.FTZ R7, R43.reuse, R8 ;  /* 0x000000082b077221 */ /* 0x044fe20000010000 */
[----:B------:R-:W-:Y:S01]  /*5ba0*/  F2FP.F16.F32.PACK_AB R161, R43, R42 ;  /* 0x0000002a2ba1723e */ /* 0x000fe200000000ff */
[----:B------:R-:W-:Y:S01]  /*5bb0*/  IMAD.IADD R10, R10, 0x1, R9 ;  /* 0x000000010a0a7824 */ /* 0x000fe200078e0209 */
[----:B------:R-:W-:Y:S01]  /*5bc0*/  IADD3 R9, R9, R11, RZ ;  /* 0x0000000b09097210 */ /* 0x000fe20007ffe0ff */
[----:B------:R3:W-:Y:S03]  /*5bd0*/  STSM.16.M88.4 [R11], R156 ;  /* 0x0000009c0b007844 */ /* 0x0007e60000000200 */
[----:B------:R-:W2:Y:S01]  /*5be0*/  MUFU.EX2 R45, R45 ;  /* 0x0000002d002d7308 */ /* 0x000ea20000000800 */
[----:B----4-:R-:W-:-:S07]  /*5bf0*/  FADD.FTZ R8, R44, R17 ;  /* 0x000000112c087221 */ /* 0x010fce0000010000 */
[----:B------:R-:W4:Y:S01]  /*5c00*/  MUFU.EX2 R47, R47 ;  /* 0x0000002f002f7308 */ /* 0x000f220000000800 */
[----:B0-----:R-:W-:-:S07]  /*5c10*/  FADD.FTZ R16, R46, R7 ;  /* 0x000000072e107221 */ /* 0x001fce0000010000 */
[----:B------:R-:W-:Y:S01]  /*5c20*/  MUFU.EX2 R48, R48 ;  /* 0x0000003000307308 */ /* 0x000fe20000000800 */
[C---:B--2---:R-:W-:Y:S01]  /*5c30*/  F2FP.F16.F32.PACK_AB R162, R45.reuse, R44 ;  /* 0x0000002c2da2723e */ /* 0x044fe200000000ff */
[----:B------:R-:W-:-:S06]  /*5c40*/  FADD.FTZ R45, R45, R8 ;  /* 0x000000082d2d7221 */ /* 0x000fcc0000010000 */
[----:B------:R-:W0:Y:S01]  /*5c50*/  MUFU.EX2 R49, R49 ;  /* 0x0000003100317308 */ /* 0x000e220000000800 */
[C---:B----4-:R-:W-:Y:S01]  /*5c60*/  F2FP.F16.F32.PACK_AB R163, R47.reuse, R46 ;  /* 0x0000002e2fa3723e */ /* 0x050fe200000000ff */
[----:B------:R-:W-:-:S04]  /*5c70*/  FADD.FTZ R47, R47, R16 ;  /* 0x000000102f2f7221 */ /* 0x000fc80000010000 */
[----:B------:R3:W-:Y:S02]  /*5c80*/  STSM.16.M88.4 [R10], R160 ;  /* 0x000000a00a007844 */ /* 0x0007e40000000200 */
[----:B------:R-:W-:Y:S08]  /*5c90*/  MUFU.EX2 R50, R50 ;  /* 0x0000003200327308 */ /* 0x000ff00000000800 */
[----:B------:R-:W2:Y:S01]  /*5ca0*/  MUFU.EX2 R51, R51 ;  /* 0x0000003300337308 */ /* 0x000ea20000000800 */
[----:B0-----:R-:W-:Y:S01]  /*5cb0*/  F2FP.F16.F32.PACK_AB R164, R49, R48 ;  /* 0x0000003031a4723e */ /* 0x001fe200000000ff */
[----:B------:R-:W-:-:S04]  /*5cc0*/  FADD.FTZ R48, R48, R45 ;  /* 0x0000002d30307221 */ /* 0x000fc80000010000 */
[----:B------:R-:W-:Y:S02]  /*5cd0*/  FADD.FTZ R49, R49, R48 ;  /* 0x0000003031317221 */ /* 0x000fe40000010000 */
[----:B------:R-:W0:Y:S08]  /*5ce0*/  MUFU.EX2 R52, R52 ;  /* 0x0000003400347308 */ /* 0x000e300000000800 */
[----:B------:R-:W-:Y:S01]  /*5cf0*/  MUFU.EX2 R54, R54 ;  /* 0x0000003600367308 */ /* 0x000fe20000000800 */
[----:B--2---:R-:W-:Y:S01]  /*5d00*/  F2FP.F16.F32.PACK_AB R165, R51, R50 ;  /* 0x0000003233a5723e */ /* 0x004fe200000000ff */
[----:B------:R-:W-:-:S04]  /*5d10*/  FADD.FTZ R50, R50, R47 ;  /* 0x0000002f32327221 */ /* 0x000fc80000010000 */
[----:B------:R-:W-:Y:S02]  /*5d20*/  FADD.FTZ R51, R51, R50 ;  /* 0x0000003233337221 */ /* 0x000fe40000010000 */
[----:B------:R-:W2:Y:S01]  /*5d30*/  MUFU.EX2 R55, R55 ;  /* 0x0000003700377308 */ /* 0x000ea20000000800 */
[----:B0-----:R-:W-:Y:S01]  /*5d40*/  F2FP.F16.F32.PACK_AB R166, R15, R52 ;  /* 0x000000340fa6723e */ /* 0x001fe200000000ff */
        /* <DEDUP_REMOVED lines=8> */
.L_x_1786:
[----:B------:R0:W2:Y:S01]  /*5dd0*/  SYNCS.PHASECHK.TRANS64.TRYWAIT P0, [UR37+0x28c50], R14 ;  /* 0x028c500eff0075a7 */ /* 0x0000a20008000165 */
[----:B------:R-:W-:Y:S05]  /*5de0*/  @!P5 BRA `(.L_x_1787) ;  /* 0x000000000004d947 */ /* 0x000fea0003800000 */
[----:B------:R-:W-:Y:S01]  /*5df0*/  BPT.TRAP 0x1 ;  /* 0x000000040000795c */ /* 0x000fe20000300000 */
.L_x_1787:
[----:B--2---:R-:W-:Y:S05]  /*5e00*/  @P0 BRA `(.L_x_1788) ;  /* 0x0000000000080947 */ /* 0x004fea0003800000 */
[----:B------:R-:W2:Y:S02]  /*5e10*/  SYNCS.PHASECHK.TRANS64.TRYWAIT P0, [UR37+0x28c50], R14 ;  /* 0x028c500eff0075a7 */ /* 0x000ea40008000165 */
[----:B--2---:R-:W-:Y:S05]  /*5e20*/  @!P0 BRA `(.L_x_1789) ;  /* 0x000000e400888947 */ /* 0x004fea0003800000 */
.L_x_1788:
[----:B------:R-:W-:Y:S01]  /*5e30*/  WARPGROUP.ARRIVE ;  /* 0x00000000000079c5 */ /* 0x000fe20000000000 */
[----:B------:R-:W-:Y:S01]  /*5e40*/  UMOV UR14, UR36 ;  /* 0x00000024000e7c82 */ /* 0x000fe20008000000 */
[----:B------:R-:W-:Y:S01]  /*5e50*/  UMOV UR15, 0x40000040 ;  /* 0x40000040000f7882 */ /* 0x000fe20000000000 */
[----:B------:R-:W-:Y:S01]  /*5e60*/  PLOP3.LUT P0, PT, PT, PT, UP1, 0x40, 0x0 ;  /* 0x000000000000781c */ /* 0x000fe20003f0e818 */
[----:B------:R-:W-:Y:S01]  /*5e70*/  @UP0 ULDC UR23, c[0x0][0x450] ;  /* 0x0001140000170ab9 */ /* 0x000fe20000000800 */
[----:B--2---:R-:W-:Y:S01]  /*5e80*/  @!P6 VIADD R13, R13, 0x28c60 ;  /* 0x00028c600d0de836 */ /* 0x004fe20000000000 */
[----:B------:R-:W-:Y:S01]  /*5e90*/  HGMMA.64x256x16.F32 R24, R152, gdesc[UR12].tnspB, RZ, !UPT, gsb0 ;  /* 0x43e0000c98187df0 */ /* 0x000fe2000c0008ff */
[----:B------:R-:W-:Y:S01]  /*5ea0*/  UIADD3 UR14, UR36, 0x80, URZ ;  /* 0x00000080240e7890 */ /* 0x000fe2000fffe03f */
[----:B------:R-:W-:Y:S01]  /*5eb0*/  UMOV UR15, 0x40000040 ;  /* 0x40000040000f7882 */ /* 0x000fe20000000000 */
[----:B------:R-:W-:Y:S01]  /*5ec0*/  UIMAD UR22, UR39, UR11, -UR18 ;  /* 0x0000000b271672a4 */ /* 0x000fe2000f8e0a12 */
[----:B------:R-:W-:Y:S01]  /*5ed0*/  @!P6 PRMT R13, RZ, 0x654, R13 ;  /* 0x00000654ff0de816 */ /* 0x000fe2000000000d */
[----:B------:R-:W-:Y:S01]  /*5ee0*/  UIADD3 UR42, UR42, -0x2, URZ ;  /* 0xfffffffe2a2a7890 */ /* 0x000fe2000fffe03f */
[----:B------:R-:W-:-:S02]  /*5ef0*/  WARPGROUP.DEPBAR.LE gsb0, 0x0 ;  /* 0x00008000000079c5 */ /* 0x000fc40000010000 */
        /* <DEDUP_REMOVED lines=15> */
[----:B------:R-:W2:Y:S02]  /*5ff0*/  S2UR UR14, SR_CTAID.X ;  /* 0x00000000000e79c3 */ /* 0x000ea40000002500 */
[----:B--2---:R-:W-:-:S03]  /*6000*/  USHF.L.U32 UR19, UR14, 0x6, URZ ;  /* 0x000000060e137899 */ /* 0x004fc6000800063f */
[----:B------:R-:W-:Y:S02]  /*6010*/  @UP0 ULDC UR14, c[0x0][0x44c] ;  /* 0x00011300000e0ab9 */ /* 0x000fe40000000800 */
[----:B------:R-:W-:-:S04]  /*6020*/  UIMAD.WIDE.U32 UR14, UR19, UR14, URZ ;  /* 0x0000000e130e72a5 */ /* 0x000fc8000f8e003f */
[----:B------:R-:W-:-:S04]  /*6030*/  @UP0 USHF.R.U32.HI UR19, URZ, UR23, UR15 ;  /* 0x000000173f130299 */ /* 0x000fc8000801160f */
[----:B------:R-:W-:-:S04]  /*6040*/  UIADD3 UR14, UR22, UR19, URZ ;  /* 0x00000013160e7290 */ /* 0x000fc8000fffe03f */
[----:B------:R-:W-:Y:S01]  /*6050*/  UIADD3 UR4, UR14, UR4, URZ ;  /* 0x000000040e047290 */ /* 0x000fe2000fffe03f */
        /* <DEDUP_REMOVED lines=21> */
.L_x_1791:
[----:B------:R-:W-:-:S11]  /*61b0*/  UISETP.NE.AND UP2, UPT, UR5, 0x1, UPT ;  /* 0x000000010500788c */ /* 0x000fd6000bf45270 */
[----:B------:R-:W-:Y:S02]  /*61c0*/  @UP2 ULDC.64 UR22, c[0x0][0x9e8] ;  /* 0x00027a0000162ab9 */ /* 0x000fe40000000a00 */
[----:B------:R-:W-:-:S04]  /*61d0*/  UIMAD.WIDE.U32 UR14, UR19, UR22, URZ ;  /* 0x00000016130e72a5 */ /* 0x000fc8000f8e003f */
[----:B------:R-:W-:-:S12]  /*61e0*/  @UP2 USHF.R.U32.HI UR19, URZ, UR23, UR15 ;  /* 0x000000173f132299 */ /* 0x000fd8000801160f */
.L_x_1792:
[----:B------:R-:W-:-:S04]  /*61f0*/  UIMAD UR5, UR19, UR5, UR5 ;  /* 0x00000005130572a4 */ /* 0x000fc8000f8e0205 */
[----:B------:R-:W-:-:S04]  /*6200*/  UISETP.LT.AND UP2, UPT, UR4, UR5, UPT ;  /* 0x000000050400728c */ /* 0x000fc8000bf41270 */
[----:B------:R-:W-:-:S12]  /*6210*/  USEL UR4, UR4, UR5, UP2 ;  /* 0x0000000504047287 */ /* 0x000fd80009000000 */
.L_x_1790:
[----:B------:R-:W-:-:S04]  /*6220*/  USHF.R.S32.HI UR5, URZ, 0x1f, UR4 ;  /* 0x0000001f3f057899 */ /* 0x000fc80008011404 */
[----:B------:R-:W-:-:S03]  /*6230*/  ULEA.HI UR5, UR5, UR4, URZ, 0x6 ;  /* 0x0000000405057291 */ /* 0x000fc6000f8f303f */
[----:B------:R-:W-:Y:S01]  /*6240*/  UMOV UR4, URZ ;  /* 0x0000003f00047c82 */ /* 0x000fe20008000000 */
[----:B------:R-:W-:-:S04]  /*6250*/  USHF.R.S32.HI UR5, URZ, 0x6, UR5 ;  /* 0x000000063f057899 */ /* 0x000fc80008011405 */
[----:B------:R-:W-:-:S04]  /*6260*/  UISETP.LT.AND UP2, UPT, UR38, UR5, UPT ;  /* 0x000000052600728c */ /* 0x000fc8000bf41270 */
[----:B------:R-:W-:-:S03]  /*6270*/  USEL UR25, UR38, UR5, !UP2 ;  /* 0x0000000526197287 */ /* 0x000fc6000d000000 */
[----:B------:R-:W-:Y:S01]  /*6280*/  UMOV UR5, URZ ;  /* 0x0000003f00057c82 */ /* 0x000fe20008000000 */
[----:B------:R-:W-:-:S06]  /*6290*/  UISETP.GE.AND UP2, UPT, UR42, UR25, UPT ;  /* 0x000000192a00728c */ /* 0x000fcc000bf46270 */
[----:B------:R-:W-:-:S13]  /*62a0*/  PLOP3.LUT P0, PT, PT, PT, UP2, 0x80, 0x0 ;  /* 0x000000000000781c */ /* 0x000fda0003f0f028 */
[----:B------:R-:W-:Y:S05]  /*62b0*/  @!P0 BRA `(.L_x_1793) ;  /* 0x0000002400088947 */ /* 0x000fea0003800000 */
[----:B------:R-:W-:Y:S01]  /*62c0*/  UMOV UR5, URZ ;  /* 0x0000003f00057c82 */ /* 0x000fe20008000000 */
[----:B------:R-:W-:Y:S01]  /*62d0*/  UMOV UR24, URZ ;  /* 0x0000003f00187c82 */ /* 0x000fe20008000000 */
[----:B------:R-:W-:Y:S01]  /*62e0*/  ULDC UR30, c[0x0][0x9e4] ;  /* 0x00027900001e7ab9 */ /* 0x000fe20000000800 */
[----:B------:R-:W-:Y:S01]  /*62f0*/  ULDC UR28, c[0x0][0x288] ;  /* 0x0000a200001c7ab9 */ /* 0x000fe20000000800 */
[----:B------:R-:W-:Y:S01]  /*6300*/  ULDC UR27, c[0x0][0x2f0] ;  /* 0x0000bc00001b7ab9 */ /* 0x000fe20000000800 */
[----:B------:R-:W-:Y:S01]  /*6310*/  ULDC UR26, c[0x0][0x988] ;  /* 0x00026200001a7ab9 */ /* 0x000fe20000000800 */
[----:B------:R-:W-:-:S05]  /*6320*/  ULDC UR29, c[0x0][0x9e0] ;  /* 0x00027800001d7ab9 */ /* 0x000fca0000000800 */
.L_x_1810:
[----:B------:R-:W-:-:S04]  /*6330*/  UIADD3 UR4, UR24, 0x1, URZ ;  /* 0x0000000118047890 */ /* 0x000fc8000fffe03f */
[----:B------:R-:W-:-:S04]  /*6340*/  UISETP.NE.AND UP2, UPT, UR4, 0x2, UPT ;  /* 0x000000020400788c */ /* 0x000fc8000bf45270 */
[----:B------:R-:W-:Y:S02]  /*6350*/  USEL UR10, URZ, 0x1, UP2 ;  /* 0x000000013f0a7887 */ /* 0x000fe40009000000 */
[----:B------:R-:W-:Y:S02]  /*6360*/  USEL UR4, UR4, URZ, UP2 ;  /* 0x0000003f04047287 */ /* 0x000fe40009000000 */
[----:B------:R-:W-:Y:S01]  /*6370*/  ULOP3.LUT UR5, UR5, UR10, URZ, 0x3c, !UPT ;  /* 0x0000000a05057292 */ /* 0x000fe2000f8e3c3f */
[----:B0---4-:R-:W-:Y:S11]  /*6380*/  @!P5 BRA `(.L_x_1794) ;  /* 0x000000000004d947 */ /* 0x011ff60003800000 */
[----:B------:R-:W-:Y:S01]  /*6390*/  BPT.TRAP 0x1 ;  /* 0x000000040000795c */ /* 0x000fe20000300000 */
.L_x_1794:
[----:B------:R-:W-:Y:S01]  /*63a0*/  ULEA UR31, UR4, UR37, 0x3 ;  /* 0x00000025041f7291 */ /* 0x000fe2000f8e183f */
[----:B--2---:R-:W-:-:S05]  /*63b0*/  IMAD.U32 R13, RZ, RZ, UR5 ;  /* 0x00000005ff0d7e24 */ /* 0x004fca000f8e00ff */
[----:B------:R-:W-:-:S04]  /*63c0*/  SHF.L.U32 R13, R13, 0x1f, RZ ;  /* 0x0000001f0d0d7819 */ /* 0x000fc800000006ff */
[----:B------:R2:W4:Y:S01]  /*63d0*/  SYNCS.PHASECHK.TRANS64.TRYWAIT P0, [UR31+0x28c30], R13 ;  /* 0x028c300dff0075a7 */ /* 0x000522000800015f */
[----:B------:R-:W-:Y:S05]  /*63e0*/  @!P5 BRA `(.L_x_1795) ;  /* 0x000000000004d947 */ /* 0x000fea0003800000 */
[----:B------:R-:W-:Y:S01]  /*63f0*/  BPT.TRAP 0x1 ;  /* 0x000000040000795c */ /* 0x000fe20000300000 */
.L_x_1795:
[----:B----4-:R-:W-:Y:S05]  /*6400*/  @P0 BRA `(.L_x_1796) ;  /* 0x0000000000080947 */ /* 0x010fea0003800000 */
[----:B------:R-:W4:Y:S02]  /*6410*/  SYNCS.PHASECHK.TRANS64.TRYWAIT P0, [UR31+0x28c30], R13 ;  /* 0x028c300dff0075a7 */ /* 0x000f24000800015f */
[----:B----4-:R-:W-:Y:S05]  /*6420*/  @!P0 BRA `(.L_x_1797) ;  /* 0x000000e0001c8947 */ /* 0x010fea0003800000 */
.L_x_1796:
[----:B------:R-:W-:Y:S01]  /*6430*/  ULEA UR22, UR4, UR6, 0x9 ;  /* 0x0000000604167291 */ /* 0x000fe2000f8e483f */
[----:B---3--:R-:W-:Y:S01]  /*6440*/  WARPGROUP.ARRIVE ;  /* 0x00000000000079c5 */ /* 0x008fe20000000000 */
[----:B------:R-:W-:Y:S01]  /*6450*/  UMOV UR23, 0x40000040 ;  /* 0x4000004000177882 */ /* 0x000fe20000000000 */
[----:B------:R-:W-:Y:S01]  /*6460*/  UMOV UR11, 0x40000040 ;  /* 0x40000040000b7882 */ /* 0x000fe20000000000 */
[----:B------:R-:W-:Y:S01]  /*6470*/  UIADD3 UR10, UR22, 0x2, URZ ;  /* 0x00000002160a7890 */ /* 0x000fe2000fffe03f */
[----:B------:R-:W-:Y:S01]  /*6480*/  PLOP3.LUT P0, PT, PT, PT, UP0, 0x80, 0x0 ;  /* 0x000000000000781c */ /* 0x000fe20003f0f008 */
[----:B------:R-:W-:Y:S01]  /*6490*/  UIADD3 UR14, UR22, 0x4, URZ ;  /* 0x00000004160e7890 */ /* 0x000fe2000fffe03f */
[----:B------:R-:W-:Y:S01]  /*64a0*/  PLOP3.LUT P1, PT, PT, PT, UP0, 0x80, 0x0 ;  /* 0x000000000000781c */ /* 0x000fe20003f2f008 */
[----:B------:R-:W-:Y:S01]  /*64b0*/  UMOV UR15, 0x40000040 ;  /* 0x40000040000f7882 */ /* 0x000fe20000000000 */
[----:B------:R-:W-:Y:S01]  /*64c0*/  HGMMA.64x64x16.F32 R152, gdesc[UR20], RZ, !UPT, gsb0 ;  /* 0x00e00000149879f0 */ /* 0x000fe2000c0008ff */
[----:B------:R-:W-:Y:S01]  /*64d0*/  UIADD3 UR18, UR22, 0x6, URZ ;  /* 0x0000000616127890 */ /* 0x000fe2000fffe03f */
[----:B------:R-:W-:Y:S01]  /*64e0*/  IMAD.MOV.U32 R16, RZ, RZ, R2 ;  /* 0x000000ffff107224 */ /* 0x000fe200078e0002 */
[----:B------:R-:W-:Y:S01]  /*64f0*/  UMOV UR19, 0x40000040 ;  /* 0x4000004000137882 */ /* 0x000fe20000000000 */
[----:B01----:R-:W-:Y:S01]  /*6500*/  IMAD.U32 R14, RZ, RZ, UR31 ;  /* 0x0000001fff0e7e24 */ /* 0x003fe2000f8e00ff */
[----:B------:R-:W-:-:S02]  /*6510*/  WARPGROUP.DEPBAR.LE gsb0, 0x0 ;  /* 0x00008000000079c5 */ /* 0x000fc40000010000 */
[----:B------:R-:W-:-:S06]  /*6520*/  WARPGROUP.ARRIVE ;  /* 0x00000000000079c5 */ /* 0x000fcc0000000000 */
[----:B------:R-:W-:Y:S01]  /*6530*/  HGMMA.64x64x16.F32 R152, gdesc[UR8], R152, gsb0 ;  /* 0x00e00000089879f0 */ /* 0x000fe20008000898 */
[----:B------:R-:W-:Y:S01]  /*6540*/  @UP0 ULDC UR10, c[0x0][0x44c] ;  /* 0x00011300000a0ab9 */ /* 0x000fe20000000800 */
[----:B------:R-:W-:Y:S01]  /*6550*/  UMOV UR11, UR27 ;  /* 0x0000001b000b7c82 */ /* 0x000fe20008000000 */
[----:B------:R-:W-:Y:S01]  /*6560*/  @P0 IMAD.HI.U32 R15, R2, UR10, RZ ;  /* 0x0000000a020f0c27 */ /* 0x000fe2000f8e00ff */
[----:B------:R-:W-:Y:S01]  /*6570*/  @UP0 ULDC UR10, c[0x0][0x450] ;  /* 0x00011400000a0ab9 */ /* 0x000fe20000000800 */
[----:B------:R-:W-:Y:S02]  /*6580*/  PLOP3.LUT P0, PT, PT, PT, UP1, 0x40, 0x0 ;  /* 0x000000000000781c */ /* 0x000fe40003f0e818 */
[----:B------:R-:W-:Y:S01]  /*6590*/  IMAD.U32 R20, RZ, RZ, UR11 ;  /* 0x0000000bff147e24 */ /* 0x000fe2000f8e00ff */
[----:B------:R-:W-:Y:S01]  /*65a0*/  @P1 SHF.R.U32.HI R16, RZ, UR10, R15 ;  /* 0x0000000aff101c19 */ /* 0x000fe2000801160f */
[----:B------:R-:W-:Y:S01]  /*65b0*/  USHF.L.U32 UR10, UR42, 0x6, URZ ;  /* 0x000000062a0a7899 */ /* 0x000fe2000800063f */
[----:B------:R-:W-:-:S03]  /*65c0*/  @!P6 VIADD R15, R14, 0x28c40 ;  /* 0x00028c400e0fe836 */ /* 0x000fc60000000000 */
[----:B------:R-:W0:Y:S02]  /*65d0*/  SHFL.IDX PT, R18, R16, RZ, 0x1c1f ;  /* 0x001c1fff10127589 */ /* 0x000e2400000e0000 */
[----:B------:R-:W-:Y:S01]  /*65e0*/  IMAD.U32 R17, RZ, RZ, UR10 ;  /* 0x0000000aff117e24 */ /* 0x000fe2000f8e00ff */
[----:B------:R-:W-:-:S04]  /*65f0*/  @!P6 PRMT R15, RZ, 0x654, R15 ;  /* 0x00000654ff0fe816 */ /* 0x000fc8000000000f */
[----:B------:R-:W-:-:S05]  /*6600*/  IADD3 R17, -R0, 0x1, -R17 ;  /* 0x0000000100117810 */ /* 0x000fca0007ffe911 */
[----:B------:R-:W-:Y:S01]  /*6610*/  IMAD R17, R20, UR39, R17 ;  /* 0x0000002714117c24 */ /* 0x000fe2000f8e0211 */
[----:B------:R-:W-:Y:S02]  /*6620*/  WARPGROUP.DEPBAR.LE gsb0, 0x0 ;  /* 0x00008000000079c5 */ /* 0x000fe40000010000 */
[----:B------:R-:W-:-:S06]  /*6630*/  WARPGROUP.ARRIVE ;  /* 0x00000000000079c5 */ /* 0x000fcc0000000000 */
[----:B------:R-:W-:Y:S03]  /*6640*/  HGMMA.64x64x16.F32 R152, gdesc[UR12], R152, gsb0 ;  /* 0x00e000000c9879f0 */ /* 0x000fe60008000898 */
[----:B------:R-:W-:Y:S02]  /*6650*/  WARPGROUP.DEPBAR.LE gsb0, 0x0 ;  /* 0x00008000000079c5 */ /* 0x000fe40000010000 */
[----:B------:R-:W-:-:S06]  /*6660*/  WARPGROUP.ARRIVE ;  /* 0x00000000000079c5 */ /* 0x000fcc0000000000 */
[----:B------:R-:W-:Y:S01]  /*6670*/  HGMMA.64x64x16.F32 R152, gdesc[UR16], R152, gsb0 ;  /* 0x00e00000109879f0 */ /* 0x000fe20008000898 */
[----:B------:R-:W-:Y:S02]  /*6680*/  UMOV UR18, UR28 ;  /* 0x0000001c00127c82 */ /* 0x000fe40008000000 */
[----:B------:R-:W-:-:S04]  /*6690*/  VIADD R17, R17, -UR18 ;  /* 0x8000001211117c36 */ /* 0x000fc80008000000 */
[C---:B------:R-:W-:Y:S01]  /*66a0*/  VIADD R23, R17.reuse, UR7 ;  /* 0x0000000711177c36 */ /* 0x040fe20008000000 */
[----:B------:R-:W-:-:S03]  /*66b0*/  IADD3 R21, R17, UR29, RZ ;  /* 0x0000001d11157c10 */ /* 0x000fc6000fffe0ff */
[C---:B0-----:R-:W-:Y:S01]  /*66c0*/  IMAD.IADD R17, R18.reuse, 0x1, R23 ;  /* 0x0000000112117824 */ /* 0x041fe200078e0217 */
[----:B------:R-:W-:Y:S02]  /*66d0*/  WARPGROUP.DEPBAR.LE gsb0, 0x0 ;  /* 0x00008000000079c5 */ /* 0x000fe40000010000 */
[----:B------:R0:W-:Y:S02]  /*66e0*/  @!P6 SYNCS.ARRIVE.TRANS64.RED.A1T0 RZ, [R15+URZ], RZ ;  /* 0x000000ff0fffe9a7 */ /* 0x0001e4000810043f */
[----:B0-----:R-:W-:Y:S01]  /*66f0*/  IMAD.IADD R15, R18, 0x1, R21 ;  /* 0x00000001120f7824 */ /* 0x001fe200078e0215 */
[----:B------:R-:W-:Y:S06]  /*6700*/  @P0 BRA `(.L_x_1798) ;  /* 0x0000000000600947 */ /* 0x000fec0003800000 */
[----:B------:R-:W-:Y:S01]  /*6710*/  IMAD.U32 R19, RZ, RZ, UR11 ;  /* 0x0000000bff137e24 */ /* 0x000fe2000f8e00ff */
[----:B------:R-:W-:Y:S03]  /*6720*/  BSSY B0, `(.L_x_1799) ;  /* 0x0000012000007945 */ /* 0x000fe60003800000 */
[----:B------:R-:W-:-:S04]  /*6730*/  IMAD R18, R19, UR39, R18 ;  /* 0x0000002713127c24 */ /* 0x000fc8000f8e0212 */
[----:B------:R-:W-:-:S05]  /*6740*/  VIADD R19, R18, -UR18 ;  /* 0x8000001212137c36 */ /* 0x000fca0008000000 */
[----:B------:R-:W-:-:S13]  /*6750*/  ISETP.GT.AND P0, PT, R19, -0x1, PT ;  /* 0xffffffff1300780c */ /* 0x000fda0003f04270 */
[----:B------:R-:W-:Y:S05]  /*6760*/  @P0 BRA `(.L_x_1800) ;  /* 0x0000000000200947 */ /* 0x000fea0003800000 */
[----:B------:R-:W-:Y:S01]  /*6770*/  IMAD.U32 R20, RZ, RZ, UR30 ;  /* 0x0000001eff147e24 */ /* 0x000fe2000f8e00ff */
[----:B------:R-:W-:-:S04]  /*6780*/  LOP3.LUT R19, RZ, R19, RZ, 0x33, !PT ;  /* 0x00000013ff137212 */ /* 0x000fc800078e33ff */
[----:B------:R-:W-:-:S13]  /*6790*/  ISETP.NE.AND P0, PT, R20, 0x1, PT ;  /* 0x000000011400780c */ /* 0x000fda0003f05270 */
[----:B------:R-:W0:Y:S02]  /*67a0*/  @P0 LDC.64 R184, c[0x0][0x9e8] ;  /* 0x00027a00ffb80b82 */ /* 0x000e240000000a00 */
[----:B0-----:R-:W-:-:S05]  /*67b0*/  @P0 IMAD.HI.U32 R18, R19, R184, RZ ;  /* 0x000000b813120227 */ /* 0x001fca00078e00ff */
[----:B------:R-:W-:-:S04]  /*67c0*/  @P0 SHF.R.U32.HI R19, RZ, R185, R18 ;  /* 0x000000b9ff130219 */ /* 0x000fc80000011612 */
[----:B------:R-:W-:Y:S01]  /*67d0*/  LOP3.LUT R19, RZ, R19, RZ, 0x33, !PT ;  /* 0x00000013ff137212 */ /* 0x000fe200078e33ff */
[----:B------:R-:W-:Y:S06]  /*67e0*/  BRA `(.L_x_1801) ;  /* 0x0000000000147947 */ /* 0x000fec0003800000 */
.L_x_1800:
[----:B------:R-:W-:-:S05]  /*67f0*/  IMAD.U32 R20, RZ, RZ, UR30 ;  /* 0x0000001eff147e24 */ /* 0x000fca000f8e00ff */
[----:B------:R-:W-:-:S13]  /*6800*/  ISETP.NE.AND P0, PT, R20, 0x1, PT ;  /* 0x000000011400780c */ /* 0x000fda0003f05270 */
[----:B------:R-:W0:Y:S02]  /*6810*/  @P0 LDC.64 R184, c[0x0][0x9e8] ;  /* 0x00027a00ffb80b82 */ /* 0x000e240000000a00 */
[----:B0-----:R-:W-:-:S05]  /*6820*/  @P0 IMAD.HI.U32 R18, R19, R184, RZ ;  /* 0x000000b813120227 */ /* 0x001fca00078e00ff */
[----:B------:R-:W-:-:S07]  /*6830*/  @P0 SHF.R.U32.HI R19, RZ, R185, R18 ;  /* 0x000000b9ff130219 */ /* 0x000fce0000011612 */
.L_x_1801:
[----:B------:R-:W-:Y:S05]  /*6840*/  BSYNC B0 ;  /* 0x0000000000007941 */ /* 0x000fea0003800000 */
.L_x_1799:
[----:B------:R-:W-:-:S04]  /*6850*/  IMAD R19, R19, R20, -UR10 ;  /* 0x8000000a13137e24 */ /* 0x000fc8000f8e0214 */
[----:B------:R-:W-:-:S05]  /*6860*/  IMAD.IADD R18, R19, 0x1, -R0 ;  /* 0x0000000113127824 */ /* 0x000fca00078e0a00 */
[----:B------:R-:W-:Y:S02]  /*6870*/  VIADDMNMX R15, R18, R20, R15, PT ;  /* 0x00000014120f7246 */ /* 0x000fe4000380010f */
[----:B------:R-:W-:-:S07]  /*6880*/  VIMNMX R17, R17, R18, !PT ;  /* 0x0000001211117248 */ /* 0x000fce0007fe0100 */
.L_x_1798:
[----:B------:R-:W-:Y:S01]  /*6890*/  UISETP.GT.AND UP2, UPT, UR42, -0x1, UPT ;  /* 0xffffffff2a00788c */ /* 0x000fe2000bf44270 */
[----:B------:R-:W0:Y:S05]  /*68a0*/  SHFL.IDX PT, R20, R16, 0x1, 0x1c1f ;  /* 0x003c1f0010147f89 */ /* 0x000e2a00000e0000 */
[----:B------:R-:W-:-:S04]  /*68b0*/  PLOP3.LUT P0, PT, PT, PT, UP2, 0x80, 0x0 ;  /* 0x000000000000781c */ /* 0x000fc80003f0f028 */
[C---:B------:R-:W-:Y:S02]  /*68c0*/  ISETP.GT.AND P3, PT, R17.reuse, RZ, P0 ;  /* 0x000000ff1100720c */ /* 0x040fe40000764270 */
[----:B------:R-:W-:Y:S02]  /*68d0*/  ISETP.GT.AND P2, PT, R17, 0x1, P0 ;  /* 0x000000011100780c */ /* 0x000fe40000744270 */
[----:B------:R-:W-:Y:S02]  /*68e0*/  ISETP.LT.OR P3, PT, R15, 0x1, P3 ;  /* 0x000000010f00780c */ /* 0x000fe40001f61670 */
[C---:B------:R-:W-:Y:S02]  /*68f0*/  ISETP.GT.AND P4, PT, R17.reuse, 0x8, P0 ;  /* 0x000000081100780c */ /* 0x040fe40000784270 */
[----:B------:R-:W-:Y:S02]  /*6900*/  FSEL R152, R152, -INF , !P3 ;  /* 0xff80000098987808 */ /* 0x000fe40005800000 */
[----:B------:R-:W-:-:S02]  /*6910*/  ISETP.GT.AND P3, PT, R17, 0x10, P0 ;  /* 0x000000101100780c */ /* 0x000fc40000764270 */
[----:B------:R-:W-:Y:S02]  /*6920*/  ISETP.GT.AND P1, PT, R17, 0x9, P0 ;  /* 0x000000091100780c */ /* 0x000fe40000724270 */
[----:B------:R-:W-:Y:S01]  /*6930*/  ISETP.LT.OR P3, PT, R15, 0x11, P3 ;  /* 0x000000110f00780c */ /* 0x000fe20001f61670 */
[----:B0-----:R-:W-:Y:S01]  /*6940*/  IMAD.IADD R18, R23, 0x1, R20 ;  /* 0x0000000117127824 */ /* 0x001fe200078e0214 */
[----:B------:R-:W-:Y:S02]  /*6950*/  ISETP.LT.OR P2, PT, R15, 0x2, P2 ;  /* 0x000000020f00780c */ /* 0x000fe40001741670 */
[----:B------:R-:W-:Y:S02]  /*6960*/  FSEL R160, R160, -INF , !P3 ;  /* 0xff800000a0a07808 */ /* 0x000fe40005800000 */
[----:B------:R-:W-:Y:S02]  /*6970*/  ISETP.GT.AND P3, PT, R17, 0x20, P0 ;  /* 0x000000201100780c */ /* 0x000fe40000764270 */
[----:B------:R-:W-:-:S02]  /*6980*/  ISETP.LT.OR P4, PT, R15, 0x9, P4 ;  /* 0x000000090f00780c */ /* 0x000fc40002781670 */
[C---:B------:R-:W-:Y:S02]  /*6990*/  ISETP.LT.OR P1, PT, R15.reuse, 0xa, P1 ;  /* 0x0000000a0f00780c */ /* 0x040fe40000f21670 */
[----:B------:R-:W-:Y:S02]  /*69a0*/  ISETP.LT.OR P3, PT, R15, 0x21, P3 ;  /* 0x000000210f00780c */ /* 0x000fe40001f61670 */
[----:B------:R-:W-:Y:S02]  /*69b0*/  FSEL R153, R153, -INF , !P2 ;  /* 0xff80000099997808 */ /* 0x000fe40005000000 */
[----:B------:R-:W-:Y:S02]  /*69c0*/  FSEL R156, R156, -INF , !P4 ;  /* 0xff8000009c9c7808 */ /* 0x000fe40006000000 */
[----:B------:R-:W-:Y:S02]  /*69d0*/  FSEL R157, R157, -INF , !P1 ;  /* 0xff8000009d9d7808 */ /* 0x000fe40004800000 */
[----:B------:R-:W-:-:S02]  /*69e0*/  ISETP.GT.AND P2, PT, R17, 0x11, P0 ;  /* 0x000000111100780c */ /* 0x000fc40000744270 */
[C---:B------:R-:W-:Y:S02]  /*69f0*/  ISETP.GT.AND P4, PT, R17.reuse, 0x18, P0 ;  /* 0x000000181100780c */ /* 0x040fe40000784270 */
[C---:B------:R-:W-:Y:S02]  /*6a00*/  ISETP.GT.AND P1, PT, R17.reuse, 0x19, P0 ;  /* 0x000000191100780c */ /* 0x040fe40000724270 */
[----:B------:R-:W-:Y:S02]  /*6a10*/  FSEL R168, R168, -INF , !P3 ;  /* 0xff800000a8a87808 */ /* 0x000fe40005800000 */
[----:B------:R-:W-:Y:S02]  /*6a20*/  ISETP.GT.AND P3, PT, R17, 0x30, P0 ;  /* 0x000000301100780c */ /* 0x000fe40000764270 */
[C---:B------:R-:W-:Y:S02]  /*6a30*/  ISETP.LT.OR P2, PT, R15.reuse, 0x12, P2 ;  /* 0x000000120f00780c */ /* 0x040fe40001741670 */
        /* <DEDUP_REMOVED lines=8> */
[----:B------:R-:W-:Y:S02]  /*6ac0*/  ISETP.GT.AND P1, PT, R17, 0x29, P0 ;  /* 0x000000291100780c */ /* 0x000fe40000724270 */
[----:B------:R-:W-:Y:S02]  /*6ad0*/  FSEL R176, R176, -INF , !P3 ;  /* 0xff800000b0b07808 */ /* 0x000fe40005800000 */
[----:B------:R-:W-:Y:S02]  /*6ae0*/  PLOP3.LUT P3, PT, PT, PT, UP1, 0x40, 0x0 ;  /* 0x000000000000781c */ /* 0x000fe40003f6e818 */
[C---:B------:R-:W-:Y:S02]  /*6af0*/  ISETP.LT.OR P2, PT, R15.reuse, 0x22, P2 ;  /* 0x000000220f00780c */ /* 0x040fe40001741670 */
[----:B------:R-:W-:-:S02]  /*6b00*/  ISETP.LT.OR P4, PT, R15, 0x29, P4 ;  /* 0x000000290f00780c */ /* 0x000fc40002781670 */
[----:B------:R-:W-:Y:S02]  /*6b10*/  ISETP.LT.OR P1, PT, R15, 0x2a, P1 ;  /* 0x0000002a0f00780c */ /* 0x000fe40000f21670 */
[----:B------:R-:W-:Y:S02]  /*6b20*/  FSEL R169, R169, -INF , !P2 ;  /* 0xff800000a9a97808 */ /* 0x000fe40005000000 */
[----:B------:R-:W-:Y:S02]  /*6b30*/  FSEL R172, R172, -INF , !P4 ;  /* 0xff800000acac7808 */ /* 0x000fe40006000000 */
[----:B------:R-:W-:Y:S02]  /*6b40*/  FSEL R173, R173, -INF , !P1 ;  /* 0xff800000adad7808 */ /* 0x000fe40004800000 */
[C---:B------:R-:W-:Y:S02]  /*6b50*/  ISETP.GT.AND P2, PT, R17.reuse, 0x31, P0 ;  /* 0x000000311100780c */ /* 0x040fe40000744270 */
[----:B------:R-:W-:-:S02]  /*6b60*/  ISETP.GT.AND P4, PT, R17, 0x38, P0 ;  /* 0x000000381100780c */ /* 0x000fc40000784270 */
[----:B------:R-:W-:Y:S02]  /*6b70*/  ISETP.GT.AND P1, PT, R17, 0x39, P0 ;  /* 0x000000391100780c */ /* 0x000fe40000724270 */
[C---:B------:R-:W-:Y:S02]  /*6b80*/  ISETP.LT.OR P2, PT, R15.reuse, 0x32, P2 ;  /* 0x000000320f00780c */ /* 0x040fe40001741670 */
[C---:B------:R-:W-:Y:S02]  /*6b90*/  ISETP.LT.OR P4, PT, R15.reuse, 0x39, P4 ;  /* 0x000000390f00780c */ /* 0x040fe40002781670 */
[----:B------:R-:W-:Y:S02]  /*6ba0*/  ISETP.LT.OR P1, PT, R15, 0x3a, P1 ;  /* 0x0000003a0f00780c */ /* 0x000fe40000f21670 */
[----:B------:R-:W-:Y:S02]  /*6bb0*/  IADD3 R16, R21, R20, RZ ;  /* 0x0000001415107210 */ /* 0x000fe40007ffe0ff */
[----:B------:R-:W-:-:S02]  /*6bc0*/  FSEL R177, R177, -INF , !P2 ;  /* 0xff800000b1b17808 */ /* 0x000fc40005000000 */
[----:B------:R-:W-:Y:S02]  /*6bd0*/  FSEL R180, R180, -INF , !P4 ;  /* 0xff800000b4b47808 */ /* 0x000fe40006000000 */
[----:B------:R-:W-:Y:S01]  /*6be0*/  FSEL R181, R181, -INF , !P1 ;  /* 0xff800000b5b57808 */ /* 0x000fe20004800000 */
        /* <DEDUP_REMOVED lines=15> */
.L_x_1804:
[----:B------:R-:W-:-:S05]  /*6ce0*/  IMAD.U32 R22, RZ, RZ, UR30 ;  /* 0x0000001eff167e24 */ /* 0x000fca000f8e00ff */
[----:B------:R-:W-:-:S13]  /*6cf0*/  ISETP.NE.AND P1, PT, R22, 0x1, PT ;  /* 0x000000011600780c */ /* 0x000fda0003f25270 */
[----:B------:R-:W0:Y:S02]  /*6d00*/  @P1 LDC.64 R20, c[0x0][0x9e8] ;  /* 0x00027a00ff141b82 */ /* 0x000e240000000a00 */
[----:B0-----:R-:W-:-:S05]  /*6d10*/  @P1 IMAD.HI.U32 R20, R15, R20, RZ ;  /* 0x000000140f141227 */ /* 0x001fca00078e00ff */
[----:B------:R-:W-:-:S07]  /*6d20*/  @P1 SHF.R.U32.HI R15, RZ, R21, R20 ;  /* 0x00000015ff0f1219 */ /* 0x000fce0000011614 */
.L_x_1805:
[----:B------:R-:W-:Y:S05]  /*6d30*/  BSYNC B0 ;  /* 0x0000000000007941 */ /* 0x000fea0003800000 */
.L_x_1803:
[----:B------:R-:W-:-:S04]  /*6d40*/  IMAD R15, R15, R22, -UR10 ;  /* 0x8000000a0f0f7e24 */ /* 0x000fc8000f8e0216 */
[----:B------:R-:W-:-:S05]  /*6d50*/  IMAD.IADD R15, R15, 0x1, -R0 ;  /* 0x000000010f0f7824 */ /* 0x000fca00078e0a00 */
[----:B------:R-:W-:Y:S02]  /*6d60*/  VIADDMNMX R16, R15, R22, R16, PT ;  /* 0x000000160f107246 */ /* 0x000fe40003800110 */
[----:B------:R-:W-:-:S07]  /*6d70*/  VIMNMX R18, R18, R15, !PT ;  /* 0x0000000f12127248 */ /* 0x000fce0007fe0100 */
.L_x_1802:
[----:B------:R-:W-:Y:S01]  /*6d80*/  FMNMX.FTZ R20, R152, R5, !PT ;  /* 0x0000000598147209 */ /* 0x000fe20007810000 */
[----:B------:R-:W-:Y:S01]  /*6d90*/  UMOV UR10, UR26 ;  /* 0x0000001a000a7c82 */ /* 0x000fe20008000000 */
[C---:B------:R-:W-:Y:S02]  /*6da0*/  ISETP.GT.AND P2, PT, R18.reuse, RZ, P0 ;  /* 0x000000ff1200720c */ /* 0x040fe40000744270 */
[----:B------:R-:W-:Y:S02]  /*6db0*/  FMNMX.FTZ R15, R153, R20, !PT ;  /* 0x00000014990f7209 */ /* 0x000fe40007810000 */
[----:B------:R-:W-:Y:S02]  /*6dc0*/  ISETP.GT.AND P1, PT, R18, 0x1, P0 ;  /* 0x000000011200780c */ /* 0x000fe40000724270 */
[----:B------:R-:W-:Y:S02]  /*6dd0*/  FMNMX.FTZ R20, R156, R15, !PT ;  /* 0x0000000f9c147209 */ /* 0x000fe40007810000 */
[----:B------:R-:W-:-:S02]  /*6de0*/  ISETP.LT.OR P2, PT, R16, 0x1, P2 ;  /* 0x000000011000780c */ /* 0x000fc40001741670 */
[----:B------:R-:W-:Y:S02]  /*6df0*/  FMNMX.FTZ R15, R157, R20, !PT ;  /* 0x000000149d0f7209 */ /* 0x000fe40007810000 */
[----:B------:R-:W-:Y:S02]  /*6e00*/  ISETP.GT.AND P3, PT, R18, 0x8, P0 ;  /* 0x000000081200780c */ /* 0x000fe40000764270 */
[----:B------:R-:W-:Y:S02]  /*6e10*/  FMNMX.FTZ R20, R160, R15, !PT ;  /* 0x0000000fa0147209 */ /* 0x000fe40007810000 */
[----:B------:R-:W-:Y:S02]  /*6e20*/  ISETP.LT.OR P1, PT, R16, 0x2, P1 ;  /* 0x000000021000780c */ /* 0x000fe40000f21670 */
[----:B------:R-:W-:Y:S02]  /*6e30*/  FMNMX.FTZ R15, R161, R20, !PT ;  /* 0x00000014a10f7209 */ /* 0x000fe40007810000 */
[----:B------:R-:W-:-:S02]  /*6e40*/  ISETP.GT.AND P4, PT, R18, 0x9, P0 ;  /* 0x000000091200780c */ /* 0x000fc40000784270 */
[----:B------:R-:W-:Y:S02]  /*6e50*/  FMNMX.FTZ R20, R164, R15, !PT ;  /* 0x0000000fa4147209 */ /* 0x000fe40007810000 */
[----:B------:R-:W-:Y:S02]  /*6e60*/  ISETP.LT.OR P3, PT, R16, 0x9, P3 ;  /* 0x000000091000780c */ /* 0x000fe40001f61670 */
[----:B------:R-:W-:Y:S02]  /*6e70*/  FMNMX.FTZ R15, R165, R20, !PT ;  /* 0x00000014a50f7209 */ /* 0x000fe40007810000 */
[----:B------:R-:W-:Y:S02]  /*6e80*/  FSEL R155, R155, -INF , !P1 ;  /* 0xff8000009b9b7808 */ /* 0x000fe40004800000 */
        /* <DEDUP_REMOVED lines=9> */
[----:B------:R-:W-:Y:S02]  /*6f20*/  FSEL R159, R159, -INF , !P4 ;  /* 0xff8000009f9f7808 */ /* 0x000fe40006000000 */
[----:B------:R-:W-:Y:S02]  /*6f30*/  FMNMX.FTZ R15, R177, R20, !PT ;  /* 0x00000014b10f7209 */ /* 0x000fe40007810000 */
[----:B------:R-:W-:Y:S02]  /*6f40*/  ISETP.LT.OR P1, PT, R16, 0x11, P1 ;  /* 0x000000111000780c */ /* 0x000fe40000f21670 */
[----:B------:R-:W-:Y:S02]  /*6f50*/  FMNMX.FTZ R20, R180, R15, !PT ;  /* 0x0000000fb4147209 */ /* 0x000fe40007810000 */
[----:B------:R-:W-:-:S02]  /*6f60*/  ISETP.GT.AND P4, PT, R18, 0x18, P0 ;  /* 0x000000181200780c */ /* 0x000fc40000784270 */
[----:B------:R-:W-:Y:S02]  /*6f70*/  FMNMX.FTZ R20, R181, R20, !PT ;  /* 0x00000014b5147209 */ /* 0x000fe40007810000 */
[----:B------:R-:W-:Y:S02]  /*6f80*/  ISETP.LT.OR P3, PT, R16, 0x12, P3 ;  /* 0x000000121000780c */ /* 0x000fe40001f61670 */
[----:B------:R-:W-:Y:S01]  /*6f90*/  FSEL R162, R162, -INF , !P1 ;  /* 0xff800000a2a27808 */ /* 0x000fe20004800000 */
[----:B------:R-:W0:Y:S01]  /*6fa0*/  SHFL.BFLY PT, R15, R20, 0x2, 0x1f ;  /* 0x0c401f00140f7f89 */ /* 0x000e2200000e0000 */
[----:B------:R-:W-:Y:S02]  /*6fb0*/  ISETP.LT.OR P4, PT, R16, 0x19, P4 ;  /* 0x000000191000780c */ /* 0x000fe40002781670 */
[----:B------:R-:W-:Y:S02]  /*6fc0*/  FSEL R163, R163, -INF , !P3 ;  /* 0xff800000a3a37808 */ /* 0x000fe40005800000 */
[----:B------:R-:W-:-:S02]  /*6fd0*/  ISETP.GT.AND P1, PT, R18, 0x20, P0 ;  /* 0x000000201200780c */ /* 0x000fc40000724270 */
[----:B------:R-:W-:Y:S02]  /*6fe0*/  FSEL R166, R166, -INF , !P4 ;  /* 0xff800000a6a67808 */ /* 0x000fe40006000000 */
[----:B------:R-:W-:Y:S02]  /*6ff0*/  ISETP.GT.AND P3, PT, R18, 0x21, P0 ;  /* 0x000000211200780c */ /* 0x000fe40000764270 */
[----:B------:R-:W-:Y:S02]  /*7000*/  ISETP.LT.OR P1, PT, R16, 0x21, P1 ;  /* 0x000000211000780c */ /* 0x000fe40000f21670 */
[----:B------:R-:W-:Y:S02]  /*7010*/  ISETP.GT.AND P4, PT, R18, 0x28, P0 ;  /* 0x000000281200780c */ /* 0x000fe40000784270 */
[----:B------:R-:W-:Y:S02]  /*7020*/  ISETP.LT.OR P3, PT, R16, 0x22, P3 ;  /* 0x000000221000780c */ /* 0x000fe40001f61670 */
[----:B------:R-:W-:-:S02]  /*7030*/  FSEL R170, R170, -INF , !P1 ;  /* 0xff800000aaaa7808 */ /* 0x000fc40004800000 */
[----:B------:R-:W-:Y:S02]  /*7040*/  ISETP.GT.AND P1, PT, R18, 0x29, P0 ;  /* 0x000000291200780c */ /* 0x000fe40000724270 */
[----:B------:R-:W-:Y:S02]  /*7050*/  FSEL R171, R171, -INF , !P3 ;  /* 0xff800000abab7808 */ /* 0x000fe40005800000 */
[----:B------:R-:W-:Y:S02]  /*7060*/  ISETP.LT.OR P4, PT, R16, 0x29, P4 ;  /* 0x000000291000780c */ /* 0x000fe40002781670 */
[----:B0-----:R-:W-:Y:S02]  /*7070*/  FMNMX.FTZ R17, R20, R15, !PT ;  /* 0x0000000f14117209 */ /* 0x001fe40007810000 */
[----:B------:R-:W-:Y:S02]  /*7080*/  ISETP.LT.OR P1, PT, R16, 0x2a, P1 ;  /* 0x0000002a1000780c */ /* 0x000fe40000f21670 */
[----:B------:R-:W-:Y:S01]  /*7090*/  ISETP.GT.AND P3, PT, R18, 0x30, P0 ;  /* 0x000000301200780c */ /* 0x000fe20000764270 */
[----:B------:R-:W0:Y:S01]  /*70a0*/  SHFL.BFLY PT, R22, R17, 0x1, 0x1f ;  /* 0x0c201f0011167f89 */ /* 0x000e2200000e0000 */
[----:B------:R-:W-:-:S02]  /*70b0*/  FSEL R174, R174, -INF , !P4 ;  /* 0xff800000aeae7808 */ /* 0x000fc40006000000 */
[----:B------:R-:W-:Y:S02]  /*70c0*/  FSEL R175, R175, -INF , !P1 ;  /* 0xff800000afaf7808 */ /* 0x000fe40004800000 */
[C---:B------:R-:W-:Y:S02]  /*70d0*/  ISETP.GT.AND P4, PT, R18.reuse, 0x31, P0 ;  /* 0x000000311200780c */ /* 0x040fe40000784270 */
[----:B------:R-:W-:Y:S02]  /*70e0*/  ISETP.GT.AND P1, PT, R18, 0x38, P0 ;  /* 0x000000381200780c */ /* 0x000fe40000724270 */
[C---:B------:R-:W-:Y:S02]  /*70f0*/  ISETP.LT.OR P3, PT, R16.reuse, 0x31, P3 ;  /* 0x000000311000780c */ /* 0x040fe40001f61670 */
[----:B------:R-:W-:Y:S02]  /*7100*/  ISETP.LT.OR P4, PT, R16, 0x32, P4 ;  /* 0x000000321000780c */ /* 0x000fe40002781670 */
[----:B------:R-:W-:-:S02]  /*7110*/  FSEL R178, R178, -INF , !P3 ;  /* 0xff800000b2b27808 */ /* 0x000fc40005800000 */
[----:B------:R-:W-:Y:S02]  /*7120*/  ISETP.LT.OR P1, PT, R16, 0x39, P1 ;  /* 0x000000391000780c */ /* 0x000fe40000f21670 */
[----:B------:R-:W-:Y:S02]  /*7130*/  FSEL R179, R179, -INF , !P4 ;  /* 0xff800000b3b37808 */ /* 0x000fe40006000000 */
[----:B------:R-:W-:Y:S02]  /*7140*/  FSEL R182, R182, -INF , !P1 ;  /* 0xff800000b6b67808 */ /* 0x000fe40004800000 */
[----:B0-----:R-:W-:Y:S02]  /*7150*/  FMNMX.FTZ R15, R17, R22, !PT ;  /* 0x00000016110f7209 */ /* 0x001fe40007810000 */
[----:B------:R-:W-:Y:S02]  /*7160*/  FSEL R17, R154, -INF , !P2 ;  /* 0xff8000009a117808 */ /* 0x000fe40005000000 */
[----:B------:R-:W-:Y:S01]  /*7170*/  ISETP.GT.AND P2, PT, R18, 0x19, P0 ;  /* 0x000000191200780c */ /* 0x000fe20000744270 */
[----:B------:R-:W-:Y:S01]  /*7180*/  FMUL.FTZ R21, R15, UR10 ;  /* 0x0000000a0f157c20 */ /* 0x000fe20008410000 */
[----:B------:R-:W-:-:S02]  /*7190*/  FMNMX.FTZ R20, R17, R6, !PT ;  /* 0x0000000611147209 */ /* 0x000fc40007810000 */
[----:B------:R-:W-:Y:S02]  /*71a0*/  ISETP.LT.OR P2, PT, R16, 0x1a, P2 ;  /* 0x0000001a1000780c */ /* 0x000fe40001741670 */
[----:B------:R-:W-:Y:S02]  /*71b0*/  FMNMX.FTZ R19, R155, R20, !PT ;  /* 0x000000149b137209 */ /* 0x000fe40007810000 */
[----:B------:R-:W-:Y:S02]  /*71c0*/  FSEL R167, R167, -INF , !P2 ;  /* 0xff800000a7a77808 */ /* 0x000fe40005000000 */
[----:B------:R-:W-:Y:S02]  /*71d0*/  FMNMX.FTZ R20, R158, R19, !PT ;  /* 0x000000139e147209 */ /* 0x000fe40007810000 */
[----:B------:R-:W-:Y:S02]  /*71e0*/  FSETP.NEU.FTZ.AND P2, PT, R15, -INF , PT ;  /* 0xff8000000f00780b */ /* 0x000fe40003f5d000 */
[----:B------:R-:W-:-:S02]  /*71f0*/  FMNMX.FTZ R19, R159, R20, !PT ;  /* 0x000000149f137209 */ /* 0x000fc40007810000 */
[----:B------:R-:W-:Y:S02]  /*7200*/  FSEL R184, R21, RZ, P2 ;  /* 0x000000ff15b87208 */ /* 0x000fe40001000000 */
[----:B------:R-:W-:Y:S02]  /*7210*/  FMNMX.FTZ R20, R162, R19, !PT ;  /* 0x00000013a2147209 */ /* 0x000fe40007810000 */
[----:B------:R-:W-:Y:S01]  /*7220*/  ISETP.GT.AND P0, PT, R18, 0x39, P0 ;  /* 0x000000391200780c */ /* 0x000fe20000704270 */
[--C-:B------:R-:W-:Y:S01]  /*7230*/  FFMA.FTZ R154, R156, UR10, -R184.reuse ;  /* 0x0000000a9c9a7c23 */ /* 0x100fe200080108b8 */
[----:B------:R-:W-:Y:S01]  /*7240*/  FMNMX.FTZ R19, R163, R20, !PT ;  /* 0x00000014a3137209 */ /* 0x000fe20007810000 */
[--C-:B------:R-:W-:Y:S01]  /*7250*/  FFMA.FTZ R156, R160, UR10, -R184.reuse ;  /* 0x0000000aa09c7c23 */ /* 0x100fe200080108b8 */
[----:B------:R-:W-:Y:S01]  /*7260*/  ISETP.LT.OR P0, PT, R16, 0x3a, P0 ;  /* 0x0000003a1000780c */ /* 0x000fe20000701670 */
[--C-:B------:R-:W-:Y:S01]  /*7270*/  FFMA.FTZ R160, R168, UR10, -R184.reuse ;  /* 0x0000000aa8a07c23 */ /* 0x100fe200080108b8 */
[----:B------:R-:W-:Y:S01]  /*7280*/  FMNMX.FTZ R20, R166, R19, !PT ;  /* 0x00000013a6147209 */ /* 0x000fe20007810000 */
[--C-:B------:R-:W-:Y:S01]  /*7290*/  FFMA.FTZ R19, R152, UR10, -R184.reuse ;  /* 0x0000000a98137c23 */ /* 0x100fe200080108b8 */
[----:B------:R-:W-:Y:S01]  /*72a0*/  FSEL R183, R183, -INF , !P0 ;  /* 0xff800000b7b77808 */ /* 0x000fe20004000000 */
[--C-:B------:R-:W-:Y:S01]  /*72b0*/  FFMA.FTZ R152, R153, UR10, -R184.reuse ;  /* 0x0000000a99987c23 */ /* 0x100fe200080108b8 */
[----:B------:R-:W-:Y:S01]  /*72c0*/  FMNMX.FTZ R21, R167, R20, !PT ;  /* 0x00000014a7157209 */ /* 0x000fe20007810000 */
[--C-:B------:R-:W-:Y:S01]  /*72d0*/  FFMA.FTZ R153, R165, UR10, -R184.reuse ;  /* 0x0000000aa5997c23 */ /* 0x100fe200080108b8 */
[----:B------:R-:W-:Y:S01]  /*72e0*/  MUFU.EX2 R154, R154 ;  /* 0x0000009a009a7308 */ /* 0x000fe20000000800 */
[--C-:B------:R-:W-:Y:S01]  /*72f0*/  FFMA.FTZ R176, R176, UR10, -R184.reuse ;  /* 0x0000000ab0b07c23 */ /* 0x100fe200080108b8 */
[----:B------:R-:W-:Y:S01]  /*7300*/  FMNMX.FTZ R20, R170, R21, !PT ;  /* 0x00000015aa147209 */ /* 0x000fe20007810000 */
[--C-:B------:R-:W-:Y:S01]  /*7310*/  FFMA.FTZ R177, R177, UR10, -R184.reuse ;  /* 0x0000000ab1b17c23 */ /* 0x100fe200080108b8 */
[--C-:B------:R-:W-:Y:S01]  /*7320*/  FFMA.FTZ R180, R180, UR10, -R184.reuse ;  /* 0x0000000ab4b47c23 */ /* 0x100fe200080108b8 */
[----:B------:R-:W-:Y:S01]  /*7330*/  ISETP.NE.AND P0, PT, R4, RZ, PT ;  /* 0x000000ff0400720c */ /* 0x000fe20003f05270 */
[--C-:B------:R-:W-:Y:S01]  /*7340*/  FFMA.FTZ R181, R181, UR10, -R184.reuse ;  /* 0x0000000ab5b57c23 */ /* 0x100fe200080108b8 */
[----:B------:R-:W-:Y:S01]  /*7350*/  FMNMX.FTZ R21, R171, R20, !PT ;  /* 0x00000014ab157209 */ /* 0x000fe20007810000 */
[----:B------:R-:W-:Y:S01]  /*7360*/  MUFU.EX2 R19, R19 ;  /* 0x0000001300137308 */ /* 0x000fe20000000800 */
[--C-:B------:R-:W-:Y:S01]  /*7370*/  FFMA.FTZ R20, R164, UR10, -R184.reuse ;  /* 0x0000000aa4147c23 */ /* 0x100fe200080108b8 */
[----:B------:R-:W-:Y:S01]  /*7380*/  FFMA.FTZ R164, R173, UR10, -R184 ;  /* 0x0000000aada47c23 */ /* 0x000fe200080108b8 */
[----:B------:R-:W-:-:S04]  /*7390*/  FMNMX.FTZ R18, R174, R21, !PT ;  /* 0x00000015ae127209 */ /* 0x000fc80007810000 */
[----:B------:R-:W-:Y:S01]  /*73a0*/  FMNMX.FTZ R21, R175, R18, !PT ;  /* 0x00000012af157209 */ /* 0x000fe20007810000 */
[----:B------:R-:W-:Y:S03]  /*73b0*/  MUFU.EX2 R152, R152 ;  /* 0x0000009800987308 */ /* 0x000fe60000000800 */
[----:B------:R-:W-:Y:S01]  /*73c0*/  FMNMX.FTZ R18, R178, R21, !PT ;  /* 0x00000015b2127209 */ /* 0x000fe20007810000 */
[--C-:B------:R-:W-:Y:S01]  /*73d0*/  FFMA.FTZ R21, R157, UR10, -R184.reuse ;  /* 0x0000000a9d157c23 */ /* 0x100fe200080108b8 */
[--C-:B------:R-:W-:Y:S02]  /*73e0*/  FFMA.FTZ R157, R169, UR10, -R184.reuse ;  /* 0x0000000aa99d7c23 */ /* 0x100fe400080108b8 */
[----:B------:R-:W-:Y:S01]  /*73f0*/  FMNMX.FTZ R23, R179, R18, !PT ;  /* 0x00000012b3177209 */ /* 0x000fe20007810000 */
[----:B------:R-:W-:Y:S03]  /*7400*/  MUFU.EX2 R156, R156 ;  /* 0x0000009c009c7308 */ /* 0x000fe60000000800 */
[----:B------:R-:W-:Y:S01]  /*7410*/  FMNMX.FTZ R16, R182, R23, !PT ;  /* 0x00000017b6107209 */ /* 0x000fe20007810000 */
[----:B------:R-:W-:-:S03]  /*7420*/  FFMA.FTZ R23, R161, UR10, -R184 ;  /* 0x0000000aa1177c23 */ /* 0x000fc600080108b8 */
[----:B------:R-:W-:Y:S01]  /*7430*/  FMNMX.FTZ R16, R183, R16, !PT ;  /* 0x00000010b7107209 */ /* 0x000fe20007810000 */
[----:B------:R-:W-:Y:S04]  /*7440*/  MUFU.EX2 R21, R21 ;  /* 0x0000001500157308 */ /* 0x000fe80000000800 */
[----:B------:R-:W0:Y:S04]  /*7450*/  SHFL.BFLY PT, R161, R16, 0x2, 0x1f ;  /* 0x0c401f0010a17f89 */ /* 0x000e2800000e0000 */
[----:B------:R-:W-:Y:S08]  /*7460*/  MUFU.EX2 R23, R23 ;  /* 0x0000001700177308 */ /* 0x000ff00000000800 */
[----:B------:R-:W-:Y:S08]  /*7470*/  MUFU.EX2 R20, R20 ;  /* 0x0000001400147308 */ /* 0x000ff00000000800 */
[----:B------:R-:W-:Y:S01]  /*7480*/  MUFU.EX2 R153, R153 ;  /* 0x0000009900997308 */ /* 0x000fe20000000800 */
[----:B0-----:R-:W-:Y:S01]  /*7490*/  FMNMX.FTZ R22, R16, R161, !PT ;  /* 0x000000a110167209 */ /* 0x001fe20007810000 */
[----:B------:R-:W-:Y:S01]  /*74a0*/  FFMA.FTZ R161, R172, UR10, -R184 ;  /* 0x0000000aaca17c23 */ /* 0x000fe200080108b8 */
[----:B------:R-:W-:-:S05]  /*74b0*/  FSEL R16, R15, RZ, P2 ;  /* 0x000000ff0f107208 */ /* 0x000fca0001000000 */
[----:B------:R-:W-:Y:S01]  /*74c0*/  MUFU.EX2 R160, R160 ;  /* 0x000000a000a07308 */ /* 0x000fe20000000800 */
[----:B------:R-:W0:Y:S01]  /*74d0*/  SHFL.BFLY PT, R165, R22, 0x1, 0x1f ;  /* 0x0c201f0016a57f89 */ /* 0x000e2200000e0000 */
[----:B------:R-:W-:-:S04]  /*74e0*/  FADD.FTZ R16, -R16, R5 ;  /* 0x0000000510107221 */ /* 0x000fc80000010100 */
[----:B------:R-:W-:Y:S02]  /*74f0*/  FMUL.FTZ R18, R16, UR10 ;  /* 0x0000000a10127c20 */ /* 0x000fe40008410000 */
[----:B------:R-:W-:Y:S08]  /*7500*/  MUFU.EX2 R157, R157 ;  /* 0x0000009d009d7308 */ /* 0x000ff00000000800 */
[----:B------:R-:W1:Y:S08]  /*7510*/  MUFU.EX2 R18, R18 ;  /* 0x0000001200127308 */ /* 0x000e700000000800 */
[----:B------:R-:W3:Y:S01]  /*7520*/  MUFU.EX2 R161, R161 ;  /* 0x000000a100a17308 */ /* 0x000ee20000000800 */
[----:B0-----:R-:W-:-:S04]  /*7530*/  FMNMX.FTZ R16, R22, R165, !PT ;  /* 0x000000a516107209 */ /* 0x001fc80007810000 */
[C---:B------:R-:W-:Y:S01]  /*7540*/  FSETP.NEU.FTZ.AND P1, PT, R16.reuse, -INF , PT ;  /* 0xff8000001000780b */ /* 0x040fe20003f3d000 */
[----:B------:R-:W-:Y:S02]  /*7550*/  FMUL.FTZ R5, R16, UR10 ;  /* 0x0000000a10057c20 */ /* 0x000fe40008410000 */
[----:B------:R-:W0:Y:S01]  /*7560*/  MUFU.EX2 R164, R164 ;  /* 0x000000a400a47308 */ /* 0x000e220000000800 */
[----:B-1----:R-:W-:Y:S01]  /*7570*/  FFMA.FTZ R165, R18, R8, R19 ;  /* 0x0000000812a57223 */ /* 0x002fe20000010013 */
[-C--:B------:R-:W-:Y:S01]  /*7580*/  FMUL.FTZ R24, R24, R18.reuse ;  /* 0x0000001218187220 */ /* 0x080fe20000410000 */
[----:B------:R-:W-:Y:S01]  /*7590*/  FSEL R168, R5, RZ, P1 ;  /* 0x000000ff05a87208 */ /* 0x000fe20000800000 */
[-C--:B------:R-:W-:Y:S01]  /*75a0*/  FMUL.FTZ R25, R25, R18.reuse ;  /* 0x0000001219197220 */ /* 0x080fe20000410000 */
[----:B------:R-:W-:Y:S01]  /*75b0*/  FADD.FTZ R165, R152, R165 ;  /* 0x000000a598a57221 */ /* 0x000fe20000010000 */
[----:B------:R-:W-:Y:S01]  /*75c0*/  FSEL R5, R16, RZ, P1 ;  /* 0x000000ff10057208 */ /* 0x000fe20000800000 */
[----:B------:R-:W-:Y:S01]  /*75d0*/  FMUL.FTZ R28, R28, R18 ;  /* 0x000000121c1c7220 */ /* 0x000fe20000410000 */
[--C-:B------:R-:W-:Y:S01]  /*75e0*/  FFMA.FTZ R22, R17, UR10, -R168.reuse ;  /* 0x0000000a11167c23 */ /* 0x100fe200080108a8 */
[----:B------:R-:W-:Y:S01]  /*75f0*/  FADD.FTZ R8, R154, R165 ;  /* 0x000000a59a087221 */ /* 0x000fe20000010000 */
[----:B------:R-:W1:Y:S01]  /*7600*/  MUFU.EX2 R176, R176 ;  /* 0x000000b000b07308 */ /* 0x000e620000000800 */
[----:B------:R-:W-:Y:S01]  /*7610*/  FFMA.FTZ R165, R162, UR10, -R168 ;  /* 0x0000000aa2a57c23 */ /* 0x000fe200080108a8 */
[----:B------:R-:W-:Y:S01]  /*7620*/  FADD.FTZ R6, -R5, R6 ;  /* 0x0000000605067221 */ /* 0x000fe20000010100 */
[----:B------:R-:W-:Y:S01]  /*7630*/  FADD.FTZ R17, R21, R8 ;  /* 0x0000000815117221 */ /* 0x000fe20000010000 */
[----:B------:R-:W-:Y:S01]  /*7640*/  FFMA.FTZ R155, R155, UR10, -R168 ;  /* 0x0000000a9b9b7c23 */ /* 0x000fe200080108a8 */
[----:B------:R-:W-:-:S02]  /*7650*/  IMAD.U32 R8, RZ, RZ, UR24 ;  /* 0x00000018ff087e24 */ /* 0x000fc4000f8e00ff */
[----:B------:R-:W-:Y:S01]  /*7660*/  FMUL.FTZ R6, R6, UR10 ;  /* 0x0000000a06067c20 */ /* 0x000fe20008410000 */
[----:B------:R-:W-:Y:S01]  /*7670*/  FADD.FTZ R172, R156, R17 ;  /* 0x000000119cac7221 */ /* 0x000fe20000010000 */
[----:B------:R-:W4:Y:S01]  /*7680*/  MUFU.EX2 R177, R177 ;  /* 0x000000b100b17308 */ /* 0x000f220000000800 */
[----:B------:R-:W-:Y:S01]  /*7690*/  FFMA.FTZ R158, R158, UR10, -R168 ;  /* 0x0000000a9e9e7c23 */ /* 0x000fe200080108a8 */
[----:B------:R-:W-:Y:S02]  /*76a0*/  @!P0 IMAD R8, R8, 0x40, R3 ;  /* 0x0000004008088824 */ /* 0x000fe400078e0203 */
[----:B------:R-:W-:Y:S01]  /*76b0*/  FADD.FTZ R17, R23, R172 ;  /* 0x000000ac17117221 */ /* 0x000fe20000010000 */
[--C-:B------:R-:W-:Y:S01]  /*76c0*/  FFMA.FTZ R159, R159, UR10, -R168.reuse ;  /* 0x0000000a9f9f7c23 */ /* 0x100fe200080108a8 */
[----:B------:R-:W-:Y:S01]  /*76d0*/  F2FP.F16.F32.PACK_AB R152, R152, R19 ;  /* 0x000000139898723e */ /* 0x000fe200000000ff */
[--C-:B------:R-:W-:Y:S01]  /*76e0*/  FFMA.FTZ R170, R170, UR10, -R168.reuse ;  /* 0x0000000aaaaa7c23 */ /* 0x100fe200080108a8 */
[----:B------:R-:W-:Y:S01]  /*76f0*/  FADD.FTZ R172, R20, R17 ;  /* 0x0000001114ac7221 */ /* 0x000fe20000010000 */
[----:B------:R-:W-:Y:S01]  /*7700*/  MUFU.EX2 R180, R180 ;  /* 0x000000b400b47308 */ /* 0x000fe20000000800 */
[----:B------:R-:W-:Y:S01]  /*7710*/  @!P0 LEA R8, R8, UR37, 0x2 ;  /* 0x0000002508088c11 */ /* 0x000fe2000f8e10ff */
[----:B------:R-:W-:Y:S01]  /*7720*/  FFMA.FTZ R163, R163, UR10, -R168 ;  /* 0x0000000aa3a37c23 */ /* 0x000fe200080108a8 */
[----:B------:R-:W-:Y:S01]  /*7730*/  FADD.FTZ R173, R153, R172 ;  /* 0x000000ac99ad7221 */ /* 0x000fe20000010000 */
[--C-:B------:R-:W-:Y:S01]  /*7740*/  FFMA.FTZ R169, R166, UR10, -R168.reuse ;  /* 0x0000000aa6a97c23 */ /* 0x100fe200080108a8 */
[--C-:B------:R-:W-:Y:S01]  /*7750*/  FFMA.FTZ R167, R167, UR10, -R168.reuse ;  /* 0x0000000aa7a77c23 */ /* 0x100fe200080108a8 */
[----:B------:R-:W-:Y:S01]  /*7760*/  @!P0 STS [R8+0x28800], R18 ;  /* 0x0288001208008388 */ /* 0x000fe20000000800 */
[----:B------:R-:W-:Y:S01]  /*7770*/  FADD.FTZ R162, R160, R173 ;  /* 0x000000ada0a27221 */ /* 0x000fe20000010000 */
[----:B------:R-:W-:Y:S01]  /*7780*/  MUFU.EX2 R22, R22 ;  /* 0x0000001600167308 */ /* 0x000fe20000000800 */
[--C-:B------:R-:W-:Y:S01]  /*7790*/  FFMA.FTZ R171, R171, UR10, -R168.reuse ;  /* 0x0000000aabab7c23 */ /* 0x100fe200080108a8 */
[----:B------:R-:W-:Y:S01]  /*77a0*/  FFMA.FTZ R174, R174, UR10, -R168 ;  /* 0x0000000aaeae7c23 */ /* 0x000fe200080108a8 */
[----:B------:R-:W-:Y:S01]  /*77b0*/  FADD.FTZ R162, R157, R162 ;  /* 0x000000a29da27221 */ /* 0x000fe20000010000 */
[--C-:B------:R-:W-:Y:S01]  /*77c0*/  FFMA.FTZ R175, R175, UR10, -R168.reuse ;  /* 0x0000000aafaf7c23 */ /* 0x100fe200080108a8 */
[--C-:B------:R-:W-:Y:S01]  /*77d0*/  FFMA.FTZ R178, R178, UR10, -R168.reuse ;  /* 0x0000000ab2b27c23 */ /* 0x100fe200080108a8 */
[----:B------:R-:W-:Y:S01]  /*77e0*/  FFMA.FTZ R179, R179, UR10, -R168 ;  /* 0x0000000ab3b37c23 */ /* 0x000fe200080108a8 */
[----:B---3--:R-:W-:Y:S01]  /*77f0*/  FADD.FTZ R173, R161, R162 ;  /* 0x000000a2a1ad7221 */ /* 0x008fe20000010000 */
[----:B------:R-:W3:Y:S01]  /*7800*/  MUFU.EX2 R17, R6 ;  /* 0x0000000600117308 */ /* 0x000ee20000000800 */
[--C-:B------:R-:W-:Y:S01]  /*7810*/  FFMA.FTZ R182, R182, UR10, -R168.reuse ;  /* 0x0000000ab6b67c23 */ /* 0x100fe200080108a8 */
[----:B------:R-:W-:Y:S01]  /*7820*/  FFMA.FTZ R183, R183, UR10, -R168 ;  /* 0x0000000ab7b77c23 */ /* 0x000fe200080108a8 */
[----:B0-----:R-:W-:Y:S01]  /*7830*/  FADD.FTZ R173, R164, R173 ;  /* 0x000000ada4ad7221 */ /* 0x001fe20000010000 */
[----:B------:R-:W-:Y:S01]  /*7840*/  F2FP.F16.F32.PACK_AB R154, R21, R154 ;  /* 0x0000009a159a723e */ /* 0x000fe200000000ff */
[----:B------:R-:W-:Y:S01]  /*7850*/  FMUL.FTZ R29, R29, R18 ;  /* 0x000000121d1d7220 */ /* 0x000fe20000410000 */
[----:B------:R-:W-:Y:S01]  /*7860*/  F2FP.F16.F32.PACK_AB R160, R157, R160 ;  /* 0x000000a09da0723e */ /* 0x000fe200000000ff */
[----:B-1----:R-:W-:Y:S01]  /*7870*/  FADD.FTZ R162, R176, R173 ;  /* 0x000000adb0a27221 */ /* 0x002fe20000010000 */
[----:B------:R-:W0:Y:S01]  /*7880*/  MUFU.EX2 R181, R181 ;  /* 0x000000b500b57308 */ /* 0x000e220000000800 */
[----:B------:R-:W-:Y:S01]  /*7890*/  F2FP.F16.F32.PACK_AB R156, R23, R156 ;  /* 0x0000009c179c723e */ /* 0x000fe200000000ff */
[-C--:B------:R-:W-:Y:S01]  /*78a0*/  FMUL.FTZ R32, R32, R18.reuse ;  /* 0x0000001220207220 */ /* 0x080fe20000410000 */
[----:B----4-:R-:W-:Y:S01]  /*78b0*/  FADD.FTZ R19, R177, R162 ;  /* 0x000000a2b1137221 */ /* 0x010fe20000010000 */
[----:B------:R-:W-:Y:S01]  /*78c0*/  F2FP.F16.F32.PACK_AB R162, R164, R161 ;  /* 0x000000a1a4a2723e */ /* 0x000fe200000000ff */
[----:B------:R-:W-:Y:S01]  /*78d0*/  FMUL.FTZ R33, R33, R18 ;  /* 0x0000001221217220 */ /* 0x000fe20000410000 */
[----:B------:R-:W-:Y:S01]  /*78e0*/  F2FP.F16.F32.PACK_AB R164, R177, R176 ;  /* 0x000000b0b1a4723e */ /* 0x000fe200000000ff */
[-C--:B------:R-:W-:Y:S01]  /*78f0*/  FMUL.FTZ R36, R36, R18.reuse ;  /* 0x0000001224247220 */ /* 0x080fe20000410000 */
[----:B------:R-:W1:Y:S01]  /*7900*/  MUFU.EX2 R5, R155 ;  /* 0x0000009b00057308 */ /* 0x000e620000000800 */
[----:B---3--:R3:W-:Y:S01]  /*7910*/  @!P0 STS [R8+0x28820], R17 ;  /* 0x0288201108008388 */ /* 0x0087e20000000800 */
[-C--:B------:R-:W-:Y:S01]  /*7920*/  FMUL.FTZ R37, R37, R18.reuse ;  /* 0x0000001225257220 */ /* 0x080fe20000410000 */
[-C--:B------:R-:W-:Y:S01]  /*7930*/  FMUL.FTZ R40, R40, R18.reuse ;  /* 0x0000001228287220 */ /* 0x080fe20000410000 */
[-C--:B------:R-:W-:Y:S01]  /*7940*/  FMUL.FTZ R41, R41, R18.reuse ;  /* 0x0000001229297220 */ /* 0x080fe20000410000 */
[-C--:B------:R-:W-:Y:S01]  /*7950*/  FMUL.FTZ R44, R44, R18.reuse ;  /* 0x000000122c2c7220 */ /* 0x080fe20000410000 */
[-C--:B------:R-:W-:Y:S01]  /*7960*/  FMUL.FTZ R45, R45, R18.reuse ;  /* 0x000000122d2d7220 */ /* 0x080fe20000410000 */
[----:B------:R-:W-:Y:S01]  /*7970*/  FMUL.FTZ R48, R48, R18 ;  /* 0x0000001230307220 */ /* 0x000fe20000410000 */
[----:B------:R4:W5:Y:S01]  /*7980*/  MUFU.EX2 R155, R158 ;  /* 0x0000009e009b7308 */ /* 0x0009620000000800 */
        /* <DEDUP_REMOVED lines=8> */
[----:B----4-:R-:W-:Y:S01]  /*7a10*/  F2FP.F16.F32.PACK_AB R158, R153, R20 ;  /* 0x00000014999e723e */ /* 0x010fe200000000ff */
[----:B------:R-:W-:Y:S01]  /*7a20*/  FADD.FTZ R20, R180, R19 ;  /* 0x00000013b4147221 */ /* 0x000fe20000010000 */
[----:B-1----:R-:W-:Y:S01]  /*7a30*/  F2FP.F16.F32.PACK_AB R153, R5, R22 ;  /* 0x000000160599723e */ /* 0x002fe200000000ff */
[-C--:B------:R-:W-:Y:S01]  /*7a40*/  FMUL.FTZ R61, R61, R18.reuse ;  /* 0x000000123d3d7220 */ /* 0x080fe20000410000 */
[-C--:B------:R-:W-:Y:S01]  /*7a50*/  FMUL.FTZ R64, R64, R18.reuse ;  /* 0x0000001240407220 */ /* 0x080fe20000410000 */
[----:B---3--:R-:W-:Y:S01]  /*7a60*/  FADD.FTZ R8, R181, R20 ;  /* 0x00000014b5087221 */ /* 0x008fe20000010000 */
        /* <DEDUP_REMOVED lines=17> */
[----:B------:R-:W4:Y:S01]  /*7b80*/  MUFU.EX2 R20, R163 ;  /* 0x000000a300147308 */ /* 0x000f220000000800 */
[----:B---3--:R-:W-:Y:S01]  /*7b90*/  FFMA.FTZ R170, R17, R7, R22 ;  /* 0x0000000711aa7223 */ /* 0x008fe20000010016 */
[-C--:B------:R-:W-:Y:S01]  /*7ba0*/  FMUL.FTZ R96, R96, R18.reuse ;  /* 0x0000001260607220 */ /* 0x080fe20000410000 */
[-C--:B------:R-:W-:Y:S01]  /*7bb0*/  FMUL.FTZ R97, R97, R18.reuse ;  /* 0x0000001261617220 */ /* 0x080fe20000410000 */
[-C--:B------:R-:W-:Y:S01]  /*7bc0*/  FMUL.FTZ R100, R100, R18.reuse ;  /* 0x0000001264647220 */ /* 0x080fe20000410000 */
[----:B------:R-:W-:Y:S01]  /*7bd0*/  FADD.FTZ R170, R5, R170 ;  /* 0x000000aa05aa7221 */ /* 0x000fe20000010000 */
[-C--:B------:R-:W-:Y:S01]  /*7be0*/  FMUL.FTZ R101, R101, R18.reuse ;  /* 0x0000001265657220 */ /* 0x080fe20000410000 */
[-C--:B------:R-:W-:Y:S01]  /*7bf0*/  FMUL.FTZ R104, R104, R18.reuse ;  /* 0x0000001268687220 */ /* 0x080fe20000410000 */
[----:B------:R-:W3:Y:S01]  /*7c00*/  MUFU.EX2 R159, R169 ;  /* 0x000000a9009f7308 */ /* 0x000ee20000000800 */
[----:B-----5:R-:W-:Y:S01]  /*7c10*/  FADD.FTZ R7, R155, R170 ;  /* 0x000000aa9b077221 */ /* 0x020fe20000010000 */
[C---:B0-----:R-:W-:Y:S01]  /*7c20*/  F2FP.F16.F32.PACK_AB R155, R6.reuse, R155 ;  /* 0x0000009b069b723e */ /* 0x041fe200000000ff */
[----:B------:R-:W-:Y:S01]  /*7c30*/  BAR.SYNC.DEFER_BLOCKING 0xf, 0x100 ;  /* 0x03c4000000007b1d */ /* 0x000fe20000010000 */
[-C--:B------:R-:W-:Y:S01]  /*7c40*/  FMUL.FTZ R105, R105, R18.reuse ;  /* 0x0000001269697220 */ /* 0x080fe20000410000 */
[----:B------:R-:W-:Y:S01]  /*7c50*/  FADD.FTZ R176, R6, R7 ;  /* 0x0000000706b07221 */ /* 0x000fe20000010000 */
[-C--:B------:R-:W-:Y:S01]  /*7c60*/  FMUL.FTZ R108, R108, R18.reuse ;  /* 0x000000126c6c7220 */ /* 0x080fe20000410000 */
[-C--:B------:R-:W-:Y:S01]  /*7c70*/  FMUL.FTZ R109, R109, R18.reuse ;  /* 0x000000126d6d7220 */ /* 0x080fe20000410000 */
[-C--:B------:R-:W-:Y:S01]  /*7c80*/  FMUL.FTZ R112, R112, R18.reuse ;  /* 0x0000001270707220 */ /* 0x080fe20000410000 */
[----:B------:R-:W0:Y:S01]  /*7c90*/  MUFU.EX2 R168, R167 ;  /* 0x000000a700a87308 */ /* 0x000e220000000800 */
[----:B-1----:R-:W-:Y:S01]  /*7ca0*/  FADD.FTZ R7, R165, R176 ;  /* 0x000000b0a5077221 */ /* 0x002fe20000010000 */
[----:B----4-:R-:W-:Y:S01]  /*7cb0*/  F2FP.F16.F32.PACK_AB R157, R20, R165 ;  /* 0x000000a5149d723e */ /* 0x010fe200000000ff */
        /* <DEDUP_REMOVED lines=14> */
[-C--:B------:R-:W-:Y:S01]  /*7da0*/  FMUL.FTZ R137, R137, R18.reuse ;  /* 0x0000001289897220 */ /* 0x080fe20000410000 */
[----:B------:R1:W-:Y:S01]  /*7db0*/  STSM.16.M88.4 [R12+0x26800], R152 ;  /* 0x026800980c007844 */ /* 0x0003e20000000200 */
[-C--:B------:R-:W-:Y:S01]  /*7dc0*/  FMUL.FTZ R140, R140, R18.reuse ;  /* 0x000000128c8c7220 */ /* 0x080fe20000410000 */
[-C--:B------:R-:W-:Y:S01]  /*7dd0*/  FMUL.FTZ R141, R141, R18.reuse ;  /* 0x000000128d8d7220 */ /* 0x080fe20000410000 */
[-C--:B------:R-:W-:Y:S01]  /*7de0*/  FMUL.FTZ R144, R144, R18.reuse ;  /* 0x0000001290907220 */ /* 0x080fe20000410000 */
[-C--:B------:R-:W-:Y:S01]  /*7df0*/  FMUL.FTZ R145, R145, R18.reuse ;  /* 0x0000001291917220 */ /* 0x080fe20000410000 */
[-C--:B------:R-:W-:Y:S01]  /*7e00*/  FMUL.FTZ R148, R148, R18.reuse ;  /* 0x0000001294947220 */ /* 0x080fe20000410000 */
[----:B------:R-:W2:Y:S01]  /*7e10*/  MUFU.EX2 R170, R175 ;  /* 0x000000af00aa7308 */ /* 0x000ea20000000800 */
[----:B----4-:R-:W-:Y:S01]  /*7e20*/  FADD.FTZ R174, R20, R7 ;  /* 0x0000000714ae7221 */ /* 0x010fe20000010000 */
[----:B------:R-:W-:Y:S01]  /*7e30*/  FMUL.FTZ R149, R149, R18 ;  /* 0x0000001295957220 */ /* 0x000fe20000410000 */
[-C--:B------:R-:W-:Y:S01]  /*7e40*/  FMUL.FTZ R26, R26, R17.reuse ;  /* 0x000000111a1a7220 */ /* 0x080fe20000410000 */
[----:B------:R-:W-:Y:S01]  /*7e50*/  FMUL.FTZ R27, R27, R17 ;  /* 0x000000111b1b7220 */ /* 0x000fe20000410000 */
[----:B---3--:R-:W-:Y:S01]  /*7e60*/  FADD.FTZ R7, R159, R174 ;  /* 0x000000ae9f077221 */ /* 0x008fe20000010000 */
[----:B0-----:R-:W-:Y:S01]  /*7e70*/  F2FP.F16.F32.PACK_AB R159, R168, R159 ;  /* 0x0000009fa89f723e */ /* 0x001fe200000000ff */
[-C--:B------:R-:W-:Y:S01]  /*7e80*/  FMUL.FTZ R30, R30, R17.reuse ;  /* 0x000000111e1e7220 */ /* 0x080fe20000410000 */
[----:B------:R-:W0:Y:S01]  /*7e90*/  MUFU.EX2 R178, R178 ;  /* 0x000000b200b27308 */ /* 0x000e220000000800 */
[----:B------:R-:W-:Y:S01]  /*7ea0*/  FADD.FTZ R174, R168, R7 ;  /* 0x00000007a8ae7221 */ /* 0x000fe20000010000 */
[-C--:B------:R-:W-:Y:S01]  /*7eb0*/  FMUL.FTZ R31, R31, R17.reuse ;  /* 0x000000111f1f7220 */ /* 0x080fe20000410000 */
[----:B------:R3:W-:Y:S01]  /*7ec0*/  STSM.16.M88.4 [R11], R156 ;  /* 0x0000009c0b007844 */ /* 0x0007e20000000200 */
[----:B------:R-:W-:Y:S01]  /*7ed0*/  FMUL.FTZ R34, R34, R17 ;  /* 0x0000001122227220 */ /* 0x000fe20000410000 */
[----:B------:R-:W-:Y:S01]  /*7ee0*/  FADD.FTZ R7, R161, R174 ;  /* 0x000000aea1077221 */ /* 0x000fe20000010000 */
[C---:B-1----:R-:W-:Y:S01]  /*7ef0*/  F2FP.F16.F32.PACK_AB R161, R172.reuse, R161 ;  /* 0x000000a1aca1723e */ /* 0x042fe200000000ff */
[-C--:B------:R-:W-:Y:S01]  /*7f00*/  FMUL.FTZ R35, R35, R17.reuse ;  /* 0x0000001123237220 */ /* 0x080fe20000410000 */
[----:B------:R-:W1:Y:S01]  /*7f10*/  MUFU.EX2 R179, R179 ;  /* 0x000000b300b37308 */ /* 0x000e620000000800 */
[----:B------:R-:W-:Y:S01]  /*7f20*/  FADD.FTZ R174, R172, R7 ;  /* 0x00000007acae7221 */ /* 0x000fe20000010000 */
[-C--:B------:R-:W-:Y:S01]  /*7f30*/  FMUL.FTZ R38, R38, R17.reuse ;  /* 0x0000001126267220 */ /* 0x080fe20000410000 */
[-C--:B------:R-:W-:Y:S01]  /*7f40*/  FMUL.FTZ R39, R39, R17.reuse ;  /* 0x0000001127277220 */ /* 0x080fe20000410000 */
[----:B------:R-:W-:Y:S01]  /*7f50*/  FMUL.FTZ R42, R42, R17 ;  /* 0x000000112a2a7220 */ /* 0x000fe20000410000 */
[----:B-----5:R-:W-:Y:S01]  /*7f60*/  FADD.FTZ R7, R163, R174 ;  /* 0x000000aea3077221 */ /* 0x020fe20000010000 */
[C---:B--2---:R-:W-:Y:S01]  /*7f70*/  F2FP.F16.F32.PACK_AB R163, R170.reuse, R163 ;  /* 0x000000a3aaa3723e */ /* 0x044fe200000000ff */
[-C--:B------:R-:W-:Y:S01]  /*7f80*/  FMUL.FTZ R43, R43, R17.reuse ;  /* 0x000000112b2b7220 */ /* 0x080fe20000410000 */
[----:B------:R-:W2:Y:S01]  /*7f90*/  MUFU.EX2 R167, R182 ;  /* 0x000000b600a77308 */ /* 0x000ea20000000800 */
[----:B------:R-:W-:Y:S01]  /*7fa0*/  FADD.FTZ R7, R170, R7 ;  /* 0x00000007aa077221 */ /* 0x000fe20000010000 */
[-C--:B------:R-:W-:Y:S01]  /*7fb0*/  FMUL.FTZ R46, R46, R17.reuse ;  /* 0x000000112e2e7220 */ /* 0x080fe20000410000 */
[----:B------:R3:W-:Y:S01]  /*7fc0*/  STSM.16.M88.4 [R10], R160 ;  /* 0x000000a00a007844 */ /* 0x0007e20000000200 */
[-C--:B------:R-:W-:Y:S01]  /*7fd0*/  FMUL.FTZ R47, R47, R17.reuse ;  /* 0x000000112f2f7220 */ /* 0x080fe20000410000 */
[----:B0-----:R-:W-:Y:S01]  /*7fe0*/  FADD.FTZ R176, R178, R7 ;  /* 0x00000007b2b07221 */ /* 0x001fe20000010000 */
[-C--:B------:R-:W-:Y:S01]  /*7ff0*/  FMUL.FTZ R50, R50, R17.reuse ;  /* 0x0000001132327220 */ /* 0x080fe20000410000 */
[-C--:B------:R-:W-:Y:S01]  /*8000*/  FMUL.FTZ R51, R51, R17.reuse ;  /* 0x0000001133337220 */ /* 0x080fe20000410000 */
[----:B------:R-:W0:Y:S01]  /*8010*/  MUFU.EX2 R174, R183 ;  /* 0x000000b700ae7308 */ /* 0x000e220000000800 */
[C---:B-1----:R-:W-:Y:S01]  /*8020*/  FADD.FTZ R176, R179.reuse, R176 ;  /* 0x000000b0b3b07221 */ /* 0x042fe20000010000 */
[----:B------:R-:W-:Y:S01]  /*8030*/  F2FP.F16.F32.PACK_AB R165, R179, R178 ;  /* 0x000000b2b3a5723e */ /* 0x000fe200000000ff */
[-C--:B------:R-:W-:Y:S01]  /*8040*/  FMUL.FTZ R54, R54, R17.reuse ;  /* 0x0000001136367220 */ /* 0x080fe20000410000 */
[-C--:B------:R-:W-:Y:S01]  /*8050*/  FMUL.FTZ R55, R55, R17.reuse ;  /* 0x0000001137377220 */ /* 0x080fe20000410000 */
[-C--:B------:R-:W-:Y:S01]  /*8060*/  FMUL.FTZ R58, R58, R17.reuse ;  /* 0x000000113a3a7220 */ /* 0x080fe20000410000 */
[-C--:B------:R-:W-:Y:S01]  /*8070*/  FMUL.FTZ R59, R59, R17.reuse ;  /* 0x000000113b3b7220 */ /* 0x080fe20000410000 */
[-C--:B------:R-:W-:Y:S01]  /*8080*/  FMUL.FTZ R62, R62, R17.reuse ;  /* 0x000000113e3e7220 */ /* 0x080fe20000410000 */
[-C--:B------:R-:W-:Y:S01]  /*8090*/  FMUL.FTZ R63, R63, R17.reuse ;  /* 0x000000113f3f7220 */ /* 0x080fe20000410000 */
[----:B--2---:R-:W-:Y:S01]  /*80a0*/  FADD.FTZ R7, R167, R176 ;  /* 0x000000b0a7077221 */ /* 0x004fe20000010000 */
[-C--:B------:R-:W-:Y:S01]  /*80b0*/  FMUL.FTZ R66, R66, R17.reuse ;  /* 0x0000001142427220 */ /* 0x080fe20000410000 */
[-C--:B------:R-:W-:Y:S01]  /*80c0*/  FMUL.FTZ R67, R67, R17.reuse ;  /* 0x0000001143437220 */ /* 0x080fe20000410000 */
[-C--:B------:R-:W-:Y:S01]  /*80d0*/  FMUL.FTZ R70, R70, R17.reuse ;  /* 0x0000001146467220 */ /* 0x080fe20000410000 */
[-C--:B------:R-:W-:Y:S01]  /*80e0*/  FMUL.FTZ R71, R71, R17.reuse ;  /* 0x0000001147477220 */ /* 0x080fe20000410000 */
[-C--:B------:R-:W-:Y:S01]  /*80f0*/  FMUL.FTZ R74, R74, R17.reuse ;  /* 0x000000114a4a7220 */ /* 0x080fe20000410000 */
[-C--:B------:R-:W-:Y:S01]  /*8100*/  FMUL.FTZ R75, R75, R17.reuse ;  /* 0x000000114b4b7220 */ /* 0x080fe20000410000 */
[----:B------:R-:W-:Y:S01]  /*8110*/  FMUL.FTZ R78, R78, R17 ;  /* 0x000000114e4e7220 */ /* 0x000fe20000410000 */
[C---:B0-----:R-:W-:Y:S01]  /*8120*/  F2FP.F16.F32.PACK_AB R167, R174.reuse, R167 ;  /* 0x000000a7aea7723e */ /* 0x041fe200000000ff */
[----:B------:R-:W-:Y:S01]  /*8130*/  FADD.FTZ R7, R174, R7 ;  /* 0x00000007ae077221 */ /* 0x000fe20000010000 */
[-C--:B------:R-:W-:Y:S01]  /*8140*/  FMUL.FTZ R79, R79, R17.reuse ;  /* 0x000000114f4f7220 */ /* 0x080fe20000410000 */
[-C--:B------:R-:W-:Y:S01]  /*8150*/  FMUL.FTZ R82, R82, R17.reuse ;  /* 0x0000001152527220 */ /* 0x080fe20000410000 */
[-C--:B------:R-:W-:Y:S01]  /*8160*/  FMUL.FTZ R83, R83, R17.reuse ;  /* 0x0000001153537220 */ /* 0x080fe20000410000 */
[----:B------:R3:W-:Y:S01]  /*8170*/  STSM.16.M88.4 [R9], R164 ;  /* 0x000000a409007844 */ /* 0x0007e20000000200 */
        /* <DEDUP_REMOVED lines=34> */
[----:B---3--:R-:W-:Y:S06]  /*83a0*/  @!P5 BRA `(.L_x_1806) ;  /* 0x000000000004d947 */ /* 0x008fec0003800000 */
[----:B------:R-:W-:Y:S01]  /*83b0*/  BPT.TRAP 0x1 ;  /* 0x000000040000795c */ /* 0x000fe20000300000 */
.L_x_1806:
[----:B------:R0:W1:Y:S01]  /*83c0*/  SYNCS.PHASECHK.TRANS64.TRYWAIT P0, [UR31+0x28c50], R13 ;  /* 0x028c500dff0075a7 */ /* 0x000062000800015f */
[----:B------:R-:W-:Y:S05]  /*83d0*/  @!P5 BRA `(.L_x_1807) ;  /* 0x000000000004d947 */ /* 0x000fea0003800000 */
[----:B------:R-:W-:Y:S01]  /*83e0*/  BPT.TRAP 0x1 ;  /* 0x000000040000795c */ /* 0x000fe20000300000 */
.L_x_1807:
[----:B-1----:R-:W-:Y:S05]  /*83f0*/  @P0 BRA `(.L_x_1808) ;  /* 0x0000000000080947 */ /* 0x002fea0003800000 */
[----:B------:R-:W1:Y:S02]  /*8400*/  SYNCS.PHASECHK.TRANS64.TRYWAIT P0, [UR31+0x28c50], R13 ;  /* 0x028c500dff0075a7 */ /* 0x000e64000800015f */
[----:B-1----:R-:W-:Y:S05]  /*8410*/  @!P0 BRA `(.L_x_1809) ;  /* 0x000000c000388947 */ /* 0x002fea0003800000 */
.L_x_1808:
[----:B------:R-:W-:Y:S01]  /*8420*/  ULEA UR19, UR4, UR36, 0xc ;  /* 0x0000002404137291 */ /* 0x000fe2000f8e603f */
[----:B------:R-:W-:Y:S01]  /*8430*/  WARPGROUP.ARRIVE ;  /* 0x00000000000079c5 */ /* 0x000fe20000000000 */
[----:B------:R-:W-:Y:S01]  /*8440*/  UMOV UR15, 0x40000040 ;  /* 0x40000040000f7882 */ /* 0x000fe20000000000 */
[----:B------:R-:W-:Y:S01]  /*8450*/  UISETP.GT.AND UP2, UPT, UR42, UR25, UPT ;  /* 0x000000192a00728c */ /* 0x000fe2000bf44270 */
[----:B-1----:R-:W-:Y:S01]  /*8460*/  @!P6 IADD3 R14, R14, 0x28c60, RZ ;  /* 0x00028c600e0ee810 */ /* 0x002fe20007ffe0ff */
[----:B------:R-:W-:Y:S01]  /*8470*/  UIADD3 UR42, UR42, -0x1, URZ ;  /* 0xffffffff2a2a7890 */ /* 0x000fe2000fffe03f */
[----:B------:R-:W-:Y:S01]  /*8480*/  IMAD.MOV.U32 R6, RZ, RZ, R16 ;  /* 0x000000ffff067224 */ /* 0x000fe200078e0010 */
[----:B------:R-:W-:Y:S01]  /*8490*/  UMOV UR14, UR19 ;  /* 0x00000013000e7c82 */ /* 0x000fe20008000000 */
[----:B------:R-:W-:Y:S01]  /*84a0*/  @!P6 PRMT R14, RZ, 0x654, R14 ;  /* 0x00000654ff0ee816 */ /* 0x000fe2000000000e */
[----:B------:R-:W-:Y:S01]  /*84b0*/  HGMMA.64x256x16.F32 R24, R152, gdesc[UR12].tnspB, R24, gsb0 ;  /* 0x43e0000c98187df0 */ /* 0x000fe20008000818 */
[----:B------:R-:W-:Y:S01]  /*84c0*/  UIADD3 UR14, UR19, 0x80, URZ ;  /* 0x00000080130e7890 */ /* 0x000fe2000fffe03f */
[----:B------:R-:W-:Y:S01]  /*84d0*/  PLOP3.LUT P0, PT, PT, PT, UP2, 0x80, 0x0 ;  /* 0x000000000000781c */ /* 0x000fe20003f0f028 */
[----:B------:R-:W-:Y:S01]  /*84e0*/  UMOV UR15, 0x40000040 ;  /* 0x40000040000f7882 */ /* 0x000fe20000000000 */
[----:B------:R-:W-:Y:S01]  /*84f0*/  UMOV UR24, UR4 ;  /* 0x0000000400187c82 */ /* 0x000fe20008000000 */
[----:B------:R-:W-:Y:S01]  /*8500*/  IMAD.MOV.U32 R5, RZ, RZ, R15 ;  /* 0x000000ffff057224 */ /* 0x000fe200078e000f */
        /* <DEDUP_REMOVED lines=27> */
[----:B------:R-:W-:Y:S02]  /*86c0*/  IMAD.MOV.U32 R6, RZ, RZ, R16 ;  /* 0x000000ffff067224 */ /* 0x000fe400078e0010 */
[----:B------:R-:W-:-:S07]  /*86d0*/  IMAD.MOV.U32 R5, RZ, RZ, R15 ;  /* 0x000000ffff057224 */ /* 0x000fce00078e000f */
.L_x_1793:
[----:B------:R-:W5:Y:S01]  /*86e0*/  S2UR UR19, SR_CTAID.X ;  /* 0x00000000001379c3 */ /* 0x000f620000002500 */
[----:B------:R-:W-:Y:S01]  /*86f0*/  ULDC UR14, c[0x0][0x448] ;  /* 0x00011200000e7ab9 */ /* 0x000fe20000000800 */
[----:B------:R-:W-:Y:S01]  /*8700*/  ULDC UR22, c[0x0][0x9e4] ;  /* 0x0002790000167ab9 */ /* 0x000fe20000000800 */
[----:B------:R-:W-:Y:S02]  /*8710*/  UISETP.NE.AND UP0, UPT, UR14, 0x1, UPT ;  /* 0x000000010e00788c */ /* 0x000fe4000bf05270 */
[----:B------:R-:W-:Y:S02]  /*8720*/  UISETP.GE.AND UP1, UPT, UR22, 0x1, UPT ;  /* 0x000000011600788c */ /* 0x000fe4000bf26270 */
[----:B------:R-:W-:-:S04]  /*8730*/  UIADD3 UR18, -UR18, 0x1, URZ ;  /* 0x0000000112127890 */ /* 0x000fc8000fffe13f */
[----:B------:R-:W-:Y:S01]  /*8740*/  PLOP3.LUT P4, PT, PT, PT, UP1, 0x80, 0x0 ;  /* 0x000000000000781c */ /* 0x000fe20003f8f018 */
[----:B------:R-:W-:Y:S02]  /*8750*/  UIMAD UR18, UR39, UR11, UR18 ;  /* 0x0000000b271272a4 */ /* 0x000fe4000f8e0212 */
[----:B------:R-:W-:Y:S01]  /*8760*/  @UP0 ULDC UR14, c[0x0][0x44c] ;  /* 0x00011300000e0ab9 */ /* 0x000fe20000000800 */
[----:B------:R-:W-:Y:S01]  /*8770*/  @UP0 ULDC UR11, c[0x0][0x450] ;  /* 0x00011400000b0ab9 */ /* 0x000fe20000000800 */
[----:B-----5:R-:W-:-:S04]  /*8780*/  ULEA UR19, UR19, 0x3f, 0x6 ;  /* 0x0000003f13137891 */ /* 0x020fc8000f8e303f */
[----:B------:R-:W-:-:S04]  /*8790*/  UIMAD.WIDE.U32 UR14, UR19, UR14, URZ ;  /* 0x0000000e130e72a5 */ /* 0x000fc8000f8e003f */
[----:B------:R-:W-:-:S03]  /*87a0*/  @UP0 USHF.R.U32.HI UR19, URZ, UR11, UR15 ;  /* 0x0000000b3f130299 */ /* 0x000fc6000801160f */
[----:B------:R-:W-:Y:S01]  /*87b0*/  ULDC UR11, c[0x0][0x9dc] ;  /* 0x00027700000b7ab9 */ /* 0x000fe20000000800 */
[----:B------:R-:W-:-:S04]  /*87c0*/  UIADD3 UR19, UR18, UR19, URZ ;  /* 0x0000001312137290 */ /* 0x000fc8000fffe03f */
        /* <DEDUP_REMOVED lines=12> */
.L_x_1812:
[----:B------:R-:W-:-:S11]  /*8890*/  UISETP.NE.AND UP1, UPT, UR22, 0x1, UPT ;  /* 0x000000011600788c */ /* 0x000fd6000bf25270 */
[----:B------:R-:W-:Y:S02]  /*88a0*/  @UP1 ULDC.64 UR24, c[0x0][0x9e8] ;  /* 0x00027a0000181ab9 */ /* 0x000fe40000000a00 */
[----:B------:R-:W-:-:S04]  /*88b0*/  UIMAD.WIDE.U32 UR14, UR19, UR24, URZ ;  /* 0x00000018130e72a5 */ /* 0x000fc8000f8e003f */
[----:B------:R-:W-:-:S12]  /*88c0*/  @UP1 USHF.R.U32.HI UR19, URZ, UR25, UR15 ;  /* 0x000000193f131299 */ /* 0x000fd8000801160f */
.L_x_1813:
[----:B------:R-:W-:-:S04]  /*88d0*/  UIMAD UR19, UR19, UR22, URZ ;  /* 0x00000016131372a4 */ /* 0x000fc8000f8e023f */
[----:B------:R-:W-:-:S04]  /*88e0*/  UISETP.LT.AND UP1, UPT, UR11, UR19, UPT ;  /* 0x000000130b00728c */ /* 0x000fc8000bf21270 */
[----:B------:R-:W-:-:S12]  /*88f0*/  USEL UR11, UR11, UR19, !UP1 ;  /* 0x000000130b0b7287 */ /* 0x000fd8000c800000 */
.L_x_1811:
[----:B------:R-:W-:-:S04]  /*8900*/  UIADD3 UR11, UR11, 0x3f, URZ ;  /* 0x0000003f0b0b7890 */ /* 0x000fc8000fffe03f */
[----:B------:R-:W-:-:S04]  /*8910*/  USHF.R.S32.HI UR14, URZ, 0x1f, UR11 ;  /* 0x0000001f3f0e7899 */ /* 0x000fc8000801140b */
[----:B------:R-:W-:-:S04]  /*8920*/  ULEA.HI UR14, UR14, UR11, URZ, 0x6 ;  /* 0x0000000b0e0e7291 */ /* 0x000fc8000f8f303f */
[----:B------:R-:W-:-:S04]  /*8930*/  USHF.R.S32.HI UR14, URZ, 0x6, UR14 ;  /* 0x000000063f0e7899 */ /* 0x000fc8000801140e */
[----:B------:R-:W-:-:S04]  /*8940*/  UISETP.LT.AND UP1, UPT, UR38, UR14, UPT ;  /* 0x0000000e2600728c */ /* 0x000fc8000bf21270 */
[----:B------:R-:W-:-:S04]  /*8950*/  USEL UR24, UR38, UR14, !UP1 ;  /* 0x0000000e26187287 */ /* 0x000fc8000c800000 */
[----:B------:R-:W-:-:S06]  /*8960*/  UISETP.GE.AND UP1, UPT, UR42, UR24, UPT ;  /* 0x000000182a00728c */ /* 0x000fcc000bf26270 */
[----:B------:R-:W-:-:S13]  /*8970*/  PLOP3.LUT P0, PT, PT, PT, UP1, 0x80, 0x0 ;  /* 0x000000000000781c */ /* 0x000fda0003f0f018 */
[----:B------:R-:W-:Y:S05]  /*8980*/  @!P0 BRA `(.L_x_1814) ;  /* 0x0000001800308947 */ /* 0x000fea0003800000 */
[----:B------:R-:W-:Y:S01]  /*8990*/  IMAD.MOV.U32 R15, RZ, RZ, R6 ;  /* 0x000000ffff0f7224 */ /* 0x000fe200078e0006 */
[----:B------:R-:W-:Y:S01]  /*89a0*/  UMOV UR27, UR4 ;  /* 0x00000004001b7c82 */ /* 0x000fe20008000000 */
[----:B01--4-:R-:W-:Y:S01]  /*89b0*/  IMAD.MOV.U32 R14, RZ, RZ, R5 ;  /* 0x000000ffff0e7224 */ /* 0x013fe200078e0005 */
[----:B------:R-:W-:-:S06]  /*89c0*/  ULDC UR26, c[0x0][0x988] ;  /* 0x00026200001a7ab9 */ /* 0x000fcc0000000800 */
.L_x_1823:
[----:B------:R-:W-:Y:S01]  /*89d0*/  UIADD3 UR4, UR27, 0x1, URZ ;  /* 0x000000011b047890 */ /* 0x000fe2000fffe03f */
[----:B------:R-:W-:Y:S01]  /*89e0*/  IMAD.U32 R5, RZ, RZ, UR42 ;  /* 0x0000002aff057e24 */ /* 0x000fe2000f8e00ff */
[----:B------:R-:W-:Y:S02]  /*89f0*/  UIADD3 UR25, UR42, -0x1, URZ ;  /* 0xffffffff2a197890 */ /* 0x000fe4000fffe03f */
[----:B------:R-:W-:Y:S02]  /*8a00*/  UISETP.NE.AND UP1, UPT, UR4, 0x2, UPT ;  /* 0x000000020400788c */ /* 0x000fe4000bf25270 */
[----:B------:R-:W-:Y:S02]  /*8a10*/  ISETP.GT.AND P0, PT, R5, UR24, PT ;  /* 0x0000001805007c0c */ /* 0x000fe4000bf04270 */
[----:B------:R-:W-:Y:S02]  /*8a20*/  USEL UR10, URZ, 0x1, UP1 ;  /* 0x000000013f0a7887 */ /* 0x000fe40008800000 */
[----:B------:R-:W-:-:S02]  /*8a30*/  USEL UR4, UR4, URZ, UP1 ;  /* 0x0000003f04047287 */ /* 0x000fc40008800000 */
[----:B------:R-:W-:Y:S01]  /*8a40*/  ULOP3.LUT UR5, UR5, UR10, URZ, 0x3c, !UPT ;  /* 0x0000000a05057292 */ /* 0x000fe2000f8e3c3f */
[----:B------:R-:W-:Y:S01]  /*8a50*/  UMOV UR42, UR25 ;  /* 0x00000019002a7c82 */ /* 0x000fe20008000000 */
[----:B01----:R-:W-:Y:S10]  /*8a60*/  @!P5 BRA `(.L_x_1815) ;  /* 0x000000000004d947 */ /* 0x003ff40003800000 */
[----:B------:R-:W-:Y:S01]  /*8a70*/  BPT.TRAP 0x1 ;  /* 0x000000040000795c */ /* 0x000fe20000300000 */
.L_x_1815:
[----:B------:R-:W-:Y:S01]  /*8a80*/  ULEA UR28, UR4, UR37, 0x3 ;  /* 0x00000025041c7291 */ /* 0x000fe2000f8e183f */
[----:B--2---:R-:W-:-:S04]  /*8a90*/  MOV R13, UR5 ;  /* 0x00000005000d7c02 */ /* 0x004fc80008000f00 */
[----:B------:R-:W-:-:S04]  /*8aa0*/  SHF.L.U32 R13, R13, 0x1f, RZ ;  /* 0x0000001f0d0d7819 */ /* 0x000fc800000006ff */
[----:B------:R0:W1:Y:S01]  /*8ab0*/  SYNCS.PHASECHK.TRANS64.TRYWAIT P1, [UR28+0x28c30], R13 ;  /* 0x028c300dff0075a7 */ /* 0x000062000802015c */
[----:B------:R-:W-:Y:S05]  /*8ac0*/  @!P5 BRA `(.L_x_1816) ;  /* 0x000000000004d947 */ /* 0x000fea0003800000 */
[----:B------:R-:W-:Y:S01]  /*8ad0*/  BPT.TRAP 0x1 ;  /* 0x000000040000795c */ /* 0x000fe20000300000 */
.L_x_1816:
[----:B-1----:R-:W-:Y:S05]  /*8ae0*/  @P1 BRA `(.L_x_1817) ;  /* 0x0000000000081947 */ /* 0x002fea0003800000 */
[----:B------:R-:W1:Y:S02]  /*8af0*/  SYNCS.PHASECHK.TRANS64.TRYWAIT P1, [UR28+0x28c30], R13 ;  /* 0x028c300dff0075a7 */ /* 0x000e64000802015c */
[----:B-1----:R-:W-:Y:S05]  /*8b00*/  @!P1 BRA `(.L_x_1818) ;  /* 0x000000b800909947 */ /* 0x002fea0003800000 */
.L_x_1817:
[----:B------:R-:W-:Y:S01]  /*8b10*/  ULEA UR22, UR4, UR6, 0x9 ;  /* 0x0000000604167291 */ /* 0x000fe2000f8e483f */
[----:B---3--:R-:W-:Y:S01]  /*8b20*/  WARPGROUP.ARRIVE ;  /* 0x00000000000079c5 */ /* 0x008fe20000000000 */
        /* <DEDUP_REMOVED lines=11> */
[----:B------:R-:W-:Y:S01]  /*8be0*/  HGMMA.64x64x16.F32 R152, gdesc[UR8], R152, gsb0 ;  /* 0x00e00000089879f0 */ /* 0x000fe20008000898 */
[----:B------:R-:W-:Y:S02]  /*8bf0*/  UMOV UR10, UR26 ;  /* 0x0000001a000a7c82 */ /* 0x000fe40008000000 */
[----:B------:R-:W-:Y:S02]  /*8c00*/  WARPGROUP.DEPBAR.LE gsb0, 0x0 ;  /* 0x00008000000079c5 */ /* 0x000fe40000010000 */
[----:B------:R-:W-:-:S06]  /*8c10*/  WARPGROUP.ARRIVE ;  /* 0x00000000000079c5 */ /* 0x000fcc0000000000 */
[----:B------:R-:W-:Y:S03]  /*8c20*/  HGMMA.64x64x16.F32 R152, gdesc[UR12], R152, gsb0 ;  /* 0x00e000000c9879f0 */ /* 0x000fe60008000898 */
[----:B------:R-:W-:Y:S02]  /*8c30*/  WARPGROUP.DEPBAR.LE gsb0, 0x0 ;  /* 0x00008000000079c5 */ /* 0x000fe40000010000 */
[----:B------:R-:W-:-:S06]  /*8c40*/  WARPGROUP.ARRIVE ;  /* 0x00000000000079c5 */ /* 0x000fcc0000000000 */
[----:B------:R-:W-:Y:S03]  /*8c50*/  HGMMA.64x64x16.F32 R152, gdesc[UR16], R152, gsb0 ;  /* 0x00e00000109879f0 */ /* 0x000fe60008000898 */
[----:B------:R-:W-:Y:S02]  /*8c60*/  WARPGROUP.DEPBAR.LE gsb0, 0x0 ;  /* 0x00008000000079c5 */ /* 0x000fe40000010000 */
[----:B-1----:R-:W-:-:S04]  /*8c70*/  FMNMX.FTZ R6, R152, R14, !PT ;  /* 0x0000000e98067209 */ /* 0x002fc80007810000 */
        /* <DEDUP_REMOVED lines=16> */
[----:B------:R-:W1:Y:S02]  /*8d80*/  SHFL.BFLY PT, R5, R16, 0x2, 0x1f ;  /* 0x0c401f0010057f89 */ /* 0x000e6400000e0000 */
[----:B-1----:R-:W-:Y:S02]  /*8d90*/  FMNMX.FTZ R18, R16, R5, !PT ;  /* 0x0000000510127209 */ /* 0x002fe40007810000 */
[----:B------:R-:W-:-:S03]  /*8da0*/  FMNMX.FTZ R5, R155, R6, !PT ;  /* 0x000000069b057209 */ /* 0x000fc60007810000 */
[----:B------:R-:W1:Y:S01]  /*8db0*/  SHFL.BFLY PT, R17, R18, 0x1, 0x1f ;  /* 0x0c201f0012117f89 */ /* 0x000e6200000e0000 */
[----:B------:R-:W-:-:S04]  /*8dc0*/  FMNMX.FTZ R6, R158, R5, !PT ;  /* 0x000000059e067209 */ /* 0x000fc80007810000 */
[----:B------:R-:W-:-:S04]  /*8dd0*/  FMNMX.FTZ R5, R159, R6, !PT ;  /* 0x000000069f057209 */ /* 0x000fc80007810000 */
[----:B------:R-:W-:Y:S02]  /*8de0*/  FMNMX.FTZ R6, R162, R5, !PT ;  /* 0x00000005a2067209 */ /* 0x000fe40007810000 */
[----:B-1----:R-:W-:Y:S02]  /*8df0*/  FMNMX.FTZ R5, R18, R17, !PT ;  /* 0x0000001112057209 */ /* 0x002fe40007810000 */
[----:B------:R-:W-:-:S03]  /*8e00*/  FMNMX.FTZ R17, R163, R6, !PT ;  /* 0x00000006a3117209 */ /* 0x000fc60007810000 */
[C---:B------:R-:W-:Y:S01]  /*8e10*/  FMUL.FTZ R184, R5.reuse, UR10 ;  /* 0x0000000a05b87c20 */ /* 0x040fe20008410000 */
[----:B------:R-:W-:Y:S01]  /*8e20*/  FMNMX.FTZ R6, R166, R17, !PT ;  /* 0x00000011a6067209 */ /* 0x000fe20007810000 */
[----:B------:R-:W-:Y:S02]  /*8e30*/  FADD.FTZ R14, -R5, R14 ;  /* 0x0000000e050e7221 */ /* 0x000fe40000010100 */
[--C-:B------:R-:W-:Y:S01]  /*8e40*/  FFMA.FTZ R152, R152, UR10, -R184.reuse ;  /* 0x0000000a98987c23 */ /* 0x100fe200080108b8 */
[----:B------:R-:W-:Y:S01]  /*8e50*/  FMNMX.FTZ R19, R167, R6, !PT ;  /* 0x00000006a7137209 */ /* 0x000fe20007810000 */
[----:B------:R-:W-:Y:S01]  /*8e60*/  FMUL.FTZ R14, R14, UR10 ;  /* 0x0000000a0e0e7c20 */ /* 0x000fe20008410000 */
[--C-:B------:R-:W-:Y:S01]  /*8e70*/  FFMA.FTZ R23, R161, UR10, -R184.reuse ;  /* 0x0000000aa1177c23 */ /* 0x100fe200080108b8 */
[--C-:B------:R-:W-:Y:S01]  /*8e80*/  FFMA.FTZ R161, R173, UR10, -R184.reuse ;  /* 0x0000000aada17c23 */ /* 0x100fe200080108b8 */
[----:B------:R-:W-:Y:S01]  /*8e90*/  FMNMX.FTZ R6, R170, R19, !PT ;  /* 0x00000013aa067209 */ /* 0x000fe20007810000 */
[----:B------:R-:W1:Y:S01]  /*8ea0*/  MUFU.EX2 R17, R14 ;  /* 0x0000000e00117308 */ /* 0x000e620000000800 */
        /* <DEDUP_REMOVED lines=8> */
[----:B------:R-:W2:Y:S01]  /*8f30*/  MUFU.EX2 R152, R152 ;  /* 0x0000009800987308 */ /* 0x000ea20000000800 */
[--C-:B------:R-:W-:Y:S01]  /*8f40*/  FFMA.FTZ R22, R180, UR10, -R184.reuse ;  /* 0x0000000ab4167c23 */ /* 0x100fe200080108b8 */
[----:B------:R-:W-:Y:S01]  /*8f50*/  FMNMX.FTZ R21, R175, R6, !PT ;  /* 0x00000006af157209 */ /* 0x000fe20007810000 */
[--C-:B------:R-:W-:Y:S01]  /*8f60*/  FFMA.FTZ R153, R165, UR10, -R184.reuse ;  /* 0x0000000aa5997c23 */ /* 0x100fe200080108b8 */
[--C-:B------:R-:W-:Y:S01]  /*8f70*/  FFMA.FTZ R165, R177, UR10, -R184.reuse ;  /* 0x0000000ab1a57c23 */ /* 0x100fe200080108b8 */
[----:B------:R-:W-:Y:S01]  /*8f80*/  FFMA.FTZ R181, R181, UR10, -R184 ;  /* 0x0000000ab5b57c23 */ /* 0x000fe200080108b8 */
[----:B------:R-:W-:-:S02]  /*8f90*/  FMNMX.FTZ R6, R178, R21, !PT ;  /* 0x00000015b2067209 */ /* 0x000fc40007810000 */
[----:B------:R-:W-:Y:S01]  /*8fa0*/  MUFU.EX2 R19, R19 ;  /* 0x0000001300137308 */ /* 0x000fe20000000800 */
[-C--:B-1----:R-:W-:Y:S01]  /*8fb0*/  FMUL.FTZ R24, R24, R17.reuse ;  /* 0x0000001118187220 */ /* 0x082fe20000410000 */
[----:B------:R-:W-:Y:S01]  /*8fc0*/  FMNMX.FTZ R21, R179, R6, !PT ;  /* 0x00000006b3157209 */ /* 0x000fe20007810000 */
[-C--:B------:R-:W-:Y:S01]  /*8fd0*/  FMUL.FTZ R25, R25, R17.reuse ;  /* 0x0000001119197220 */ /* 0x080fe20000410000 */
[-C--:B------:R-:W-:Y:S01]  /*8fe0*/  FMUL.FTZ R28, R28, R17.reuse ;  /* 0x000000111c1c7220 */ /* 0x080fe20000410000 */
[----:B------:R-:W-:Y:S01]  /*8ff0*/  FMUL.FTZ R29, R29, R17 ;  /* 0x000000111d1d7220 */ /* 0x000fe20000410000 */
[----:B------:R-:W-:Y:S01]  /*9000*/  FMNMX.FTZ R6, R182, R21, !PT ;  /* 0x00000015b6067209 */ /* 0x000fe20007810000 */
[----:B------:R-:W-:Y:S01]  /*9010*/  FFMA.FTZ R21, R157, UR10, -R184 ;  /* 0x0000000a9d157c23 */ /* 0x000fe200080108b8 */
[----:B------:R-:W-:Y:S01]  /*9020*/  MUFU.EX2 R14, R16 ;  /* 0x00000010000e7308 */ /* 0x000fe20000000800 */
[----:B--2---:R-:W-:Y:S01]  /*9030*/  FFMA.FTZ R8, R17, R8, R152 ;  /* 0x0000000811087223 */ /* 0x004fe20000010098 */
[----:B------:R-:W-:Y:S01]  /*9040*/  FMNMX.FTZ R6, R183, R6, !PT ;  /* 0x00000006b7067209 */ /* 0x000fe20007810000 */
[-C--:B------:R-:W-:Y:S01]  /*9050*/  FMUL.FTZ R32, R32, R17.reuse ;  /* 0x0000001120207220 */ /* 0x080fe20000410000 */
[-C--:B------:R-:W-:Y:S01]  /*9060*/  FMUL.FTZ R33, R33, R17.reuse ;  /* 0x0000001121217220 */ /* 0x080fe20000410000 */
[-C--:B------:R-:W-:Y:S01]  /*9070*/  FMUL.FTZ R36, R36, R17.reuse ;  /* 0x0000001124247220 */ /* 0x080fe20000410000 */
[-C--:B------:R-:W-:Y:S01]  /*9080*/  FMUL.FTZ R37, R37, R17.reuse ;  /* 0x0000001125257220 */ /* 0x080fe20000410000 */
[----:B------:R-:W1:Y:S01]  /*9090*/  SHFL.BFLY PT, R157, R6, 0x2, 0x1f ;  /* 0x0c401f00069d7f89 */ /* 0x000e6200000e0000 */
        /* <DEDUP_REMOVED lines=22> */
[----:B------:R-:W-:Y:S01]  /*9200*/  FMUL.FTZ R77, R77, R17 ;  /* 0x000000114d4d7220 */ /* 0x000fe20000410000 */
[----:B-1----:R-:W-:Y:S01]  /*9210*/  FMNMX.FTZ R20, R6, R157, !PT ;  /* 0x0000009d06147209 */ /* 0x002fe20007810000 */
[--C-:B------:R-:W-:Y:S01]  /*9220*/  FFMA.FTZ R157, R169, UR10, -R184.reuse ;  /* 0x0000000aa99d7c23 */ /* 0x100fe200080108b8 */
[----:B--2---:R-:W-:Y:S01]  /*9230*/  FFMA.FTZ R164, R176, UR10, -R184 ;  /* 0x0000000ab0a47c23 */ /* 0x004fe200080108b8 */
[----:B------:R-:W-:Y:S01]  /*9240*/  IMAD.U32 R184, RZ, RZ, UR28 ;  /* 0x0000001cffb87e24 */ /* 0x000fe2000f8e00ff */
[----:B------:R-:W-:Y:S01]  /*9250*/  MUFU.EX2 R23, R23 ;  /* 0x0000001700177308 */ /* 0x000fe20000000800 */
[----:B------:R-:W1:Y:S01]  /*9260*/  SHFL.BFLY PT, R169, R20, 0x1, 0x1f ;  /* 0x0c201f0014a97f89 */ /* 0x000e6200000e0000 */
        /* <DEDUP_REMOVED lines=23> */
[----:B-1----:R-:W-:Y:S01]  /*93e0*/  FMNMX.FTZ R6, R20, R169, !PT ;  /* 0x000000a914067209 */ /* 0x002fe20007810000 */
[-C--:B------:R-:W-:Y:S01]  /*93f0*/  FMUL.FTZ R120, R120, R17.reuse ;  /* 0x0000001178787220 */ /* 0x080fe20000410000 */
[-C--:B------:R-:W-:Y:S01]  /*9400*/  FMUL.FTZ R121, R121, R17.reuse ;  /* 0x0000001179797220 */ /* 0x080fe20000410000 */
[-C--:B------:R-:W-:Y:S01]  /*9410*/  FMUL.FTZ R124, R124, R17.reuse ;  /* 0x000000117c7c7220 */ /* 0x080fe20000410000 */
[-C--:B------:R-:W-:Y:S01]  /*9420*/  FMUL.FTZ R125, R125, R17.reuse ;  /* 0x000000117d7d7220 */ /* 0x080fe20000410000 */
[C---:B------:R-:W-:Y:S01]  /*9430*/  FADD.FTZ R20, -R6.reuse, R15 ;  /* 0x0000000f06147221 */ /* 0x040fe20000010100 */
[----:B------:R-:W-:Y:S01]  /*9440*/  FMUL.FTZ R173, R6, UR10 ;  /* 0x0000000a06ad7c20 */ /* 0x000fe20008410000 */
[----:B------:R-:W-:Y:S01]  /*9450*/  MUFU.EX2 R18, R18 ;  /* 0x0000001200127308 */ /* 0x000fe20000000800 */
[----:B------:R-:W-:Y:S01]  /*9460*/  FMUL.FTZ R128, R128, R17 ;  /* 0x0000001180807220 */ /* 0x000fe20000410000 */
[----:B------:R-:W-:Y:S01]  /*9470*/  FMUL.FTZ R20, R20, UR10 ;  /* 0x0000000a14147c20 */ /* 0x000fe20008410000 */
[--C-:B------:R-:W-:Y:S01]  /*9480*/  FFMA.FTZ R169, R154, UR10, -R173.reuse ;  /* 0x0000000a9aa97c23 */ /* 0x100fe200080108ad */
[--C-:B------:R-:W-:Y:S01]  /*9490*/  FFMA.FTZ R168, R155, UR10, -R173.reuse ;  /* 0x0000000a9ba87c23 */ /* 0x100fe200080108ad */
        /* <DEDUP_REMOVED lines=8> */
[----:B------:R-:W-:Y:S01]  /*9520*/  FFMA.FTZ R163, R166, UR10, -R173 ;  /* 0x0000000aa6a37c23 */ /* 0x000fe200080108ad */
[----:B------:R-:W-:-:S02]  /*9530*/  @!P6 VIADD R154, R184, 0x28c40 ;  /* 0x00028c40b89ae836 */ /* 0x000fc40000000000 */
[--C-:B------:R-:W-:Y:S01]  /*9540*/  FFMA.FTZ R174, R174, UR10, -R173.reuse ;  /* 0x0000000aaeae7c23 */ /* 0x100fe200080108ad */
[----:B------:R-:W1:Y:S01]  /*9550*/  MUFU.EX2 R169, R169 ;  /* 0x000000a900a97308 */ /* 0x000e620000000800 */
[----:B------:R-:W-:Y:S02]  /*9560*/  IMAD.U32 R158, RZ, RZ, UR27 ;  /* 0x0000001bff9e7e24 */ /* 0x000fe4000f8e00ff */
[--C-:B------:R-:W-:Y:S01]  /*9570*/  FFMA.FTZ R175, R175, UR10, -R173.reuse ;  /* 0x0000000aafaf7c23 */ /* 0x100fe200080108ad */
[----:B------:R-:W-:Y:S01]  /*9580*/  @!P6 PRMT R154, RZ, 0x654, R154 ;  /* 0x00000654ff9ae816 */ /* 0x000fe2000000009a */
[----:B------:R-:W-:Y:S01]  /*9590*/  FFMA.FTZ R178, R178, UR10, -R173 ;  /* 0x0000000ab2b27c23 */ /* 0x000fe200080108ad */
[----:B------:R-:W-:Y:S02]  /*95a0*/  @!P1 IMAD R158, R158, 0x40, R3 ;  /* 0x000000409e9e9824 */ /* 0x000fe400078e0203 */
[--C-:B------:R-:W-:Y:S01]  /*95b0*/  FFMA.FTZ R179, R179, UR10, -R173.reuse ;  /* 0x0000000ab3b37c23 */ /* 0x100fe200080108ad */
[----:B------:R2:W-:Y:S01]  /*95c0*/  @!P6 SYNCS.ARRIVE.TRANS64.RED.A1T0 RZ, [R154+URZ], RZ ;  /* 0x000000ff9affe9a7 */ /* 0x0005e2000810043f */
[----:B------:R-:W3:Y:S01]  /*95d0*/  MUFU.EX2 R168, R168 ;  /* 0x000000a800a87308 */ /* 0x000ee20000000800 */
[--C-:B------:R-:W-:Y:S01]  /*95e0*/  FFMA.FTZ R182, R182, UR10, -R173.reuse ;  /* 0x0000000ab6b67c23 */ /* 0x100fe200080108ad */
[----:B------:R-:W-:Y:S01]  /*95f0*/  @!P1 LEA R158, R158, UR37, 0x2 ;  /* 0x000000259e9e9c11 */ /* 0x000fe2000f8e10ff */
[----:B------:R-:W-:Y:S01]  /*9600*/  FFMA.FTZ R173, R183, UR10, -R173 ;  /* 0x0000000ab7ad7c23 */ /* 0x000fe200080108ad */
[-C--:B------:R-:W-:Y:S01]  /*9610*/  FMUL.FTZ R129, R129, R17.reuse ;  /* 0x0000001181817220 */ /* 0x080fe20000410000 */
[-C--:B------:R-:W-:Y:S01]  /*9620*/  FMUL.FTZ R132, R132, R17.reuse ;  /* 0x0000001184847220 */ /* 0x080fe20000410000 */
[----:B------:R-:W-:Y:S01]  /*9630*/  FMUL.FTZ R133, R133, R17 ;  /* 0x0000001185857220 */ /* 0x000fe20000410000 */
[----:B------:R-:W-:Y:S01]  /*9640*/  @!P1 STS [R158+0x28800], R17 ;  /* 0x028800119e009388 */ /* 0x000fe20000000800 */
[----:B------:R-:W4:Y:S01]  /*9650*/  MUFU.EX2 R155, R155 ;  /* 0x0000009b009b7308 */ /* 0x000f220000000800 */
[----:B-1----:R-:W-:Y:S01]  /*9660*/  FFMA.FTZ R7, R20, R7, R169 ;  /* 0x0000000714077223 */ /* 0x002fe200000100a9 */
[-C--:B------:R-:W-:Y:S01]  /*9670*/  FMUL.FTZ R136, R136, R17.reuse ;  /* 0x0000001188887220 */ /* 0x080fe20000410000 */
[----:B------:R1:W-:Y:S01]  /*9680*/  @!P1 STS [R158+0x28820], R20 ;  /* 0x028820149e009388 */ /* 0x0003e20000000800 */
[-C--:B------:R-:W-:Y:S01]  /*9690*/  FMUL.FTZ R137, R137, R17.reuse ;  /* 0x0000001189897220 */ /* 0x080fe20000410000 */
[-C--:B------:R-:W-:Y:S01]  /*96a0*/  FMUL.FTZ R140, R140, R17.reuse ;  /* 0x000000118c8c7220 */ /* 0x080fe20000410000 */
[-C--:B------:R-:W-:Y:S01]  /*96b0*/  FMUL.FTZ R141, R141, R17.reuse ;  /* 0x000000118d8d7220 */ /* 0x080fe20000410000 */
[-C--:B------:R-:W-:Y:S01]  /*96c0*/  FMUL.FTZ R144, R144, R17.reuse ;  /* 0x0000001190907220 */ /* 0x080fe20000410000 */
[----:B------:R5:W-:Y:S01]  /*96d0*/  MUFU.EX2 R170, R171 ;  /* 0x000000ab00aa7308 */ /* 0x000be20000000800 */
[-C--:B------:R-:W-:Y:S01]  /*96e0*/  FMUL.FTZ R145, R145, R17.reuse ;  /* 0x0000001191917220 */ /* 0x080fe20000410000 */
[-C--:B------:R-:W-:Y:S01]  /*96f0*/  FMUL.FTZ R148, R148, R17.reuse ;  /* 0x0000001194947220 */ /* 0x080fe20000410000 */
[----:B------:R-:W-:Y:S01]  /*9700*/  FMUL.FTZ R149, R149, R17 ;  /* 0x0000001195957220 */ /* 0x000fe20000410000 */
[----:B------:R-:W-:Y:S01]  /*9710*/  F2FP.F16.F32.PACK_AB R152, R19, R152 ;  /* 0x000000981398723e */ /* 0x000fe200000000ff */
[----:B------:R-:W-:Y:S01]  /*9720*/  FMUL.FTZ R26, R26, R20 ;  /* 0x000000141a1a7220 */ /* 0x000fe20000410000 */
[----:B-1----:R-:W-:Y:S01]  /*9730*/  F2FP.F16.F32.PACK_AB R158, R153, R16 ;  /* 0x00000010999e723e */ /* 0x002fe200000000ff */
[-C--:B------:R-:W-:Y:S01]  /*9740*/  FMUL.FTZ R27, R27, R20.reuse ;  /* 0x000000141b1b7220 */ /* 0x080fe20000410000 */
[----:B------:R-:W1:Y:S01]  /*9750*/  MUFU.EX2 R172, R172 ;  /* 0x000000ac00ac7308 */ /* 0x000e620000000800 */
[----:B-----5:R-:W-:Y:S01]  /*9760*/  FADD.FTZ R171, R19, R8 ;  /* 0x0000000813ab7221 */ /* 0x020fe20000010000 */
[-C--:B------:R-:W-:Y:S01]  /*9770*/  FMUL.FTZ R30, R30, R20.reuse ;  /* 0x000000141e1e7220 */ /* 0x080fe20000410000 */
[-C--:B------:R-:W-:Y:S01]  /*9780*/  FMUL.FTZ R31, R31, R20.reuse ;  /* 0x000000141f1f7220 */ /* 0x080fe20000410000 */
[-C--:B------:R-:W-:Y:S01]  /*9790*/  FMUL.FTZ R34, R34, R20.reuse ;  /* 0x0000001422227220 */ /* 0x080fe20000410000 */
[----:B------:R-:W-:Y:S01]  /*97a0*/  FADD.FTZ R8, R14, R171 ;  /* 0x000000ab0e087221 */ /* 0x000fe20000010000 */
[-C--:B------:R-:W-:Y:S01]  /*97b0*/  FMUL.FTZ R35, R35, R20.reuse ;  /* 0x0000001423237220 */ /* 0x080fe20000410000 */
[-C--:B------:R-:W-:Y:S01]  /*97c0*/  FMUL.FTZ R38, R38, R20.reuse ;  /* 0x0000001426267220 */ /* 0x080fe20000410000 */
[----:B------:R-:W5:Y:S01]  /*97d0*/  MUFU.EX2 R159, R159 ;  /* 0x0000009f009f7308 */ /* 0x000f620000000800 */
[----:B------:R-:W-:Y:S01]  /*97e0*/  FADD.FTZ R171, R21, R8 ;  /* 0x0000000815ab7221 */ /* 0x000fe20000010000 */
[----:B---3--:R-:W-:Y:S01]  /*97f0*/  FADD.FTZ R8, R168, R7 ;  /* 0x00000007a8087221 */ /* 0x008fe20000010000 */
[-C--:B------:R-:W-:Y:S01]  /*9800*/  FMUL.FTZ R39, R39, R20.reuse ;  /* 0x0000001427277220 */ /* 0x080fe20000410000 */
[----:B------:R-:W-:Y:S01]  /*9810*/  FMUL.FTZ R42, R42, R20 ;  /* 0x000000142a2a7220 */ /* 0x000fe20000410000 */
[----:B--2---:R-:W-:Y:S01]  /*9820*/  FADD.FTZ R154, R156, R171 ;  /* 0x000000ab9c9a7221 */ /* 0x004fe20000010000 */
[----:B----4-:R-:W-:Y:S01]  /*9830*/  FADD.FTZ R7, R155, R8 ;  /* 0x000000089b077221 */ /* 0x010fe20000010000 */
[C---:B------:R-:W-:Y:S01]  /*9840*/  F2FP.F16.F32.PACK_AB R156, R23.reuse, R156 ;  /* 0x0000009c179c723e */ /* 0x040fe200000000ff */
[----:B------:R-:W2:Y:S01]  /*9850*/  MUFU.EX2 R176, R176 ;  /* 0x000000b000b07308 */ /* 0x000ea20000000800 */
[----:B------:R-:W-:Y:S01]  /*9860*/  FADD.FTZ R171, R23, R154 ;  /* 0x0000009a17ab7221 */ /* 0x000fe20000010000 */
[C---:B-1----:R-:W-:Y:S01]  /*9870*/  FADD.FTZ R8, R172.reuse, R7 ;  /* 0x00000007ac087221 */ /* 0x042fe20000010000 */
[----:B------:R-:W-:Y:S01]  /*9880*/  F2FP.F16.F32.PACK_AB R155, R172, R155 ;  /* 0x0000009bac9b723e */ /* 0x000fe200000000ff */
[-C--:B------:R-:W-:Y:S01]  /*9890*/  FMUL.FTZ R43, R43, R20.reuse ;  /* 0x000000142b2b7220 */ /* 0x080fe20000410000 */
[----:B------:R-:W-:Y:S01]  /*98a0*/  FADD.FTZ R154, R16, R171 ;  /* 0x000000ab109a7221 */ /* 0x000fe20000010000 */
[-C--:B------:R-:W-:Y:S01]  /*98b0*/  FMUL.FTZ R46, R46, R20.reuse ;  /* 0x000000142e2e7220 */ /* 0x080fe20000410000 */
[-C--:B------:R-:W-:Y:S01]  /*98c0*/  FMUL.FTZ R47, R47, R20.reuse ;  /* 0x000000142f2f7220 */ /* 0x080fe20000410000 */
[----:B------:R-:W1:Y:S01]  /*98d0*/  MUFU.EX2 R163, R163 ;  /* 0x000000a300a37308 */ /* 0x000e620000000800 */
[----:B-----5:R-:W-:Y:S01]  /*98e0*/  FADD.FTZ R7, R159, R8 ;  /* 0x000000089f077221 */ /* 0x020fe20000010000 */
[----:B------:R-:W-:Y:S01]  /*98f0*/  FADD.FTZ R171, R153, R154 ;  /* 0x0000009a99ab7221 */ /* 0x000fe20000010000 */
[----:B------:R-:W-:Y:S01]  /*9900*/  F2FP.F16.F32.PACK_AB R153, R168, R169 ;  /* 0x000000a9a899723e */ /* 0x000fe200000000ff */
[-C--:B------:R-:W-:Y:S01]  /*9910*/  FMUL.FTZ R50, R50, R20.reuse ;  /* 0x0000001432327220 */ /* 0x080fe20000410000 */
[----:B------:R-:W-:Y:S01]  /*9920*/  FMUL.FTZ R51, R51, R20 ;  /* 0x0000001433337220 */ /* 0x000fe20000410000 */
[----:B------:R-:W-:Y:S01]  /*9930*/  FADD.FTZ R154, R160, R171 ;  /* 0x000000aba09a7221 */ /* 0x000fe20000010000 */
[C---:B------:R-:W-:Y:S01]  /*9940*/  F2FP.F16.F32.PACK_AB R160, R157.reuse, R160 ;  /* 0x000000a09da0723e */ /* 0x040fe200000000ff */
[----:B------:R-:W3:Y:S01]  /*9950*/  MUFU.EX2 R180, R180 ;  /* 0x000000b400b47308 */ /* 0x000ee20000000800 */
[C---:B--2---:R-:W-:Y:S01]  /*9960*/  FADD.FTZ R8, R176.reuse, R7 ;  /* 0x00000007b0087221 */ /* 0x044fe20000010000 */
[----:B------:R-:W-:Y:S01]  /*9970*/  FADD.FTZ R171, R157, R154 ;  /* 0x0000009a9dab7221 */ /* 0x000fe20000010000 */
[----:B------:R-:W-:Y:S01]  /*9980*/  F2FP.F16.F32.PACK_AB R157, R176, R159 ;  /* 0x0000009fb09d723e */ /* 0x000fe200000000ff */
[-C--:B------:R-:W-:Y:S01]  /*9990*/  FMUL.FTZ R54, R54, R20.reuse ;  /* 0x0000001436367220 */ /* 0x080fe20000410000 */
[-C--:B------:R-:W-:Y:S01]  /*99a0*/  FMUL.FTZ R55, R55, R20.reuse ;  /* 0x0000001437377220 */ /* 0x080fe20000410000 */
[----:B------:R-:W-:Y:S01]  /*99b0*/  FADD.FTZ R154, R18, R171 ;  /* 0x000000ab129a7221 */ /* 0x000fe20000010000 */
        /* <DEDUP_REMOVED lines=22> */
[----:B------:R-:W-:Y:S01]  /*9b20*/  FADD.FTZ R7, R170, R7 ;  /* 0x00000007aa077221 */ /* 0x000fe20000010000 */
[-C--:B------:R-:W-:Y:S01]  /*9b30*/  FMUL.FTZ R87, R87, R20.reuse ;  /* 0x0000001457577220 */ /* 0x080fe20000410000 */
[----:B------:R-:W-:Y:S01]  /*9b40*/  FMUL.FTZ R90, R90, R20 ;  /* 0x000000145a5a7220 */ /* 0x000fe20000410000 */
[----:B------:R-:W2:Y:S01]  /*9b50*/  MUFU.EX2 R164, R164 ;  /* 0x000000a400a47308 */ /* 0x000ea20000000800 */
[----:B-1----:R-:W-:Y:S01]  /*9b60*/  FADD.FTZ R17, R161, R154 ;  /* 0x0000009aa1117221 */ /* 0x002fe20000010000 */
[----:B------:R-:W-:Y:S01]  /*9b70*/  F2FP.F16.F32.PACK_AB R154, R21, R14 ;  /* 0x0000000e159a723e */ /* 0x000fe200000000ff */
[----:B------:R-:W-:Y:S01]  /*9b80*/  BAR.SYNC.DEFER_BLOCKING 0xf, 0x100 ;  /* 0x03c4000000007b1d */ /* 0x000fe20000010000 */
[----:B------:R-:W-:Y:S01]  /*9b90*/  F2FP.F16.F32.PACK_AB R162, R161, R18 ;  /* 0x00000012a1a2723e */ /* 0x000fe200000000ff */
[-C--:B------:R-:W-:Y:S01]  /*9ba0*/  FMUL.FTZ R91, R91, R20.reuse ;  /* 0x000000145b5b7220 */ /* 0x080fe20000410000 */
[----:B------:R-:W-:Y:S01]  /*9bb0*/  F2FP.F16.F32.PACK_AB R161, R170, R167 ;  /* 0x000000a7aaa1723e */ /* 0x000fe200000000ff */
        /* <DEDUP_REMOVED lines=19> */
[C---:B-1----:R-:W-:Y:S01]  /*9cf0*/  FADD.FTZ R7, R175.reuse, R8 ;  /* 0x00000008af077221 */ /* 0x042fe20000010000 */
[----:B------:R-:W-:Y:S01]  /*9d00*/  F2FP.F16.F32.PACK_AB R163, R175, R174 ;  /* 0x000000aeafa3723e */ /* 0x000fe200000000ff */
[----:B------:R1:W-:Y:S01]  /*9d10*/  STSM.16.M88.4 [R12+0x26800], R152 ;  /* 0x026800980c007844 */ /* 0x0003e20000000200 */
[-C--:B------:R-:W-:Y:S01]  /*9d20*/  FMUL.FTZ R122, R122, R20.reuse ;  /* 0x000000147a7a7220 */ /* 0x080fe20000410000 */
[-C--:B------:R-:W-:Y:S01]  /*9d30*/  FMUL.FTZ R123, R123, R20.reuse ;  /* 0x000000147b7b7220 */ /* 0x080fe20000410000 */
[----:B------:R-:W-:Y:S01]  /*9d40*/  FMUL.FTZ R126, R126, R20 ;  /* 0x000000147e7e7220 */ /* 0x000fe20000410000 */
[----:B------:R1:W-:Y:S01]  /*9d50*/  STSM.16.M88.4 [R11], R156 ;  /* 0x0000009c0b007844 */ /* 0x0003e20000000200 */
[----:B------:R-:W4:Y:S01]  /*9d60*/  MUFU.EX2 R22, R22 ;  /* 0x0000001600167308 */ /* 0x000f220000000800 */
[C---:B---3--:R-:W-:Y:S01]  /*9d70*/  FADD.FTZ R17, R165.reuse, R14 ;  /* 0x0000000ea5117221 */ /* 0x048fe20000010000 */
[----:B------:R-:W-:Y:S01]  /*9d80*/  F2FP.F16.F32.PACK_AB R164, R165, R164 ;  /* 0x000000a4a5a4723e */ /* 0x000fe200000000ff */
[----:B------:R1:W-:Y:S01]  /*9d90*/  STSM.16.M88.4 [R10], R160 ;  /* 0x000000a00a007844 */ /* 0x0003e20000000200 */
        /* <DEDUP_REMOVED lines=16> */
[----:B------:R-:W-:-:S04]  /*9ea0*/  FMUL.FTZ R151, R151, R20 ;  /* 0x0000001497977220 */ /* 0x000fc80000410000 */
[----:B------:R-:W4:Y:S01]  /*9eb0*/  MUFU.EX2 R182, R182 ;  /* 0x000000b600b67308 */ /* 0x000f220000000800 */
[C---:B---3--:R-:W-:Y:S01]  /*9ec0*/  F2FP.F16.F32.PACK_AB R166, R15.reuse, R22 ;  /* 0x000000160fa6723e */ /* 0x048fe200000000ff */
[----:B------:R-:W-:-:S06]  /*9ed0*/  FADD.FTZ R8, R15, R8 ;  /* 0x000000080f087221 */ /* 0x000fcc0000010000 */
[----:B------:R-:W3:Y:S01]  /*9ee0*/  MUFU.EX2 R173, R173 ;  /* 0x000000ad00ad7308 */ /* 0x000ee20000000800 */
[C---:B--2---:R-:W-:Y:S01]  /*9ef0*/  FADD.FTZ R7, R179.reuse, R14 ;  /* 0x0000000eb3077221 */ /* 0x044fe20000010000 */
[----:B------:R-:W-:-:S03]  /*9f00*/  F2FP.F16.F32.PACK_AB R165, R179, R178 ;  /* 0x000000b2b3a5723e */ /* 0x000fc600000000ff */
[----:B----4-:R-:W-:Y:S01]  /*9f10*/  FADD.FTZ R14, R182, R7 ;  /* 0x00000007b60e7221 */ /* 0x010fe20000010000 */
[----:B---3--:R-:W-:-:S03]  /*9f20*/  F2FP.F16.F32.PACK_AB R167, R173, R182 ;  /* 0x000000b6ada7723e */ /* 0x008fc600000000ff */
[----:B------:R-:W-:Y:S02]  /*9f30*/  FADD.FTZ R7, R173, R14 ;  /* 0x0000000ead077221 */ /* 0x000fe40000010000 */
[----:B------:R1:W-:Y:S01]  /*9f40*/  STSM.16.M88.4 [R9], R164 ;  /* 0x000000a409007844 */ /* 0x0003e20000000200 */
[----:B------:R-:W-:Y:S05]  /*9f50*/  @!P5 BRA `(.L_x_1819) ;  /* 0x000000000004d947 */ /* 0x000fea0003800000 */
[----:B------:R-:W-:Y:S01]  /*9f60*/  BPT.TRAP 0x1 ;  /* 0x000000040000795c */ /* 0x000fe20000300000 */
.L_x_1819:
[----:B------:R2:W3:Y:S01]  /*9f70*/  SYNCS.PHASECHK.TRANS64.TRYWAIT P1, [UR28+0x28c50], R13 ;  /* 0x028c500dff0075a7 */ /* 0x0004e2000802015c */
[----:B------:R-:W-:Y:S05]  /*9f80*/  @!P5 BRA `(.L_x_1820) ;  /* 0x000000000004d947 */ /* 0x000fea0003800000 */
[----:B------:R-:W-:Y:S01]  /*9f90*/  BPT.TRAP 0x1 ;  /* 0x000000040000795c */ /* 0x000fe20000300000 */
.L_x_1820:
[----:B---3--:R-:W-:Y:S05]  /*9fa0*/  @P1 BRA `(.L_x_1821) ;  /* 0x0000000000081947 */ /* 0x008fea0003800000 */
[----:B------:R-:W3:Y:S02]  /*9fb0*/  SYNCS.PHASECHK.TRANS64.TRYWAIT P1, [UR28+0x28c50], R13 ;  /* 0x028c500dff0075a7 */ /* 0x000ee4000802015c */
[----:B---3--:R-:W-:Y:S05]  /*9fc0*/  @!P1 BRA `(.L_x_1822) ;  /* 0x000000a400789947 */ /* 0x008fea0003800000 */
.L_x_1821:
[----:B------:R-:W-:Y:S01]  /*9fd0*/  ULEA UR11, UR4, UR36, 0xc ;  /* 0x00000024040b7291 */ /* 0x000fe2000f8e603f */
[----:B------:R-:W-:Y:S01]  /*9fe0*/  WARPGROUP.ARRIVE ;  /* 0x00000000000079c5 */ /* 0x000fe20000000000 */
[----:B------:R-:W-:Y:S01]  /*9ff0*/  UMOV UR15, 0x40000040 ;  /* 0x40000040000f7882 */ /* 0x000fe20000000000 */
[----:B0-23--:R-:W-:Y:S01]  /*a000*/  @!P6 VIADD R13, R184, 0x28c60 ;  /* 0x00028c60b80de836 */ /* 0x00dfe20000000000 */
[----:B------:R-:W-:Y:S01]  /*a010*/  UMOV UR27, UR4 ;  /* 0x00000004001b7c82 */ /* 0x000fe20008000000 */
[----:B------:R-:W-:Y:S02]  /*a020*/  IMAD.MOV.U32 R15, RZ, RZ, R6 ;  /* 0x000000ffff0f7224 */ /* 0x000fe400078e0006 */
[----:B------:R-:W-:Y:S01]  /*a030*/  UMOV UR14, UR11 ;  /* 0x0000000b000e7c82 */ /* 0x000fe20008000000 */
[----:B------:R-:W-:Y:S01]  /*a040*/  @!P6 PRMT R13, RZ, 0x654, R13 ;  /* 0x00000654ff0de816 */ /* 0x000fe2000000000d */
[----:B------:R-:W-:Y:S01]  /*a050*/  HGMMA.64x256x16.F32 R24, R152, gdesc[UR12].tnspB, R24, gsb0 ;  /* 0x43e0000c98187df0 */ /* 0x000fe20008000818 */
[----:B------:R-:W-:Y:S01]  /*a060*/  UIADD3 UR14, UR11, 0x80, URZ ;  /* 0x000000800b0e7890 */ /* 0x000fe2000fffe03f */
[----:B------:R-:W-:Y:S01]  /*a070*/  IMAD.MOV.U32 R14, RZ, RZ, R5 ;  /* 0x000000ffff0e7224 */ /* 0x000fe200078e0005 */
        /* <DEDUP_REMOVED lines=28> */
[----:B------:R-:W-:-:S05]  /*a240*/  UMOV UR42, UR25 ;  /* 0x00000019002a7c82 */ /* 0x000fca0008000000 */
.L_x_1814:
[----:B------:R-:W-:-:S06]  /*a250*/  UISETP.GE.AND UP1, UPT, UR42, UR38, UPT ;  /* 0x000000262a00728c */ /* 0x000fcc000bf26270 */
[----:B------:R-:W-:-:S13]  /*a260*/  PLOP3.LUT P0, PT, PT, PT, UP1, 0x80, 0x0 ;  /* 0x000000000000781c */ /* 0x000fda0003f0f018 */
[----:B------:R-:W-:Y:S05]  /*a270*/  @!P0 BRA `(.L_x_1824) ;  /* 0x0000002000e88947 */ /* 0x000fea0003800000 */
[----:B------:R-:W-:Y:S01]  /*a280*/  MOV R15, R6 ;  /* 0x00000006000f7202 */ /* 0x000fe20000000f00 */
[----:B------:R-:W-:Y:S01]  /*a290*/  IMAD.MOV.U32 R16, RZ, RZ, R5 ;  /* 0x000000ffff107224 */ /* 0x000fe200078e0005 */
[----:B------:R-:W-:Y:S01]  /*a2a0*/  UMOV UR25, UR4 ;  /* 0x0000000400197c82 */ /* 0x000fe20008000000 */
[----:B------:R-:W-:Y:S01]  /*a2b0*/  ULDC UR27, c[0x0][0x9e4] ;  /* 0x00027900001b7ab9 */ /* 0x000fe20000000800 */
[----:B------:R-:W-:Y:S01]  /*a2c0*/  ULDC UR28, c[0x0][0x288] ;  /* 0x0000a200001c7ab9 */ /* 0x000fe20000000800 */
[----:B------:R-:W-:Y:S01]  /*a2d0*/  ULDC UR29, c[0x0][0x2f0] ;  /* 0x0000bc00001d7ab9 */ /* 0x000fe20000000800 */
[----:B------:R-:W-:Y:S01]  /*a2e0*/  ULDC UR24, c[0x0][0x988] ;  /* 0x0002620000187ab9 */ /* 0x000fe20000000800 */
[----:B------:R-:W-:-:S05]  /*a2f0*/  ULDC UR26, c[0x0][0x9e0] ;  /* 0x00027800001a7ab9 */ /* 0x000fca0000000800 */
.L_x_1841:
[----:B------:R-:W-:-:S04]  /*a300*/  UIADD3 UR4, UR25, 0x1, URZ ;  /* 0x0000000119047890 */ /* 0x000fc8000fffe03f */
[----:B------:R-:W-:-:S04]  /*a310*/  UISETP.NE.AND UP1, UPT, UR4, 0x2, UPT ;  /* 0x000000020400788c */ /* 0x000fc8000bf25270 */
[----:B------:R-:W-:Y:S02]  /*a320*/  USEL UR10, URZ, 0x1, UP1 ;  /* 0x000000013f0a7887 */ /* 0x000fe40008800000 */
[----:B------:R-:W-:Y:S02]  /*a330*/  USEL UR4, UR4, URZ, UP1 ;  /* 0x0000003f04047287 */ /* 0x000fe40008800000 */
[----:B------:R-:W-:Y:S01]  /*a340*/  ULOP3.LUT UR5, UR5, UR10, URZ, 0x3c, !UPT ;  /* 0x0000000a05057292 */ /* 0x000fe2000f8e3c3f */
[----:B--2---:R-:W-:Y:S11]  /*a350*/  @!P5 BRA `(.L_x_1825) ;  /* 0x000000000004d947 */ /* 0x004ff60003800000 */
[----:B------:R-:W-:Y:S01]  /*a360*/  BPT.TRAP 0x1 ;  /* 0x000000040000795c */ /* 0x000fe20000300000 */
.L_x_1825:
[----:B------:R-:W-:Y:S01]  /*a370*/  ULEA UR30, UR4, UR37, 0x3 ;  /* 0x00000025041e7291 */ /* 0x000fe2000f8e183f */
[----:B0-2---:R-:W-:-:S05]  /*a380*/  IMAD.U32 R13, RZ, RZ, UR5 ;  /* 0x00000005ff0d7e24 */ /* 0x005fca000f8e00ff */
[----:B------:R-:W-:-:S04]  /*a390*/  SHF.L.U32 R13, R13, 0x1f, RZ ;  /* 0x0000001f0d0d7819 */ /* 0x000fc800000006ff */
[----:B------:R0:W2:Y:S01]  /*a3a0*/  SYNCS.PHASECHK.TRANS64.TRYWAIT P0, [UR30+0x28c30], R13 ;  /* 0x028c300dff0075a7 */ /* 0x0000a2000800015e */
[----:B------:R-:W-:Y:S05]  /*a3b0*/  @!P5 BRA `(.L_x_1826) ;  /* 0x000000000004d947 */ /* 0x000fea0003800000 */
[----:B------:R-:W-:Y:S01]  /*a3c0*/  BPT.TRAP 0x1 ;  /* 0x000000040000795c */ /* 0x000fe20000300000 */
.L_x_1826:
[----:B--2---:R-:W-:Y:S05]  /*a3d0*/  @P0 BRA `(.L_x_1827) ;  /* 0x0000000000080947 */ /* 0x004fea0003800000 */
[----:B------:R-:W2:Y:S02]  /*a3e0*/  SYNCS.PHASECHK.TRANS64.TRYWAIT P0, [UR30+0x28c30], R13 ;  /* 0x028c300dff0075a7 */ /* 0x000ea4000800015e */
[----:B--2---:R-:W-:Y:S05]  /*a3f0*/  @!P0 BRA `(.L_x_1828) ;  /* 0x000000a000808947 */ /* 0x004fea0003800000 */
.L_x_1827:
[----:B------:R-:W-:Y:S01]  /*a400*/  ULEA UR22, UR4, UR6, 0x9 ;  /* 0x0000000604167291 */ /* 0x000fe2000f8e483f */
[----:B-1-3--:R-:W-:Y:S01]  /*a410*/  WARPGROUP.ARRIVE ;  /* 0x00000000000079c5 */ /* 0x00afe20000000000 */
[----:B------:R-:W-:Y:S01]  /*a420*/  UMOV UR23, 0x40000040 ;  /* 0x4000004000177882 */ /* 0x000fe20000000000 */
[----:B------:R-:W-:Y:S01]  /*a430*/  UMOV UR11, 0x40000040 ;  /* 0x40000040000b7882 */ /* 0x000fe20000000000 */
[----:B------:R-:W-:Y:S01]  /*a440*/  UIADD3 UR10, UR22, 0x2, URZ ;  /* 0x00000002160a7890 */ /* 0x000fe2000fffe03f */
[----:B------:R-:W-:Y:S01]  /*a450*/  PLOP3.LUT P0, PT, PT, PT, UP0, 0x80, 0x0 ;  /* 0x000000000000781c */ /* 0x000fe20003f0f008 */
[----:B------:R-:W-:Y:S01]  /*a460*/  UIADD3 UR14, UR22, 0x4, URZ ;  /* 0x00000004160e7890 */ /* 0x000fe2000fffe03f */
[----:B--2---:R-:W-:Y:S01]  /*a470*/  IMAD.MOV.U32 R6, RZ, RZ, R2 ;  /* 0x000000ffff067224 */ /* 0x004fe200078e0002 */
[----:B------:R-:W-:Y:S01]  /*a480*/  UMOV UR15, 0x40000040 ;  /* 0x40000040000f7882 */ /* 0x000fe20000000000 */
[----:B------:R-:W-:Y:S01]  /*a490*/  HGMMA.64x64x16.F32 R152, gdesc[UR20], RZ, !UPT, gsb0 ;  /* 0x00e00000149879f0 */ /* 0x000fe2000c0008ff */
[----:B------:R-:W-:Y:S01]  /*a4a0*/  UIADD3 UR18, UR22, 0x6, URZ ;  /* 0x0000000616127890 */ /* 0x000fe2000fffe03f */
[----:B------:R-:W-:Y:S01]  /*a4b0*/  IMAD.U32 R23, RZ, RZ, UR29 ;  /* 0x0000001dff177e24 */ /* 0x000fe2000f8e00ff */
[----:B------:R-:W-:Y:S01]  /*a4c0*/  UMOV UR19, 0x40000040 ;  /* 0x4000004000137882 */ /* 0x000fe20000000000 */
[----:B----4-:R-:W-:Y:S01]  /*a4d0*/  IMAD.U32 R14, RZ, RZ, UR30 ;  /* 0x0000001eff0e7e24 */ /* 0x010fe2000f8e00ff */
[----:B------:R-:W-:-:S02]  /*a4e0*/  WARPGROUP.DEPBAR.LE gsb0, 0x0 ;  /* 0x00008000000079c5 */ /* 0x000fc40000010000 */
[----:B------:R-:W-:-:S06]  /*a4f0*/  WARPGROUP.ARRIVE ;  /* 0x00000000000079c5 */ /* 0x000fcc0000000000 */
[----:B------:R-:W-:Y:S01]  /*a500*/  HGMMA.64x64x16.F32 R152, gdesc[UR8], R152, gsb0 ;  /* 0x00e00000089879f0 */ /* 0x000fe20008000898 */
[----:B------:R-:W-:Y:S02]  /*a510*/  @UP0 ULDC UR10, c[0x0][0x44c] ;  /* 0x00011300000a0ab9 */ /* 0x000fe40000000800 */
[----:B------:R-:W-:Y:S01]  /*a520*/  @P0 IMAD.HI.U32 R5, R2, UR10, RZ ;  /* 0x0000000a02050c27 */ /* 0x000fe2000f8e00ff */
[----:B------:R-:W-:-:S04]  /*a530*/  @UP0 ULDC UR10, c[0x0][0x450] ;  /* 0x00011400000a0ab9 */ /* 0x000fc80000000800 */
[----:B------:R-:W-:Y:S01]  /*a540*/  @P0 SHF.R.U32.HI R6, RZ, UR10, R5 ;  /* 0x0000000aff060c19 */ /* 0x000fe20008011605 */
[----:B------:R-:W-:Y:S01]  /*a550*/  USHF.L.U32 UR10, UR42, 0x6, URZ ;  /* 0x000000062a0a7899 */ /* 0x000fe2000800063f */
[----:B------:R-:W-:-:S03]  /*a560*/  @!P6 VIADD R5, R14, 0x28c40 ;  /* 0x00028c400e05e836 */ /* 0x000fc60000000000 */
[----:B------:R-:W1:Y:S02]  /*a570*/  SHFL.IDX PT, R20, R6, RZ, 0x1c1f ;  /* 0x001c1fff06147589 */ /* 0x000e6400000e0000 */
[----:B------:R-:W-:Y:S01]  /*a580*/  IMAD.U32 R17, RZ, RZ, UR10 ;  /* 0x0000000aff117e24 */ /* 0x000fe2000f8e00ff */
[----:B------:R-:W-:-:S04]  /*a590*/  @!P6 PRMT R5, RZ, 0x654, R5 ;  /* 0x00000654ff05e816 */ /* 0x000fc80000000005 */
[----:B------:R-:W-:-:S05]  /*a5a0*/  IADD3 R17, -R0, 0x1, -R17 ;  /* 0x0000000100117810 */ /* 0x000fca0007ffe911 */
[----:B------:R-:W-:-:S05]  /*a5b0*/  IMAD R17, R23, UR39, R17 ;  /* 0x0000002717117c24 */ /* 0x000fca000f8e0211 */
[----:B------:R-:W-:-:S05]  /*a5c0*/  IADD3 R17, R17, -UR28, RZ ;  /* 0x8000001c11117c10 */ /* 0x000fca000fffe0ff */
[C---:B------:R-:W-:Y:S02]  /*a5d0*/  VIADD R19, R17.reuse, UR26 ;  /* 0x0000001a11137c36 */ /* 0x040fe40008000000 */
[----:B------:R-:W-:-:S04]  /*a5e0*/  VIADD R21, R17, UR7 ;  /* 0x0000000711157c36 */ /* 0x000fc80008000000 */
[----:B-1----:R-:W-:Y:S01]  /*a5f0*/  IMAD.IADD R18, R21, 0x1, R20 ;  /* 0x0000000115127824 */ /* 0x002fe200078e0214 */
[----:B------:R-:W-:Y:S02]  /*a600*/  WARPGROUP.DEPBAR.LE gsb0, 0x0 ;  /* 0x00008000000079c5 */ /* 0x000fe40000010000 */
[----:B------:R-:W-:-:S06]  /*a610*/  WARPGROUP.ARRIVE ;  /* 0x00000000000079c5 */ /* 0x000fcc0000000000 */
[----:B------:R-:W-:Y:S03]  /*a620*/  HGMMA.64x64x16.F32 R152, gdesc[UR12], R152, gsb0 ;  /* 0x00e000000c9879f0 */ /* 0x000fe60008000898 */
[----:B------:R-:W-:Y:S02]  /*a630*/  WARPGROUP.DEPBAR.LE gsb0, 0x0 ;  /* 0x00008000000079c5 */ /* 0x000fe40000010000 */
[----:B------:R-:W-:-:S06]  /*a640*/  WARPGROUP.ARRIVE ;  /* 0x00000000000079c5 */ /* 0x000fcc0000000000 */
[----:B------:R-:W-:Y:S03]  /*a650*/  HGMMA.64x64x16.F32 R152, gdesc[UR16], R152, gsb0 ;  /* 0x00e00000109879f0 */ /* 0x000fe60008000898 */
[----:B------:R-:W-:Y:S02]  /*a660*/  WARPGROUP.DEPBAR.LE gsb0, 0x0 ;  /* 0x00008000000079c5 */ /* 0x000fe40000010000 */
[----:B------:R1:W-:Y:S02]  /*a670*/  @!P6 SYNCS.ARRIVE.TRANS64.RED.A1T0 RZ, [R5+URZ], RZ ;  /* 0x000000ff05ffe9a7 */ /* 0x0003e4000810043f */
[----:B-1----:R-:W-:Y:S01]  /*a680*/  IMAD.IADD R5, R19, 0x1, R20 ;  /* 0x0000000113057824 */ /* 0x002fe200078e0214 */
[----:B------:R-:W-:Y:S06]  /*a690*/  @!P4 BRA `(.L_x_1829) ;  /* 0x00000000005cc947 */ /* 0x000fec0003800000 */
[----:B------:R-:W-:Y:S01]  /*a6a0*/  IMAD R17, R23, UR39, R20 ;  /* 0x0000002717117c24 */ /* 0x000fe2000f8e0214 */
[----:B------:R-:W-:Y:S03]  /*a6b0*/  BSSY B0, `(.L_x_1830) ;  /* 0x0000011000007945 */ /* 0x000fe60003800000 */
[----:B------:R-:W-:-:S05]  /*a6c0*/  VIADD R17, R17, -UR28 ;  /* 0x8000001c11117c36 */ /* 0x000fca0008000000 */
[----:B------:R-:W-:-:S13]  /*a6d0*/  ISETP.GT.AND P0, PT, R17, -0x1, PT ;  /* 0xffffffff1100780c */ /* 0x000fda0003f04270 */
[----:B------:R-:W-:Y:S05]  /*a6e0*/  @P0 BRA `(.L_x_1831) ;  /* 0x0000000000200947 */ /* 0x000fea0003800000 */
[----:B------:R-:W-:Y:S01]  /*a6f0*/  IMAD.U32 R22, RZ, RZ, UR27 ;  /* 0x0000001bff167e24 */ /* 0x000fe2000f8e00ff */
[----:B------:R-:W-:-:S04]  /*a700*/  LOP3.LUT R17, RZ, R17, RZ, 0x33, !PT ;  /* 0x00000011ff117212 */ /* 0x000fc800078e33ff */
[----:B------:R-:W-:-:S13]  /*a710*/  ISETP.NE.AND P0, PT, R22, 0x1, PT ;  /* 0x000000011600780c */ /* 0x000fda0003f05270 */
[----:B------:R-:W1:Y:S02]  /*a720*/  @P0 LDC.64 R184, c[0x0][0x9e8] ;  /* 0x00027a00ffb80b82 */ /* 0x000e640000000a00 */
[----:B-1----:R-:W-:-:S05]  /*a730*/  @P0 IMAD.HI.U32 R20, R17, R184, RZ ;  /* 0x000000b811140227 */ /* 0x002fca00078e00ff */
[----:B------:R-:W-:-:S04]  /*a740*/  @P0 SHF.R.U32.HI R17, RZ, R185, R20 ;  /* 0x000000b9ff110219 */ /* 0x000fc80000011614 */
[----:B------:R-:W-:Y:S01]  /*a750*/  LOP3.LUT R17, RZ, R17, RZ, 0x33, !PT ;  /* 0x00000011ff117212 */ /* 0x000fe200078e33ff */
[----:B------:R-:W-:Y:S06]  /*a760*/  BRA `(.L_x_1832) ;  /* 0x0000000000147947 */ /* 0x000fec0003800000 */
.L_x_1831:
[----:B------:R-:W-:-:S05]  /*a770*/  IMAD.U32 R22, RZ, RZ, UR27 ;  /* 0x0000001bff167e24 */ /* 0x000fca000f8e00ff */
[----:B------:R-:W-:-:S13]  /*a780*/  ISETP.NE.AND P0, PT, R22, 0x1, PT ;  /* 0x000000011600780c */ /* 0x000fda0003f05270 */
[----:B------:R-:W1:Y:S02]  /*a790*/  @P0 LDC.64 R184, c[0x0][0x9e8] ;  /* 0x00027a00ffb80b82 */ /* 0x000e640000000a00 */
[----:B-1----:R-:W-:-:S05]  /*a7a0*/  @P0 IMAD.HI.U32 R20, R17, R184, RZ ;  /* 0x000000b811140227 */ /* 0x002fca00078e00ff */
[----:B------:R-:W-:-:S07]  /*a7b0*/  @P0 SHF.R.U32.HI R17, RZ, R185, R20 ;  /* 0x000000b9ff110219 */ /* 0x000fce0000011614 */
.L_x_1832:
[----:B------:R-:W-:Y:S05]  /*a7c0*/  BSYNC B0 ;  /* 0x0000000000007941 */ /* 0x000fea0003800000 */
.L_x_1830:
[----:B------:R-:W-:-:S05]  /*a7d0*/  IMAD R17, R17, R22, -UR10 ;  /* 0x8000000a11117e24 */ /* 0x000fca000f8e0216 */
[----:B------:R-:W-:-:S04]  /*a7e0*/  IADD3 R17, -R0, R17, RZ ;  /* 0x0000001100117210 */ /* 0x000fc80007ffe1ff */
[----:B------:R-:W-:Y:S02]  /*a7f0*/  VIADDMNMX R5, R17, R22, R5, PT ;  /* 0x0000001611057246 */ /* 0x000fe40003800105 */
[----:B------:R-:W-:-:S07]  /*a800*/  VIMNMX R18, R18, R17, !PT ;  /* 0x0000001112127248 */ /* 0x000fce0007fe0100 */
.L_x_1829:
[----:B------:R-:W-:Y:S01]  /*a810*/  UISETP.GT.AND UP1, UPT, UR42, -0x1, UPT ;  /* 0xffffffff2a00788c */ /* 0x000fe2000bf24270 */
[----:B------:R-:W1:Y:S05]  /*a820*/  SHFL.IDX PT, R20, R6, 0x1, 0x1c1f ;  /* 0x003c1f0006147f89 */ /* 0x000e6a00000e0000 */
[----:B------:R-:W-:-:S04]  /*a830*/  PLOP3.LUT P0, PT, PT, PT, UP1, 0x80, 0x0 ;  /* 0x000000000000781c */ /* 0x000fc80003f0f018 */
[C---:B------:R-:W-:Y:S02]  /*a840*/  ISETP.GT.AND P1, PT, R18.reuse, RZ, P0 ;  /* 0x000000ff1200720c */ /* 0x040fe40000724270 */
[C---:B------:R-:W-:Y:S02]  /*a850*/  ISETP.GT.AND P3, PT, R18.reuse, 0x1, P0 ;  /* 0x000000011200780c */ /* 0x040fe40000764270 */
[----:B------:R-:W-:Y:S02]  /*a860*/  ISETP.LT.OR P2, PT, R5, 0x1, P1 ;  /* 0x000000010500780c */ /* 0x000fe40000f41670 */
[----:B------:R-:W-:Y:S02]  /*a870*/  ISETP.GT.AND P1, PT, R18, 0x8, P0 ;  /* 0x000000081200780c */ /* 0x000fe40000724270 */
[----:B------:R-:W-:Y:S02]  /*a880*/  FSEL R17, R152, -INF , !P2 ;  /* 0xff80000098117808 */ /* 0x000fe40005000000 */
[----:B------:R-:W-:-:S02]  /*a890*/  ISETP.GT.AND P2, PT, R18, 0x9, P0 ;  /* 0x000000091200780c */ /* 0x000fc40000744270 */
[C---:B------:R-:W-:Y:S02]  /*a8a0*/  ISETP.LT.OR P3, PT, R5.reuse, 0x2, P3 ;  /* 0x000000020500780c */ /* 0x040fe40001f61670 */
[----:B------:R-:W-:Y:S01]  /*a8b0*/  ISETP.LT.OR P1, PT, R5, 0x9, P1 ;  /* 0x000000090500780c */ /* 0x000fe20000f21670 */
[----:B-1----:R-:W-:Y:S01]  /*a8c0*/  IMAD.IADD R6, R19, 0x1, R20 ;  /* 0x0000000113067824 */ /* 0x002fe200078e0214 */
[----:B------:R-:W-:Y:S02]  /*a8d0*/  ISETP.LT.OR P2, PT, R5, 0xa, P2 ;  /* 0x0000000a0500780c */ /* 0x000fe40001741670 */
[----:B------:R-:W-:Y:S02]  /*a8e0*/  FSEL R153, R153, -INF , !P3 ;  /* 0xff80000099997808 */ /* 0x000fe40005800000 */
[----:B------:R-:W-:Y:S02]  /*a8f0*/  FSEL R156, R156, -INF , !P1 ;  /* 0xff8000009c9c7808 */ /* 0x000fe40004800000 */
[----:B------:R-:W-:-:S02]  /*a900*/  FSEL R157, R157, -INF , !P2 ;  /* 0xff8000009d9d7808 */ /* 0x000fc40005000000 */
[C---:B------:R-:W-:Y:S02]  /*a910*/  ISETP.GT.AND P3, PT, R18.reuse, 0x10, P0 ;  /* 0x000000101200780c */ /* 0x040fe40000764270 */
[C---:B------:R-:W-:Y:S02]  /*a920*/  ISETP.GT.AND P1, PT, R18.reuse, 0x11, P0 ;  /* 0x000000111200780c */ /* 0x040fe40000724270 */
[----:B------:R-:W-:Y:S02]  /*a930*/  ISETP.GT.AND P2, PT, R18, 0x18, P0 ;  /* 0x000000181200780c */ /* 0x000fe40000744270 */
[C---:B------:R-:W-:Y:S02]  /*a940*/  ISETP.LT.OR P3, PT, R5.reuse, 0x11, P3 ;  /* 0x000000110500780c */ /* 0x040fe40001f61670 */
[C---:B------:R-:W-:Y:S02]  /*a950*/  ISETP.LT.OR P1, PT, R5.reuse, 0x12, P1 ;  /* 0x000000120500780c */ /* 0x040fe40000f21670 */
[----:B------:R-:W-:-:S02]  /*a960*/  ISETP.LT.OR P2, PT, R5, 0x19, P2 ;  /* 0x000000190500780c */ /* 0x000fc40001741670 */
[----:B------:R-:W-:Y:S02]  /*a970*/  FSEL R160, R160, -INF , !P3 ;  /* 0xff800000a0a07808 */ /* 0x000fe40005800000 */
[----:B------:R-:W-:Y:S02]  /*a980*/  FSEL R161, R161, -INF , !P1 ;  /* 0xff800000a1a17808 */ /* 0x000fe40004800000 */
[----:B------:R-:W-:Y:S02]  /*a990*/  FSEL R164, R164, -INF , !P2 ;  /* 0xff800000a4a47808 */ /* 0x000fe40005000000 */
[C---:B------:R-:W-:Y:S02]  /*a9a0*/  ISETP.GT.AND P3, PT, R18.reuse, 0x19, P0 ;  /* 0x000000191200780c */ /* 0x040fe40000764270 */
[C---:B------:R-:W-:Y:S02]  /*a9b0*/  ISETP.GT.AND P1, PT, R18.reuse, 0x20, P0 ;  /* 0x000000201200780c */ /* 0x040fe40000724270 */
[----:B------:R-:W-:-:S02]  /*a9c0*/  ISETP.GT.AND P2, PT, R18, 0x21, P0 ;  /* 0x000000211200780c */ /* 0x000fc40000744270 */
[C---:B------:R-:W-:Y:S02]  /*a9d0*/  ISETP.LT.OR P3, PT, R5.reuse, 0x1a, P3 ;  /* 0x0000001a0500780c */ /* 0x040fe40001f61670 */
[C---:B------:R-:W-:Y:S02]  /*a9e0*/  ISETP.LT.OR P1, PT, R5.reuse, 0x21, P1 ;  /* 0x000000210500780c */ /* 0x040fe40000f21670 */
        /* <DEDUP_REMOVED lines=15> */
[----:B------:R-:W-:Y:S01]  /*aae0*/  ISETP.GT.AND P2, PT, R18, 0x39, P0 ;  /* 0x000000391200780c */ /* 0x000fe20000744270 */
[----:B------:R-:W-:Y:S01]  /*aaf0*/  IMAD.IADD R18, R21, 0x1, R20 ;  /* 0x0000000115127824 */ /* 0x000fe200078e0214 */
[----:B------:R-:W-:-:S02]  /*ab00*/  ISETP.LT.OR P3, PT, R5, 0x32, P3 ;  /* 0x000000320500780c */ /* 0x000fc40001f61670 */
[C---:B------:R-:W-:Y:S02]  /*ab10*/  ISETP.LT.OR P1, PT, R5.reuse, 0x39, P1 ;  /* 0x000000390500780c */ /* 0x040fe40000f21670 */
[----:B------:R-:W-:Y:S02]  /*ab20*/  ISETP.LT.OR P2, PT, R5, 0x3a, P2 ;  /* 0x0000003a0500780c */ /* 0x000fe40001741670 */
[----:B------:R-:W-:Y:S02]  /*ab30*/  FSEL R177, R177, -INF , !P3 ;  /* 0xff800000b1b17808 */ /* 0x000fe40005800000 */
[----:B------:R-:W-:Y:S02]  /*ab40*/  FSEL R180, R180, -INF , !P1 ;  /* 0xff800000b4b47808 */ /* 0x000fe40004800000 */
[----:B------:R-:W-:Y:S01]  /*ab50*/  FSEL R181, R181, -INF , !P2 ;  /* 0xff800000b5b57808 */ /* 0x000fe20005000000 */
        /* <DEDUP_REMOVED lines=14> */
.L_x_1835:
[----:B------:R-:W-:-:S05]  /*ac40*/  IMAD.U32 R22, RZ, RZ, UR27 ;  /* 0x0000001bff167e24 */ /* 0x000fca000f8e00ff */
[----:B------:R-:W-:-:S13]  /*ac50*/  ISETP.NE.AND P1, PT, R22, 0x1, PT ;  /* 0x000000011600780c */ /* 0x000fda0003f25270 */
[----:B------:R-:W1:Y:S02]  /*ac60*/  @P1 LDC.64 R20, c[0x0][0x9e8] ;  /* 0x00027a00ff141b82 */ /* 0x000e640000000a00 */
[----:B-1----:R-:W-:-:S05]  /*ac70*/  @P1 IMAD.HI.U32 R20, R5, R20, RZ ;  /* 0x0000001405141227 */ /* 0x002fca00078e00ff */
[----:B------:R-:W-:-:S07]  /*ac80*/  @P1 SHF.R.U32.HI R5, RZ, R21, R20 ;  /* 0x00000015ff051219 */ /* 0x000fce0000011614 */
.L_x_1836:
[----:B------:R-:W-:Y:S05]  /*ac90*/  BSYNC B0 ;  /* 0x0000000000007941 */ /* 0x000fea0003800000 */
.L_x_1834:
[----:B------:R-:W-:-:S04]  /*aca0*/  IMAD R5, R5, R22, -UR10 ;  /* 0x8000000a05057e24 */ /* 0x000fc8000f8e0216 */
[----:B------:R-:W-:-:S05]  /*acb0*/  IMAD.IADD R5, R5, 0x1, -R0 ;  /* 0x0000000105057824 */ /* 0x000fca00078e0a00 */
[----:B------:R-:W-:Y:S02]  /*acc0*/  VIADDMNMX R6, R5, R22, R6, PT ;  /* 0x0000001605067246 */ /* 0x000fe40003800106 */
[----:B------:R-:W-:-:S07]  /*acd0*/  VIMNMX R18, R18, R5, !PT ;  /* 0x0000000512127248 */ /* 0x000fce0007fe0100 */
.L_x_1833:
[----:B------:R-:W-:Y:S01]  /*ace0*/  FMNMX.FTZ R20, R17, R16, !PT ;  /* 0x0000001011147209 */ /* 0x000fe20007810000 */
[----:B------:R-:W-:Y:S01]  /*acf0*/  UMOV UR10, UR24 ;  /* 0x00000018000a7c82 */ /* 0x000fe20008000000 */
[----:B------:R-:W-:Y:S02]  /*ad00*/  ISETP.GT.AND P1, PT, R18, 0x1, P0 ;  /* 0x000000011200780c */ /* 0x000fe40000724270 */
[----:B------:R-:W-:Y:S02]  /*ad10*/  FMNMX.FTZ R5, R153, R20, !PT ;  /* 0x0000001499057209 */ /* 0x000fe40007810000 */
[----:B------:R-:W-:Y:S02]  /*ad20*/  ISETP.LT.OR P1, PT, R6, 0x2, P1 ;  /* 0x000000020600780c */ /* 0x000fe40000f21670 */
[----:B------:R-:W-:Y:S02]  /*ad30*/  FMNMX.FTZ R20, R156, R5, !PT ;  /* 0x000000059c147209 */ /* 0x000fe40007810000 */
[----:B------:R-:W-:-:S02]  /*ad40*/  FSEL R155, R155, -INF , !P1 ;  /* 0xff8000009b9b7808 */ /* 0x000fc40004800000 */
[----:B------:R-:W-:Y:S02]  /*ad50*/  FMNMX.FTZ R5, R157, R20, !PT ;  /* 0x000000149d057209 */ /* 0x000fe40007810000 */
[----:B------:R-:W-:Y:S02]  /*ad60*/  ISETP.GT.AND P1, PT, R18, RZ, P0 ;  /* 0x000000ff1200720c */ /* 0x000fe40000724270 */
[----:B------:R-:W-:Y:S02]  /*ad70*/  FMNMX.FTZ R20, R160, R5, !PT ;  /* 0x00000005a0147209 */ /* 0x000fe40007810000 */
[----:B------:R-:W-:Y:S02]  /*ad80*/  ISETP.LT.OR P1, PT, R6, 0x1, P1 ;  /* 0x000000010600780c */ /* 0x000fe40000f21670 */
        /* <DEDUP_REMOVED lines=22> */
[----:B------:R-:W-:Y:S01]  /*aef0*/  ISETP.GT.AND P1, PT, R18, 0x18, P0 ;  /* 0x000000181200780c */ /* 0x000fe20000724270 */
[----:B------:R-:W1:Y:S01]  /*af00*/  SHFL.BFLY PT, R5, R20, 0x2, 0x1f ;  /* 0x0c401f0014057f89 */ /* 0x000e6200000e0000 */
[----:B------:R-:W-:Y:S02]  /*af10*/  ISETP.LT.OR P3, PT, R6, 0x12, P3 ;  /* 0x000000120600780c */ /* 0x000fe40001f61670 */
[----:B------:R-:W-:Y:S02]  /*af20*/  ISETP.GT.AND P2, PT, R18, 0x19, P0 ;  /* 0x000000191200780c */ /* 0x000fe40000744270 */
[----:B------:R-:W-:-:S02]  /*af30*/  ISETP.LT.OR P1, PT, R6, 0x19, P1 ;  /* 0x000000190600780c */ /* 0x000fc40000f21670 */
[----:B------:R-:W-:Y:S02]  /*af40*/  FSEL R163, R163, -INF , !P3 ;  /* 0xff800000a3a37808 */ /* 0x000fe40005800000 */
[----:B------:R-:W-:Y:S02]  /*af50*/  ISETP.GT.AND P3, PT, R18, 0x20, P0 ;  /* 0x000000201200780c */ /* 0x000fe40000764270 */
[----:B------:R-:W-:Y:S02]  /*af60*/  ISETP.LT.OR P2, PT, R6, 0x1a, P2 ;  /* 0x0000001a0600780c */ /* 0x000fe40001741670 */
[----:B------:R-:W-:Y:S02]  /*af70*/  FSEL R166, R166, -INF , !P1 ;  /* 0xff800000a6a67808 */ /* 0x000fe40004800000 */
[----:B------:R-:W-:Y:S02]  /*af80*/  ISETP.GT.AND P1, PT, R18, 0x21, P0 ;  /* 0x000000211200780c */ /* 0x000fe40000724270 */
[----:B------:R-:W-:-:S02]  /*af90*/  ISETP.LT.OR P3, PT, R6, 0x21, P3 ;  /* 0x000000210600780c */ /* 0x000fc40001f61670 */
[----:B------:R-:W-:Y:S02]  /*afa0*/  FSEL R167, R167, -INF , !P2 ;  /* 0xff800000a7a77808 */ /* 0x000fe40005000000 */
[----:B------:R-:W-:Y:S02]  /*afb0*/  ISETP.GT.AND P2, PT, R18, 0x28, P0 ;  /* 0x000000281200780c */ /* 0x000fe40000744270 */
[----:B------:R-:W-:Y:S02]  /*afc0*/  ISETP.LT.OR P1, PT, R6, 0x22, P1 ;  /* 0x000000220600780c */ /* 0x000fe40000f21670 */
[----:B-1----:R-:W-:Y:S02]  /*afd0*/  FMNMX.FTZ R19, R20, R5, !PT ;  /* 0x0000000514137209 */ /* 0x002fe40007810000 */
[----:B------:R-:W-:Y:S02]  /*afe0*/  FMNMX.FTZ R20, R154, R15, !PT ;  /* 0x0000000f9a147209 */ /* 0x000fe40007810000 */
[----:B------:R-:W-:Y:S01]  /*aff0*/  FSEL R170, R170, -INF , !P3 ;  /* 0xff800000aaaa7808 */ /* 0x000fe20005800000 */
[----:B------:R-:W1:Y:S01]  /*b000*/  SHFL.BFLY PT, R22, R19, 0x1, 0x1f ;  /* 0x0c201f0013167f89 */ /* 0x000e6200000e0000 */
[----:B------:R-:W-:-:S02]  /*b010*/  ISETP.LT.OR P2, PT, R6, 0x29, P2 ;  /* 0x000000290600780c */ /* 0x000fc40001741670 */
[----:B------:R-:W-:Y:S02]  /*b020*/  FSEL R171, R171, -INF , !P1 ;  /* 0xff800000abab7808 */ /* 0x000fe40004800000 */
[----:B------:R-:W-:Y:S02]  /*b030*/  ISETP.GT.AND P1, PT, R18, 0x29, P0 ;  /* 0x000000291200780c */ /* 0x000fe40000724270 */
[----:B------:R-:W-:Y:S02]  /*b040*/  FSEL R174, R174, -INF , !P2 ;  /* 0xff800000aeae7808 */ /* 0x000fe40005000000 */
[----:B------:R-:W-:Y:S02]  /*b050*/  ISETP.GT.AND P2, PT, R18, 0x30, P0 ;  /* 0x000000301200780c */ /* 0x000fe40000744270 */
[C---:B------:R-:W-:Y:S02]  /*b060*/  ISETP.LT.OR P1, PT, R6.reuse, 0x2a, P1 ;  /* 0x0000002a0600780c */ /* 0x040fe40000f21670 */
[----:B------:R-:W-:-:S02]  /*b070*/  ISETP.LT.OR P2, PT, R6, 0x31, P2 ;  /* 0x000000310600780c */ /* 0x000fc40001741670 */
[----:B------:R-:W-:Y:S02]  /*b080*/  FSEL R175, R175, -INF , !P1 ;  /* 0xff800000afaf7808 */ /* 0x000fe40004800000 */
[----:B------:R-:W-:Y:S02]  /*b090*/  ISETP.GT.AND P1, PT, R18, 0x31, P0 ;  /* 0x000000311200780c */ /* 0x000fe40000724270 */
[----:B------:R-:W-:Y:S02]  /*b0a0*/  FSEL R178, R178, -INF , !P2 ;  /* 0xff800000b2b27808 */ /* 0x000fe40005000000 */
[----:B------:R-:W-:Y:S02]  /*b0b0*/  ISETP.GT.AND P2, PT, R18, 0x38, P0 ;  /* 0x000000381200780c */ /* 0x000fe40000744270 */
[----:B------:R-:W-:Y:S02]  /*b0c0*/  ISETP.LT.OR P1, PT, R6, 0x32, P1 ;  /* 0x000000320600780c */ /* 0x000fe40000f21670 */
[----:B-1----:R-:W-:-:S02]  /*b0d0*/  FMNMX.FTZ R5, R19, R22, !PT ;  /* 0x0000001613057209 */ /* 0x002fc40007810000 */
[----:B------:R-:W-:Y:S02]  /*b0e0*/  FMNMX.FTZ R19, R155, R20, !PT ;  /* 0x000000149b137209 */ /* 0x000fe40007810000 */
[----:B------:R-:W-:Y:S01]  /*b0f0*/  ISETP.GT.AND P0, PT, R18, 0x39, P0 ;  /* 0x000000391200780c */ /* 0x000fe20000704270 */
[----:B------:R-:W-:Y:S01]  /*b100*/  FMUL.FTZ R184, R5, UR10 ;  /* 0x0000000a05b87c20 */ /* 0x000fe20008410000 */
[----:B------:R-:W-:Y:S02]  /*b110*/  FMNMX.FTZ R20, R158, R19, !PT ;  /* 0x000000139e147209 */ /* 0x000fe40007810000 */
[----:B------:R-:W-:Y:S02]  /*b120*/  ISETP.LT.OR P2, PT, R6, 0x39, P2 ;  /* 0x000000390600780c */ /* 0x000fe40001741670 */
[----:B------:R-:W-:Y:S02]  /*b130*/  FMNMX.FTZ R19, R159, R20, !PT ;  /* 0x000000149f137209 */ /* 0x000fe40007810000 */
[----:B------:R-:W-:-:S02]  /*b140*/  FSEL R179, R179, -INF , !P1 ;  /* 0xff800000b3b37808 */ /* 0x000fc40004800000 */
[----:B------:R-:W-:Y:S02]  /*b150*/  FMNMX.FTZ R20, R162, R19, !PT ;  /* 0x00000013a2147209 */ /* 0x000fe40007810000 */
[----:B------:R-:W-:Y:S02]  /*b160*/  ISETP.LT.OR P0, PT, R6, 0x3a, P0 ;  /* 0x0000003a0600780c */ /* 0x000fe40000701670 */
[----:B------:R-:W-:Y:S02]  /*b170*/  FMNMX.FTZ R19, R163, R20, !PT ;  /* 0x00000014a3137209 */ /* 0x000fe40007810000 */
[----:B------:R-:W-:Y:S02]  /*b180*/  FSEL R182, R182, -INF , !P2 ;  /* 0xff800000b6b67808 */ /* 0x000fe40005000000 */
[----:B------:R-:W-:Y:S02]  /*b190*/  FMNMX.FTZ R20, R166, R19, !PT ;  /* 0x00000013a6147209 */ /* 0x000fe40007810000 */
[----:B------:R-:W-:-:S02]  /*b1a0*/  FSETP.NEU.FTZ.AND P3, PT, R5, -INF , PT ;  /* 0xff8000000500780b */ /* 0x000fc40003f7d000 */
[----:B------:R-:W-:Y:S02]  /*b1b0*/  FMNMX.FTZ R19, R167, R20, !PT ;  /* 0x00000014a7137209 */ /* 0x000fe40007810000 */
[----:B------:R-:W-:Y:S02]  /*b1c0*/  FSEL R183, R183, -INF , !P0 ;  /* 0xff800000b7b77808 */ /* 0x000fe40004000000 */
[----:B------:R-:W-:Y:S02]  /*b1d0*/  FMNMX.FTZ R20, R170, R19, !PT ;  /* 0x00000013aa147209 */ /* 0x000fe40007810000 */
[----:B------:R-:W-:Y:S02]  /*b1e0*/  FSEL R184, R184, RZ, P3 ;  /* 0x000000ffb8b87208 */ /* 0x000fe40001800000 */
[----:B------:R-:W-:Y:S02]  /*b1f0*/  FMNMX.FTZ R19, R171, R20, !PT ;  /* 0x00000014ab137209 */ /* 0x000fe40007810000 */
[----:B------:R-:W-:Y:S01]  /*b200*/  ISETP.NE.AND P1, PT, R4, RZ, PT ;  /* 0x000000ff0400720c */ /* 0x000fe20003f25270 */
[--C-:B------:R-:W-:Y:S01]  /*b210*/  FFMA.FTZ R23, R165, UR10, -R184.reuse ;  /* 0x0000000aa5177c23 */ /* 0x100fe200080108b8 */
[----:B------:R-:W-:Y:S01]  /*b220*/  FMNMX.FTZ R20, R174, R19, !PT ;  /* 0x00000013ae147209 */ /* 0x000fe20007810000 */
[--C-:B------:R-:W-:Y:S01]  /*b230*/  FFMA.FTZ R17, R17, UR10, -R184.reuse ;  /* 0x0000000a11117c23 */ /* 0x100fe200080108b8 */
[----:B------:R-:W-:Y:S01]  /*b240*/  FSEL R165, R5, RZ, P3 ;  /* 0x000000ff05a57208 */ /* 0x000fe20001800000 */
[--C-:B------:R-:W-:Y:S01]  /*b250*/  FFMA.FTZ R152, R153, UR10, -R184.reuse ;  /* 0x0000000a99987c23 */ /* 0x100fe200080108b8 */
[----:B------:R-:W-:Y:S01]  /*b260*/  FMNMX.FTZ R19, R175, R20, !PT ;  /* 0x00000014af137209 */ /* 0x000fe20007810000 */
[--C-:B------:R-:W-:Y:S01]  /*b270*/  FFMA.FTZ R18, R156, UR10, -R184.reuse ;  /* 0x0000000a9c127c23 */ /* 0x100fe200080108b8 */
[----:B------:R-:W-:Y:S01]  /*b280*/  FFMA.FTZ R156, R160, UR10, -R184 ;  /* 0x0000000aa09c7c23 */ /* 0x000fe200080108b8 */
[----:B------:R-:W-:Y:S01]  /*b290*/  FADD.FTZ R165, -R165, R16 ;  /* 0x00000010a5a57221 */ /* 0x000fe20000010100 */
[----:B------:R-:W-:Y:S01]  /*b2a0*/  FMNMX.FTZ R20, R178, R19, !PT ;  /* 0x00000013b2147209 */ /* 0x000fe20007810000 */
[--C-:B------:R-:W-:Y:S01]  /*b2b0*/  FFMA.FTZ R19, R157, UR10, -R184.reuse ;  /* 0x0000000a9d137c23 */ /* 0x100fe200080108b8 */
[----:B------:R-:W-:Y:S01]  /*b2c0*/  MUFU.EX2 R17, R17 ;  /* 0x0000001100117308 */ /* 0x000fe20000000800 */
[----:B------:R-:W-:Y:S01]  /*b2d0*/  FMUL.FTZ R16, R165, UR10 ;  /* 0x0000000aa5107c20 */ /* 0x000fe20008410000 */
[----:B------:R-:W-:Y:S01]  /*b2e0*/  FMNMX.FTZ R21, R179, R20, !PT ;  /* 0x00000014b3157209 */ /* 0x000fe20007810000 */
[--C-:B------:R-:W-:Y:S01]  /*b2f0*/  FFMA.FTZ R20, R164, UR10, -R184.reuse ;  /* 0x0000000aa4147c23 */ /* 0x100fe200080108b8 */
[--C-:B------:R-:W-:Y:S01]  /*b300*/  FFMA.FTZ R160, R168, UR10, -R184.reuse ;  /* 0x0000000aa8a07c23 */ /* 0x100fe200080108b8 */
[--C-:B------:R-:W-:Y:S01]  /*b310*/  FFMA.FTZ R153, R169, UR10, -R184.reuse ;  /* 0x0000000aa9997c23 */ /* 0x100fe200080108b8 */
[----:B------:R-:W-:Y:S01]  /*b320*/  FMNMX.FTZ R6, R182, R21, !PT ;  /* 0x00000015b6067209 */ /* 0x000fe20007810000 */
[--C-:B------:R-:W-:Y:S01]  /*b330*/  FFMA.FTZ R21, R161, UR10, -R184.reuse ;  /* 0x0000000aa1157c23 */ /* 0x100fe200080108b8 */
[----:B------:R-:W1:Y:S01]  /*b340*/  MUFU.EX2 R16, R16 ;  /* 0x0000001000107308 */ /* 0x000e620000000800 */
[--C-:B------:R-:W-:Y:S01]  /*b350*/  FFMA.FTZ R164, R173, UR10, -R184.reuse ;  /* 0x0000000aada47c23 */ /* 0x100fe200080108b8 */
[----:B------:R-:W-:Y:S01]  /*b360*/  FMNMX.FTZ R6, R183, R6, !PT ;  /* 0x00000006b7067209 */ /* 0x000fe20007810000 */
[--C-:B------:R-:W-:Y:S01]  /*b370*/  FFMA.FTZ R176, R176, UR10, -R184.reuse ;  /* 0x0000000ab0b07c23 */ /* 0x100fe200080108b8 */
[--C-:B------:R-:W-:Y:S01]  /*b380*/  FFMA.FTZ R177, R177, UR10, -R184.reuse ;  /* 0x0000000ab1b17c23 */ /* 0x100fe200080108b8 */
[--C-:B------:R-:W-:Y:S01]  /*b390*/  FFMA.FTZ R180, R180, UR10, -R184.reuse ;  /* 0x0000000ab4b47c23 */ /* 0x100fe200080108b8 */
[--C-:B------:R-:W-:Y:S01]  /*b3a0*/  FFMA.FTZ R181, R181, UR10, -R184.reuse ;  /* 0x0000000ab5b57c23 */ /* 0x100fe200080108b8 */
[----:B------:R-:W2:Y:S01]  /*b3b0*/  SHFL.BFLY PT, R157, R6, 0x2, 0x1f ;  /* 0x0c401f00069d7f89 */ /* 0x000ea200000e0000 */
[----:B------:R-:W3:Y:S08]  /*b3c0*/  MUFU.EX2 R152, R152 ;  /* 0x0000009800987308 */ /* 0x000ef00000000800 */
[----:B------:R-:W4:Y:S01]  /*b3d0*/  MUFU.EX2 R18, R18 ;  /* 0x0000001200127308 */ /* 0x000f220000000800 */
[-C--:B-1----:R-:W-:Y:S01]  /*b3e0*/  FMUL.FTZ R24, R24, R16.reuse ;  /* 0x0000001018187220 */ /* 0x082fe20000410000 */
        /* <DEDUP_REMOVED lines=13> */
[----:B--2---:R-:W-:Y:S01]  /*b4c0*/  FMNMX.FTZ R22, R6, R157, !PT ;  /* 0x0000009d06167209 */ /* 0x004fe20007810000 */
[----:B------:R-:W2:Y:S01]  /*b4d0*/  MUFU.EX2 R156, R156 ;  /* 0x0000009c009c7308 */ /* 0x000ea20000000800 */
[----:B------:R-:W-:Y:S01]  /*b4e0*/  FFMA.FTZ R157, R172, UR10, -R184 ;  /* 0x0000000aac9d7c23 */ /* 0x000fe200080108b8 */
[-C--:B------:R-:W-:Y:S01]  /*b4f0*/  FMUL.FTZ R49, R49, R16.reuse ;  /* 0x0000001031317220 */ /* 0x080fe20000410000 */
[-C--:B------:R-:W-:Y:S01]  /*b500*/  FMUL.FTZ R52, R52, R16.reuse ;  /* 0x0000001034347220 */ /* 0x080fe20000410000 */
[----:B------:R-:W5:Y:S01]  /*b510*/  SHFL.BFLY PT, R161, R22, 0x1, 0x1f ;  /* 0x0c201f0016a17f89 */ /* 0x000f6200000e0000 */
        /* <DEDUP_REMOVED lines=22> */
[----:B------:R-:W-:Y:S01]  /*b680*/  FMUL.FTZ R92, R92, R16 ;  /* 0x000000105c5c7220 */ /* 0x000fe20000410000 */
[----:B-----5:R-:W-:Y:S01]  /*b690*/  FMNMX.FTZ R6, R22, R161, !PT ;  /* 0x000000a116067209 */ /* 0x020fe20007810000 */
[----:B------:R-:W-:Y:S01]  /*b6a0*/  FFMA.FTZ R161, R16, R8, R17 ;  /* 0x0000000810a17223 */ /* 0x000fe20000010011 */
[-C--:B------:R-:W-:Y:S01]  /*b6b0*/  FMUL.FTZ R93, R93, R16.reuse ;  /* 0x000000105d5d7220 */ /* 0x080fe20000410000 */
[-C--:B------:R-:W-:Y:S01]  /*b6c0*/  FMUL.FTZ R96, R96, R16.reuse ;  /* 0x0000001060607220 */ /* 0x080fe20000410000 */
[C---:B------:R-:W-:Y:S01]  /*b6d0*/  FSETP.NEU.FTZ.AND P0, PT, R6.reuse, -INF , PT ;  /* 0xff8000000600780b */ /* 0x040fe20003f1d000 */
[----:B------:R-:W-:Y:S01]  /*b6e0*/  FMUL.FTZ R8, R6, UR10 ;  /* 0x0000000a06087c20 */ /* 0x000fe20008410000 */
[----:B---3--:R-:W-:Y:S01]  /*b6f0*/  FADD.FTZ R165, R152, R161 ;  /* 0x000000a198a57221 */ /* 0x008fe20000010000 */
[----:B------:R-:W3:Y:S01]  /*b700*/  MUFU.EX2 R160, R160 ;  /* 0x000000a000a07308 */ /* 0x000ee20000000800 */
[-C--:B------:R-:W-:Y:S01]  /*b710*/  FMUL.FTZ R97, R97, R16.reuse ;  /* 0x0000001061617220 */ /* 0x080fe20000410000 */
[-C--:B------:R-:W-:Y:S01]  /*b720*/  FMUL.FTZ R100, R100, R16.reuse ;  /* 0x0000001064647220 */ /* 0x080fe20000410000 */
[----:B------:R-:W-:Y:S01]  /*b730*/  FSEL R161, R8, RZ, P0 ;  /* 0x000000ff08a17208 */ /* 0x000fe20000000000 */
[----:B----4-:R-:W-:Y:S01]  /*b740*/  FADD.FTZ R8, R18, R165 ;  /* 0x000000a512087221 */ /* 0x010fe20000010000 */
[-C--:B------:R-:W-:Y:S01]  /*b750*/  FMUL.FTZ R101, R101, R16.reuse ;  /* 0x0000001065657220 */ /* 0x080fe20000410000 */
[-C--:B------:R-:W-:Y:S01]  /*b760*/  FMUL.FTZ R104, R104, R16.reuse ;  /* 0x0000001068687220 */ /* 0x080fe20000410000 */
[----:B------:R-:W-:Y:S01]  /*b770*/  FMUL.FTZ R105, R105, R16 ;  /* 0x0000001069697220 */ /* 0x000fe20000410000 */
[----:B-1----:R-:W-:Y:S01]  /*b780*/  FADD.FTZ R165, R19, R8 ;  /* 0x0000000813a57221 */ /* 0x002fe20000010000 */
[----:B------:R-:W-:Y:S01]  /*b790*/  FFMA.FTZ R22, R154, UR10, -R161 ;  /* 0x0000000a9a167c23 */ /* 0x000fe200080108a1 */
[----:B------:R-:W-:Y:S01]  /*b7a0*/  FSEL R8, R6, RZ, P0 ;  /* 0x000000ff06087208 */ /* 0x000fe20000000000 */
[----:B------:R-:W-:-:S02]  /*b7b0*/  IMAD.U32 R154, RZ, RZ, UR25 ;  /* 0x00000019ff9a7e24 */ /* 0x000fc4000f8e00ff */
[----:B--2---:R-:W-:Y:S01]  /*b7c0*/  FADD.FTZ R168, R156, R165 ;  /* 0x000000a59ca87221 */ /* 0x004fe20000010000 */
[----:B------:R-:W-:Y:S01]  /*b7d0*/  FFMA.FTZ R165, R155, UR10, -R161 ;  /* 0x0000000a9ba57c23 */ /* 0x000fe200080108a1 */
[----:B------:R-:W1:Y:S01]  /*b7e0*/  MUFU.EX2 R153, R153 ;  /* 0x0000009900997308 */ /* 0x000e620000000800 */
[----:B------:R-:W-:Y:S01]  /*b7f0*/  FADD.FTZ R8, -R8, R15 ;  /* 0x0000000f08087221 */ /* 0x000fe20000010100 */
[----:B------:R-:W-:Y:S01]  /*b800*/  @!P1 LEA R154, R154, R3, 0x6 ;  /* 0x000000039a9a9211 */ /* 0x000fe200078e30ff */
[----:B0-----:R-:W-:Y:S01]  /*b810*/  FADD.FTZ R169, R21, R168 ;  /* 0x000000a815a97221 */ /* 0x001fe20000010000 */
[----:B------:R-:W-:Y:S01]  /*b820*/  FFMA.FTZ R168, R159, UR10, -R161 ;  /* 0x0000000a9fa87c23 */ /* 0x000fe200080108a1 */
[----:B------:R-:W-:Y:S01]  /*b830*/  FMUL.FTZ R8, R8, UR10 ;  /* 0x0000000a08087c20 */ /* 0x000fe20008410000 */
[----:B------:R-:W-:Y:S01]  /*b840*/  @!P1 LEA R155, R154, UR37, 0x2 ;  /* 0x000000259a9b9c11 */ /* 0x000fe2000f8e10ff */
[----:B------:R-:W-:Y:S01]  /*b850*/  FADD.FTZ R154, R20, R169 ;  /* 0x000000a9149a7221 */ /* 0x000fe20000010000 */
[----:B------:R-:W-:Y:S01]  /*b860*/  MUFU.EX2 R22, R22 ;  /* 0x0000001600167308 */ /* 0x000fe20000000800 */
[--C-:B------:R-:W-:Y:S01]  /*b870*/  FFMA.FTZ R158, R158, UR10, -R161.reuse ;  /* 0x0000000a9e9e7c23 */ /* 0x100fe200080108a1 */
[--C-:B------:R-:W-:Y:S01]  /*b880*/  FFMA.FTZ R172, R162, UR10, -R161.reuse ;  /* 0x0000000aa2ac7c23 */ /* 0x100fe200080108a1 */
[----:B------:R-:W-:Y:S01]  /*b890*/  FADD.FTZ R159, R23, R154 ;  /* 0x0000009a179f7221 */ /* 0x000fe20000010000 */
[--C-:B------:R-:W-:Y:S01]  /*b8a0*/  FFMA.FTZ R170, R170, UR10, -R161.reuse ;  /* 0x0000000aaaaa7c23 */ /* 0x100fe200080108a1 */
[--C-:B------:R-:W-:Y:S01]  /*b8b0*/  FFMA.FTZ R163, R163, UR10, -R161.reuse ;  /* 0x0000000aa3a37c23 */ /* 0x100fe200080108a1 */
[----:B------:R-:W-:Y:S01]  /*b8c0*/  FFMA.FTZ R173, R166, UR10, -R161 ;  /* 0x0000000aa6ad7c23 */ /* 0x000fe200080108a1 */
[----:B---3--:R-:W-:Y:S01]  /*b8d0*/  FADD.FTZ R154, R160, R159 ;  /* 0x0000009fa09a7221 */ /* 0x008fe20000010000 */
[----:B------:R-:W0:Y:S01]  /*b8e0*/  MUFU.EX2 R169, R8 ;  /* 0x0000000800a97308 */ /* 0x000e220000000800 */
[--C-:B------:R-:W-:Y:S01]  /*b8f0*/  FFMA.FTZ R167, R167, UR10, -R161.reuse ;  /* 0x0000000aa7a77c23 */ /* 0x100fe200080108a1 */
[--C-:B------:R-:W-:Y:S01]  /*b900*/  FFMA.FTZ R171, R171, UR10, -R161.reuse ;  /* 0x0000000aabab7c23 */ /* 0x100fe200080108a1 */
[----:B-1----:R-:W-:Y:S01]  /*b910*/  FADD.FTZ R154, R153, R154 ;  /* 0x0000009a999a7221 */ /* 0x002fe20000010000 */
[--C-:B------:R-:W-:Y:S01]  /*b920*/  FFMA.FTZ R174, R174, UR10, -R161.reuse ;  /* 0x0000000aaeae7c23 */ /* 0x100fe200080108a1 */
[--C-:B------:R-:W-:Y:S01]  /*b930*/  FFMA.FTZ R175, R175, UR10, -R161.reuse ;  /* 0x0000000aafaf7c23 */ /* 0x100fe200080108a1 */
[--C-:B------:R-:W-:Y:S01]  /*b940*/  FFMA.FTZ R178, R178, UR10, -R161.reuse ;  /* 0x0000000ab2b27c23 */ /* 0x100fe200080108a1 */
[--C-:B------:R-:W-:Y:S01]  /*b950*/  FFMA.FTZ R179, R179, UR10, -R161.reuse ;  /* 0x0000000ab3b37c23 */ /* 0x100fe200080108a1 */
[----:B------:R-:W1:Y:S01]  /*b960*/  MUFU.EX2 R157, R157 ;  /* 0x0000009d009d7308 */ /* 0x000e620000000800 */
[--C-:B------:R-:W-:Y:S01]  /*b970*/  FFMA.FTZ R182, R182, UR10, -R161.reuse ;  /* 0x0000000ab6b67c23 */ /* 0x100fe200080108a1 */
[----:B------:R-:W-:Y:S01]  /*b980*/  FFMA.FTZ R183, R183, UR10, -R161 ;  /* 0x0000000ab7b77c23 */ /* 0x000fe200080108a1 */
[----:B------:R-:W-:Y:S01]  /*b990*/  @!P1 STS [R155+0x28800], R16 ;  /* 0x028800109b009388 */ /* 0x000fe20000000800 */
[-C--:B------:R-:W-:Y:S01]  /*b9a0*/  FMUL.FTZ R108, R108, R16.reuse ;  /* 0x000000106c6c7220 */ /* 0x080fe20000410000 */
[-C--:B------:R-:W-:Y:S01]  /*b9b0*/  FMUL.FTZ R109, R109, R16.reuse ;  /* 0x000000106d6d7220 */ /* 0x080fe20000410000 */
[-C--:B------:R-:W-:Y:S01]  /*b9c0*/  FMUL.FTZ R112, R112, R16.reuse ;  /* 0x0000001070707220 */ /* 0x080fe20000410000 */
[-C--:B------:R-:W-:Y:S01]  /*b9d0*/  FMUL.FTZ R113, R113, R16.reuse ;  /* 0x0000001071717220 */ /* 0x080fe20000410000 */
[----:B------:R-:W2:Y:S01]  /*b9e0*/  MUFU.EX2 R164, R164 ;  /* 0x000000a400a47308 */ /* 0x000ea20000000800 */
[----:B0-----:R0:W-:Y:S01]  /*b9f0*/  @!P1 STS [R155+0x28820], R169 ;  /* 0x028820a99b009388 */ /* 0x0011e20000000800 */
        /* <DEDUP_REMOVED lines=16> */
[C---:B--2---:R-:W-:Y:S01]  /*bb00*/  F2FP.F16.F32.PACK_AB R162, R164.reuse, R157 ;  /* 0x0000009da4a2723e */ /* 0x044fe200000000ff */
[----:B------:R-:W-:Y:S01]  /*bb10*/  FMUL.FTZ R141, R141, R16 ;  /* 0x000000108d8d7220 */ /* 0x000fe20000410000 */
[----:B------:R-:W-:Y:S01]  /*bb20*/  F2FP.F16.F32.PACK_AB R154, R19, R18 ;  /* 0x00000012139a723e */ /* 0x000fe200000000ff */
[----:B------:R-:W-:Y:S01]  /*bb30*/  FADD.FTZ R165, R164, R165 ;  /* 0x000000a5a4a57221 */ /* 0x000fe20000010000 */
[-C--:B------:R-:W-:Y:S01]  /*bb40*/  FMUL.FTZ R144, R144, R16.reuse ;  /* 0x0000001090907220 */ /* 0x080fe20000410000 */
[----:B------:R-:W-:Y:S01]  /*bb50*/  FMUL.FTZ R145, R145, R16 ;  /* 0x0000001091917220 */ /* 0x000fe20000410000 */
[----:B------:R-:W0:Y:S01]  /*bb60*/  MUFU.EX2 R168, R168 ;  /* 0x000000a800a87308 */ /* 0x000e220000000800 */
[----:B----4-:R-:W-:Y:S01]  /*bb70*/  F2FP.F16.F32.PACK_AB R158, R23, R20 ;  /* 0x00000014179e723e */ /* 0x010fe200000000ff */
[-C--:B------:R-:W-:Y:S01]  /*bb80*/  FMUL.FTZ R148, R148, R16.reuse ;  /* 0x0000001094947220 */ /* 0x080fe20000410000 */
[----:B------:R-:W-:Y:S01]  /*bb90*/  FMUL.FTZ R149, R149, R16 ;  /* 0x0000001095957220 */ /* 0x000fe20000410000 */
[----:B------:R-:W-:Y:S01]  /*bba0*/  F2FP.F16.F32.PACK_AB R160, R153, R160 ;  /* 0x000000a099a0723e */ /* 0x000fe200000000ff */
[----:B------:R-:W-:Y:S01]  /*bbb0*/  FMUL.FTZ R26, R26, R169 ;  /* 0x000000a91a1a7220 */ /* 0x000fe20000410000 */
[----:B------:R-:W-:Y:S01]  /*bbc0*/  F2FP.F16.F32.PACK_AB R152, R152, R17 ;  /* 0x000000119898723e */ /* 0x000fe200000000ff */
[-C--:B------:R-:W-:Y:S01]  /*bbd0*/  FMUL.FTZ R27, R27, R169.reuse ;  /* 0x000000a91b1b7220 */ /* 0x080fe20000410000 */
[----:B------:R-:W-:Y:S01]  /*bbe0*/  MUFU.EX2 R172, R172 ;  /* 0x000000ac00ac7308 */ /* 0x000fe20000000800 */
[----:B---3--:R-:W-:Y:S01]  /*bbf0*/  F2FP.F16.F32.PACK_AB R153, R15, R22 ;  /* 0x000000160f99723e */ /* 0x008fe200000000ff */
[-C--:B------:R-:W-:Y:S01]  /*bc00*/  FMUL.FTZ R30, R30, R169.reuse ;  /* 0x000000a91e1e7220 */ /* 0x080fe20000410000 */
[----:B------:R-:W-:Y:S01]  /*bc10*/  F2FP.F16.F32.PACK_AB R156, R21, R156 ;  /* 0x0000009c159c723e */ /* 0x000fe200000000ff */
[-C--:B------:R-:W-:Y:S01]  /*bc20*/  FMUL.FTZ R31, R31, R169.reuse ;  /* 0x000000a91f1f7220 */ /* 0x080fe20000410000 */
[-C--:B------:R-:W-:Y:S01]  /*bc30*/  FMUL.FTZ R34, R34, R169.reuse ;  /* 0x000000a922227220 */ /* 0x080fe20000410000 */
[-C--:B------:R-:W-:Y:S01]  /*bc40*/  FMUL.FTZ R35, R35, R169.reuse ;  /* 0x000000a923237220 */ /* 0x080fe20000410000 */
[----:B------:R-:W-:Y:S01]  /*bc50*/  FMUL.FTZ R38, R38, R169 ;  /* 0x000000a926267220 */ /* 0x000fe20000410000 */
[----:B------:R1:W-:Y:S01]  /*bc60*/  MUFU.EX2 R161, R170 ;  /* 0x000000aa00a17308 */ /* 0x0003e20000000800 */
[----:B0-----:R-:W-:Y:S01]  /*bc70*/  F2FP.F16.F32.PACK_AB R155, R168, R159 ;  /* 0x0000009fa89b723e */ /* 0x001fe200000000ff */
[----:B------:R-:W-:Y:S01]  /*bc80*/  BAR.SYNC.DEFER_BLOCKING 0xf, 0x100 ;  /* 0x03c4000000007b1d */ /* 0x000fe20000010000 */
[-C--:B------:R-:W-:Y:S01]  /*bc90*/  FMUL.FTZ R39, R39, R169.reuse ;  /* 0x000000a927277220 */ /* 0x080fe20000410000 */
[-C--:B------:R-:W-:Y:S01]  /*bca0*/  FMUL.FTZ R42, R42, R169.reuse ;  /* 0x000000a92a2a7220 */ /* 0x080fe20000410000 */
[-C--:B------:R-:W-:Y:S01]  /*bcb0*/  FMUL.FTZ R43, R43, R169.reuse ;  /* 0x000000a92b2b7220 */ /* 0x080fe20000410000 */
[-C--:B------:R-:W-:Y:S01]  /*bcc0*/  FMUL.FTZ R46, R46, R169.reuse ;  /* 0x000000a92e2e7220 */ /* 0x080fe20000410000 */
[----:B------:R-:W-:Y:S01]  /*bcd0*/  FMUL.FTZ R47, R47, R169 ;  /* 0x000000a92f2f7220 */ /* 0x000fe20000410000 */
[----:B------:R-:W-:Y:S01]  /*bce0*/  MUFU.EX2 R157, R163 ;  /* 0x000000a3009d7308 */ /* 0x000fe20000000800 */
[----:B-1----:R-:W-:Y:S01]  /*bcf0*/  FFMA.FTZ R170, R169, R7, R22 ;  /* 0x00000007a9aa7223 */ /* 0x002fe20000010016 */
[-C--:B------:R-:W-:Y:S01]  /*bd00*/  FMUL.FTZ R50, R50, R169.reuse ;  /* 0x000000a932327220 */ /* 0x080fe20000410000 */
[-C--:B------:R-:W-:Y:S01]  /*bd10*/  FMUL.FTZ R51, R51, R169.reuse ;  /* 0x000000a933337220 */ /* 0x080fe20000410000 */
[-C--:B------:R-:W-:Y:S01]  /*bd20*/  FMUL.FTZ R54, R54, R169.reuse ;  /* 0x000000a936367220 */ /* 0x080fe20000410000 */
[----:B------:R-:W-:Y:S01]  /*bd30*/  FADD.FTZ R170, R15, R170 ;  /* 0x000000aa0faa7221 */ /* 0x000fe20000010000 */
[-C--:B------:R-:W-:Y:S01]  /*bd40*/  FMUL.FTZ R55, R55, R169.reuse ;  /* 0x000000a937377220 */ /* 0x080fe20000410000 */
[-C--:B------:R-:W-:Y:S01]  /*bd50*/  FMUL.FTZ R58, R58, R169.reuse ;  /* 0x000000a93a3a7220 */ /* 0x080fe20000410000 */
[----:B------:R-:W-:Y:S01]  /*bd60*/  MUFU.EX2 R173, R173 ;  /* 0x000000ad00ad7308 */ /* 0x000fe20000000800 */
[----:B------:R-:W-:Y:S01]  /*bd70*/  FADD.FTZ R7, R159, R170 ;  /* 0x000000aa9f077221 */ /* 0x000fe20000010000 */
[-C--:B------:R-:W-:Y:S01]  /*bd80*/  FMUL.FTZ R59, R59, R169.reuse ;  /* 0x000000a93b3b7220 */ /* 0x080fe20000410000 */
[-C--:B------:R-:W-:Y:S01]  /*bd90*/  FMUL.FTZ R62, R62, R169.reuse ;  /* 0x000000a93e3e7220 */ /* 0x080fe20000410000 */
[-C--:B------:R-:W-:Y:S01]  /*bda0*/  FMUL.FTZ R63, R63, R169.reuse ;  /* 0x000000a93f3f7220 */ /* 0x080fe20000410000 */
[----:B------:R-:W-:Y:S01]  /*bdb0*/  FADD.FTZ R7, R168, R7 ;  /* 0x00000007a8077221 */ /* 0x000fe20000010000 */
[-C--:B------:R-:W-:Y:S01]  /*bdc0*/  FMUL.FTZ R66, R66, R169.reuse ;  /* 0x000000a942427220 */ /* 0x080fe20000410000 */
[-C--:B------:R-:W-:Y:S01]  /*bdd0*/  FMUL.FTZ R67, R67, R169.reuse ;  /* 0x000000a943437220 */ /* 0x080fe20000410000 */
[----:B------:R-:W0:Y:S01]  /*bde0*/  MUFU.EX2 R176, R176 ;  /* 0x000000b000b07308 */ /* 0x000e220000000800 */
        /* <DEDUP_REMOVED lines=23> */
[----:B------:R0:W-:Y:S01]  /*bf60*/  MUFU.EX2 R163, R174 ;  /* 0x000000ae00a37308 */ /* 0x0001e20000000800 */
[C---:B--2---:R-:W-:Y:S01]  /*bf70*/  F2FP.F16.F32.PACK_AB R164, R177.reuse, R176 ;  /* 0x000000b0b1a4723e */ /* 0x044fe200000000ff */
[----:B------:R-:W-:Y:S01]  /*bf80*/  FADD.FTZ R17, R177, R8 ;  /* 0x00000008b1117221 */ /* 0x000fe20000010000 */
[-C--:B------:R-:W-:Y:S01]  /*bf90*/  FMUL.FTZ R107, R107, R169.reuse ;  /* 0x000000a96b6b7220 */ /* 0x080fe20000410000 */
[-C--:B------:R-:W-:Y:S01]  /*bfa0*/  FMUL.FTZ R110, R110, R169.reuse ;  /* 0x000000a96e6e7220 */ /* 0x080fe20000410000 */
[-C--:B------:R-:W-:Y:S01]  /*bfb0*/  FMUL.FTZ R111, R111, R169.reuse ;  /* 0x000000a96f6f7220 */ /* 0x080fe20000410000 */
[-C--:B------:R-:W-:Y:S01]  /*bfc0*/  FMUL.FTZ R114, R114, R169.reuse ;  /* 0x000000a972727220 */ /* 0x080fe20000410000 */
[----:B------:R-:W-:Y:S01]  /*bfd0*/  FMUL.FTZ R115, R115, R169 ;  /* 0x000000a973737220 */ /* 0x000fe20000410000 */
[----:B------:R-:W2:Y:S01]  /*bfe0*/  MUFU.EX2 R20, R171 ;  /* 0x000000ab00147308 */ /* 0x000ea20000000800 */
[----:B0-----:R-:W-:Y:S01]  /*bff0*/  FADD.FTZ R174, R172, R7 ;  /* 0x00000007acae7221 */ /* 0x001fe20000010000 */
[----:B---3--:R-:W-:Y:S01]  /*c000*/  F2FP.F16.F32.PACK_AB R159, R18, R173 ;  /* 0x000000ad129f723e */ /* 0x008fe200000000ff */
[-C--:B------:R-:W-:Y:S01]  /*c010*/  FMUL.FTZ R118, R118, R169.reuse ;  /* 0x000000a976767220 */ /* 0x080fe20000410000 */
[-C--:B------:R-:W-:Y:S01]  /*c020*/  FMUL.FTZ R119, R119, R169.reuse ;  /* 0x000000a977777220 */ /* 0x080fe20000410000 */
[C---:B------:R-:W-:Y:S01]  /*c030*/  FADD.FTZ R174, R157.reuse, R174 ;  /* 0x000000ae9dae7221 */ /* 0x040fe20000010000 */
[----:B------:R-:W-:Y:S01]  /*c040*/  F2FP.F16.F32.PACK_AB R157, R157, R172 ;  /* 0x000000ac9d9d723e */ /* 0x000fe200000000ff */
[-C--:B------:R-:W-:Y:S01]  /*c050*/  FMUL.FTZ R122, R122, R169.reuse ;  /* 0x000000a97a7a7220 */ /* 0x080fe20000410000 */
[----:B------:R-:W0:Y:S01]  /*c060*/  MUFU.EX2 R170, R175 ;  /* 0x000000af00aa7308 */ /* 0x000e220000000800 */
[----:B------:R-:W-:Y:S01]  /*c070*/  FADD.FTZ R7, R173, R174 ;  /* 0x000000aead077221 */ /* 0x000fe20000010000 */
[-C--:B------:R-:W-:Y:S01]  /*c080*/  FMUL.FTZ R123, R123, R169.reuse ;  /* 0x000000a97b7b7220 */ /* 0x080fe20000410000 */
[----:B------:R1:W-:Y:S01]  /*c090*/  STSM.16.M88.4 [R11], R156 ;  /* 0x0000009c0b007844 */ /* 0x0003e20000000200 */
[-C--:B------:R-:W-:Y:S01]  /*c0a0*/  FMUL.FTZ R126, R126, R169.reuse ;  /* 0x000000a97e7e7220 */ /* 0x080fe20000410000 */
[----:B------:R-:W-:Y:S01]  /*c0b0*/  FADD.FTZ R176, R18, R7 ;  /* 0x0000000712b07221 */ /* 0x000fe20000010000 */
[-C--:B------:R-:W-:Y:S01]  /*c0c0*/  FMUL.FTZ R127, R127, R169.reuse ;  /* 0x000000a97f7f7220 */ /* 0x080fe20000410000 */
[----:B------:R-:W-:Y:S01]  /*c0d0*/  FMUL.FTZ R130, R130, R169 ;  /* 0x000000a982827220 */ /* 0x000fe20000410000 */
[----:B------:R3:W4:Y:S01]  /*c0e0*/  MUFU.EX2 R165, R178 ;  /* 0x000000b200a57308 */ /* 0x0007220000000800 */
[----:B------:R-:W-:Y:S01]  /*c0f0*/  FADD.FTZ R7, R161, R176 ;  /* 0x000000b0a1077221 */ /* 0x000fe20000010000 */
[----:B--2---:R-:W-:Y:S01]  /*c100*/  F2FP.F16.F32.PACK_AB R161, R20, R161 ;  /* 0x000000a114a1723e */ /* 0x004fe200000000ff */
[-C--:B------:R-:W-:Y:S01]  /*c110*/  FMUL.FTZ R131, R131, R169.reuse ;  /* 0x000000a983837220 */ /* 0x080fe20000410000 */
[-C--:B------:R-:W-:Y:S01]  /*c120*/  FMUL.FTZ R134, R134, R169.reuse ;  /* 0x000000a986867220 */ /* 0x080fe20000410000 */
[----:B------:R-:W-:Y:S01]  /*c130*/  FADD.FTZ R176, R20, R7 ;  /* 0x0000000714b07221 */ /* 0x000fe20000010000 */
[-C--:B------:R-:W-:Y:S01]  /*c140*/  FMUL.FTZ R135, R135, R169.reuse ;  /* 0x000000a987877220 */ /* 0x080fe20000410000 */
[----:B------:R-:W-:Y:S01]  /*c150*/  FMUL.FTZ R138, R138, R169 ;  /* 0x000000a98a8a7220 */ /* 0x000fe20000410000 */
[----:B------:R-:W2:Y:S01]  /*c160*/  MUFU.EX2 R174, R179 ;  /* 0x000000b300ae7308 */ /* 0x000ea20000000800 */
[----:B------:R-:W-:Y:S01]  /*c170*/  FADD.FTZ R7, R163, R176 ;  /* 0x000000b0a3077221 */ /* 0x000fe20000010000 */
[----:B0-----:R-:W-:Y:S01]  /*c180*/  F2FP.F16.F32.PACK_AB R163, R170, R163 ;  /* 0x000000a3aaa3723e */ /* 0x001fe200000000ff */
[-C--:B------:R-:W-:Y:S01]  /*c190*/  FMUL.FTZ R139, R139, R169.reuse ;  /* 0x000000a98b8b7220 */ /* 0x080fe20000410000 */
[-C--:B------:R-:W-:Y:S01]  /*c1a0*/  FMUL.FTZ R142, R142, R169.reuse ;  /* 0x000000a98e8e7220 */ /* 0x080fe20000410000 */
[----:B---3--:R-:W-:Y:S01]  /*c1b0*/  FADD.FTZ R178, R170, R7 ;  /* 0x00000007aab27221 */ /* 0x008fe20000010000 */
[-C--:B------:R-:W-:Y:S01]  /*c1c0*/  FMUL.FTZ R143, R143, R169.reuse ;  /* 0x000000a98f8f7220 */ /* 0x080fe20000410000 */
[----:B------:R1:W-:Y:S01]  /*c1d0*/  STSM.16.M88.4 [R10], R160 ;  /* 0x000000a00a007844 */ /* 0x0003e20000000200 */
[----:B------:R-:W0:Y:S01]  /*c1e0*/  MUFU.EX2 R167, R182 ;  /* 0x000000b600a77308 */ /* 0x000e220000000800 */
[----:B----4-:R-:W-:Y:S01]  /*c1f0*/  FADD.FTZ R7, R165, R178 ;  /* 0x000000b2a5077221 */ /* 0x010fe20000010000 */
[-C--:B------:R-:W-:Y:S01]  /*c200*/  FMUL.FTZ R146, R146, R169.reuse ;  /* 0x000000a992927220 */ /* 0x080fe20000410000 */
[-C--:B------:R-:W-:Y:S01]  /*c210*/  FMUL.FTZ R147, R147, R169.reuse ;  /* 0x000000a993937220 */ /* 0x080fe20000410000 */
[-C--:B------:R-:W-:Y:S01]  /*c220*/  FMUL.FTZ R150, R150, R169.reuse ;  /* 0x000000a996967220 */ /* 0x080fe20000410000 */
[----:B------:R-:W-:-:S03]  /*c230*/  FMUL.FTZ R151, R151, R169 ;  /* 0x000000a997977220 */ /* 0x000fc60000410000 */
[----:B------:R-:W3:Y:S01]  /*c240*/  MUFU.EX2 R180, R180 ;  /* 0x000000b400b47308 */ /* 0x000ee20000000800 */
[C---:B--2---:R-:W-:Y:S01]  /*c250*/  FADD.FTZ R16, R174.reuse, R7 ;  /* 0x00000007ae107221 */ /* 0x044fe20000010000 */
[----:B------:R-:W-:-:S06]  /*c260*/  F2FP.F16.F32.PACK_AB R165, R174, R165 ;  /* 0x000000a5aea5723e */ /* 0x000fcc00000000ff */
[----:B------:R-:W2:Y:S01]  /*c270*/  MUFU.EX2 R181, R181 ;  /* 0x000000b500b57308 */ /* 0x000ea20000000800 */
[----:B0-----:R-:W-:-:S07]  /*c280*/  FADD.FTZ R7, R167, R16 ;  /* 0x00000010a7077221 */ /* 0x001fce0000010000 */
[----:B------:R-:W0:Y:S01]  /*c290*/  MUFU.EX2 R176, R183 ;  /* 0x000000b700b07308 */ /* 0x000e220000000800 */
[----:B---3--:R-:W-:Y:S01]  /*c2a0*/  FADD.FTZ R8, R180, R17 ;  /* 0x00000011b4087221 */ /* 0x008fe20000010000 */
[----:B--2---:R-:W-:-:S03]  /*c2b0*/  F2FP.F16.F32.PACK_AB R166, R181, R180 ;  /* 0x000000b4b5a6723e */ /* 0x004fc600000000ff */
[----:B------:R-:W-:Y:S01]  /*c2c0*/  FADD.FTZ R8, R181, R8 ;  /* 0x00000008b5087221 */ /* 0x000fe20000010000 */
[C---:B0-----:R-:W-:Y:S01]  /*c2d0*/  F2FP.F16.F32.PACK_AB R167, R176.reuse, R167 ;  /* 0x000000a7b0a7723e */ /* 0x041fe200000000ff */
[----:B------:R-:W-:-:S04]  /*c2e0*/  FADD.FTZ R7, R176, R7 ;  /* 0x00000007b0077221 */ /* 0x000fc80000010000 */
[----:B------:R1:W-:Y:S01]  /*c2f0*/  STSM.16.M88.4 [R9], R164 ;  /* 0x000000a409007844 */ /* 0x0003e20000000200 */
[----:B------:R-:W-:Y:S05]  /*c300*/  @!P5 BRA `(.L_x_1837) ;  /* 0x000000000004d947 */ /* 0x000fea0003800000 */
[----:B------:R-:W-:Y:S01]  /*c310*/  BPT.TRAP 0x1 ;  /* 0x000000040000795c */ /* 0x000fe20000300000 */
.L_x_1837:
[----:B------:R0:W2:Y:S01]  /*c320*/  SYNCS.PHASECHK.TRANS64.TRYWAIT P0, [UR30+0x28c50], R13 ;  /* 0x028c500dff0075a7 */ /* 0x0000a2000800015e */
[----:B------:R-:W-:Y:S05]  /*c330*/  @!P5 BRA `(.L_x_1838) ;  /* 0x000000000004d947 */ /* 0x000fea0003800000 */
[----:B------:R-:W-:Y:S01]  /*c340*/  BPT.TRAP 0x1 ;  /* 0x000000040000795c */ /* 0x000fe20000300000 */
.L_x_1838:
[----:B--2---:R-:W-:Y:S05]  /*c350*/  @P0 BRA `(.L_x_1839) ;  /* 0x0000000000080947 */ /* 0x004fea0003800000 */
[----:B------:R-:W2:Y:S02]  /*c360*/  SYNCS.PHASECHK.TRANS64.TRYWAIT P0, [UR30+0x28c50], R13 ;  /* 0x028c500dff0075a7 */ /* 0x000ea4000800015e */
[----:B--2---:R-:W-:Y:S05]  /*c370*/  @!P0 BRA `(.L_x_1840) ;  /* 0x0000008000b88947 */ /* 0x004fea0003800000 */
.L_x_1839:
[----:B------:R-:W-:Y:S01]  /*c380*/  ULEA UR11, UR4, UR36, 0xc ;  /* 0x00000024040b7291 */ /* 0x000fe2000f8e603f */
[----:B------:R-:W-:Y:S01]  /*c390*/  WARPGROUP.ARRIVE ;  /* 0x00000000000079c5 */ /* 0x000fe20000000000 */
[----:B------:R-:W-:Y:S01]  /*c3a0*/  UMOV UR15, 0x40000040 ;  /* 0x40000040000f7882 */ /* 0x000fe20000000000 */
[----:B------:R-:W-:Y:S01]  /*c3b0*/  UISETP.GT.AND UP1, UPT, UR42, UR38, UPT ;  /* 0x000000262a00728c */ /* 0x000fe2000bf24270 */
[----:B--2---:R-:W-:Y:S01]  /*c3c0*/  @!P6 VIADD R14, R14, 0x28c60 ;  /* 0x00028c600e0ee836 */ /* 0x004fe20000000000 */
[----:B------:R-:W-:Y:S01]  /*c3d0*/  UIADD3 UR42, UR42, -0x1, URZ ;  /* 0xffffffff2a2a7890 */ /* 0x000fe2000fffe03f */
[----:B------:R-:W-:Y:S01]  /*c3e0*/  IMAD.MOV.U32 R15, RZ, RZ, R6 ;  /* 0x000000ffff0f7224 */ /* 0x000fe200078e0006 */
[----:B------:R-:W-:Y:S01]  /*c3f0*/  UMOV UR14, UR11 ;  /* 0x0000000b000e7c82 */ /* 0x000fe20008000000 */
[----:B------:R-:W-:Y:S01]  /*c400*/  UMOV UR25, UR4 ;  /* 0x0000000400197c82 */ /* 0x000fe20008000000 */
[----:B------:R-:W-:Y:S01]  /*c410*/  HGMMA.64x256x16.F32 R24, R152, gdesc[UR12].tnspB, R24, gsb0 ;  /* 0x43e0000c98187df0 */ /* 0x000fe20008000818 */
[----:B------:R-:W-:Y:S01]  /*c420*/  UIADD3 UR14, UR11, 0x80, URZ ;  /* 0x000000800b0e7890 */ /* 0x000fe2000fffe03f */
[----:B------:R-:W-:Y:S01]  /*c430*/  PLOP3.LUT P0, PT, PT, PT, UP1, 0x80, 0x0 ;  /* 0x000000000000781c */ /* 0x000fe20003f0f018 */
[----:B------:R-:W-:Y:S01]  /*c440*/  UMOV UR15, 0x40000040 ;  /* 0x40000040000f7882 */ /* 0x000fe20000000000 */
[----:B------:R-:W-:Y:S01]  /*c450*/  @!P6 PRMT R14, RZ, 0x654, R14 ;  /* 0x00000654ff0ee816 */ /* 0x000fe2000000000e */
        /* <DEDUP_REMOVED lines=28> */
.L_x_1824:
[----:B-1-3--:R-:W1:Y:S01]  /*c620*/  SHFL.BFLY PT, R9, R8, 0x2, 0x1f ;  /* 0x0c401f0008097f89 */ /* 0x00ae6200000e0000 */
[----:B------:R-:W-:Y:S01]  /*c630*/  IMAD.MOV.U32 R10, RZ, RZ, RZ ;  /* 0x000000ffff0a7224 */ /* 0x000fe200078e00ff */
[----:B------:R-:W-:Y:S08]  /*c640*/  BAR.ARV 0x8, 0x100 ;  /* 0x0204000000007b1d */ /* 0x000ff00000002000 */
[----:B------:R-:W-:Y:S01]  /*c650*/  BAR.SYNC.DEFER_BLOCKING 0xf, 0x100 ;  /* 0x03c4000000007b1d */ /* 0x000fe20000010000 */
[----:B------:R-:W-:Y:S01]  /*c660*/  ISETP.NE.AND P0, PT, R4, RZ, PT ;  /* 0x000000ff0400720c */ /* 0x000fe20003f05270 */
[----:B------:R-:W-:-:S04]  /*c670*/  IMAD.U32 R4, RZ, RZ, UR4 ;  /* 0x00000004ff047e24 */ /* 0x000fc8000f8e00ff */
[----:B------:R-:W3:Y:S01]  /*c680*/  SHFL.BFLY PT, R2, R7, 0x2, 0x1f ;  /* 0x0c401f0007027f89 */ /* 0x000ee200000e0000 */
[----:B-1----:R-:W-:Y:S01]  /*c690*/  FADD.FTZ R9, R9, R8 ;  /* 0x0000000809097221 */ /* 0x002fe20000010000 */
[----:B------:R-:W-:-:S04]  /*c6a0*/  MOV R8, UR10 ;  /* 0x0000000a00087c02 */ /* 0x000fc80008000f00 */
[----:B------:R-:W1:Y:S01]  /*c6b0*/  SHFL.BFLY PT, R0, R9, 0x1, 0x1f ;  /* 0x0c201f0009007f89 */ /* 0x000e6200000e0000 */
[----:B---3--:R-:W-:-:S05]  /*c6c0*/  FADD.FTZ R2, R2, R7 ;  /* 0x0000000702027221 */ /* 0x008fca0000010000 */
[----:B------:R-:W3:Y:S01]  /*c6d0*/  SHFL.BFLY PT, R11, R2, 0x1, 0x1f ;  /* 0x0c201f00020b7f89 */ /* 0x000ee200000e0000 */
[----:B-1----:R-:W-:Y:S01]  /*c6e0*/  FADD.FTZ R12, R9, R0 ;  /* 0x00000000090c7221 */ /* 0x002fe20000010000 */
[----:B------:R-:W-:Y:S02]  /*c6f0*/  IMAD.MOV.U32 R0, RZ, RZ, RZ ;  /* 0x000000ffff007224 */ /* 0x000fe400078e00ff */
[----:B------:R-:W-:Y:S02]  /*c700*/  IMAD R9, R4, 0x40, R3 ;  /* 0x0000004004097824 */ /* 0x000fe400078e0203 */
[----:B------:R-:W-:Y:S01]  /*c710*/  FSETP.NE.FTZ.AND P1, PT, R12, RZ, PT ;  /* 0x000000ff0c00720b */ /* 0x000fe20003f35000 */
[----:B------:R-:W-:Y:S02]  /*c720*/  IMAD.MOV.U32 R4, RZ, RZ, -0x800000 ;  /* 0xff800000ff047424 */ /* 0x000fe400078e00ff */
[----:B------:R-:W-:-:S10]  /*c730*/  @!P0 LEA R9, R9, UR37, 0x2 ;  /* 0x0000002509098c11 */ /* 0x000fd4000f8e10ff */
[----:B------:R-:W1:Y:S01]  /*c740*/  @P1 MUFU.RCP R10, R12 ;  /* 0x0000000c000a1308 */ /* 0x000e620000001000 */
[----:B------:R-:W-:Y:S01]  /*c750*/  @P1 FMUL.FTZ R8, R8, 0.69314718246459960938 ;  /* 0x3f31721808081820 */ /* 0x000fe20000410000 */
[----:B---3--:R-:W-:Y:S01]  /*c760*/  FADD.FTZ R11, R2, R11 ;  /* 0x0000000b020b7221 */ /* 0x008fe20000010000 */
[----:B------:R-:W-:-:S04]  /*c770*/  IMAD.MOV.U32 R2, RZ, RZ, -0x800000 ;  /* 0xff800000ff027424 */ /* 0x000fc800078e00ff */
[----:B------:R-:W-:Y:S01]  /*c780*/  FSETP.NE.FTZ.AND P2, PT, R11, RZ, PT ;  /* 0x000000ff0b00720b */ /* 0x000fe20003f55000 */
[----:B------:R-:W-:Y:S01]  /*c790*/  @P1 MUFU.LG2 R3, R12 ;  /* 0x0000000c00031308 */ /* 0x000fe20000000c00 */
[----:B-1----:R1:W-:Y:S01]  /*c7a0*/  @!P0 STS [R9+0x28800], R10 ;  /* 0x0288000a09008388 */ /* 0x0023e20000000800 */
[-C--:B------:R-:W-:Y:S01]  /*c7b0*/  FMUL.FTZ R24, R24, R10.reuse ;  /* 0x0000000a18187220 */ /* 0x080fe20000410000 */
[----:B------:R-:W-:-:S09]  /*c7c0*/  FMUL.FTZ R25, R25, R10 ;  /* 0x0000000a19197220 */ /* 0x000fd20000410000 */
[----:B------:R-:W3:Y:S01]  /*c7d0*/  @P2 MUFU.RCP R0, R11 ;  /* 0x0000000b00002308 */ /* 0x000ee20000001000 */
[-C--:B------:R-:W-:Y:S01]  /*c7e0*/  FMUL.FTZ R28, R28, R10.reuse ;  /* 0x0000000a1c1c7220 */ /* 0x080fe20000410000 */
[-C--:B------:R-:W-:Y:S01]  /*c7f0*/  FMUL.FTZ R29, R29, R10.reuse ;  /* 0x0000000a1d1d7220 */ /* 0x080fe20000410000 */
[-C--:B------:R-:W-:Y:S01]  /*c800*/  FMUL.FTZ R32, R32, R10.reuse ;  /* 0x0000000a20207220 */ /* 0x080fe20000410000 */
[-C--:B------:R-:W-:Y:S01]  /*c810*/  FMUL.FTZ R33, R33, R10.reuse ;  /* 0x0000000a21217220 */ /* 0x080fe20000410000 */
[-C--:B------:R-:W-:Y:S01]  /*c820*/  FMUL.FTZ R36, R36, R10.reuse ;  /* 0x0000000a24247220 */ /* 0x080fe20000410000 */
[-C--:B------:R-:W-:Y:S01]  /*c830*/  FMUL.FTZ R37, R37, R10.reuse ;  /* 0x0000000a25257220 */ /* 0x080fe20000410000 */
[-C--:B------:R-:W-:Y:S01]  /*c840*/  FMUL.FTZ R40, R40, R10.reuse ;  /* 0x0000000a28287220 */ /* 0x080fe20000410000 */
[----:B------:R-:W5:Y:S01]  /*c850*/  @P2 MUFU.LG2 R7, R11 ;  /* 0x0000000b00072308 */ /* 0x000f620000000c00 */
        /* <DEDUP_REMOVED lines=8> */
[----:B---3--:R3:W-:Y:S01]  /*c8e0*/  @!P0 STS [R9+0x28820], R0 ;  /* 0x0288200009008388 */ /* 0x0087e20000000800 */
        /* <DEDUP_REMOVED lines=47> */
[----:B-1----:R-:W-:-:S02]  /*cbe0*/  IMAD.U32 R10, RZ, RZ, UR10 ;  /* 0x0000000aff0a7e24 */ /* 0x002fc4000f8e00ff */
[----:B------:R-:W-:Y:S01]  /*cbf0*/  @P1 FMUL.FTZ R3, R3, 0.69314718246459960938 ;  /* 0x3f31721803031820 */ /* 0x000fe20000410000 */
[----:B-----5:R-:W-:Y:S01]  /*cc00*/  @P2 FMUL.FTZ R7, R7, 0.69314718246459960938 ;  /* 0x3f31721807072820 */ /* 0x020fe20000410000 */
[----:B------:R-:W-:Y:S01]  /*cc10*/  PLOP3.LUT P0, PT, PT, PT, PT, 0x8, 0x0 ;  /* 0x000000000000781c */ /* 0x000fe20003f0e170 */
        /* <DEDUP_REMOVED lines=67> */
[----:B---3--:R-:W-:Y:S06]  /*d050*/  BAR.ARV 0xe, 0x100 ;  /* 0x0384000000007b1d */ /* 0x008fec0000002000 */
.L_x_1756:
[----:B------:R-:W-:Y:S05]  /*d060*/  @P0 BRA `(.L_x_1842) ;  /* 0x0000002000f80947 */ /* 0x000fea0003800000 */
[----:B------:R-:W1:Y:S01]  /*d070*/  S2R R0, SR_TID.X ;  /* 0x0000000000007919 */ /* 0x000e620000002100 */
[----:B------:R-:W3:Y:S01]  /*d080*/  S2UR UR5, SR_CgaCtaId ;  /* 0x00000000000579c3 */ /* 0x000ee20000008800 */
[----:B------:R-:W-:Y:S01]  /*d090*/  UMOV UR4, 0x400 ;  /* 0x0000040000047882 */ /* 0x000fe20000000000 */
[----:B------:R-:W-:-:S06]  /*d0a0*/  IMAD R3, RZ, RZ, -UR40 ;  /* 0x80000028ff037e24 */ /* 0x000fcc000f8e02ff */
[----:B------:R-:W-:Y:S08]  /*d0b0*/  BAR.SYNC.DEFER_BLOCKING 0x1, 0x100 ;  /* 0x0044000000007b1d */ /* 0x000ff00000010000 */
[----:B------:R-:W5:Y:S08]  /*d0c0*/  S2UR UR6, SR_CTAID.Y ;  /* 0x00000000000679c3 */ /* 0x000f700000002600 */
[----:B------:R-:W5:Y:S01]  /*d0d0*/  LDC R10, c[0x0][0xc50] ;  /* 0x00031400ff0a7b82 */ /* 0x000f620000000800 */
[----:B---3--:R-:W-:-:S07]  /*d0e0*/  ULEA UR4, UR5, UR4, 0x18 ;  /* 0x0000000405047291 */ /* 0x008fce000f8ec03f */
[----:B------:R-:W3:Y:S01]  /*d0f0*/  LDC R6, c[0x0][0xbe8] ;  /* 0x0002fa00ff067b82 */ /* 0x000ee20000000800 */
[----:B------:R-:W-:Y:S01]  /*d100*/  UIADD3 UR4, UR4, 0x28c20, URZ ;  /* 0x00028c2004047890 */ /* 0x000fe2000fffe03f */
[----:B-1----:R-:W-:-:S03]  /*d110*/  VIADD R20, R0, 0xffffff80 ;  /* 0xffffff8000147836 */ /* 0x002fc60000000000 */
[----:B------:R-:W-:Y:S02]  /*d120*/  UPRMT UR4, URZ, 0x654, UR4 ;  /* 0x000006543f047896 */ /* 0x000fe40008000004 */
[----:B------:R-:W-:-:S04]  /*d130*/  SHF.R.S32.HI R21, RZ, 0x1f, R20 ;  /* 0x0000001fff157819 */ /* 0x000fc80000011414 */
[----:B------:R-:W-:Y:S01]  /*d140*/  LEA.HI R9, R21, R20, RZ, 0x7 ;  /* 0x0000001415097211 */ /* 0x000fe200078f38ff */
[----:B-----5:R-:W-:Y:S01]  /*d150*/  IMAD R3, R10, R3, UR6 ;  /* 0x000000060a037e24 */ /* 0x020fe2000f8e0203 */
[----:B------:R-:W-:Y:S01]  /*d160*/  USHF.R.S32.HI UR6, URZ, 0x1f, UR40 ;  /* 0x0000001f3f067899 */ /* 0x000fe20008011428 */
[----:B------:R-:W-:Y:S01]  /*d170*/  SYNCS.ARRIVE.TRANS64.RED.A1T0 RZ, [UR4], RZ ;  /* 0x000000ffffff79a7 */ /* 0x000fe20008100404 */
[----:B------:R-:W-:Y:S02]  /*d180*/  SHF.R.S32.HI R0, RZ, 0x7, R9 ;  /* 0x00000007ff007819 */ /* 0x000fe40000011409 */
[----:B------:R-:W-:-:S03]  /*d190*/  LOP3.LUT R5, R9, 0xffffff80, RZ, 0xc0, !PT ;  /* 0xffffff8009057812 */ /* 0x000fc600078ec0ff */
[----:B------:R-:W1:Y:S01]  /*d1a0*/  SHFL.IDX PT, R7, R0, RZ, 0x1f ;  /* 0x00001fff00077589 */ /* 0x000e6200000e0000 */
[----:B---3--:R-:W-:Y:S01]  /*d1b0*/  ISETP.NE.AND P1, PT, R6, 0x1, PT ;  /* 0x000000010600780c */ /* 0x008fe20003f25270 */
[----:B------:R-:W-:Y:S01]  /*d1c0*/  IMAD.IADD R8, R20, 0x1, -R5 ;  /* 0x0000000114087824 */ /* 0x000fe200078e0a05 */
[----:B------:R-:W-:-:S04]  /*d1d0*/  SHF.R.S32.HI R5, RZ, 0x1f, R3 ;  /* 0x0000001fff057819 */ /* 0x000fc80000011403 */
[----:B------:R-:W-:Y:S02]  /*d1e0*/  SHF.R.S32.HI R155, RZ, 0x1f, R8 ;  /* 0x0000001fff9b7819 */ /* 0x000fe40000011408 */
[----:B-1----:R-:W-:Y:S02]  /*d1f0*/  ISETP.NE.AND P0, PT, R7, RZ, PT ;  /* 0x000000ff0700720c */ /* 0x002fe40003f05270 */
[----:B------:R-:W-:-:S04]  /*d200*/  LEA.HI R7, R155, R8, RZ, 0x2 ;  /* 0x000000089b077211 */ /* 0x000fc800078f10ff */
[----:B------:R-:W-:-:S07]  /*d210*/  SHF.R.S32.HI R154, RZ, 0x2, R7 ;  /* 0x00000002ff9a7819 */ /* 0x000fce0000011407 */
[----:B------:R-:W-:Y:S05]  /*d220*/  @P0 BRA `(.L_x_1843) ;  /* 0x0000000400440947 */ /* 0x000fea0003800000 */
[----:B------:R-:W1:Y:S01]  /*d230*/  LDC R16, c[0x0][0xbe8] ;  /* 0x0002fa00ff107b82 */ /* 0x000e620000000800 */
[----:B------:R-:W-:Y:S01]  /*d240*/  LOP3.LUT R9, R9, 0xffffff80, RZ, 0xc0, !PT ;  /* 0xffffff8009097812 */ /* 0x000fe200078ec0ff */
[----:B------:R-:W3:Y:S01]  /*d250*/  S2R R22, SR_CTAID.X ;  /* 0x0000000000167919 */ /* 0x000ee20000002500 */
[----:B------:R-:W-:Y:S01]  /*d260*/  LEA.HI R11, R21, R20, RZ, 0x2 ;  /* 0x00000014150b7211 */ /* 0x000fe200078f10ff */
[----:B------:R-:W-:Y:S02]  /*d270*/  ULDC.64 UR4, c[0x0][0xbd0] ;  /* 0x0002f40000047ab9 */ /* 0x000fe40000000a00 */
[C---:B------:R-:W-:Y:S01]  /*d280*/  IMAD.IADD R23, R20.reuse, 0x1, -R9 ;  /* 0x0000000114177824 */ /* 0x040fe200078e0a09 */
[----:B------:R-:W-:Y:S01]  /*d290*/  LOP3.LUT R11, R11, 0xfffffffc, RZ, 0xc0, !PT ;  /* 0xfffffffc0b0b7812 */ /* 0x000fe200078ec0ff */
[----:B------:R-:W5:Y:S01]  /*d2a0*/  S2UR UR7, SR_CTAID.Z ;  /* 0x00000000000779c3 */ /* 0x000f620000002700 */
[----:B------:R-:W-:Y:S02]  /*d2b0*/  UIMAD.WIDE.U32 UR8, UR40, UR4, URZ ;  /* 0x00000004280872a5 */ /* 0x000fe4000f8e003f */
[----:B------:R-:W-:Y:S01]  /*d2c0*/  SHF.R.S32.HI R10, RZ, 0x1f, R23 ;  /* 0x0000001fff0a7819 */ /* 0x000fe20000011417 */
[----:B------:R-:W-:Y:S01]  /*d2d0*/  UIMAD UR4, UR6, UR4, URZ ;  /* 0x00000004060472a4 */ /* 0x000fe2000f8e023f */
[----:B------:R-:W-:-:S02]  /*d2e0*/  IADD3 R11, R20, -R11, RZ ;  /* 0x8000000b140b7210 */ /* 0x000fc40007ffe0ff */
[CC--:B------:R-:W-:Y:S01]  /*d2f0*/  LEA.HI R152, R10.reuse, R23.reuse, RZ, 0x2 ;  /* 0x000000170a987211 */ /* 0x0c0fe200078f10ff */
[----:B------:R-:W3:Y:S01]  /*d300*/  LDC.64 R18, c[0x0][0xbd8] ;  /* 0x0002f600ff127b82 */ /* 0x000ee20000000a00 */
[----:B------:R-:W-:Y:S01]  /*d310*/  LEA.HI R10, R10, R23, RZ, 0x5 ;  /* 0x000000170a0a7211 */ /* 0x000fe200078f28ff */
[----:B------:R-:W-:Y:S01]  /*d320*/  UIMAD UR4, UR40, UR5, UR4 ;  /* 0x00000005280472a4 */ /* 0x000fe2000f8e0204 */
[--C-:B------:R-:W-:Y:S02]  /*d330*/  SHF.R.S32.HI R9, RZ, 0x2, R152.reuse ;  /* 0x00000002ff097819 */ /* 0x100fe40000011498 */
[----:B------:R-:W-:Y:S01]  /*d340*/  SHF.R.S32.HI R12, RZ, 0x1f, R152 ;  /* 0x0000001fff0c7819 */ /* 0x000fe20000011498 */
[----:B------:R-:W-:Y:S01]  /*d350*/  UIADD3 UR4, UR9, UR4, URZ ;  /* 0x0000000409047290 */ /* 0x000fe2000fffe03f */
[----:B------:R-:W-:Y:S02]  /*d360*/  SHF.R.S32.HI R10, RZ, 0x5, R10 ;  /* 0x00000005ff0a7819 */ /* 0x000fe4000001140a */
[----:B-1----:R-:W-:-:S02]  /*d370*/  ISETP.NE.AND P0, PT, R16, 0x1, PT ;  /* 0x000000011000780c */ /* 0x002fc40003f05270 */
[----:B------:R-:W-:Y:S02]  /*d380*/  LEA.HI R12, R12, R9, RZ, 0x3 ;  /* 0x000000090c0c7211 */ /* 0x000fe400078f18ff */
[----:B------:R-:W-:Y:S02]  /*d390*/  LOP3.LUT R152, R152, 0x7ffffffc, RZ, 0xc0, !PT ;  /* 0x7ffffffc98987812 */ /* 0x000fe400078ec0ff */
[----:B------:R-:W-:Y:S01]  /*d3a0*/  LOP3.LUT R12, R12, 0xfffffff8, RZ, 0xc0, !PT ;  /* 0xfffffff80c0c7812 */ /* 0x000fe200078ec0ff */
[----:B-----5:R-:W-:Y:S02]  /*d3b0*/  USHF.R.S32.HI UR5, URZ, 0x1f, UR7 ;  /* 0x0000001f3f057899 */ /* 0x020fe40008011407 */
[----:B------:R-:W-:Y:S02]  /*d3c0*/  IMAD.IADD R152, R23, 0x1, -R152 ;  /* 0x0000000117987824 */ /* 0x000fe400078e0a98 */
[----:B------:R-:W-:Y:S01]  /*d3d0*/  IMAD.IADD R9, R9, 0x1, -R12 ;  /* 0x0000000109097824 */ /* 0x000fe200078e0a0c */
[----:B------:R-:W-:Y:S01]  /*d3e0*/  LEA.HI R12, R11, R11, RZ, 0x1 ;  /* 0x0000000b0b0c7211 */ /* 0x000fe200078f08ff */
[----:B0-2-4-:R-:W0:Y:S01]  /*d3f0*/  @P0 LDC R14, c[0x0][0xbec] ;  /* 0x0002fb00ff0e0b82 */ /* 0x015e220000000800 */
[----:B------:R-:W-:-:S02]  /*d400*/  IMAD.SHL.U32 R152, R152, 0x2, RZ ;  /* 0x0000000298987824 */ /* 0x000fc400078e00ff */
[----:B------:R-:W-:Y:S01]  /*d410*/  LOP3.LUT R12, R12, 0x1ffffffe, RZ, 0xc0, !PT ;  /* 0x1ffffffe0c0c7812 */ /* 0x000fe200078ec0ff */
[----:B------:R-:W-:Y:S02]  /*d420*/  IMAD R153, R10, 0x10, R9 ;  /* 0x000000100a997824 */ /* 0x000fe400078e0209 */
[----:B------:R-:W-:Y:S02]  /*d430*/  IMAD.U32 R10, RZ, RZ, UR8 ;  /* 0x00000008ff0a7e24 */ /* 0x000fe4000f8e00ff */
[----:B------:R-:W1:Y:S01]  /*d440*/  @P0 LDC R17, c[0x0][0xbf0] ;  /* 0x0002fc00ff110b82 */ /* 0x000e620000000800 */
[----:B------:R-:W-:Y:S02]  /*d450*/  IMAD.IADD R12, R11, 0x1, -R12 ;  /* 0x000000010b0c7824 */ /* 0x000fe400078e0a0c */
[----:B------:R-:W-:Y:S02]  /*d460*/  IMAD.U32 R11, RZ, RZ, UR9 ;  /* 0x00000009ff0b7e24 */ /* 0x000fe4000f8e00ff */
[----:B------:R-:W-:-:S02]  /*d470*/  IMAD R9, R12, 0x8, R153 ;  /* 0x000000080c097824 */ /* 0x000fc400078e0299 */
[----:B---3--:R-:W-:Y:S02]  /*d480*/  IMAD R12, R18, UR5, RZ ;  /* 0x00000005120c7c24 */ /* 0x008fe4000f8e02ff */
[----:B------:R-:W-:Y:S01]  /*d490*/  IMAD.U32 R11, RZ, RZ, UR4 ;  /* 0x00000004ff0b7e24 */ /* 0x000fe2000f8e00ff */
[----:B------:R-:W-:Y:S01]  /*d4a0*/  LEA R9, R22, R9, 0x6 ;  /* 0x0000000916097211 */ /* 0x000fe200078e30ff */
[----:B------:R-:W-:Y:S01]  /*d4b0*/  IMAD R15, R19, UR7, R12 ;  /* 0x00000007130f7c24 */ /* 0x000fe2000f8e020c */
[----:B------:R-:W-:Y:S01]  /*d4c0*/  ULDC.64 UR4, c[0x0][0xbe0] ;  /* 0x0002f80000047ab9 */ /* 0x000fe20000000a00 */
[----:B------:R-:W-:-:S04]  /*d4d0*/  IMAD.WIDE.U32 R10, R18, UR7, R10 ;  /* 0x00000007120a7c25 */ /* 0x000fc8000f8e000a */
[----:B0-----:R-:W-:-:S04]  /*d4e0*/  @P0 IMAD.HI.U32 R12, R9, R14, RZ ;  /* 0x0000000e090c0227 */ /* 0x001fc800078e00ff */
[----:B------:R-:W-:Y:S02]  /*d4f0*/  IMAD.MOV.U32 R13, RZ, RZ, R9 ;  /* 0x000000ffff0d7224 */ /* 0x000fe400078e0009 */
[----:B------:R-:W-:Y:S01]  /*d500*/  IMAD.IADD R11, R11, 0x1, R15 ;  /* 0x000000010b0b7824 */ /* 0x000fe200078e020f */
[----:B-1----:R-:W-:Y:S01]  /*d510*/  @P0 SHF.R.U32.HI R13, RZ, R17, R12 ;  /* 0x00000011ff0d0219 */ /* 0x002fe2000001160c */
[----:B------:R-:W-:Y:S02]  /*d520*/  IMAD R12, R5, UR4, RZ ;  /* 0x00000004050c7c24 */ /* 0x000fe4000f8e02ff */
[----:B------:R-:W-:Y:S01]  /*d530*/  IMAD.WIDE.U32 R10, R3, UR4, R10 ;  /* 0x00000004030a7c25 */ /* 0x000fe2000f8e000a */
[----:B------:R-:W-:-:S03]  /*d540*/  SHF.R.S32.HI R15, RZ, 0x1f, R13 ;  /* 0x0000001fff0f7819 */ /* 0x000fc6000001140d */
[----:B------:R-:W-:Y:S01]  /*d550*/  IMAD.MOV R14, RZ, RZ, -R13 ;  /* 0x000000ffff0e7224 */ /* 0x000fe200078e0a0d */
[----:B------:R-:W-:-:S03]  /*d560*/  IADD3 R10, P0, R13, R10, RZ ;  /* 0x0000000a0d0a7210 */ /* 0x000fc60007f1e0ff */
[----:B------:R-:W-:Y:S02]  /*d570*/  IMAD R9, R16, R14, R9 ;  /* 0x0000000e10097224 */ /* 0x000fe400078e0209 */
[----:B------:R-:W-:Y:S01]  /*d580*/  IMAD R14, R3, UR5, R12 ;  /* 0x00000005030e7c24 */ /* 0x000fe2000f8e020c */
[----:B------:R-:W-:Y:S02]  /*d590*/  ULDC.64 UR4, c[0x0][0xbc8] ;  /* 0x0002f20000047ab9 */ /* 0x000fe40000000a00 */
        /* <DEDUP_REMOVED lines=10> */
[----:B------:R-:W-:Y:S01]  /*d640*/  LOP3.LUT R11, R12, 0xfffffe, RZ, 0xc0, !PT ;  /* 0x00fffffe0c0b7812 */ /* 0x000fe200078ec0ff */
[----:B------:R-:W-:Y:S01]  /*d650*/  IMAD R14, R16, UR4, RZ ;  /* 0x00000004100e7c24 */ /* 0x000fe2000f8e02ff */
[----:B------:R-:W-:Y:S01]  /*d660*/  LEA.HI.X R18, R10, UR5, R9, 0x2, P0 ;  /* 0x000000050a127c11 */ /* 0x000fe200080f1409 */
[----:B------:R-:W-:Y:S01]  /*d670*/  SHFL.IDX PT, R12, R17, 0x1, 0x1c1f ;  /* 0x003c1f00110c7f89 */ /* 0x000fe200000e0000 */
[----:B------:R-:W-:-:S02]  /*d680*/  IMAD R9, R22, 0x40, R153 ;  /* 0x0000004016097824 */ /* 0x000fc400078e0299 */
[----:B------:R-:W-:Y:S01]  /*d690*/  IMAD.IADD R15, R0, 0x1, -R11 ;  /* 0x00000001000f7824 */ /* 0x000fe200078e0a0b */
[----:B------:R-:W-:Y:S04]  /*d6a0*/  SHFL.IDX PT, R10, R17, RZ, 0x1c1f ;  /* 0x001c1fff110a7589 */ /* 0x000fe800000e0000 */
[----:B------:R-:W0:Y:S01]  /*d6b0*/  SHFL.IDX PT, R11, R18, RZ, 0x1c1f ;  /* 0x001c1fff120b7589 */ /* 0x000e2200000e0000 */
[----:B------:R-:W-:-:S03]  /*d6c0*/  LEA R15, -R15, RZ, 0x8 ;  /* 0x000000ff0f0f7211 */ /* 0x000fc600078e41ff */
[----:B------:R-:W1:Y:S01]  /*d6d0*/  SHFL.IDX PT, R13, R18, 0x1, 0x1c1f ;  /* 0x003c1f00120d7f89 */ /* 0x000e6200000e0000 */
[----:B------:R-:W-:Y:S01]  /*d6e0*/  ISETP.NE.AND P0, PT, R152, R15, PT ;  /* 0x0000000f9800720c */ /* 0x000fe20003f05270 */
[----:B------:R-:W-:-:S03]  /*d6f0*/  VIADD R15, R9, 0x8 ;  /* 0x00000008090f7836 */ /* 0x000fc60000000000 */
[-C--:B------:R-:W-:Y:S02]  /*d700*/  ISETP.GE.OR P2, PT, R9, R14.reuse, P0 ;  /* 0x0000000e0900720c */ /* 0x080fe40000746670 */
[----:B------:R-:W-:-:S11]  /*d710*/  ISETP.GE.OR P0, PT, R15, R14, P0 ;  /* 0x0000000e0f00720c */ /* 0x000fd60000706670 */
[----:B0-----:R3:W-:Y:S04]  /*d720*/  @!P2 ST.E desc[UR48][R10.64], R2 ;  /* 0x000000020a00a985 */ /* 0x0017e8000c101930 */
[----:B-1----:R3:W-:Y:S02]  /*d730*/  @!P0 ST.E desc[UR48][R12.64], R4 ;  /* 0x000000040c008985 */ /* 0x0027e4000c101930 */
.L_x_1843:
[----:B0-2-4-:R-:W0:Y:S01]  /*d740*/  S2R R14, SR_CTAID.X ;  /* 0x00000000000e7919 */ /* 0x015e220000002500 */
[----:B------:R-:W-:Y:S01]  /*d750*/  LEA.HI R21, R21, R20, RZ, 0x2 ;  /* 0x0000001415157211 */ /* 0x000fe200078f10ff */
[----:B------:R-:W1:Y:S01]  /*d760*/  S2UR UR7, SR_CTAID.Z ;  /* 0x00000000000779c3 */ /* 0x000e620000002700 */
[----:B------:R-:W-:Y:S01]  /*d770*/  SHF.R.S32.HI R9, RZ, 0x1f, R7 ;  /* 0x0000001fff097819 */ /* 0x000fe20000011407 */
[----:B------:R-:W-:Y:S01]  /*d780*/  ULDC.64 UR8, c[0x0][0xb38] ;  /* 0x0002ce0000087ab9 */ /* 0x000fe20000000a00 */
[----:B------:R-:W-:Y:S01]  /*d790*/  LOP3.LUT R21, R21, 0xfffffffc, RZ, 0xc0, !PT ;  /* 0xfffffffc15157812 */ /* 0x000fe200078ec0ff */
[----:B------:R-:W-:Y:S01]  /*d7a0*/  UIMAD UR6, UR6, UR8, URZ ;  /* 0x00000008060672a4 */ /* 0x000fe2000f8e023f */
[----:B------:R-:W-:Y:S01]  /*d7b0*/  LEA.HI R9, R9, R154, RZ, 0x3 ;  /* 0x0000009a09097211 */ /* 0x000fe200078f18ff */
[----:B------:R-:W-:Y:S01]  /*d7c0*/  UIMAD.WIDE.U32 UR4, UR40, UR8, URZ ;  /* 0x00000008280472a5 */ /* 0x000fe2000f8e003f */
[----:B------:R-:W-:Y:S01]  /*d7d0*/  LEA.HI R155, R155, R8, RZ, 0x5 ;  /* 0x000000089b9b7211 */ /* 0x000fe200078f28ff */
[----:B---3--:R-:W2:Y:S01]  /*d7e0*/  LDC.64 R12, c[0x0][0xb40] ;  /* 0x0002d000ff0c7b82 */ /* 0x008ea20000000a00 */
[----:B------:R-:W-:Y:S01]  /*d7f0*/  IMAD.IADD R21, R20, 0x1, -R21 ;  /* 0x0000000114157824 */ /* 0x000fe200078e0a15 */
[----:B------:R-:W-:Y:S01]  /*d800*/  LOP3.LUT R9, R9, 0xfffffff8, RZ, 0xc0, !PT ;  /* 0xfffffff809097812 */ /* 0x000fe200078ec0ff */
[----:B------:R-:W-:Y:S01]  /*d810*/  UIMAD UR6, UR40, UR9, UR6 ;  /* 0x00000009280672a4 */ /* 0x000fe2000f8e0206 */
[----:B------:R-:W-:Y:S01]  /*d820*/  SHF.R.S32.HI R155, RZ, 0x5, R155 ;  /* 0x00000005ff9b7819 */ /* 0x000fe2000001149b */
[----:B------:R-:W-:Y:S01]  /*d830*/  IMAD.U32 R11, RZ, RZ, UR5 ;  /* 0x00000005ff0b7e24 */ /* 0x000fe2000f8e00ff */
[----:B------:R-:W-:Y:S01]  /*d840*/  LEA.HI R2, R21, R21, RZ, 0x1 ;  /* 0x0000001515027211 */ /* 0x000fe200078f08ff */
[----:B------:R-:W-:Y:S01]  /*d850*/  IMAD.IADD R154, R154, 0x1, -R9 ;  /* 0x000000019a9a7824 */ /* 0x000fe200078e0a09 */
[----:B------:R-:W3:Y:S01]  /*d860*/  @P1 LDC R4, c[0x0][0xbec] ;  /* 0x0002fb00ff041b82 */ /* 0x000ee20000000800 */
[----:B------:R-:W-:Y:S01]  /*d870*/  UIADD3 UR6, UR5, UR6, URZ ;  /* 0x0000000605067290 */ /* 0x000fe2000fffe03f */
[----:B------:R-:W-:Y:S01]  /*d880*/  LOP3.LUT R2, R2, 0x1ffffffe, RZ, 0xc0, !PT ;  /* 0x1ffffffe02027812 */ /* 0x000fe200078ec0ff */
[----:B------:R-:W-:Y:S01]  /*d890*/  IMAD R155, R155, 0x10, R154 ;  /* 0x000000109b9b7824 */ /* 0x000fe200078e029a */
[----:B------:R-:W-:Y:S01]  /*d8a0*/  MOV R10, UR4 ;  /* 0x00000004000a7c02 */ /* 0x000fe20008000f00 */
[----:B------:R-:W-:Y:S01]  /*d8b0*/  ULDC.64 UR4, c[0x0][0xb48] ;  /* 0x0002d20000047ab9 */ /* 0x000fe20000000a00 */
[----:B------:R-:W-:Y:S01]  /*d8c0*/  BSSY B0, `(.L_x_1844) ;  /* 0x00000f1000007945 */ /* 0x000fe20003800000 */
[----:B------:R-:W-:Y:S01]  /*d8d0*/  IMAD.IADD R2, R21, 0x1, -R2 ;  /* 0x0000000115027824 */ /* 0x000fe200078e0a02 */
[----:B------:R-:W4:Y:S01]  /*d8e0*/  @P1 LDC R17, c[0x0][0xbf0] ;  /* 0x0002fc00ff111b82 */ /* 0x000f220000000800 */
[----:B-1----:R-:W-:Y:S01]  /*d8f0*/  USHF.R.S32.HI UR8, URZ, 0x1f, UR7 ;  /* 0x0000001f3f087899 */ /* 0x002fe20008011407 */
[----:B------:R-:W-:-:S02]  /*d900*/  IMAD.U32 R11, RZ, RZ, UR6 ;  /* 0x00000006ff0b7e24 */ /* 0x000fc4000f8e00ff */
[----:B------:R-:W-:-:S04]  /*d910*/  IMAD R9, R2, 0x8, R155 ;  /* 0x0000000802097824 */ /* 0x000fc800078e029b */
[----:B0-----:R-:W-:Y:S02]  /*d920*/  IMAD R15, R14, 0x40, R9 ;  /* 0x000000400e0f7824 */ /* 0x001fe400078e0209 */
[C---:B--2---:R-:W-:Y:S02]  /*d930*/  IMAD R2, R12.reuse, UR8, RZ ;  /* 0x000000080c027c24 */ /* 0x044fe4000f8e02ff */
[----:B------:R-:W-:-:S04]  /*d940*/  IMAD.WIDE.U32 R10, R12, UR7, R10 ;  /* 0x000000070c0a7c25 */ /* 0x000fc8000f8e000a */
[----:B---3--:R-:W-:-:S04]  /*d950*/  @P1 IMAD.HI.U32 R4, R15, R4, RZ ;  /* 0x000000040f041227 */ /* 0x008fc800078e00ff */
[----:B------:R-:W-:Y:S02]  /*d960*/  IMAD R13, R13, UR7, R2 ;  /* 0x000000070d0d7c24 */ /* 0x000fe4000f8e0202 */
[----:B------:R-:W-:Y:S01]  /*d970*/  IMAD.MOV.U32 R9, RZ, RZ, R15 ;  /* 0x000000ffff097224 */ /* 0x000fe200078e000f */
[----:B----4-:R-:W-:Y:S01]  /*d980*/  @P1 SHF.R.U32.HI R9, RZ, R17, R4 ;  /* 0x00000011ff091219 */ /* 0x010fe20000011604 */
[----:B------:R-:W-:Y:S02]  /*d990*/  IMAD R2, R5, UR4, RZ ;  /* 0x0000000405027c24 */ /* 0x000fe4000f8e02ff */
[----:B------:R-:W-:Y:S01]  /*d9a0*/  IMAD.IADD R11, R11, 0x1, R13 ;  /* 0x000000010b0b7824 */ /* 0x000fe200078e020d */
[--C-:B------:R-:W-:Y:S01]  /*d9b0*/  SHF.R.S32.HI R4, RZ, 0x1f, R9.reuse ;  /* 0x0000001fff047819 */ /* 0x100fe20000011409 */
[----:B------:R-:W-:Y:S02]  /*d9c0*/  IMAD R13, R3, UR5, R2 ;  /* 0x00000005030d7c24 */ /* 0x000fe4000f8e0202 */
[----:B------:R-:W-:-:S02]  /*d9d0*/  IMAD.MOV R5, RZ, RZ, -R9 ;  /* 0x000000ffff057224 */ /* 0x000fc400078e0a09 */
[----:B------:R-:W-:Y:S01]  /*d9e0*/  IMAD.WIDE.U32 R2, R3, UR4, R10 ;  /* 0x0000000403027c25 */ /* 0x000fe2000f8e000a */
[----:B------:R-:W-:-:S03]  /*d9f0*/  ULDC.64 UR4, c[0x0][0xb30] ;  /* 0x0002cc0000047ab9 */ /* 0x000fc60000000a00 */
[----:B------:R-:W-:Y:S02]  /*da00*/  IMAD R5, R6, R5, R15 ;  /* 0x0000000506057224 */ /* 0x000fe400078e020f */
[----:B------:R-:W-:Y:S02]  /*da10*/  IMAD R4, R4, UR4, RZ ;  /* 0x0000000404047c24 */ /* 0x000fe4000f8e02ff */
[----:B------:R-:W-:Y:S02]  /*da20*/  IMAD.IADD R3, R3, 0x1, R13 ;  /* 0x0000000103037824 */ /* 0x000fe400078e020d */
[C---:B------:R-:W-:Y:S01]  /*da30*/  IMAD R11, R9.reuse, UR5, R4 ;  /* 0x00000005090b7c24 */ /* 0x040fe2000f8e0204 */
[----:B------:R-:W-:Y:S01]  /*da40*/  SHF.R.S32.HI R4, RZ, 0x1f, R5 ;  /* 0x0000001fff047819 */ /* 0x000fe20000011405 */
[----:B------:R-:W-:Y:S01]  /*da50*/  IMAD.WIDE.U32 R2, R9, UR4, R2 ;  /* 0x0000000409027c25 */ /* 0x000fe2000f8e0002 */
[----:B------:R-:W-:-:S03]  /*da60*/  ULDC.64 UR4, c[0x0][0xb28] ;  /* 0x0002ca0000047ab9 */ /* 0x000fc60000000a00 */
[----:B------:R-:W-:Y:S01]  /*da70*/  IMAD R4, R4, UR4, RZ ;  /* 0x0000000404047c24 */ /* 0x000fe2000f8e02ff */
[----:B------:R-:W-:-:S03]  /*da80*/  IADD3 R3, R3, R11, RZ ;  /* 0x0000000b03037210 */ /* 0x000fc60007ffe0ff */
        /* <DEDUP_REMOVED lines=37> */
[C---:B------:R-:W-:Y:S01]  /*dce0*/  VIADD R23, R0.reuse, 0x58 ;  /* 0x0000005800177836 */ /* 0x040fe20000000000 */
[----:B------:R-:W-:-:S02]  /*dcf0*/  @!P2 LEA.HI R8, R0, R0, RZ, 0x1 ;  /* 0x000000000008a211 */ /* 0x000fc400078f08ff */
[----:B------:R-:W-:Y:S02]  /*dd00*/  @!P3 LEA.HI R10, R9, R9, RZ, 0x1 ;  /* 0x00000009090ab211 */ /* 0x000fe400078f08ff */
[----:B------:R-:W-:Y:S02]  /*dd10*/  @!P4 LEA.HI R12, R11, R11, RZ, 0x1 ;  /* 0x0000000b0b0cc211 */ /* 0x000fe400078f08ff */
[----:B------:R-:W-:Y:S02]  /*dd20*/  @!P5 LEA.HI R14, R13, R13, RZ, 0x1 ;  /* 0x0000000d0d0ed211 */ /* 0x000fe400078f08ff */
[----:B------:R-:W-:Y:S02]  /*dd30*/  @!P2 LOP3.LUT R9, R8, 0xfffffffe, RZ, 0xc0, !PT ;  /* 0xfffffffe0809a812 */ /* 0x000fe400078ec0ff */
[----:B------:R-:W-:Y:S02]  /*dd40*/  @!P3 LOP3.LUT R11, R10, 0xfffffffe, RZ, 0xc0, !PT ;  /* 0xfffffffe0a0bb812 */ /* 0x000fe400078ec0ff */
[----:B------:R-:W-:Y:S01]  /*dd50*/  @!P4 LOP3.LUT R13, R12, 0xfffffffe, RZ, 0xc0, !PT ;  /* 0xfffffffe0c0dc812 */ /* 0x000fe200078ec0ff */
[----:B-12---:R-:W-:Y:S01]  /*dd60*/  @!P2 IMAD.WIDE R8, R9, 0x4, R2 ;  /* 0x000000040908a825 */ /* 0x006fe200078e0202 */
[----:B------:R-:W-:-:S02]  /*dd70*/  @!P5 LOP3.LUT R15, R14, 0xfffffffe, RZ, 0xc0, !PT ;  /* 0xfffffffe0e0fd812 */ /* 0x000fc400078ec0ff */
[----:B------:R-:W-:Y:S01]  /*dd80*/  ISETP.GE.AND P6, PT, R22, UR4, PT ;  /* 0x0000000416007c0c */ /* 0x000fe2000bfc6270 */
[--C-:B------:R-:W-:Y:S01]  /*dd90*/  @!P3 IMAD.WIDE R10, R11, 0x4, R2.reuse ;  /* 0x000000040b0ab825 */ /* 0x100fe200078e0202 */
[----:B------:R0:W-:Y:S01]  /*dda0*/  @!P2 ST.E.64 desc[UR48][R8.64], R24 ;  /* 0x000000180800a985 */ /* 0x0001e2000c101b30 */
[----:B------:R-:W-:Y:S02]  /*ddb0*/  ISETP.GE.AND P2, PT, R18, UR4, PT ;  /* 0x0000000412007c0c */ /* 0x000fe4000bf46270 */
[--C-:B------:R-:W-:Y:S01]  /*ddc0*/  @!P4 IMAD.WIDE R12, R13, 0x4, R2.reuse ;  /* 0x000000040d0cc825 */ /* 0x100fe200078e0202 */
[----:B------:R1:W-:Y:S01]  /*ddd0*/  @!P3 ST.E.64 desc[UR48][R10.64], R28 ;  /* 0x0000001c0a00b985 */ /* 0x0003e2000c101b30 */
[----:B------:R-:W-:Y:S02]  /*dde0*/  ISETP.GE.AND P3, PT, R19, UR4, PT ;  /* 0x0000000413007c0c */ /* 0x000fe4000bf66270 */
[----:B------:R-:W-:Y:S01]  /*ddf0*/  @!P5 IMAD.WIDE R14, R15, 0x4, R2 ;  /* 0x000000040f0ed825 */ /* 0x000fe200078e0202 */
[----:B------:R2:W-:Y:S01]  /*de00*/  @!P4 ST.E.64 desc[UR48][R12.64], R32 ;  /* 0x000000200c00c985 */ /* 0x0005e2000c101b30 */
[----:B------:R-:W-:-:S02]  /*de10*/  ISETP.GE.AND P4, PT, R20, UR4, PT ;  /* 0x0000000414007c0c */ /* 0x000fc4000bf86270 */
[----:B------:R-:W-:Y:S01]  /*de20*/  @!P0 LEA.HI R16, R16, R16, RZ, 0x1 ;  /* 0x0000001010108211 */ /* 0x000fe200078f08ff */
[----:B------:R3:W-:Y:S01]  /*de30*/  @!P5 ST.E.64 desc[UR48][R14.64], R36 ;  /* 0x000000240e00d985 */ /* 0x0007e2000c101b30 */
[----:B------:R-:W-:Y:S01]  /*de40*/  ISETP.GE.AND P5, PT, R21, UR4, PT ;  /* 0x0000000415007c0c */ /* 0x000fe2000bfa6270 */
[----:B0-----:R-:W-:Y:S01]  /*de50*/  VIADD R24, R0, 0x60 ;  /* 0x0000006000187836 */ /* 0x001fe20000000000 */
[----:B------:R-:W-:Y:S02]  /*de60*/  @!P1 LEA.HI R17, R17, R17, RZ, 0x1 ;  /* 0x0000001111119211 */ /* 0x000fe400078f08ff */
[----:B------:R-:W-:Y:S02]  /*de70*/  @!P0 LOP3.LUT R9, R16, 0xfffffffe, RZ, 0xc0, !PT ;  /* 0xfffffffe10098812 */ /* 0x000fe400078ec0ff */
[----:B-1----:R-:W-:Y:S02]  /*de80*/  @!P1 LOP3.LUT R11, R17, 0xfffffffe, RZ, 0xc0, !PT ;  /* 0xfffffffe110b9812 */ /* 0x002fe400078ec0ff */
[----:B------:R-:W-:Y:S01]  /*de90*/  @!P2 LEA.HI R18, R18, R18, RZ, 0x1 ;  /* 0x000000121212a211 */ /* 0x000fe200078f08ff */
[----:B------:R-:W-:Y:S01]  /*dea0*/  @!P0 IMAD.WIDE R8, R9, 0x4, R2 ;  /* 0x0000000409088825 */ /* 0x000fe200078e0202 */
[----:B------:R-:W-:-:S02]  /*deb0*/  @!P3 LEA.HI R19, R19, R19, RZ, 0x1 ;  /* 0x000000131313b211 */ /* 0x000fc400078f08ff */
[----:B------:R-:W-:Y:S01]  /*dec0*/  @!P4 LEA.HI R20, R20, R20, RZ, 0x1 ;  /* 0x000000141414c211 */ /* 0x000fe200078f08ff */
[----:B------:R-:W-:Y:S01]  /*ded0*/  @!P1 IMAD.WIDE R10, R11, 0x4, R2 ;  /* 0x000000040b0a9825 */ /* 0x000fe200078e0202 */
[----:B------:R-:W-:Y:S01]  /*dee0*/  @!P5 LEA.HI R21, R21, R21, RZ, 0x1 ;  /* 0x000000151515d211 */ /* 0x000fe200078f08ff */
[----:B------:R0:W-:Y:S01]  /*def0*/  @!P0 ST.E.64 desc[UR48][R8.64], R40 ;  /* 0x0000002808008985 */ /* 0x0001e2000c101b30 */
[----:B------:R-:W-:Y:S02]  /*df00*/  @!P6 LEA.HI R22, R22, R22, RZ, 0x1 ;  /* 0x000000161616e211 */ /* 0x000fe400078f08ff */
[----:B--2---:R-:W-:Y:S01]  /*df10*/  @!P2 LOP3.LUT R13, R18, 0xfffffffe, RZ, 0xc0, !PT ;  /* 0xfffffffe120da812 */ /* 0x004fe200078ec0ff */
[----:B------:R1:W-:Y:S01]  /*df20*/  @!P1 ST.E.64 desc[UR48][R10.64], R44 ;  /* 0x0000002c0a009985 */ /* 0x0003e2000c101b30 */
[----:B------:R-:W-:Y:S01]  /*df30*/  @!P3 LOP3.LUT R19, R19, 0xfffffffe, RZ, 0xc0, !PT ;  /* 0xfffffffe1313b812 */ /* 0x000fe200078ec0ff */
[----:B------:R-:W-:Y:S01]  /*df40*/  VIADD R18, R0, 0x68 ;  /* 0x0000006800127836 */ /* 0x000fe20000000000 */
[----:B---3--:R-:W-:Y:S01]  /*df50*/  @!P4 LOP3.LUT R15, R20, 0xfffffffe, RZ, 0xc0, !PT ;  /* 0xfffffffe140fc812 */ /* 0x008fe200078ec0ff */
[----:B------:R-:W-:Y:S01]  /*df60*/  VIADD R20, R0, 0x78 ;  /* 0x0000007800147836 */ /* 0x000fe20000000000 */
[----:B------:R-:W-:-:S02]  /*df70*/  @!P5 LOP3.LUT R21, R21, 0xfffffffe, RZ, 0xc0, !PT ;  /* 0xfffffffe1515d812 */ /* 0x000fc400078ec0ff */
        /* <DEDUP_REMOVED lines=42> */
[C---:B------:R-:W-:Y:S01]  /*e220*/  VIADD R22, R0.reuse, 0xc0 ;  /* 0x000000c000167836 */ /* 0x040fe20000000000 */
[----:B------:R-:W-:Y:S01]  /*e230*/  IADD3 R23, R0, 0x90, RZ ;  /* 0x0000009000177810 */ /* 0x000fe20007ffe0ff */
[----:B0-----:R-:W-:Y:S01]  /*e240*/  @!P2 IMAD.WIDE R8, R13, 0x4, R2 ;  /* 0x000000040d08a825 */ /* 0x001fe200078e0202 */
[----:B------:R-:W-:-:S02]  /*e250*/  ISETP.GE.AND P1, PT, R24, UR4, PT ;  /* 0x0000000418007c0c */ /* 0x000fc4000bf26270 */
[----:B------:R-:W-:Y:S01]  /*e260*/  ISETP.GE.AND P0, PT, R23, UR4, PT ;  /* 0x0000000417007c0c */ /* 0x000fe2000bf06270 */
        /* <DEDUP_REMOVED lines=34> */
[----:B------:R2:W-:Y:S01]  /*e490*/  @!P2 ST.E.64 desc[UR48][R12.64], R104 ;  /* 0x000000680c00a985 */ /* 0x0005e2000c101b30 */
[----:B------:R-:W-:Y:S01]  /*e4a0*/  @!P5 LOP3.LUT R21, R21, 0xfffffffe, RZ, 0xc0, !PT ;  /* 0xfffffffe1515d812 */ /* 0x000fe200078ec0ff */
[----:B------:R-:W-:Y:S01]  /*e4b0*/  VIADD R20, R0, 0xd8 ;  /* 0x000000d800147836 */ /* 0x000fe20000000000 */
[----:B----4-:R-:W-:-:S02]  /*e4c0*/  @!P6 LOP3.LUT R17, R22, 0xfffffffe, RZ, 0xc0, !PT ;  /* 0xfffffffe1611e812 */ /* 0x010fc400078ec0ff */
[----:B------:R-:W-:Y:S01]  /*e4d0*/  ISETP.GE.AND P0, PT, R18, UR4, PT ;  /* 0x0000000412007c0c */ /* 0x000fe2000bf06270 */
[--C-:B0-----:R-:W-:Y:S01]  /*e4e0*/  @!P3 IMAD.WIDE R8, R19, 0x4, R2.reuse ;  /* 0x000000041308b825 */ /* 0x101fe200078e0202 */
[----:B------:R-:W-:Y:S02]  /*e4f0*/  IADD3 R19, R0, 0xd0, RZ ;  /* 0x000000d000137810 */ /* 0x000fe40007ffe0ff */
[----:B------:R-:W-:Y:S01]  /*e500*/  ISETP.GE.AND P2, PT, R20, UR4, PT ;  /* 0x0000000414007c0c */ /* 0x000fe2000bf46270 */
[--C-:B-1----:R-:W-:Y:S01]  /*e510*/  @!P4 IMAD.WIDE R10, R15, 0x4, R2.reuse ;  /* 0x000000040f0ac825 */ /* 0x102fe200078e0202 */
[----:B------:R0:W-:Y:S01]  /*e520*/  @!P3 ST.E.64 desc[UR48][R8.64], R108 ;  /* 0x0000006c0800b985 */ /* 0x0001e2000c101b30 */
[----:B------:R-:W-:Y:S02]  /*e530*/  ISETP.GE.AND P1, PT, R19, UR4, PT ;  /* 0x0000000413007c0c */ /* 0x000fe4000bf26270 */
[--C-:B------:R-:W-:Y:S01]  /*e540*/  @!P5 IMAD.WIDE R14, R21, 0x4, R2.reuse ;  /* 0x00000004150ed825 */ /* 0x100fe200078e0202 */
[----:B------:R1:W-:Y:S03]  /*e550*/  @!P4 ST.E.64 desc[UR48][R10.64], R112 ;  /* 0x000000700a00c985 */ /* 0x0003e6000c101b30 */
[----:B------:R-:W-:Y:S01]  /*e560*/  @!P6 IMAD.WIDE R16, R17, 0x4, R2 ;  /* 0x000000041110e825 */ /* 0x000fe200078e0202 */
[----:B------:R3:W-:Y:S01]  /*e570*/  @!P5 ST.E.64 desc[UR48][R14.64], R116 ;  /* 0x000000740e00d985 */ /* 0x0007e2000c101b30 */
[----:B------:R-:W-:-:S02]  /*e580*/  @!P0 LEA.HI R18, R18, R18, RZ, 0x1 ;  /* 0x0000001212128211 */ /* 0x000fc400078f08ff */
[C---:B------:R-:W-:Y:S01]  /*e590*/  VIADD R21, R0.reuse, 0xe0 ;  /* 0x000000e000157836 */ /* 0x040fe20000000000 */
[----:B------:R4:W-:Y:S01]  /*e5a0*/  @!P6 ST.E.64 desc[UR48][R16.64], R120 ;  /* 0x000000781000e985 */ /* 0x0009e2000c101b30 */
[C---:B--2---:R-:W-:Y:S01]  /*e5b0*/  VIADD R12, R0.reuse, 0xe8 ;  /* 0x000000e8000c7836 */ /* 0x044fe20000000000 */
[----:B------:R-:W-:Y:S01]  /*e5c0*/  @!P1 LEA.HI R19, R19, R19, RZ, 0x1 ;  /* 0x0000001313139211 */ /* 0x000fe200078f08ff */
[C---:B0-----:R-:W-:Y:S01]  /*e5d0*/  VIADD R9, R0.reuse, 0xf8 ;  /* 0x000000f800097836 */ /* 0x041fe20000000000 */
[----:B------:R-:W-:Y:S01]  /*e5e0*/  ISETP.GE.AND P3, PT, R21, UR4, PT ;  /* 0x0000000415007c0c */ /* 0x000fe2000bf66270 */
[----:B------:R-:W-:Y:S01]  /*e5f0*/  VIADD R13, R0, 0xf0 ;  /* 0x000000f0000d7836 */ /* 0x000fe20000000000 */
[----:B------:R-:W-:Y:S02]  /*e600*/  ISETP.GE.AND P4, PT, R12, UR4, PT ;  /* 0x000000040c007c0c */ /* 0x000fe4000bf86270 */
[----:B------:R-:W-:Y:S02]  /*e610*/  ISETP.GE.AND P6, PT, R9, UR4, PT ;  /* 0x0000000409007c0c */ /* 0x000fe4000bfc6270 */
[----:B------:R-:W-:-:S02]  /*e620*/  ISETP.GE.AND P5, PT, R13, UR4, PT ;  /* 0x000000040d007c0c */ /* 0x000fc4000bfa6270 */
[----:B------:R-:W-:Y:S02]  /*e630*/  @!P2 LEA.HI R20, R20, R20, RZ, 0x1 ;  /* 0x000000141414a211 */ /* 0x000fe400078f08ff */
[----:B-1----:R-:W-:-:S03]  /*e640*/  @!P1 LOP3.LUT R11, R19, 0xfffffffe, RZ, 0xc0, !PT ;  /* 0xfffffffe130b9812 */ /* 0x002fc600078ec0ff */
[----:B------:R-:W-:Y:S02]  /*e650*/  @!P3 LEA.HI R21, R21, R21, RZ, 0x1 ;  /* 0x000000151515b211 */ /* 0x000fe400078f08ff */
[----:B------:R-:W-:Y:S02]  /*e660*/  @!P4 LEA.HI R12, R12, R12, RZ, 0x1 ;  /* 0x0000000c0c0cc211 */ /* 0x000fe400078f08ff */
[----:B------:R-:W-:Y:S02]  /*e670*/  @!P6 LEA.HI R10, R9, R9, RZ, 0x1 ;  /* 0x00000009090ae211 */ /* 0x000fe400078f08ff */
[----:B------:R-:W-:Y:S02]  /*e680*/  @!P5 LEA.HI R8, R13, R13, RZ, 0x1 ;  /* 0x0000000d0d08d211 */ /* 0x000fe400078f08ff */
[----:B------:R-:W-:Y:S02]  /*e690*/  @!P0 LOP3.LUT R9, R18, 0xfffffffe, RZ, 0xc0, !PT ;  /* 0xfffffffe12098812 */ /* 0x000fe400078ec0ff */
[----:B------:R-:W-:-:S02]  /*e6a0*/  @!P2 LOP3.LUT R13, R20, 0xfffffffe, RZ, 0xc0, !PT ;  /* 0xfffffffe140da812 */ /* 0x000fc400078ec0ff */
[----:B---3--:R-:W-:Y:S02]  /*e6b0*/  @!P3 LOP3.LUT R15, R21, 0xfffffffe, RZ, 0xc0, !PT ;  /* 0xfffffffe150fb812 */ /* 0x008fe400078ec0ff */
        /* <DEDUP_REMOVED lines=17> */
.L_x_1845:
[----:B------:R-:W-:Y:S05]  /*e7d0*/  BSYNC B0 ;  /* 0x0000000000007941 */ /* 0x000fea0003800000 */
.L_x_1844:
[----:B------:R-:W-:Y:S01]  /*e7e0*/  VIADD R7, R7, 0x8 ;  /* 0x0000000807077836 */ /* 0x000fe20000000000 */
[----:B0-2---:R3:W0:Y:S04]  /*e7f0*/  SHFL.IDX PT, R3, R5, 0x1, 0x1c1f ;  /* 0x003c1f0005037f89 */ /* 0x00562800000e0000 */
[----:B------:R-:W-:Y:S01]  /*e800*/  ISETP.GE.AND P0, PT, R7, R6, PT ;  /* 0x000000060700720c */ /* 0x000fe20003f06270 */
[----:B-1----:R3:W1:-:S12]  /*e810*/  SHFL.IDX PT, R2, R4, 0x1, 0x1c1f ;  /* 0x003c1f0004027f89 */ /* 0x00265800000e0000 */
[----:B---3--:R-:W-:Y:S05]  /*e820*/  @P0 BRA `(.L_x_1747) ;  /* 0x0000005800a00947 */ /* 0x008fea0003800000 */
        /* <DEDUP_REMOVED lines=24> */
[----:B01----:R-:W-:Y:S01]  /*e9b0*/  @!P0 IMAD.WIDE R4, R5, 0x4, R2 ;  /* 0x0000000405048825 */ /* 0x003fe200078e0202 */
        /* <DEDUP_REMOVED lines=52> */
[----:B------:R-:W-:Y:S01]  /*ed00*/  VIADD R18, R0, 0x88 ;  /* 0x0000008800127836 */ /* 0x000fe20000000000 */
        /* <DEDUP_REMOVED lines=55> */
[----:B---3--:R-:W-:Y:S01]  /*f080*/  @!P3 LOP3.LUT R11, R16, 0xfffffffe, RZ, 0xc0, !PT ;  /* 0xfffffffe100bb812 */ /* 0x008fe200078ec0ff */
[----:B------:R-:W-:Y:S01]  /*f090*/  VIADD R16, R0, 0xe0 ;  /* 0x000000e000107836 */ /* 0x000fe20000000000 */
[----:B------:R-:W-:Y:S02]  /*f0a0*/  @!P2 LOP3.LUT R17, R17, 0xfffffffe, RZ, 0xc0, !PT ;  /* 0xfffffffe1111a812 */ /* 0x000fe400078ec0ff */
[----:B----4-:R-:W-:Y:S01]  /*f0b0*/  @!P1 LOP3.LUT R13, R20, 0xfffffffe, RZ, 0xc0, !PT ;  /* 0xfffffffe140d9812 */ /* 0x010fe200078ec0ff */
        /* <DEDUP_REMOVED lines=19> */
[C---:B------:R-:W-:Y:S01]  /*f1f0*/  VIADD R17, R0.reuse, 0xe8 ;  /* 0x000000e800117836 */ /* 0x040fe20000000000 */
[----:B------:R-:W-:Y:S01]  /*f200*/  @!P6 LEA.HI R19, R19, R19, RZ, 0x1 ;  /* 0x000000131313e211 */ /* 0x000fe200078f08ff */
[----:B------:R-:W-:Y:S01]  /*f210*/  VIADD R0, R0, 0xf8 ;  /* 0x000000f800007836 */ /* 0x000fe20000000000 */
        /* <DEDUP_REMOVED lines=15> */
[----:B---3--:R-:W-:Y:S02]  /*f310*/  @!P2 LOP3.LUT R11, R16, 0xfffffffe, RZ, 0xc0, !PT ;  /* 0xfffffffe100ba812 */ /* 0x008fe400078ec0ff */
[----:B------:R-:W-:Y:S02]  /*f320*/  @!P3 LOP3.LUT R17, R17, 0xfffffffe, RZ, 0xc0, !PT ;  /* 0xfffffffe1111b812 */ /* 0x000fe400078ec0ff */
[----:B----4-:R-:W-:Y:S01]  /*f330*/  @!P4 LOP3.LUT R13, R20, 0xfffffffe, RZ, 0xc0, !PT ;  /* 0xfffffffe140dc812 */ /* 0x010fe200078ec0ff */
        /* <DEDUP_REMOVED lines=13> */
[----:B---3--:R-:W-:-:S05]  /*f410*/  LOP3.LUT R5, R0, 0xfffffffe, RZ, 0xc0, !PT ;  /* 0xfffffffe00057812 */ /* 0x008fca00078ec0ff */
[----:B------:R-:W-:-:S05]  /*f420*/  IMAD.WIDE R2, R5, 0x4, R2 ;  /* 0x0000000405027825 */ /* 0x000fca00078e0202 */
[----:B------:R0:W-:Y:S01]  /*f430*/  ST.E.64 desc[UR48][R2.64], R150 ;  /* 0x0000009602007985 */ /* 0x0001e2000c101b30 */
[----:B------:R-:W-:Y:S05]  /*f440*/  BRA `(.L_x_1747) ;  /* 0x0000004c00987947 */ /* 0x000fea0003800000 */
.L_x_1842:
[----:B------:R-:W1:Y:S02]  /*f450*/  S2R R0, SR_TID.X ;  /* 0x0000000000007919 */ /* 0x000e640000002100 */
[----:B-1----:R-:W-:-:S05]  /*f460*/  VIADD R2, R0, 0xffffff80 ;  /* 0xffffff8000027836 */ /* 0x002fca0000000000 */
[----:B------:R-:W-:-:S13]  /*f470*/  ISETP.GT.AND P0, PT, R2, 0x3f, PT ;  /* 0x0000003f0200780c */ /* 0x000fda0003f04270 */
[----:B------:R-:W-:Y:S05]  /*f480*/  @P0 BRA `(.L_x_1747) ;  /* 0x0000004c00880947 */ /* 0x000fea0003800000 */
[----:B------:R-:W1:Y:S01]  /*f490*/  S2R R3, SR_CTAID.X ;  /* 0x0000000000037919 */ /* 0x000e620000002500 */
[----:B------:R-:W3:Y:S01]  /*f4a0*/  LDC R6, c[0x0][0xbe8] ;  /* 0x0002fa00ff067b82 */ /* 0x000ee20000000800 */
[----:B------:R-:W-:Y:S01]  /*f4b0*/  ULDC UR4, c[0x0][0xa88] ;  /* 0x0002a20000047ab9 */ /* 0x000fe20000000800 */
[----:B-1----:R-:W-:Y:S02]  /*f4c0*/  IMAD R0, R3, 0x40, R0 ;  /* 0x0000004003007824 */ /* 0x002fe400078e0200 */
[----:B---3--:R-:W-:-:S03]  /*f4d0*/  IMAD R3, R6, UR4, RZ ;  /* 0x0000000406037c24 */ /* 0x008fc6000f8e02ff */
[----:B------:R-:W-:-:S04]  /*f4e0*/  IADD3 R0, R0, -0x80, RZ ;  /* 0xffffff8000007810 */ /* 0x000fc80007ffe0ff */
[----:B------:R-:W-:-:S13]  /*f4f0*/  ISETP.GE.AND P0, PT, R0, R3, PT ;  /* 0x000000030000720c */ /* 0x000fda0003f06270 */
[----:B------:R-:W-:Y:S05]  /*f500*/  @P0 BRA `(.L_x_1747) ;  /* 0x0000004c00680947 */ /* 0x000fea0003800000 */
[----:B------:R-:W-:Y:S01]  /*f510*/  ISETP.NE.AND P0, PT, R6, 0x1, PT ;  /* 0x000000010600780c */ /* 0x000fe20003f05270 */
[----:B------:R-:W1:Y:S01]  /*f520*/  S2UR UR7, SR_CTAID.Z ;  /* 0x00000000000779c3 */ /* 0x000e620000002700 */
[----:B------:R-:W-:Y:S01]  /*f530*/  USHF.R.S32.HI UR6, URZ, 0x1f, UR40 ;  /* 0x0000001f3f067899 */ /* 0x000fe20008011428 */
[----:B------:R-:W-:Y:S01]  /*f540*/  IMAD.MOV.U32 R5, RZ, RZ, R0 ;  /* 0x000000ffff057224 */ /* 0x000fe200078e0000 */
[----:B------:R-:W-:Y:S02]  /*f550*/  ULDC.64 UR8, c[0x0][0xbd0] ;  /* 0x0002f40000087ab9 */ /* 0x000fe40000000a00 */
[----:B------:R-:W-:Y:S02]  /*f560*/  UIMAD UR6, UR6, UR8, URZ ;  /* 0x00000008060672a4 */ /* 0x000fe4000f8e023f */
[----:B------:R-:W-:Y:S01]  /*f570*/  UIMAD.WIDE.U32 UR4, UR40, UR8, URZ ;  /* 0x00000008280472a5 */ /* 0x000fe2000f8e003f */
[----:B------:R-:W3:Y:S01]  /*f580*/  LDC.64 R10, c[0x0][0xbd8] ;  /* 0x0002f600ff0a7b82 */ /* 0x000ee20000000a00 */
[----:B------:R-:W-:-:S04]  /*f590*/  UIMAD UR6, UR40, UR9, UR6 ;  /* 0x00000009280672a4 */ /* 0x000fc8000f8e0206 */
[----:B------:R-:W-:Y:S02]  /*f5a0*/  UIADD3 UR6, UR5, UR6, URZ ;  /* 0x0000000605067290 */ /* 0x000fe4000fffe03f */
[----:B------:R-:W-:Y:S01]  /*f5b0*/  IMAD.U32 R3, RZ, RZ, UR5 ;  /* 0x00000005ff037e24 */ /* 0x000fe2000f8e00ff */
[----:B------:R-:W5:Y:S01]  /*f5c0*/  @P0 LDC R7, c[0x0][0xbec] ;  /* 0x0002fb00ff070b82 */ /* 0x000f620000000800 */
[----:B------:R-:W-:Y:S01]  /*f5d0*/  IMAD.U32 R2, RZ, RZ, UR4 ;  /* 0x00000004ff027e24 */ /* 0x000fe2000f8e00ff */
[----:B------:R-:W-:Y:S01]  /*f5e0*/  ULDC.64 UR4, c[0x0][0xbe0] ;  /* 0x0002f80000047ab9 */ /* 0x000fe20000000a00 */
[----:B------:R-:W-:-:S05]  /*f5f0*/  IMAD.U32 R3, RZ, RZ, UR6 ;  /* 0x00000006ff037e24 */ /* 0x000fca000f8e00ff */
[----:B------:R-:W0:Y:S01]  /*f600*/  @P0 LDC R9, c[0x0][0xbf0] ;  /* 0x0002fc00ff090b82 */ /* 0x000e220000000800 */
[----:B-1----:R-:W-:-:S07]  /*f610*/  USHF.R.S32.HI UR8, URZ, 0x1f, UR7 ;  /* 0x0000001f3f087899 */ /* 0x002fce0008011407 */
[----:B------:R-:W1:Y:S01]  /*f620*/  S2UR UR10, SR_CTAID.Y ;  /* 0x00000000000a79c3 */ /* 0x000e620000002600 */
[C---:B---3--:R-:W-:Y:S02]  /*f630*/  IMAD R12, R10.reuse, UR8, RZ ;  /* 0x000000080a0c7c24 */ /* 0x048fe4000f8e02ff */
[----:B------:R-:W-:-:S04]  /*f640*/  IMAD.WIDE.U32 R2, R10, UR7, R2 ;  /* 0x000000070a027c25 */ /* 0x000fc8000f8e0002 */
[----:B------:R-:W-:Y:S01]  /*f650*/  IMAD R11, R11, UR7, R12 ;  /* 0x000000070b0b7c24 */ /* 0x000fe2000f8e020c */
[----:B------:R-:W1:Y:S01]  /*f660*/  LDC R8, c[0x0][0xc50] ;  /* 0x00031400ff087b82 */ /* 0x000e620000000800 */
[----:B-----5:R-:W-:-:S04]  /*f670*/  @P0 IMAD.HI.U32 R4, R0, R7, RZ ;  /* 0x0000000700040227 */ /* 0x020fc800078e00ff */
[----:B------:R-:W-:Y:S02]  /*f680*/  IMAD R7, RZ, RZ, -UR40 ;  /* 0x80000028ff077e24 */ /* 0x000fe4000f8e02ff */
[----:B------:R-:W-:Y:S01]  /*f690*/  IMAD.IADD R3, R11, 0x1, R3 ;  /* 0x000000010b037824 */ /* 0x000fe200078e0203 */
[----:B0-----:R-:W-:Y:S01]  /*f6a0*/  @P0 SHF.R.U32.HI R5, RZ, R9, R4 ;  /* 0x00000009ff050219 */ /* 0x001fe20000011604 */
[----:B-1----:R-:W-:-:S04]  /*f6b0*/  IMAD R9, R8, R7, UR10 ;  /* 0x0000000a08097e24 */ /* 0x002fc8000f8e0207 */
[----:B------:R-:W-:Y:S02]  /*f6c0*/  IMAD.MOV R7, RZ, RZ, -R5 ;  /* 0x000000ffff077224 */ /* 0x000fe400078e0a05 */
[----:B------:R-:W-:Y:S01]  /*f6d0*/  IMAD.WIDE.U32 R2, R9, UR4, R2 ;  /* 0x0000000409027c25 */ /* 0x000fe2000f8e0002 */
[----:B------:R-:W-:-:S03]  /*f6e0*/  SHF.R.S32.HI R4, RZ, 0x1f, R9 ;  /* 0x0000001fff047819 */ /* 0x000fc60000011409 */
[----:B------:R-:W-:Y:S01]  /*f6f0*/  IMAD R7, R6, R7, R0 ;  /* 0x0000000706077224 */ /* 0x000fe200078e0200 */
[----:B------:R-:W-:Y:S01]  /*f700*/  IADD3 R2, P0, R5, R2, RZ ;  /* 0x0000000205027210 */ /* 0x000fe20007f1e0ff */
[----:B------:R-:W-:-:S03]  /*f710*/  IMAD R4, R4, UR4, RZ ;  /* 0x0000000404047c24 */ /* 0x000fc6000f8e02ff */
[----:B------:R-:W-:Y:S01]  /*f720*/  SHF.R.S32.HI R0, RZ, 0x1f, R7 ;  /* 0x0000001fff007819 */ /* 0x000fe20000011407 */
[----:B------:R-:W-:Y:S01]  /*f730*/  IMAD R4, R9, UR5, R4 ;  /* 0x0000000509047c24 */ /* 0x000fe2000f8e0204 */
[----:B------:R-:W-:Y:S01]  /*f740*/  SHF.R.S32.HI R9, RZ, 0x1f, R5 ;  /* 0x0000001fff097819 */ /* 0x000fe20000011405 */
[----:B------:R-:W-:Y:S02]  /*f750*/  ULDC.64 UR4, c[0x0][0xbc8] ;  /* 0x0002f20000047ab9 */ /* 0x000fe40000000a00 */
[----:B------:R-:W-:Y:S01]  /*f760*/  IMAD R0, R0, UR4, RZ ;  /* 0x0000000400007c24 */ /* 0x000fe2000f8e02ff */
[----:B------:R-:W-:-:S03]  /*f770*/  IADD3.X R3, R9, R3, R4, P0, !PT ;  /* 0x0000000309037210 */ /* 0x000fc600007fe404 */
[C---:B------:R-:W-:Y:S02]  /*f780*/  IMAD R5, R7.reuse, UR5, R0 ;  /* 0x0000000507057c24 */ /* 0x040fe4000f8e0200 */
[----:B------:R-:W-:Y:S01]  /*f790*/  IMAD.WIDE.U32 R2, R7, UR4, R2 ;  /* 0x0000000407027c25 */ /* 0x000fe2000f8e0002 */
[----:B------:R-:W-:-:S04]  /*f7a0*/  ULDC.64 UR4, c[0x0][0xba8] ;  /* 0x0002ea0000047ab9 */ /* 0x000fc80000000a00 */
[----:B------:R-:W-:Y:S02]  /*f7b0*/  IADD3 R3, R3, R5, RZ ;  /* 0x0000000503037210 */ /* 0x000fe40007ffe0ff */
[----:B------:R-:W-:-:S04]  /*f7c0*/  LEA R4, P0, R2, UR4, 0x2 ;  /* 0x0000000402047c11 */ /* 0x000fc8000f8010ff */
[----:B------:R-:W-:Y:S01]  /*f7d0*/  LEA.HI.X R5, R2, UR5, R3, 0x2, P0 ;  /* 0x0000000502057c11 */ /* 0x000fe200080f1403 */
[----:B------:R-:W-:-:S05]  /*f7e0*/  IMAD.MOV.U32 R3, RZ, RZ, -0x800000 ;  /* 0xff800000ff037424 */ /* 0x000fca00078e00ff */
[----:B------:R1:W-:Y:S01]  /*f7f0*/  STG.E desc[UR48][R4.64], R3 ;  /* 0x0000000304007986 */ /* 0x0003e2000c101930 */
[----:B------:R-:W-:Y:S05]  /*f800*/  BRA `(.L_x_1747) ;  /* 0x0000004800a87947 */ /* 0x000fea0003800000 */
.L_x_1745:
[----:B------:R-:W-:-:S08]  /*f810*/  NOP ;  /* 0x0000000000007918 */ /* 0x000fd00000000000 */
[----:B------:R-:W0:-:S00]  /*f820*/  USETMAXREG.DEALLOC.CTAPOOL 0x18 ;  /* 0x00000018000079c8 */ /* 0x000e0000080e0500 */
        /* <DEDUP_REMOVED lines=16> */
.L_x_1846:
[----:B------:R-:W-:Y:S01]  /*f930*/  ULDC UR7, c[0x0][0xc50] ;  /* 0x0003140000077ab9 */ /* 0x000fe20000000800 */
[----:B------:R-:W-:Y:S01]  /*f940*/  UMOV UR36, UR6 ;  /* 0x0000000600247c82 */ /* 0x000fe20008000000 */
[----:B------:R-:W-:-:S11]  /*f950*/  UISETP.NE.AND UP0, UPT, UR7, 0x1, UPT ;  /* 0x000000010700788c */ /* 0x000fd6000bf05270 */
[----:B------:R-:W-:Y:S01]  /*f960*/  @UP0 ULDC UR4, c[0x0][0xc54] ;  /* 0x0003150000040ab9 */ /* 0x000fe20000000800 */
[----:B------:R-:W-:Y:S01]  /*f970*/  @UP0 ULDC UR8, c[0x0][0xc58] ;  /* 0x0003160000080ab9 */ /* 0x000fe20000000800 */
[----:B------:R-:W-:-:S04]  /*f980*/  UIMAD.WIDE.U32 UR4, UR6, UR4, URZ ;  /* 0x00000004060472a5 */ /* 0x000fc8000f8e003f */
[----:B------:R-:W-:-:S12]  /*f990*/  @UP0 USHF.R.U32.HI UR36, URZ, UR8, UR5 ;  /* 0x000000083f240299 */ /* 0x000fd80008011605 */
.L_x_1847:
[----:B------:R-:W-:Y:S01]  /*f9a0*/  ISETP.GE.AND P0, PT, R17, RZ, PT ;  /* 0x000000ff1100720c */ /* 0x000fe20003f06270 */
[----:B------:R-:W-:Y:S01]  /*f9b0*/  UIADD3 UR42, -UR36, URZ, URZ ;  /* 0x0000003f242a7290 */ /* 0x000fe2000fffe13f */
[----:B------:R-:W-:Y:S02]  /*f9c0*/  IMAD.MOV.U32 R0, RZ, RZ, 0x1 ;  /* 0x00000001ff007424 */ /* 0x000fe400078e00ff */
[----:B------:R-:W-:Y:S01]  /*f9d0*/  IMAD.MOV.U32 R6, RZ, RZ, RZ ;  /* 0x000000ffff067224 */ /* 0x000fe200078e00ff */
[----:B------:R-:W-:Y:S01]  /*f9e0*/  UIMAD UR42, UR7, UR42, UR6 ;  /* 0x0000002a072a72a4 */ /* 0x000fe2000f8e0206 */
[----:B------:R-:W-:-:S07]  /*f9f0*/  IMAD.MOV.U32 R9, RZ, RZ, 0x1 ;  /* 0x00000001ff097424 */ /* 0x000fce00078e00ff */
[----:B------:R-:W-:Y:S05]  /*fa00*/  @!P0 BRA `(.L_x_1848) ;  /* 0x0000004400688947 */ /* 0x000fea0003800000 */
[----:B------:R-:W0:Y:S01]  /*fa10*/  S2UR UR40, SR_CTAID.X ;  /* 0x00000000002879c3 */ /* 0x000e220000002500 */
[----:B------:R-:W-:Y:S01]  /*fa20*/  ULDC.64 UR4, c[0x0][0x418] ;  /* 0x0001060000047ab9 */ /* 0x000fe20000000a00 */
[----:B------:R-:W-:Y:S01]  /*fa30*/  ULDC UR6, c[0x0][0x448] ;  /* 0x0001120000067ab9 */ /* 0x000fe20000000800 */
[----:B------:R-:W-:Y:S02]  /*fa40*/  UISETP.NE.U32.AND UP0, UPT, UR4, URZ, UPT ;  /* 0x0000003f0400728c */ /* 0x000fe4000bf05070 */
[----:B------:R-:W-:Y:S02]  /*fa50*/  UISETP.NE.AND UP1, UPT, UR6, 0x1, UPT ;  /* 0x000000010600788c */ /* 0x000fe4000bf25270 */
[----:B------:R-:W-:Y:S01]  /*fa60*/  UISETP.NE.AND.EX UP0, UPT, UR5, URZ, UPT, UP0 ;  /* 0x0000003f0500728c */ /* 0x000fe2000bf05300 */
[----:B------:R-:W-:Y:S02]  /*fa70*/  ULDC UR6, c[0x0][0x424] ;  /* 0x0001090000067ab9 */ /* 0x000fe40000000800 */
[----:B------:R-:W-:Y:S01]  /*fa80*/  ULDC.64 UR4, c[0x0][0x9e0] ;  /* 0x0002780000047ab9 */ /* 0x000fe20000000a00 */
[----:B------:R-:W-:-:S02]  /*fa90*/  USEL UR9, UR6, 0x1, UP0 ;  /* 0x0000000106097887 */ /* 0x000fc40008000000 */
[----:B------:R-:W-:Y:S01]  /*faa0*/  UISETP.GE.AND UP0, UPT, UR5, 0x1, UPT ;  /* 0x000000010500788c */ /* 0x000fe2000bf06270 */
[----:B------:R-:W-:Y:S02]  /*fab0*/  ULDC UR10, c[0x0][0x288] ;  /* 0x0000a200000a7ab9 */ /* 0x000fe40000000800 */
[----:B------:R-:W-:Y:S01]  /*fac0*/  @UP1 ULDC UR7, c[0x0][0x44c] ;  /* 0x0001130000071ab9 */ /* 0x000fe20000000800 */
[----:B------:R-:W-:Y:S01]  /*fad0*/  ULDC UR12, c[0x0][0x2f0] ;  /* 0x0000bc00000c7ab9 */ /* 0x000fe20000000800 */
[----:B------:R-:W-:Y:S01]  /*fae0*/  UIADD3 UR11, -UR10, 0x1, URZ ;  /* 0x000000010a0b7890 */ /* 0x000fe2000fffe13f */
[----:B------:R-:W-:Y:S01]  /*faf0*/  PLOP3.LUT P1, PT, PT, PT, UP0, 0x80, 0x0 ;  /* 0x000000000000781c */ /* 0x000fe20003f2f008 */
[----:B------:R-:W-:Y:S01]  /*fb00*/  UIMAD UR13, UR9, UR12, 0x3f ;  /* 0x0000003f090d74a4 */ /* 0x000fe2000f8e020c */
[----:B------:R-:W-:Y:S01]  /*fb10*/  @UP1 ULDC UR14, c[0x0][0x450] ;  /* 0x00011400000e1ab9 */ /* 0x000fe20000000800 */
[----:B------:R-:W-:Y:S02]  /*fb20*/  UIMAD UR11, UR9, UR12, UR11 ;  /* 0x0000000c090b72a4 */ /* 0x000fe4000f8e020b */
[----:B0-----:R-:W-:-:S04]  /*fb30*/  USHF.L.U32 UR40, UR40, 0x6, URZ ;  /* 0x0000000628287899 */ /* 0x001fc8000800063f */
[----:B------:R-:W-:-:S04]  /*fb40*/  UIADD3 UR8, UR40, 0x3f, URZ ;  /* 0x0000003f28087890 */ /* 0x000fc8000fffe03f */
[----:B------:R-:W-:-:S04]  /*fb50*/  UIMAD.WIDE.U32 UR6, UR8, UR7, URZ ;  /* 0x00000007080672a5 */ /* 0x000fc8000f8e003f */
[----:B------:R-:W-:Y:S02]  /*fb60*/  @UP1 USHF.R.U32.HI UR8, URZ, UR14, UR7 ;  /* 0x0000000e3f081299 */ /* 0x000fe40008011607 */
[----:B------:R-:W-:Y:S02]  /*fb70*/  USHF.R.S32.HI UR7, URZ, 0x1f, UR13 ;  /* 0x0000001f3f077899 */ /* 0x000fe4000801140d */
[----:B------:R-:W-:Y:S02]  /*fb80*/  UIADD3 UR6, UR11, UR8, URZ ;  /* 0x000000080b067290 */ /* 0x000fe4000fffe03f */
[----:B------:R-:W-:Y:S02]  /*fb90*/  ULEA.HI UR7, UR7, UR13, URZ, 0x6 ;  /* 0x0000000d07077291 */ /* 0x000fe4000f8f303f */
[----:B------:R-:W-:Y:S02]  /*fba0*/  UIADD3 UR4, UR6, UR4, URZ ;  /* 0x0000000406047290 */ /* 0x000fe4000fffe03f */
[----:B------:R-:W-:Y:S01]  /*fbb0*/  USHF.R.S32.HI UR39, URZ, 0x6, UR7 ;  /* 0x000000063f277899 */ /* 0x000fe20008011407 */
        /* <DEDUP_REMOVED lines=11> */
.L_x_1850:
[----:B------:R-:W-:-:S11]  /*fc70*/  UISETP.NE.AND UP0, UPT, UR5, 0x1, UPT ;  /* 0x000000010500788c */ /* 0x000fd6000bf05270 */
[----:B------:R-:W-:Y:S02]  /*fc80*/  @UP0 ULDC.64 UR14, c[0x0][0x9e8] ;  /* 0x00027a00000e0ab9 */ /* 0x000fe40000000a00 */
[----:B------:R-:W-:-:S04]  /*fc90*/  UIMAD.WIDE.U32 UR6, UR8, UR14, URZ ;  /* 0x0000000e080672a5 */ /* 0x000fc8000f8e003f */
[----:B------:R-:W-:-:S12]  /*fca0*/  @UP0 USHF.R.U32.HI UR8, URZ, UR15, UR7 ;  /* 0x0000000f3f080299 */ /* 0x000fd80008011607 */
.L_x_1851:
[----:B------:R-:W-:-:S04]  /*fcb0*/  UIMAD UR8, UR8, UR5, UR5 ;  /* 0x00000005080872a4 */ /* 0x000fc8000f8e0205 */
[----:B------:R-:W-:-:S04]  /*fcc0*/  UISETP.LT.AND UP0, UPT, UR4, UR8, UPT ;  /* 0x000000080400728c */ /* 0x000fc8000bf01270 */
[----:B------:R-:W-:-:S12]  /*fcd0*/  USEL UR4, UR4, UR8, UP0 ;  /* 0x0000000804047287 */ /* 0x000fd80008000000 */
.L_x_1849:
        /* <DEDUP_REMOVED lines=11> */
[----:B------:R-:W-:Y:S01]  /*fd90*/  UIADD3 UR4, UR9, UR4, URZ ;  /* 0x0000000409047290 */ /* 0x000fe2000fffe03f */
[----:B------:R-:W-:Y:S01]  /*fda0*/  ULDC UR8, c[0x0][0x9dc] ;  /* 0x0002770000087ab9 */ /* 0x000fe20000000800 */
[----:B------:R-:W-:Y:S02]  /*fdb0*/  USEL UR12, UR39, UR44, UP0 ;  /* 0x0000002c270c7287 */ /* 0x000fe40008000000 */
        /* <DEDUP_REMOVED lines=12> */
.L_x_1853:
[----:B------:R-:W-:-:S11]  /*fe80*/  UISETP.NE.AND UP0, UPT, UR5, 0x1, UPT ;  /* 0x000000010500788c */ /* 0x000fd6000bf05270 */
[----:B------:R-:W-:Y:S02]  /*fe90*/  @UP0 ULDC.64 UR10, c[0x0][0x9e8] ;  /* 0x00027a00000a0ab9 */ /* 0x000fe40000000a00 */
[----:B------:R-:W-:-:S04]  /*fea0*/  UIMAD.WIDE.U32 UR6, UR4, UR10, URZ ;  /* 0x0000000a040672a5 */ /* 0x000fc8000f8e003f */
[----:B------:R-:W-:-:S12]  /*feb0*/  @UP0 USHF.R.U32.HI UR4, URZ, UR11, UR7 ;  /* 0x0000000b3f040299 */ /* 0x000fd80008011607 */
.L_x_1854:
[----:B------:R-:W-:-:S04]  /*fec0*/  UIMAD UR4, UR4, UR5, URZ ;  /* 0x00000005040472a4 */ /* 0x000fc8000f8e023f */
[----:B------:R-:W-:-:S04]  /*fed0*/  UISETP.LT.AND UP0, UPT, UR8, UR4, UPT ;  /* 0x000000040800728c */ /* 0x000fc8000bf01270 */
[----:B------:R-:W-:-:S12]  /*fee0*/  USEL UR8, UR8, UR4, !UP0 ;  /* 0x0000000408087287 */ /* 0x000fd8000c000000 */
.L_x_1852:
[----:B------:R-:W-:Y:S02]  /*fef0*/  USHF.R.S32.HI UR4, URZ, 0x1f, UR8 ;  /* 0x0000001f3f047899 */ /* 0x000fe40008011408 */
[----:B------:R-:W-:Y:S02]  /*ff00*/  USHF.R.U32.HI UR10, URZ, 0x10, UR42 ;  /* 0x000000103f0a7899 */ /* 0x000fe4000801162a */
[----:B------:R-:W-:Y:S02]  /*ff10*/  ULEA.HI UR4, UR4, UR8, URZ, 0x6 ;  /* 0x0000000804047291 */ /* 0x000fe4000f8f303f */
[----:B------:R-:W-:Y:S02]  /*ff20*/  ULOP3.LUT UR42, UR42, 0xffff, URZ, 0xc0, !UPT ;  /* 0x0000ffff2a2a7892 */ /* 0x000fe4000f8ec03f */
[----:B------:R-:W-:Y:S01]  /*ff30*/  USHF.R.S32.HI UR4, URZ, 0x6, UR4 ;  /* 0x000000063f047899 */ /* 0x000fe20008011404 */
[----:B------:R-:W-:-:S03]  /*ff40*/  UMOV UR46, URZ ;  /* 0x0000003f002e7c82 */ /* 0x000fc60008000000 */
[----:B------:R-:W-:-:S04]  /*ff50*/  UISETP.LT.AND UP0, UPT, URZ, UR4, UPT ;  /* 0x000000043f00728c */ /* 0x000fc8000bf01270 */
[----:B------:R-:W-:Y:S02]  /*ff60*/  USEL UR43, URZ, UR4, !UP0 ;  /* 0x000000043f2b7287 */ /* 0x000fe4000c000000 */
[----:B------:R-:W-:Y:S02]  /*ff70*/  UISETP.NE.AND UP0, UPT, UR10, URZ, UPT ;  /* 0x0000003f0a00728c */ /* 0x000fe4000bf05270 */
[----:B------:R-:W-:-:S06]  /*ff80*/  UISETP.GT.AND UP1, UPT, UR12, UR43, UPT ;  /* 0x0000002b0c00728c */ /* 0x000fcc000bf24270 */
[----:B------:R-:W-:-:S03]  /*ff90*/  PLOP3.LUT P0, PT, PT, PT, UP1, 0x80, 0x0 ;  /* 0x000000000000781c */ /* 0x000fc60003f0f018 */
[----:B------:R-:W-:-:S10]  /*ffa0*/  @!UP0 ULDC UR10, c[0x0][0x9f0] ;  /* 0x00027c00000a8ab9 */ /* 0x000fd40000000800 */
        /* <DEDUP_REMOVED lines=8> */
[----:B------:R-:W-:-:S05]  /*10030*/  IMAD.MOV R3, RZ, RZ, -R3 ;  /* 0x000000ffff037224 */ /* 0x000fca00078e0a03 */
[----:B------:R-:W-:-:S05]  /*10040*/  R2UR UR9, R3 ;  /* 0x00000000030972ca */ /* 0x000fca00000e0000 */
[----:B------:R-:W0:Y:S08]  /*10050*/  I2F.RP R0, UR11 ;  /* 0x0000000b00007d06 */ /* 0x000e300008209400 */
[----:B0-----:R-:W0:Y:S02]  /*10060*/  MUFU.RCP R0, R0 ;  /* 0x0000000000007308 */ /* 0x001e240000001000 */
[----:B0-----:R-:W-:Y:S01]  /*10070*/  VIADD R2, R0, 0xffffffe ;  /* 0x0ffffffe00027836 */ /* 0x001fe20000000000 */
[----:B------:R-:W-:Y:S01]  /*10080*/  IABS R0, UR6 ;  /* 0x0000000600007c13 */ /* 0x000fe20008000000 */
[----:B------:R-:W-:-:S03]  /*10090*/  ULOP3.LUT UR6, UR6, UR10, URZ, 0x3c, !UPT ;  /* 0x0000000a06067292 */ /* 0x000fc6000f8e3c3f */
[----:B------:R-:W-:Y:S01]  /*100a0*/  R2UR UR8, R0 ;  /* 0x00000000000872ca */ /* 0x000fe200000e0000 */
[----:B------:R-:W0:Y:S02]  /*100b0*/  F2I.FTZ.U32.TRUNC.NTZ R2, R2 ;  /* 0x0000000200027305 */ /* 0x000e24000021f000 */
        /* <DEDUP_REMOVED lines=16> */
.L_x_1855:
[----:B------:R-:W-:Y:S01]  /*101c0*/  UIMAD UR41, UR42, UR46, UR43 ;  /* 0x0000002e2a2972a4 */ /* 0x000fe2000f8e022b */
[----:B------:R-:W-:Y:S01]  /*101d0*/  MOV R0, UR12 ;  /* 0x0000000c00007c02 */ /* 0x000fe20008000f00 */
[----:B------:R-:W-:Y:S02]  /*101e0*/  IMAD.MOV.U32 R6, RZ, RZ, RZ ;  /* 0x000000ffff067224 */ /* 0x000fe400078e00ff */
[----:B------:R-:W-:Y:S02]  /*101f0*/  IMAD.MOV.U32 R9, RZ, RZ, 0x1 ;  /* 0x00000001ff097424 */ /* 0x000fe400078e00ff */
[----:B------:R-:W-:-:S05]  /*10200*/  IMAD.U32 R3, RZ, RZ, UR41 ;  /* 0x00000029ff037e24 */ /* 0x000fca000f8e00ff */
[----:B------:R-:W-:Y:S01]  /*10210*/  VIADDMNMX R18, R3, UR46, R0, PT ;  /* 0x0000002e03127c46 */ /* 0x000fe2000b800100 */
[----:B------:R-:W-:-:S03]  /*10220*/  IMAD.MOV.U32 R0, RZ, RZ, 0x1 ;  /* 0x00000001ff007424 */ /* 0x000fc600078e00ff */
        /* <DEDUP_REMOVED lines=26> */
.L_x_1856:
        /* <DEDUP_REMOVED lines=20> */
.L_x_1858:
        /* <DEDUP_REMOVED lines=15> */
.L_x_1857:
[----:B------:R-:W0:Y:S02]  /*10600*/  LDC.64 R2, c[0x0][0x9f8] ;  /* 0x00027e00ff027b82 */ /* 0x000e240000000a00 */
[----:B0-----:R-:W-:-:S04]  /*10610*/  ISETP.NE.U32.AND P0, PT, R2, RZ, PT ;  /* 0x000000ff0200720c */ /* 0x001fc80003f05070 */
[----:B------:R-:W-:-:S13]  /*10620*/  ISETP.NE.AND.EX P0, PT, R3, RZ, PT, P0 ;  /* 0x000000ff0300720c */ /* 0x000fda0003f05300 */
[----:B------:R-:W0:Y:S02]  /*10630*/  @P0 LDC.64 R2, c[0x0][0x9f8] ;  /* 0x00027e00ff020b82 */ /* 0x000e240000000a00 */
[----:B0-----:R-:W-:-:S05]  /*10640*/  @P0 IMAD.WIDE R2, R17, 0x4, R2 ;  /* 0x0000000411020825 */ /* 0x001fca00078e0202 */
[----:B------:R0:W2:Y:S01]  /*10650*/  @P0 LDG.E R17, desc[UR48][R2.64] ;  /* 0x0000003002110981 */ /* 0x0000a2000c1e1900 */
[----:B------:R-:W-:Y:S01]  /*10660*/  UMOV UR4, 0xffffffff ;  /* 0xffffffff00047882 */ /* 0x000fe20000000000 */
[----:B------:R-:W-:Y:S01]  /*10670*/  IADD3 R0, R18, -0x1, RZ ;  /* 0xffffffff12007810 */ /* 0x000fe20007ffe0ff */
        /* <DEDUP_REMOVED lines=9> */
.L_x_1955:
        /* <DEDUP_REMOVED lines=8> */
.L_x_1958:
[----:B------:R-:W-:Y:S05]  /*10790*/  @!P6 BRA `(.L_x_1860) ;  /* 0x0000000000d4e947 */ /* 0x000fea0003800000 */
[----:B------:R-:W-:Y:S01]  /*107a0*/  IMAD.MOV.U32 R16, RZ, RZ, R17 ;  /* 0x000000ffff107224 */ /* 0x000fe200078e0011 */
[----:B------:R-:W-:Y:S06]  /*107b0*/  @!P1 BRA `(.L_x_1862) ;  /* 0x0000000000509947 */ /* 0x000fec0003800000 */
[----:B------:R-:W-:Y:S01]  /*107c0*/  IMAD.MOV.U32 R8, RZ, RZ, R0 ;  /* 0x000000ffff087224 */ /* 0x000fe200078e0000 */
[----:B------:R-:W-:Y:S01]  /*107d0*/  ULDC.64 UR4, c[0x0][0x428] ;  /* 0x00010a0000047ab9 */ /* 0x000fe20000000a00 */
[----:B------:R-:W0:Y:S01]  /*107e0*/  LDC R0, c[0x0][0x43c] ;  /* 0x00010f00ff007b82 */ /* 0x000e220000000800 */
[----:B------:R-:W-:Y:S02]  /*107f0*/  IMAD R6, R18, UR4, RZ ;  /* 0x0000000412067c24 */ /* 0x000fe4000f8e02ff */
[----:B------:R-:W-:Y:S02]  /*10800*/  IMAD.MOV.U32 R7, RZ, RZ, R8 ;  /* 0x000000ffff077224 */ /* 0x000fe400078e0008 */
[----:B------:R-:W-:Y:S01]  /*10810*/  IMAD R9, R17, UR5, R6 ;  /* 0x0000000511097c24 */ /* 0x000fe2000f8e0206 */
[----:B0-----:R-:W-:-:S13]  /*10820*/  ISETP.NE.AND P0, PT, R0, 0x1, PT ;  /* 0x000000010000780c */ /* 0x001fda0003f05270 */
        /* <DEDUP_REMOVED lines=13> */
.L_x_1862:
[----:B------:R-:W-:Y:S01]  /*10900*/  IMAD.MOV.U32 R0, RZ, RZ, 0x1 ;  /* 0x00000001ff007424 */ /* 0x000fe200078e00ff */
[----:B0-----:R-:W0:Y:S04]  /*10910*/  S2R R8, SR_TID.X ;  /* 0x0000000000087919 */ /* 0x001e280000002100 */
[----:B------:R-:W-:-:S04]  /*10920*/  SHF.L.U32 R0, R0, 0x1f, RZ ;  /* 0x0000001f00007819 */ /* 0x000fc800000006ff */
[----:B------:R-:W1:Y:S01]  /*10930*/  SYNCS.PHASECHK.TRANS64.TRYWAIT P0, [UR38+0x28c40], R0 ;  /* 0x028c4000ff0075a7 */ /* 0x000e620008000166 */
[----:B0-----:R-:W-:-:S04]  /*10940*/  LOP3.LUT R2, R8, 0x7f, RZ, 0xc0, !PT ;  /* 0x0000007f08027812 */ /* 0x001fc800078ec0ff */
[----:B------:R-:W-:Y:S01]  /*10950*/  ISETP.NE.AND P1, PT, R2, RZ, PT ;  /* 0x000000ff0200720c */ /* 0x000fe20003f25270 */
[----:B-1----:R-:W-:-:S12]  /*10960*/  @!P0 BRA `(.L_x_1863) ;  /* 0x0000003c00908947 */ /* 0x002fd80003800000 */
.L_x_1959:
[----:B------:R-:W-:Y:S05]  /*10970*/  @P1 BRA `(.L_x_1864) ;  /* 0x0000000000181947 */ /* 0x000fea0003800000 */
[----:B------:R-:W1:Y:S01]  /*10980*/  S2R R2, SR_TID.X ;  /* 0x0000000000027919 */ /* 0x000e620000002100 */
[----:B0-----:R-:W-:-:S04]  /*10990*/  MOV R0, 0x2000 ;  /* 0x0000200000007802 */ /* 0x001fc80000000f00 */
[----:B------:R2:W-:Y:S01]  /*109a0*/  SYNCS.ARRIVE.TRANS64 RZ, [UR38+0x28c30], R0 ;  /* 0x028c3000ffff79a7 */ /* 0x0005e20008000026 */
[----:B-1----:R-:W-:-:S13]  /*109b0*/  LOP3.LUT P0, RZ, R2, 0x1f, RZ, 0xc0, !PT ;  /* 0x0000001f02ff7812 */ /* 0x002fda000780c0ff */
[----:B--2---:R-:W-:Y:S05]  /*109c0*/  @!P0 BRA `(.L_x_1864) ;  /* 0x0000000000048947 */ /* 0x004fea0003800000 */
[----:B------:R-:W-:Y:S01]  /*109d0*/  BPT.TRAP 0x1 ;  /* 0x000000040000795c */ /* 0x000fe20000300000 */
.L_x_1864:
        /* <DEDUP_REMOVED lines=17> */
.L_x_1860:
        /* <DEDUP_REMOVED lines=22> */
.L_x_1865:
[----:B------:R-:W0:Y:S01]  /*10c50*/  LDC R6, c[0x0][0x448] ;  /* 0x00011200ff067b82 */ /* 0x000e220000000800 */
[----:B------:R-:W1:Y:S01]  /*10c60*/  S2R R11, SR_TID.X ;  /* 0x00000000000b7919 */ /* 0x000e620000002100 */
[----:B------:R-:W-:Y:S01]  /*10c70*/  USHF.R.S32.HI UR4, URZ, 0x1f, UR36 ;  /* 0x0000001f3f047899 */ /* 0x000fe20008011424 */
[----:B------:R-:W-:Y:S01]  /*10c80*/  ULDC.64 UR8, c[0x0][0x2d8] ;  /* 0x0000b60000087ab9 */ /* 0x000fe20000000a00 */
[----:B------:R-:W2:Y:S02]  /*10c90*/  S2R R12, SR_CTAID.Z ;  /* 0x00000000000c7919 */ /* 0x000ea40000002700 */
[----:B------:R-:W-:Y:S02]  /*10ca0*/  UIMAD UR6, UR4, UR8, URZ ;  /* 0x00000008040672a4 */ /* 0x000fe4000f8e023f */
[----:B------:R-:W-:Y:S02]  /*10cb0*/  UIMAD.WIDE.U32 UR4, UR36, UR8, URZ ;  /* 0x00000008240472a5 */ /* 0x000fe4000f8e003f */
[----:B------:R-:W-:-:S04]  /*10cc0*/  UIMAD UR6, UR36, UR9, UR6 ;  /* 0x00000009240672a4 */ /* 0x000fc8000f8e0206 */
[----:B------:R-:W-:Y:S01]  /*10cd0*/  UIADD3 UR5, UR5, UR6, URZ ;  /* 0x0000000605057290 */ /* 0x000fe2000fffe03f */
[----:B0-----:R-:W-:Y:S02]  /*10ce0*/  ISETP.NE.AND P0, PT, R6, 0x1, PT ;  /* 0x000000010600780c */ /* 0x001fe40003f05270 */
[C---:B-1----:R-:W-:Y:S01]  /*10cf0*/  LOP3.LUT R10, R11.reuse, 0x7f, RZ, 0xc0, !PT ;  /* 0x0000007f0b0a7812 */ /* 0x042fe200078ec0ff */
[----:B------:R-:W-:-:S10]  /*10d00*/  IMAD.SHL.U32 R3, R11, 0x10, RZ ;  /* 0x000000100b037824 */ /* 0x000fd400078e00ff */
[----:B------:R-:W0:Y:S01]  /*10d10*/  @P0 LDC R8, c[0x0][0x44c] ;  /* 0x00011300ff080b82 */ /* 0x000e220000000800 */
[----:B------:R-:W-:-:S04]  /*10d20*/  SHF.R.U32.HI R4, RZ, 0x3, R10 ;  /* 0x00000003ff047819 */ /* 0x000fc8000001160a */
[----:B------:R-:W-:-:S03]  /*10d30*/  LOP3.LUT R3, R4, 0x70, R3, 0xf8, !PT ;  /* 0x0000007004037812 */ /* 0x000fc600078ef803 */
[----:B------:R-:W1:Y:S02]  /*10d40*/  @P0 LDC R0, c[0x0][0x450] ;  /* 0x00011400ff000b82 */ /* 0x000e640000000800 */
[----:B------:R-:W-:-:S04]  /*10d50*/  VIADD R5, R3, UR40 ;  /* 0x0000002803057c36 */ /* 0x000fc80008000000 */
[----:B------:R-:W-:Y:S02]  /*10d60*/  IMAD.MOV.U32 R7, RZ, RZ, R5 ;  /* 0x000000ffff077224 */ /* 0x000fe400078e0005 */
[----:B------:R-:W3:Y:S01]  /*10d70*/  LDC.64 R2, c[0x0][0x2e0] ;  /* 0x0000b800ff027b82 */ /* 0x000ee20000000a00 */
[----:B0-----:R-:W-:-:S05]  /*10d80*/  @P0 IMAD.HI.U32 R9, R5, R8, RZ ;  /* 0x0000000805090227 */ /* 0x001fca00078e00ff */
[----:B-1----:R-:W-:Y:S02]  /*10d90*/  @P0 SHF.R.U32.HI R7, RZ, R0, R9 ;  /* 0x00000000ff070219 */ /* 0x002fe40000011609 */
[----:B--2---:R-:W-:-:S03]  /*10da0*/  SHF.R.S32.HI R9, RZ, 0x1f, R12 ;  /* 0x0000001fff097819 */ /* 0x004fc6000001140c */
[----:B------:R-:W-:Y:S02]  /*10db0*/  IMAD.MOV R8, RZ, RZ, -R7 ;  /* 0x000000ffff087224 */ /* 0x000fe400078e0a07 */
[----:B---3--:R-:W-:Y:S02]  /*10dc0*/  IMAD R0, R9, R2, RZ ;  /* 0x0000000209007224 */ /* 0x008fe400078e02ff */
[----:B------:R-:W-:Y:S02]  /*10dd0*/  IMAD R5, R6, R8, R5 ;  /* 0x0000000806057224 */ /* 0x000fe400078e0205 */
[C---:B------:R-:W-:Y:S01]  /*10de0*/  IMAD R9, R12.reuse, R3, R0 ;  /* 0x000000030c097224 */ /* 0x040fe200078e0200 */
[----:B------:R-:W-:Y:S01]  /*10df0*/  SHF.R.S32.HI R0, RZ, 0x1f, R7 ;  /* 0x0000001fff007819 */ /* 0x000fe20000011407 */
[----:B------:R-:W-:Y:S01]  /*10e00*/  IMAD.WIDE.U32 R2, R12, R2, UR4 ;  /* 0x000000040c027e25 */ /* 0x000fe2000f8e0002 */
[----:B------:R-:W-:-:S03]  /*10e10*/  ULDC.64 UR4, c[0x0][0x2d0] ;  /* 0x0000b40000047ab9 */ /* 0x000fc60000000a00 */
[----:B------:R-:W-:Y:S02]  /*10e20*/  IMAD R0, R0, UR4, RZ ;  /* 0x0000000400007c24 */ /* 0x000fe4000f8e02ff */
[----:B------:R-:W-:Y:S02]  /*10e30*/  IMAD.IADD R3, R3, 0x1, R9 ;  /* 0x0000000103037824 */ /* 0x000fe400078e0209 */
[C---:B------:R-:W-:Y:S01]  /*10e40*/  IMAD R9, R7.reuse, UR5, R0 ;  /* 0x0000000507097c24 */ /* 0x040fe2000f8e0200 */
[----:B------:R-:W-:Y:S01]  /*10e50*/  SHF.R.S32.HI R0, RZ, 0x1f, R5 ;  /* 0x0000001fff007819 */ /* 0x000fe20000011405 */
[----:B------:R-:W-:Y:S01]  /*10e60*/  IMAD.WIDE.U32 R2, R7, UR4, R2 ;  /* 0x0000000407027c25 */ /* 0x000fe2000f8e0002 */
[----:B------:R-:W-:-:S03]  /*10e70*/  ULDC.64 UR4, c[0x0][0x2c8] ;  /* 0x0000b20000047ab9 */ /* 0x000fc60000000a00 */
[----:B------:R-:W-:Y:S02]  /*10e80*/  IMAD.IADD R3, R3, 0x1, R9 ;  /* 0x0000000103037824 */ /* 0x000fe400078e0209 */
[----:B------:R-:W-:Y:S02]  /*10e90*/  IMAD R0, R0, UR4, RZ ;  /* 0x0000000400007c24 */ /* 0x000fe4000f8e02ff */
[----:B------:R-:W-:-:S04]  /*10ea0*/  IMAD.WIDE.U32 R2, R5, UR4, R2 ;  /* 0x0000000405027c25 */ /* 0x000fc8000f8e0002 */
[----:B------:R-:W-:Y:S01]  /*10eb0*/  IMAD R7, R5, UR5, R0 ;  /* 0x0000000505077c24 */ /* 0x000fe2000f8e0200 */
[----:B------:R-:W-:Y:S01]  /*10ec0*/  ULDC.64 UR4, c[0x0][0x280] ;  /* 0x0000a00000047ab9 */ /* 0x000fe20000000a00 */
[----:B------:R-:W-:Y:S01]  /*10ed0*/  IMAD.SHL.U32 R5, R10, 0x8, RZ ;  /* 0x000000080a057824 */ /* 0x000fe200078e00ff */
[----:B------:R-:W-:Y:S01]  /*10ee0*/  LEA R0, P0, R2, UR4, 0x1 ;  /* 0x0000000402007c11 */ /* 0x000fe2000f8008ff */
[----:B------:R-:W-:Y:S01]  /*10ef0*/  ULDC UR4, c[0x0][0x2b8] ;  /* 0x0000ae0000047ab9 */ /* 0x000fe20000000800 */
[----:B------:R-:W-:-:S04]  /*10f00*/  IADD3 R7, R3, R7, RZ ;  /* 0x0000000703077210 */ /* 0x000fc80007ffe0ff */
        /* <DEDUP_REMOVED lines=11> */
[----:B------:R-:W-:Y:S02]  /*10fc0*/  VIADD R4, R4, UR40 ;  /* 0x0000002804047c36 */ /* 0x000fe40008000000 */
[----:B------:R-:W1:Y:S01]  /*10fd0*/  SHFL.IDX PT, R2, R7, RZ, 0x181f ;  /* 0x00181fff07027589 */ /* 0x000e6200000e0000 */
[----:B------:R-:W-:Y:S02]  /*10fe0*/  IMAD R6, R6, UR4, RZ ;  /* 0x0000000406067c24 */ /* 0x000fe4000f8e02ff */
[----:B------:R-:W-:-:S03]  /*10ff0*/  VIADD R11, R4, 0x10 ;  /* 0x00000010040b7836 */ /* 0x000fc60000000000 */
[----:B------:R-:W-:-:S13]  /*11000*/  ISETP.GE.AND P1, PT, R4, R6, PT ;  /* 0x000000060400720c */ /* 0x000fda0003f26270 */
[----:B------:R-:W-:Y:S02]  /*11010*/  @!P1 LEA R9, R5, UR38, 0x1 ;  /* 0x0000002605099c11 */ /* 0x000fe4000f8e08ff */
[----:B0-----:R-:W-:-:S05]  /*11020*/  @!P1 LEA R14, P2, R8, R14, 0x1 ;  /* 0x0000000e080e9211 */ /* 0x001fca00078408ff */
[----:B-1----:R-:W-:Y:S02]  /*11030*/  @!P1 IMAD.X R3, RZ, RZ, R2, P2 ;  /* 0x000000ffff039224 */ /* 0x002fe400010e0602 */
[----:B------:R-:W-:Y:S02]  /*11040*/  @!P1 IMAD.MOV.U32 R2, RZ, RZ, R14 ;  /* 0x000000ffff029224 */ /* 0x000fe400078e000e */
[----:B------:R-:W0:Y:S04]  /*11050*/  SHFL.IDX PT, R14, R0, 0x1, 0x181f ;  /* 0x00381f00000e7f89 */ /* 0x000e2800000e0000 */
[----:B------:R1:W-:Y:S01]  /*11060*/  @!P1 LDGSTS.E.BYPASS.LTC128B.128 [R9+0x20400], desc[UR48][R2.64], !P0 ;  /* 0x2040000002099fae */ /* 0x0003e2000c101d70 */
[----:B------:R-:W-:-:S03]  /*11070*/  ISETP.GE.AND P1, PT, R11, R6, PT ;  /* 0x000000060b00720c */ /* 0x000fc60003f26270 */
[----:B-1----:R-:W1:Y:S01]  /*11080*/  SHFL.IDX PT, R2, R7, 0x1, 0x181f ;  /* 0x00381f0007027f89 */ /* 0x002e6200000e0000 */
[----:B------:R-:W-:-:S09]  /*11090*/  VIADD R9, R4, 0x20 ;  /* 0x0000002004097836 */ /* 0x000fd20000000000 */
[----:B------:R-:W-:Y:S02]  /*110a0*/  @!P1 LEA R21, R5, UR38, 0x1 ;  /* 0x0000002605159c11 */ /* 0x000fe4000f8e08ff */
[----:B0-----:R-:W-:-:S05]  /*110b0*/  @!P1 LEA R14, P2, R8, R14, 0x1 ;  /* 0x0000000e080e9211 */ /* 0x001fca00078408ff */
[----:B-1----:R-:W-:Y:S01]  /*110c0*/  @!P1 IMAD.X R3, RZ, RZ, R2, P2 ;  /* 0x000000ffff039224 */ /* 0x002fe200010e0602 */
[----:B------:R-:W-:Y:S02]  /*110d0*/  @!P1 MOV R2, R14 ;  /* 0x0000000e00029202 */ /* 0x000fe40000000f00 */
[----:B------:R-:W0:Y:S04]  /*110e0*/  SHFL.IDX PT, R14, R0, 0x2, 0x181f ;  /* 0x00581f00000e7f89 */ /* 0x000e2800000e0000 */
[----:B------:R1:W-:Y:S01]  /*110f0*/  @!P1 LDGSTS.E.BYPASS.LTC128B.128 [R21+0x20c00], desc[UR48][R2.64], !P0 ;  /* 0x20c0000002159fae */ /* 0x0003e2000c101d70 */
[----:B------:R-:W-:-:S03]  /*11100*/  ISETP.GE.AND P1, PT, R9, R6, PT ;  /* 0x000000060900720c */ /* 0x000fc60003f26270 */
[----:B-1----:R-:W1:Y:S10]  /*11110*/  SHFL.IDX PT, R2, R7, 0x2, 0x181f ;  /* 0x00581f0007027f89 */ /* 0x002e7400000e0000 */
[----:B------:R-:W-:Y:S01]  /*11120*/  @!P1 LEA R9, R5, UR38, 0x1 ;  /* 0x0000002605099c11 */ /* 0x000fe2000f8e08ff */
[----:B------:R-:W2:Y:S01]  /*11130*/  SHFL.IDX PT, R7, R7, 0x3, 0x181f ;  /* 0x00781f0007077f89 */ /* 0x000ea200000e0000 */
[----:B0-----:R-:W-:-:S05]  /*11140*/  @!P1 LEA R14, P2, R8, R14, 0x1 ;  /* 0x0000000e080e9211 */ /* 0x001fca00078408ff */
[----:B-1----:R-:W-:Y:S02]  /*11150*/  @!P1 IMAD.X R3, RZ, RZ, R2, P2 ;  /* 0x000000ffff039224 */ /* 0x002fe400010e0602 */
[----:B------:R-:W-:Y:S02]  /*11160*/  @!P1 IMAD.MOV.U32 R2, RZ, RZ, R14 ;  /* 0x000000ffff029224 */ /* 0x000fe400078e000e */
[----:B------:R0:W1:Y:S04]  /*11170*/  SHFL.IDX PT, R14, R0, 0x3, 0x181f ;  /* 0x00781f00000e7f89 */ /* 0x00006800000e0000 */
[----:B--2---:R0:W-:Y:S02]  /*11180*/  @!P1 LDGSTS.E.BYPASS.LTC128B.128 [R9+0x21400], desc[UR48][R2.64], !P0 ;  /* 0x2140000002099fae */ /* 0x0041e4000c101d70 */
.L_x_1968:
[----:B0-----:R-:W-:Y:S02]  /*11190*/  VIADD R3, R4, 0x30 ;  /* 0x0000003004037836 */ /* 0x001fe40000000000 */
[----:B------:R-:W-:-:S03]  /*111a0*/  IMAD.MOV.U32 R4, RZ, RZ, 0x1 ;  /* 0x00000001ff047424 */ /* 0x000fc600078e00ff */
[----:B------:R-:W-:Y:S02]  /*111b0*/  ISETP.GE.AND P1, PT, R3, R6, PT ;  /* 0x000000060300720c */ /* 0x000fe40003f26270 */
[----:B------:R-:W-:-:S11]  /*111c0*/  SHF.L.U32 R4, R4, 0x1f, RZ ;  /* 0x0000001f04047819 */ /* 0x000fd600000006ff */
[----:B-1----:R-:W-:Y:S02]  /*111d0*/  @!P1 LEA R2, P2, R8, R14, 0x1 ;  /* 0x0000000e08029211 */ /* 0x002fe400078408ff */
        /* <DEDUP_REMOVED lines=13> */
.L_x_1969:
[----:B------:R-:W-:Y:S01]  /*112b0*/  ISETP.NE.AND P0, PT, R19, RZ, PT ;  /* 0x000000ff1300720c */ /* 0x000fe20003f05270 */
[----:B------:R-:W-:Y:S01]  /*112c0*/  BSSY B0, `(.L_x_1868) ;  /* 0x000007f000007945 */ /* 0x000fe20003800000 */
[----:B------:R-:W-:-:S11]  /*112d0*/  IMAD.MOV.U32 R0, RZ, RZ, 0x1 ;  /* 0x00000001ff007424 */ /* 0x000fd600078e00ff */
[----:B------:R-:W-:Y:S05]  /*112e0*/  @!P0 BRA `(.L_x_1869) ;  /* 0x0000000400f08947 */ /* 0x000fea0003800000 */
[----:B------:R-:W1:Y:S01]  /*112f0*/  SYNCS.PHASECHK.TRANS64.TRYWAIT P0, [UR38+0x28c60], R4 ;  /* 0x028c6004ff0075a7 */ /* 0x000e620008000166 */
[----:B------:R-:W2:Y:S02]  /*11300*/  S2R R2, SR_TID.X ;  /* 0x0000000000027919 */ /* 0x000ea40000002100 */
[----:B--2---:R-:W-:-:S04]  /*11310*/  LOP3.LUT R2, R2, 0x7f, RZ, 0xc0, !PT ;  /* 0x0000007f02027812 */ /* 0x004fc800078ec0ff */
[----:B------:R-:W-:Y:S01]  /*11320*/  ISETP.NE.AND P1, PT, R2, RZ, PT ;  /* 0x000000ff0200720c */ /* 0x000fe20003f25270 */
[----:B-1----:R-:W-:-:S12]  /*11330*/  @!P0 BRA `(.L_x_1870) ;  /* 0x00000038007c8947 */ /* 0x002fd80003800000 */
.L_x_1970:
[----:B------:R-:W-:Y:S04]  /*11340*/  BSSY B1, `(.L_x_1871) ;  /* 0x0000008000017945 */ /* 0x000fe80003800000 */
[----:B------:R-:W-:Y:S05]  /*11350*/  @P1 BRA `(.L_x_1872) ;  /* 0x0000000000181947 */ /* 0x000fea0003800000 */
[----:B0-----:R-:W0:Y:S01]  /*11360*/  S2R R3, SR_TID.X ;  /* 0x0000000000037919 */ /* 0x001e220000002100 */
[----:B------:R-:W-:-:S04]  /*11370*/  MOV R2, 0x10000 ;  /* 0x0001000000027802 */ /* 0x000fc80000000f00 */
[----:B------:R1:W-:Y:S01]  /*11380*/  SYNCS.ARRIVE.TRANS64 RZ, [UR38+0x28c50], R2 ;  /* 0x028c5002ffff79a7 */ /* 0x0003e20008000026 */
[----:B0-----:R-:W-:-:S13]  /*11390*/  LOP3.LUT P0, RZ, R3, 0x1f, RZ, 0xc0, !PT ;  /* 0x0000001f03ff7812 */ /* 0x001fda000780c0ff */
[----:B-1----:R-:W-:Y:S05]  /*113a0*/  @!P0 BRA `(.L_x_1872) ;  /* 0x0000000000048947 */ /* 0x002fea0003800000 */
[----:B------:R-:W-:Y:S01]  /*113b0*/  BPT.TRAP 0x1 ;  /* 0x000000040000795c */ /* 0x000fe20000300000 */
.L_x_1872:
[----:B------:R-:W-:Y:S05]  /*113c0*/  BSYNC B1 ;  /* 0x0000000000017941 */ /* 0x000fea0003800000 */
.L_x_1871:
        /* <DEDUP_REMOVED lines=11> */
.L_x_1873:
        /* <DEDUP_REMOVED lines=13> */
.L_x_1874:
        /* <DEDUP_REMOVED lines=13> */
.L_x_1875:
        /* <DEDUP_REMOVED lines=13> */
.L_x_1876:
        /* <DEDUP_REMOVED lines=13> */
.L_x_1877:
        /* <DEDUP_REMOVED lines=13> */
.L_x_1878:
        /* <DEDUP_REMOVED lines=13> */
.L_x_1879:
        /* <DEDUP_REMOVED lines=13> */
.L_x_1880:
        /* <DEDUP_REMOVED lines=8> */
.L_x_1869:
[----:B------:R-:W-:Y:S05]  /*11ab0*/  BSYNC B0 ;  /* 0x0000000000007941 */ /* 0x000fea0003800000 */
.L_x_1868:
[----:B0-----:R-:W2:Y:S01]  /*11ac0*/  LDL.LU R3, [R1+0x8] ;  /* 0x0000080001037983 */ /* 0x001ea20000300800 */
[----:B------:R-:W-:Y:S02]  /*11ad0*/  IMAD.MOV.U32 R9, RZ, RZ, RZ ;  /* 0x000000ffff097224 */ /* 0x000fe400078e00ff */
[----:B------:R-:W-:Y:S02]  /*11ae0*/  IMAD.MOV.U32 R6, RZ, RZ, 0x1 ;  /* 0x00000001ff067424 */ /* 0x000fe400078e00ff */
[----:B--2---:R-:W-:-:S05]  /*11af0*/  VIADD R7, R3, 0xfffffffe ;  /* 0xfffffffe03077836 */ /* 0x004fca0000000000 */
[----:B------:R-:W-:-:S13]  /*11b00*/  ISETP.GE.AND P0, PT, R7, UR41, PT ;  /* 0x0000002907007c0c */ /* 0x000fda000bf06270 */
[----:B------:R-:W-:Y:S05]  /*11b10*/  @!P0 BRA `(.L_x_1848) ;  /* 0x0000002400248947 */ /* 0x000fea0003800000 */
[----:B------:R-:W-:Y:S01]  /*11b20*/  UIADD3 UR4, UR42, 0x1, URZ ;  /* 0x000000012a047890 */ /* 0x000fe2000fffe03f */
[----:B------:R-:W0:Y:S01]  /*11b30*/  S2R R4, SR_TID.X ;  /* 0x0000000000047919 */ /* 0x000e220000002100 */
[----:B------:R-:W-:Y:S01]  /*11b40*/  ULOP3.LUT UR5, URZ, UR44, URZ, 0x33, !UPT ;  /* 0x0000002c3f057292 */ /* 0x000fe2000f8e333f */
[----:B------:R-:W-:Y:S01]  /*11b50*/  IMAD.MOV.U32 R6, RZ, RZ, 0x1 ;  /* 0x00000001ff067424 */ /* 0x000fe200078e00ff */
[----:B------:R-:W-:-:S04]  /*11b60*/  UIMAD UR4, UR4, UR46, URZ ;  /* 0x0000002e040472a4 */ /* 0x000fc8000f8e023f */
[----:B------:R-:W-:Y:S01]  /*11b70*/  IMAD.U32 R3, RZ, RZ, UR5 ;  /* 0x00000005ff037e24 */ /* 0x000fe2000f8e00ff */
[----:B------:R-:W-:Y:S01]  /*11b80*/  ULOP3.LUT UR5, URZ, UR41, URZ, 0x33, !UPT ;  /* 0x000000293f057292 */ /* 0x000fe2000f8e333f */
[----:B------:R-:W-:Y:S01]  /*11b90*/  LOP3.LUT R0, RZ, UR4, RZ, 0x33, !PT ;  /* 0x00000004ff007c12 */ /* 0x000fe2000f8e33ff */
[----:B------:R-:W-:-:S03]  /*11ba0*/  ULOP3.LUT UR4, URZ, UR39, URZ, 0x33, !UPT ;  /* 0x000000273f047292 */ /* 0x000fc6000f8e333f */
[----:B------:R-:W-:Y:S01]  /*11bb0*/  VIADDMNMX R0, R0, -UR43, R3, !PT ;  /* 0x8000002b00007c46 */ /* 0x000fe2000f800103 */
[----:B------:R-:W-:-:S03]  /*11bc0*/  IMAD.MOV.U32 R3, RZ, RZ, 0x2 ;  /* 0x00000002ff037424 */ /* 0x000fc600078e00ff */
[----:B------:R-:W-:-:S04]  /*11bd0*/  VIMNMX R0, R0, UR4, !PT ;  /* 0x0000000400007c48 */ /* 0x000fc8000ffe0100 */
[----:B------:R-:W-:-:S05]  /*11be0*/  VIADDMNMX R2, R0, R3, UR5, !PT ;  /* 0x0000000500027e46 */ /* 0x000fca000f800103 */
[----:B------:R-:W-:-:S05]  /*11bf0*/  VIADD R3, R2, 0xfffffffe ;  /* 0xfffffffe02037836 */ /* 0x000fca0000000000 */
[-C--:B------:R-:W-:Y:S02]  /*11c00*/  ISETP.NE.AND P0, PT, R3, R0.reuse, PT ;  /* 0x000000000300720c */ /* 0x080fe40003f05270 */
[----:B------:R-:W-:Y:S01]  /*11c10*/  LOP3.LUT R3, RZ, R0, RZ, 0x33, !PT ;  /* 0x00000000ff037212 */ /* 0x000fe200078e33ff */
[----:B------:R-:W-:Y:S01]  /*11c20*/  IMAD.MOV.U32 R0, RZ, RZ, 0x1 ;  /* 0x00000001ff007424 */ /* 0x000fe200078e00ff */
[----:B0-----:R-:W-:Y:S02]  /*11c30*/  LOP3.LUT R10, R4, 0x1f, RZ, 0xc0, !PT ;  /* 0x0000001f040a7812 */ /* 0x001fe400078ec0ff */
[----:B------:R-:W-:-:S04]  /*11c40*/  IADD3 R2, R2, R3, RZ ;  /* 0x0000000302027210 */ /* 0x000fc80007ffe0ff */
[----:B------:R-:W-:-:S03]  /*11c50*/  LOP3.LUT R11, R2, 0x1, RZ, 0xc0, !PT ;  /* 0x00000001020b7812 */ /* 0x000fc600078ec0ff */
[----:B------:R-:W-:Y:S05]  /*11c60*/  @!P0 BRA `(.L_x_1881) ;  /* 0x0000001400e08947 */ /* 0x000fea0003800000 */
[----:B------:R-:W-:Y:S01]  /*11c70*/  BSSY B0, `(.L_x_1881) ;  /* 0x0000177000007945 */ /* 0x000fe20003800000 */
[----:B------:R-:W-:Y:S02]  /*11c80*/  IMAD.IADD R8, R2, 0x1, -R11 ;  /* 0x0000000102087824 */ /* 0x000fe400078e0a0b */
[----:B------:R-:W-:-:S07]  /*11c90*/  IMAD.MOV.U32 R0, RZ, RZ, 0x1 ;  /* 0x00000001ff007424 */ /* 0x000fce00078e00ff */
.L_x_1922:
        /* <DEDUP_REMOVED lines=10> */
[----:B------:R-:W-:Y:S01]  /*11d40*/  IMAD.MOV.U32 R12, RZ, RZ, R7 ;  /* 0x000000ffff0c7224 */ /* 0x000fe200078e0007 */
[----:B------:R-:W-:Y:S01]  /*11d50*/  ULDC.64 UR4, c[0x0][0x428] ;  /* 0x00010a0000047ab9 */ /* 0x000fe20000000a00 */
[----:B0-----:R-:W-:-:S13]  /*11d60*/  ISETP.NE.AND P0, PT, R13, 0x1, PT ;  /* 0x000000010d00780c */ /* 0x001fda0003f05270 */
[----:B------:R-:W0:Y:S02]  /*11d70*/  @P0 LDC.64 R2, c[0x0][0x440] ;  /* 0x00011000ff020b82 */ /* 0x000e240000000a00 */
[----:B0-----:R-:W-:-:S05]  /*11d80*/  @P0 IMAD.HI.U32 R2, R7, R2, RZ ;  /* 0x0000000207020227 */ /* 0x001fca00078e00ff */
[----:B------:R-:W-:Y:S01]  /*11d90*/  @P0 SHF.R.U32.HI R12, RZ, R3, R2 ;  /* 0x00000003ff0c0219 */ /* 0x000fe20000011602 */
[----:B------:R-:W-:-:S03]  /*11da0*/  IMAD R2, R18, UR4, RZ ;  /* 0x0000000412027c24 */ /* 0x000fc6000f8e02ff */
[----:B------:R-:W-:Y:S01]  /*11db0*/  SHF.R.S32.HI R3, RZ, 0x1f, R12 ;  /* 0x0000001fff037819 */ /* 0x000fe2000001140c */
[----:B------:R-:W-:Y:S01]  /*11dc0*/  IMAD R5, R17, UR5, R2 ;  /* 0x0000000511057c24 */ /* 0x000fe2000f8e0202 */
[----:B------:R-:W-:-:S05]  /*11dd0*/  MOV R2, R12 ;  /* 0x0000000c00027202 */ /* 0x000fca0000000f00 */
        /* <DEDUP_REMOVED lines=8> */
.L_x_1884:
[----:B------:R-:W1:Y:S01]  /*11e60*/  S2R R2, SR_TID.X ;  /* 0x0000000000027919 */ /* 0x000e620000002100 */
[----:B------:R-:W-:Y:S01]  /*11e70*/  BSSY B2, `(.L_x_1885) ;  /* 0x0000006000027945 */ /* 0x000fe20003800000 */
[----:B-1----:R-:W-:Y:S02]  /*11e80*/  LOP3.LUT R3, R2, 0x7f, RZ, 0xc0, !PT ;  /* 0x0000007f02037812 */ /* 0x002fe400078ec0ff */
[----:B------:R-:W-:Y:S02]  /*11e90*/  SHF.L.U32 R2, R0, 0x1f, RZ ;  /* 0x0000001f00027819 */ /* 0x000fe400000006ff */
[----:B------:R-:W-:Y:S02]  /*11ea0*/  ISETP.NE.AND P2, PT, R3, RZ, PT ;  /* 0x000000ff0300720c */ /* 0x000fe40003f45270 */
[----:B------:R-:W1:Y:S02]  /*11eb0*/  SYNCS.PHASECHK.TRANS64.TRYWAIT P0, [UR38+0x28c48], R2 ;  /* 0x028c4802ff0075a7 */ /* 0x000e640008000166 */
[----:B-1----:R-:W-:Y:S09]  /*11ec0*/  @!P0 BRA `(.L_x_1886) ;  /* 0x0000002c00b08947 */ /* 0x002ff20003800000 */
.L_x_1971:
[----:B------:R-:W-:Y:S05]  /*11ed0*/  BSYNC B2 ;  /* 0x0000000000027941 */ /* 0x000fea0003800000 */
.L_x_1885:
[----:B------:R-:W-:Y:S04]  /*11ee0*/  BSSY B2, `(.L_x_1887) ;  /* 0x0000007000027945 */ /* 0x000fe80003800000 */
[----:B------:R-:W-:Y:S05]  /*11ef0*/  @P2 BRA `(.L_x_1888) ;  /* 0x0000000000142947 */ /* 0x000fea0003800000 */
[----:B------:R-:W-:Y:S01]  /*11f00*/  ISETP.NE.AND P0, PT, R10, RZ, PT ;  /* 0x000000ff0a00720c */ /* 0x000fe20003f05270 */
[----:B-1----:R-:W-:-:S04]  /*11f10*/  IMAD.MOV.U32 R3, RZ, RZ, 0x2000 ;  /* 0x00002000ff037424 */ /* 0x002fc800078e00ff */
[----:B------:R2:W-:Y:S08]  /*11f20*/  SYNCS.ARRIVE.TRANS64 RZ, [UR38+0x28c38], R3 ;  /* 0x028c3803ffff79a7 */ /* 0x0005f00008000026 */
[----:B--2---:R-:W-:Y:S05]  /*11f30*/  @!P0 BRA `(.L_x_1888) ;  /* 0x0000000000048947 */ /* 0x004fea0003800000 */
[----:B------:R-:W-:Y:S01]  /*11f40*/  BPT.TRAP 0x1 ;  /* 0x000000040000795c */ /* 0x000fe20000300000 */
.L_x_1888:
[----:B------:R-:W-:Y:S05]  /*11f50*/  BSYNC B2 ;  /* 0x0000000000027941 */ /* 0x000fea0003800000 */
.L_x_1887:
        /* <DEDUP_REMOVED lines=11> */
.L_x_1889:
        /* <DEDUP_REMOVED lines=10> */
.L_x_1972:
[----:B------:R-:W-:Y:S05]  /*120b0*/  BSYNC B2 ;  /* 0x0000000000027941 */ /* 0x000fea0003800000 */
.L_x_1890:
        /* <DEDUP_REMOVED lines=9> */
.L_x_1893:
[----:B------:R-:W-:Y:S05]  /*12150*/  BSYNC B2 ;  /* 0x0000000000027941 */ /* 0x000fea0003800000 */
.L_x_1892:
        /* <DEDUP_REMOVED lines=9> */
.L_x_1894:
        /* <DEDUP_REMOVED lines=13> */
.L_x_1895:
        /* <DEDUP_REMOVED lines=13> */
.L_x_1896:
        /* <DEDUP_REMOVED lines=13> */
.L_x_1897:
        /* <DEDUP_REMOVED lines=13> */
.L_x_1898:
        /* <DEDUP_REMOVED lines=13> */
.L_x_1899:
        /* <DEDUP_REMOVED lines=13> */
.L_x_1900:
        /* <DEDUP_REMOVED lines=13> */
.L_x_1901:
        /* <DEDUP_REMOVED lines=8> */
.L_x_1883:
[----:B------:R-:W-:Y:S05]  /*12820*/  BSYNC B1 ;  /* 0x0000000000017941 */ /* 0x000fea0003800000 */
.L_x_1882:
        /* <DEDUP_REMOVED lines=27> */
.L_x_1904:
[----:B------:R-:W1:Y:S01]  /*129e0*/  S2R R2, SR_TID.X ;  /* 0x0000000000027919 */ /* 0x000e620000002100 */
[----:B------:R-:W-:Y:S01]  /*129f0*/  BSSY B2, `(.L_x_1905) ;  /* 0x0000006000027945 */ /* 0x000fe20003800000 */
[----:B-1----:R-:W-:Y:S02]  /*12a00*/  LOP3.LUT R3, R2, 0x7f, RZ, 0xc0, !PT ;  /* 0x0000007f02037812 */ /* 0x002fe400078ec0ff */
[----:B------:R-:W-:Y:S02]  /*12a10*/  SHF.L.U32 R2, R0, 0x1f, RZ ;  /* 0x0000001f00027819 */ /* 0x000fe400000006ff */
[----:B------:R-:W-:Y:S02]  /*12a20*/  ISETP.NE.AND P2, PT, R3, RZ, PT ;  /* 0x000000ff0300720c */ /* 0x000fe40003f45270 */
[----:B------:R-:W1:Y:S02]  /*12a30*/  SYNCS.PHASECHK.TRANS64.TRYWAIT P0, [UR38+0x28c40], R2 ;  /* 0x028c4002ff0075a7 */ /* 0x000e640008000166 */
[----:B-1----:R-:W-:Y:S09]  /*12a40*/  @!P0 BRA `(.L_x_1906) ;  /* 0x0000002400008947 */ /* 0x002ff20003800000 */
.L_x_1973:
[----:B------:R-:W-:Y:S05]  /*12a50*/  BSYNC B2 ;  /* 0x0000000000027941 */ /* 0x000fea0003800000 */
.L_x_1905:
[----:B------:R-:W-:Y:S04]  /*12a60*/  BSSY B2, `(.L_x_1907) ;  /* 0x0000007000027945 */ /* 0x000fe80003800000 */
[----:B------:R-:W-:Y:S05]  /*12a70*/  @P2 BRA `(.L_x_1908) ;  /* 0x0000000000142947 */ /* 0x000fea0003800000 */
[----:B------:R-:W-:Y:S01]  /*12a80*/  ISETP.NE.AND P0, PT, R10, RZ, PT ;  /* 0x000000ff0a00720c */ /* 0x000fe20003f05270 */
[----:B-1----:R-:W-:-:S04]  /*12a90*/  IMAD.MOV.U32 R3, RZ, RZ, 0x2000 ;  /* 0x00002000ff037424 */ /* 0x002fc800078e00ff */
[----:B------:R2:W-:Y:S08]  /*12aa0*/  SYNCS.ARRIVE.TRANS64 RZ, [UR38+0x28c30], R3 ;  /* 0x028c3003ffff79a7 */ /* 0x0005f00008000026 */
[----:B--2---:R-:W-:Y:S05]  /*12ab0*/  @!P0 BRA `(.L_x_1908) ;  /* 0x0000000000048947 */ /* 0x004fea0003800000 */
[----:B------:R-:W-:Y:S01]  /*12ac0*/  BPT.TRAP 0x1 ;  /* 0x000000040000795c */ /* 0x000fe20000300000 */
.L_x_1908:
[----:B------:R-:W-:Y:S05]  /*12ad0*/  BSYNC B2 ;  /* 0x0000000000027941 */ /* 0x000fea0003800000 */
.L_x_1907:
[----:B0-----:R-:W-:Y:S01]  /*12ae0*/  IMAD.MOV.U32 R4, RZ, RZ, RZ ;  /* 0x000000ffff047224 */ /* 0x001fe200078e00ff */
        /* <DEDUP_REMOVED lines=10> */
.L_x_1909:
        /* <DEDUP_REMOVED lines=11> */
.L_x_1974:
[----:B------:R-:W-:Y:S05]  /*12c40*/  BSYNC B2 ;  /* 0x0000000000027941 */ /* 0x000fea0003800000 */
.L_x_1910:
        /* <DEDUP_REMOVED lines=9> */
.L_x_1913:
[----:B------:R-:W-:Y:S05]  /*12ce0*/  BSYNC B2 ;  /* 0x0000000000027941 */ /* 0x000fea0003800000 */
.L_x_1912:
        /* <DEDUP_REMOVED lines=9> */
.L_x_1914:
        /* <DEDUP_REMOVED lines=13> */
.L_x_1915:
        /* <DEDUP_REMOVED lines=13> */
.L_x_1916:
        /* <DEDUP_REMOVED lines=13> */
.L_x_1917:
        /* <DEDUP_REMOVED lines=13> */
.L_x_1918:
        /* <DEDUP_REMOVED lines=13> */
.L_x_1919:
        /* <DEDUP_REMOVED lines=13> */
.L_x_1920:
        /* <DEDUP_REMOVED lines=13> */
.L_x_1921:
        /* <DEDUP_REMOVED lines=8> */
.L_x_1903:
[----:B------:R-:W-:Y:S05]  /*133b0*/  BSYNC B1 ;  /* 0x0000000000017941 */ /* 0x000fea0003800000 */
.L_x_1902:
[----:B------:R-:W-:Y:S01]  /*133c0*/  VIADD R7, R7, 0xfffffffe ;  /* 0xfffffffe07077836 */ /* 0x000fe20000000000 */
[----:B------:R-:W-:Y:S06]  /*133d0*/  @P1 BRA `(.L_x_1922) ;  /* 0xffffffe800301947 */ /* 0x000fec000383ffff */
[----:B------:R-:W-:Y:S05]  /*133e0*/  BSYNC B0 ;  /* 0x0000000000007941 */ /* 0x000fea0003800000 */
.L_x_1881:
        /* <DEDUP_REMOVED lines=25> */
[----:B------:R-:W-:-:S05]  /*13580*/  IADD3 R2, -R5, RZ, RZ ;  /* 0x000000ff05027210 */ /* 0x000fca0007ffe1ff */
[----:B------:R-:W-:-:S07]  /*13590*/  IMAD R7, R4, R2, R7 ;  /* 0x0000000204077224 */ /* 0x000fce00078e0207 */
.L_x_1925:
[----:B------:R-:W2:Y:S01]  /*135a0*/  S2R R2, SR_TID.X ;  /* 0x0000000000027919 */ /* 0x000ea20000002100 */
[----:B------:R-:W-:Y:S01]  /*135b0*/  BSSY B1, `(.L_x_1926) ;  /* 0x0000006000017945 */ /* 0x000fe20003800000 */
[----:B--2---:R-:W-:Y:S02]  /*135c0*/  LOP3.LUT R3, R2, 0x7f, RZ, 0xc0, !PT ;  /* 0x0000007f02037812 */ /* 0x004fe400078ec0ff */
[----:B------:R-:W-:Y:S02]  /*135d0*/  SHF.L.U32 R2, R0, 0x1f, RZ ;  /* 0x0000001f00027819 */ /* 0x000fe400000006ff */
[----:B------:R-:W-:Y:S02]  /*135e0*/  ISETP.NE.AND P1, PT, R3, RZ, PT ;  /* 0x000000ff0300720c */ /* 0x000fe40003f25270 */
[----:B------:R-:W2:Y:S02]  /*135f0*/  SYNCS.PHASECHK.TRANS64.TRYWAIT P0, [UR38+0x28c48], R2 ;  /* 0x028c4802ff0075a7 */ /* 0x000ea40008000166 */
[----:B--2---:R-:W-:Y:S09]  /*13600*/  @!P0 BRA `(.L_x_1927) ;  /* 0x0000001800408947 */ /* 0x004ff20003800000 */
.L_x_1975:
[----:B------:R-:W-:Y:S05]  /*13610*/  BSYNC B1 ;  /* 0x0000000000017941 */ /* 0x000fea0003800000 */
.L_x_1926:
[----:B------:R-:W-:Y:S04]  /*13620*/  BSSY B1, `(.L_x_1928) ;  /* 0x0000007000017945 */ /* 0x000fe80003800000 */
[----:B------:R-:W-:Y:S05]  /*13630*/  @P1 BRA `(.L_x_1929) ;  /* 0x0000000000141947 */ /* 0x000fea0003800000 */
[----:B------:R-:W-:Y:S01]  /*13640*/  ISETP.NE.AND P0, PT, R10, RZ, PT ;  /* 0x000000ff0a00720c */ /* 0x000fe20003f05270 */
[----:B--2---:R-:W-:-:S04]  /*13650*/  IMAD.MOV.U32 R3, RZ, RZ, 0x2000 ;  /* 0x00002000ff037424 */ /* 0x004fc800078e00ff */
[----:B------:R3:W-:Y:S08]  /*13660*/  SYNCS.ARRIVE.TRANS64 RZ, [UR38+0x28c38], R3 ;  /* 0x028c3803ffff79a7 */ /* 0x0007f00008000026 */
[----:B---3--:R-:W-:Y:S05]  /*13670*/  @!P0 BRA `(.L_x_1929) ;  /* 0x0000000000048947 */ /* 0x008fea0003800000 */
[----:B------:R-:W-:Y:S01]  /*13680*/  BPT.TRAP 0x1 ;  /* 0x000000040000795c */ /* 0x000fe20000300000 */
.L_x_1929:
[----:B------:R-:W-:Y:S05]  /*13690*/  BSYNC B1 ;  /* 0x0000000000017941 */ /* 0x000fea0003800000 */
.L_x_1928:
        /* <DEDUP_REMOVED lines=11> */
.L_x_1930:
        /* <DEDUP_REMOVED lines=11> */
.L_x_1976:
[----:B------:R-:W-:Y:S05]  /*13800*/  BSYNC B1 ;  /* 0x0000000000017941 */ /* 0x000fea0003800000 */
.L_x_1931:
        /* <DEDUP_REMOVED lines=9> */
.L_x_1934:
[----:B------:R-:W-:Y:S05]  /*138a0*/  BSYNC B1 ;  /* 0x0000000000017941 */ /* 0x000fea0003800000 */
.L_x_1933:
        /* <DEDUP_REMOVED lines=9> */
.L_x_1935:
        /* <DEDUP_REMOVED lines=13> */
.L_x_1936:
        /* <DEDUP_REMOVED lines=13> */
.L_x_1937:
        /* <DEDUP_REMOVED lines=13> */
.L_x_1938:
        /* <DEDUP_REMOVED lines=13> */
.L_x_1939:
        /* <DEDUP_REMOVED lines=13> */
.L_x_1940:
        /* <DEDUP_REMOVED lines=13> */
.L_x_1941:
        /* <DEDUP_REMOVED lines=13> */
.L_x_1942:
        /* <DEDUP_REMOVED lines=8> */
.L_x_1924:
[----:B------:R-:W-:Y:S05]  /*13f70*/  BSYNC B0 ;  /* 0x0000000000007941 */ /* 0x000fea0003800000 */
.L_x_1923:
[----:B------:R-:W-:Y:S01]  /*13f80*/  LOP3.LUT R0, R0, 0x1, RZ, 0x3c, !PT ;  /* 0x0000000100007812 */ /* 0x000fe200078e3cff */
[----:B------:R-:W-:Y:S01]  /*13f90*/  IMAD.MOV.U32 R6, RZ, RZ, RZ ;  /* 0x000000ffff067224 */ /* 0x000fe200078e00ff */
[----:B------:R-:W-:-:S07]  /*13fa0*/  MOV R9, RZ ;  /* 0x000000ff00097202 */ /* 0x000fce0000000f00 */
.L_x_1848:
[----:B------:R-:W2:Y:S01]  /*13fb0*/  S2R R3, SR_CgaCtaId ;  /* 0x0000000000037919 */ /* 0x000ea20000008800 */
[----:B------:R-:W-:Y:S02]  /*13fc0*/  MOV R2, 0x400 ;  /* 0x0000040000027802 */ /* 0x000fe40000000f00 */
[----:B------:R-:W-:Y:S02]  /*13fd0*/  SHF.L.U32 R9, R9, 0x1f, RZ ;  /* 0x0000001f09097819 */ /* 0x000fe400000006ff */
[----:B--2---:R-:W-:-:S04]  /*13fe0*/  LEA R2, R3, R2, 0x18 ;  /* 0x0000000203027211 */ /* 0x004fc800078ec0ff */
[----:B------:R-:W2:Y:S02]  /*13ff0*/  SYNCS.PHASECHK.TRANS64.TRYWAIT P0, [R2+URZ+0x28c20], R9 ;  /* 0x028c2009020075a7 */ /* 0x000ea4000800017f */
[----:B--2---:R-:W-:Y:S05]  /*14000*/  @!P0 BRA `(.L_x_1943) ;  /* 0x0000000c00f08947 */ /* 0x004fea0003800000 */
.L_x_1977:
[----:B------:R-:W-:-:S03]  /*14010*/  UMOV UR4, 0xffffffff ;  /* 0xffffffff00047882 */ /* 0x000fc60000000000 */
[----:B------:R-:W-:Y:S05]  /*14020*/  BRA.DIV UR4, `(.L_x_1944) ;  /* 0x0000000e04fc7947 */ /* 0x000fea000b800000 */
[----:B------:R-:W3:Y:S02]  /*14030*/  S2R R3, SR_TID.X ;  /* 0x0000000000037919 */ /* 0x000ee40000002100 */
[----:B---3--:R-:W-:-:S04]  /*14040*/  SHF.R.U32.HI R3, RZ, 0x5, R3 ;  /* 0x00000005ff037819 */ /* 0x008fc80000011603 */
[----:B------:R-:W-:-:S05]  /*14050*/  LOP3.LUT R3, R3, 0x3, RZ, 0xc0, !PT ;  /* 0x0000000303037812 */ /* 0x000fca00078ec0ff */
[----:B------:R3:W4:Y:S02]  /*14060*/  SHFL.IDX PT, R14, R3, RZ, 0x1f ;  /* 0x00001fff030e7589 */ /* 0x00072400000e0000 */
.L_x_1980:
[----:B----4-:R-:W-:-:S13]  /*14070*/  ISETP.NE.AND P0, PT, R14, RZ, PT ;  /* 0x000000ff0e00720c */ /* 0x010fda0003f05270 */
[----:B------:R-:W-:Y:S05]  /*14080*/  @P0 BRA `(.L_x_1747) ;  /* 0x0000000000880947 */ /* 0x000fea0003800000 */
[----:B------:R-:W-:-:S03]  /*14090*/  UMOV UR4, 0xffffffff ;  /* 0xffffffff00047882 */ /* 0x000fc60000000000 */
[----:B------:R-:W-:Y:S05]  /*140a0*/  BRA.DIV UR4, `(.L_x_1945) ;  /* 0x0000001204107947 */ /* 0x000fea000b800000 */
[----:B------:R-:W-:-:S13]  /*140b0*/  ELECT P6, URZ, PT ;  /* 0x00000000003f782f */ /* 0x000fda00038c0000 */
.L_x_1983:
[----:B------:R-:W-:Y:S05]  /*140c0*/  @!P6 BRA `(.L_x_1747) ;  /* 0x000000000078e947 */ /* 0x000fea0003800000 */
[----:B------:R-:W-:-:S06]  /*140d0*/  ULOP3.LUT UR4, UR45, 0x2, URZ, 0xfc, !UPT ;  /* 0x000000022d047892 */ /* 0x000fcc000f8efc3f */
[----:B---3--:R-:W-:-:S05]  /*140e0*/  IMAD.U32 R3, RZ, RZ, UR4 ;  /* 0x00000004ff037e24 */ /* 0x008fca000f8e00ff */
[----:B------:R-:W-:-:S13]  /*140f0*/  ISETP.NE.AND P2, PT, R3, 0x3, PT ;  /* 0x000000030300780c */ /* 0x000fda0003f45270 */
[----:B------:R-:W-:Y:S05]  /*14100*/  @!P2 BRA `(.L_x_1946) ;  /* 0x000000000004a947 */ /* 0x000fea0003800000 */
[----:B------:R-:W-:Y:S01]  /*14110*/  BPT.TRAP 0x1 ;  /* 0x000000040000795c */ /* 0x000fe20000300000 */
.L_x_1946:
        /* <DEDUP_REMOVED lines=8> */
[----:B------:R-:W-:-:S03]  /*141a0*/  LOP3.LUT R0, R0, R5, RZ, 0x3c, !PT ;  /* 0x0000000500007212 */ /* 0x000fc600078e3cff */
[----:B------:R-:W-:Y:S01]  /*141b0*/  IMAD R5, R3, 0x8, R8 ;  /* 0x0000000803057824 */ /* 0x000fe200078e0208 */
[----:B------:R-:W-:Y:S01]  /*141c0*/  SHF.L.U32 R0, R0, 0x1f, RZ ;  /* 0x0000001f00007819 */ /* 0x000fe200000006ff */
[----:B---3--:R-:W-:Y:S06]  /*141d0*/  @!P0 BRA `(.L_x_1947) ;  /* 0x0000000c00e48947 */ /* 0x008fec0003800000 */
.L_x_1984:
[----:B------:R-:W4:Y:S02]  /*141e0*/  SYNCS.PHASECHK.TRANS64.TRYWAIT P0, [R5+URZ], R0 ;  /* 0x00000000050075a7 */ /* 0x000f24000800017f */
[----:B----4-:R-:W-:Y:S05]  /*141f0*/  @!P0 BRA `(.L_x_1948) ;  /* 0x0000000c00f08947 */ /* 0x010fea0003800000 */
.L_x_1985:
[----:B------:R-:W-:Y:S05]  /*14200*/  @!P2 BRA `(.L_x_1949) ;  /* 0x000000000004a947 */ /* 0x000fea0003800000 */
[----:B------:R-:W-:Y:S01]  /*14210*/  BPT.TRAP 0x1 ;  /* 0x000000040000795c */ /* 0x000fe20000300000 */
.L_x_1949:
[----:B--2---:R-:W-:-:S04]  /*14220*/  VIADD R2, R2, 0x28c60 ;  /* 0x00028c6002027836 */ /* 0x004fc80000000000 */
[----:B----4-:R-:W-:-:S04]  /*14230*/  IMAD R5, R6, 0x8, R2 ;  /* 0x0000000806057824 */ /* 0x010fc800078e0202 */
[----:B------:R-:W2:Y:S02]  /*14240*/  SYNCS.PHASECHK.TRANS64.TRYWAIT P0, [R5+URZ], R4 ;  /* 0x00000004050075a7 */ /* 0x000ea4000800017f */
[----:B--2---:R-:W-:Y:S05]  /*14250*/  @!P0 BRA `(.L_x_1950) ;  /* 0x0000000c00ec8947 */ /* 0x004fea0003800000 */
.L_x_1986:
[----:B------:R-:W-:-:S07]  /*14260*/  LEA R3, R3, R2, 0x3 ;  /* 0x0000000203037211 */ /* 0x000fce00078e18ff */
.L_x_1951:
[----:B----4-:R4:W0:Y:S02]  /*14270*/  SYNCS.PHASECHK.TRANS64.TRYWAIT P0, [R3+URZ], R0 ;  /* 0x00000000030075a7 */ /* 0x010824000800017f */
[----:B0-----:R-:W-:Y:S05]  /*14280*/  @!P0 NANOSLEEP.SYNCS 0x989680 ;  /* 0x009896800000895d */ /* 0x001fea0003900000 */
[----:B------:R-:W0:Y:S02]  /*14290*/  @!P0 SYNCS.PHASECHK.TRANS64 P0, [R3+URZ], R0 ;  /* 0x00000000030085a7 */ /* 0x000e24000800007f */
[----:B0-----:R-:W-:Y:S05]  /*142a0*/  @!P0 BRA `(.L_x_1951) ;  /* 0xfffffffc00f08947 */ /* 0x001fea000383ffff */
.L_x_1747:
[----:B------:R-:W-:Y:S05]  /*142b0*/  BSYNC B6 ;  /* 0x0000000000067941 */ /* 0x000fea0003800000 */
.L_x_1744:
[----:B------:R-:W-:Y:S05]  /*142c0*/  EXIT ;  /* 0x000000000000794d */ /* 0x000fea0003800000 */
.L_x_1758:
[----:B0-----:R-:W-:-:S04]  /*142d0*/  IMAD.U32 R5, RZ, RZ, UR5 ;  /* 0x00000005ff057e24 */ /* 0x001fc8000f8e00ff */
[----:B------:R0:W1:Y:S03]  /*142e0*/  SYNCS.PHASECHK.TRANS64.TRYWAIT P1, [R5+URZ+0x28c50], R2 ;  /* 0x028c5002050075a7 */ /* 0x000066000802017f */
[----:B-1----:R-:W-:Y:S05]  /*142f0*/  @!P1 NANOSLEEP.SYNCS 0x989680 ;  /* 0x009896800000995d */ /* 0x002fea0003900000 */
[----:B------:R-:W1:Y:S02]  /*14300*/  @!P1 SYNCS.PHASECHK.TRANS64 P1, [R5+URZ+0x28c50], R2 ;  /* 0x028c5002050095a7 */ /* 0x000e64000802007f */
[----:B-1----:R-:W-:Y:S05]  /*14310*/  @!P1 BRA `(.L_x_1758) ;  /* 0xfffffffc00ec9947 */ /* 0x002fea000383ffff */
[----:B------:R-:W-:Y:S05]  /*14320*/  BRA `(.L_x_1952) ;  /* 0xfffffed400747947 */ /* 0x000fea000383ffff */
.L_x_1763:
[----:B-1----:R-:W-:-:S04]  /*14330*/  IMAD.U32 R5, RZ, RZ, UR7 ;  /* 0x00000007ff057e24 */ /* 0x002fc8000f8e00ff */
[----:B------:R1:W2:Y:S03]  /*14340*/  SYNCS.PHASECHK.TRANS64.TRYWAIT P1, [R5+URZ+0x28c50], R2 ;  /* 0x028c5002050075a7 */ /* 0x0002a6000802017f */
[----:B--2---:R-:W-:Y:S05]  /*14350*/  @!P1 NANOSLEEP.SYNCS 0x989680 ;  /* 0x009896800000995d */ /* 0x004fea0003900000 */
[----:B------:R-:W2:Y:S02]  /*14360*/  @!P1 SYNCS.PHASECHK.TRANS64 P1, [R5+URZ+0x28c50], R2 ;  /* 0x028c5002050095a7 */ /* 0x000ea4000802007f */
[----:B--2---:R-:W-:Y:S05]  /*14370*/  @!P1 BRA `(.L_x_1763) ;  /* 0xfffffffc00ec9947 */ /* 0x004fea000383ffff */
[----:B------:R-:W-:Y:S05]  /*14380*/  BRA `(.L_x_1762) ;  /* 0xfffffee0007c7947 */ /* 0x000fea000383ffff */
.L_x_1773:
[----:B0-----:R-:W-:-:S04]  /*14390*/  IMAD.U32 R9, RZ, RZ, UR37 ;  /* 0x00000025ff097e24 */ /* 0x001fc8000f8e00ff */
[----:B------:R0:W1:Y:S03]  /*143a0*/  SYNCS.PHASECHK.TRANS64.TRYWAIT P0, [R9+URZ+0x28c00], R14 ;  /* 0x028c000e090075a7 */ /* 0x000066000800017f */
[----:B-1----:R-:W-:Y:S05]  /*143b0*/  @!P0 NANOSLEEP.SYNCS 0x989680 ;  /* 0x009896800000895d */ /* 0x002fea0003900000 */
[----:B------:R-:W1:Y:S02]  /*143c0*/  @!P0 SYNCS.PHASECHK.TRANS64 P0, [R9+URZ+0x28c00], R14 ;  /* 0x028c000e090085a7 */ /* 0x000e64000800007f */
[----:B-1----:R-:W-:Y:S05]  /*143d0*/  @!P0 BRA `(.L_x_1773) ;  /* 0xfffffffc00ec8947 */ /* 0x002fea000383ffff */
[----:B------:R-:W-:Y:S05]  /*143e0*/  BRA `(.L_x_1953) ;  /* 0xfffffef800b07947 */ /* 0x000fea000383ffff */
.L_x_1777:
[----:B--2---:R-:W-:-:S04]  /*143f0*/  IMAD.U32 R5, RZ, RZ, UR37 ;  /* 0x00000025ff057e24 */ /* 0x004fc8000f8e00ff */
[----:B------:R2:W3:Y:S03]  /*14400*/  SYNCS.PHASECHK.TRANS64.TRYWAIT P0, [R5+URZ+0x28c30], R14 ;  /* 0x028c300e050075a7 */ /* 0x0004e6000800017f */
[----:B---3--:R-:W-:Y:S05]  /*14410*/  @!P0 NANOSLEEP.SYNCS 0x989680 ;  /* 0x009896800000895d */ /* 0x008fea0003900000 */
[----:B------:R-:W3:Y:S02]  /*14420*/  @!P0 SYNCS.PHASECHK.TRANS64 P0, [R5+URZ+0x28c30], R14 ;  /* 0x028c300e050085a7 */ /* 0x000ee4000800007f */
[----:B---3--:R-:W-:Y:S05]  /*14430*/  @!P0 BRA `(.L_x_1777) ;  /* 0xfffffffc00ec8947 */ /* 0x008fea000383ffff */
[----:B------:R-:W-:Y:S05]  /*14440*/  BRA `(.L_x_1776) ;  /* 0xfffffef800fc7947 */ /* 0x000fea000383ffff */
.L_x_1789:
[----:B--2---:R2:W4:Y:S02]  /*14450*/  SYNCS.PHASECHK.TRANS64.TRYWAIT P0, [R13+URZ+0x28c50], R14 ;  /* 0x028c500e0d0075a7 */ /* 0x004524000800017f */
[----:B----4-:R-:W-:Y:S05]  /*14460*/  @!P0 NANOSLEEP.SYNCS 0x989680 ;  /* 0x009896800000895d */ /* 0x010fea0003900000 */
[----:B------:R-:W4:Y:S02]  /*14470*/  @!P0 SYNCS.PHASECHK.TRANS64 P0, [R13+URZ+0x28c50], R14 ;  /* 0x028c500e0d0085a7 */ /* 0x000f24000800007f */
[----:B----4-:R-:W-:Y:S05]  /*14480*/  @!P0 BRA `(.L_x_1789) ;  /* 0xfffffffc00f08947 */ /* 0x010fea000383ffff */
[----:B------:R-:W-:Y:S05]  /*14490*/  BRA `(.L_x_1788) ;  /* 0xffffff1800647947 */ /* 0x000fea000383ffff */
.L_x_1797:
[----:B01----:R-:W-:-:S04]  /*144a0*/  IMAD.U32 R14, RZ, RZ, UR31 ;  /* 0x0000001fff0e7e24 */ /* 0x003fc8000f8e00ff */
[----:B------:R0:W1:Y:S03]  /*144b0*/  SYNCS.PHASECHK.TRANS64.TRYWAIT P0, [R14+URZ+0x28c30], R13 ;  /* 0x028c300d0e0075a7 */ /* 0x000066000800017f */
[----:B-1----:R-:W-:Y:S05]  /*144c0*/  @!P0 NANOSLEEP.SYNCS 0x989680 ;  /* 0x009896800000895d */ /* 0x002fea0003900000 */
[----:B------:R-:W1:Y:S02]  /*144d0*/  @!P0 SYNCS.PHASECHK.TRANS64 P0, [R14+URZ+0x28c30], R13 ;  /* 0x028c300d0e0085a7 */ /* 0x000e64000800007f */
[----:B-1----:R-:W-:Y:S05]  /*144e0*/  @!P0 BRA `(.L_x_1797) ;  /* 0xfffffffc00ec8947 */ /* 0x002fea000383ffff */
[----:B------:R-:W-:Y:S05]  /*144f0*/  BRA `(.L_x_1796) ;  /* 0xffffff1c00cc7947 */ /* 0x000fea000383ffff */
.L_x_1809:
[----:B-1----:R1:W2:Y:S02]  /*14500*/  SYNCS.PHASECHK.TRANS64.TRYWAIT P0, [R14+URZ+0x28c50], R13 ;  /* 0x028c500d0e0075a7 */ /* 0x0022a4000800017f */
[----:B--2---:R-:W-:Y:S05]  /*14510*/  @!P0 NANOSLEEP.SYNCS 0x989680 ;  /* 0x009896800000895d */ /* 0x004fea0003900000 */
[----:B------:R-:W2:Y:S02]  /*14520*/  @!P0 SYNCS.PHASECHK.TRANS64 P0, [R14+URZ+0x28c50], R13 ;  /* 0x028c500d0e0085a7 */ /* 0x000ea4000800007f */
[----:B--2---:R-:W-:Y:S05]  /*14530*/  @!P0 BRA `(.L_x_1809) ;  /* 0xfffffffc00f08947 */ /* 0x004fea000383ffff */
[----:B------:R-:W-:Y:S05]  /*14540*/  BRA `(.L_x_1808) ;  /* 0xffffff3c00b47947 */ /* 0x000fea000383ffff */
.L_x_1818:
[----:B-1----:R-:W-:-:S04]  /*14550*/  IMAD.U32 R6, RZ, RZ, UR28 ;  /* 0x0000001cff067e24 */ /* 0x002fc8000f8e00ff */
[----:B------:R1:W2:Y:S03]  /*14560*/  SYNCS.PHASECHK.TRANS64.TRYWAIT P1, [R6+URZ+0x28c30], R13 ;  /* 0x028c300d060075a7 */ /* 0x0002a6000802017f */
[----:B--2---:R-:W-:Y:S05]  /*14570*/  @!P1 NANOSLEEP.SYNCS 0x989680 ;  /* 0x009896800000995d */ /* 0x004fea0003900000 */
[----:B------:R-:W2:Y:S02]  /*14580*/  @!P1 SYNCS.PHASECHK.TRANS64 P1, [R6+URZ+0x28c30], R13 ;  /* 0x028c300d060095a7 */ /* 0x000ea4000802007f */
[----:B--2---:R-:W-:Y:S05]  /*14590*/  @!P1 BRA `(.L_x_1818) ;  /* 0xfffffffc00ec9947 */ /* 0x004fea000383ffff */
[----:B------:R-:W-:Y:S05]  /*145a0*/  BRA `(.L_x_1817) ;  /* 0xffffff4400587947 */ /* 0x000fea000383ffff */
.L_x_1822:
[----:B---3--:R3:W4:Y:S02]  /*145b0*/  SYNCS.PHASECHK.TRANS64.TRYWAIT P1, [R184+URZ+0x28c50], R13 ;  /* 0x028c500db80075a7 */ /* 0x008724000802017f */
[----:B----4-:R-:W-:Y:S05]  /*145c0*/  @!P1 NANOSLEEP.SYNCS 0x989680 ;  /* 0x009896800000995d */ /* 0x010fea0003900000 */
[----:B------:R-:W4:Y:S02]  /*145d0*/  @!P1 SYNCS.PHASECHK.TRANS64 P1, [R184+URZ+0x28c50], R13 ;  /* 0x028c500db80095a7 */ /* 0x000f24000802007f */
[----:B----4-:R-:W-:Y:S05]  /*145e0*/  @!P1 BRA `(.L_x_1822) ;  /* 0xfffffffc00f09947 */ /* 0x010fea000383ffff */
[----:B------:R-:W-:Y:S05]  /*145f0*/  BRA `(.L_x_1821) ;  /* 0xffffff5800747947 */ /* 0x000fea000383ffff */
.L_x_1828:
[----:B--2---:R-:W-:-:S04]  /*14600*/  IMAD.U32 R6, RZ, RZ, UR30 ;  /* 0x0000001eff067e24 */ /* 0x004fc8000f8e00ff */
[----:B------:R2:W0:Y:S03]  /*14610*/  SYNCS.PHASECHK.TRANS64.TRYWAIT P0, [R6+URZ+0x28c30], R13 ;  /* 0x028c300d060075a7 */ /* 0x000426000800017f */
[----:B0-----:R-:W-:Y:S05]  /*14620*/  @!P0 NANOSLEEP.SYNCS 0x989680 ;  /* 0x009896800000895d */ /* 0x001fea0003900000 */
[----:B------:R-:W0:Y:S02]  /*14630*/  @!P0 SYNCS.PHASECHK.TRANS64 P0, [R6+URZ+0x28c30], R13 ;  /* 0x028c300d060085a7 */ /* 0x000e24000800007f */
[----:B0-----:R-:W-:Y:S05]  /*14640*/  @!P0 BRA `(.L_x_1828) ;  /* 0xfffffffc00ec8947 */ /* 0x001fea000383ffff */
[----:B------:R-:W-:Y:S05]  /*14650*/  BRA `(.L_x_1827) ;  /* 0xffffff5c00687947 */ /* 0x000fea000383ffff */
.L_x_1840:
[----:B--2---:R2:W3:Y:S02]  /*14660*/  SYNCS.PHASECHK.TRANS64.TRYWAIT P0, [R14+URZ+0x28c50], R13 ;  /* 0x028c500d0e0075a7 */ /* 0x0044e4000800017f */
[----:B---3--:R-:W-:Y:S05]  /*14670*/  @!P0 NANOSLEEP.SYNCS 0x989680 ;  /* 0x009896800000895d */ /* 0x008fea0003900000 */
[----:B------:R-:W3:Y:S02]  /*14680*/  @!P0 SYNCS.PHASECHK.TRANS64 P0, [R14+URZ+0x28c50], R13 ;  /* 0x028c500d0e0085a7 */ /* 0x000ee4000800007f */
[----:B---3--:R-:W-:Y:S05]  /*14690*/  @!P0 BRA `(.L_x_1840) ;  /* 0xfffffffc00f08947 */ /* 0x008fea000383ffff */
[----:B------:R-:W-:Y:S05]  /*146a0*/  BRA `(.L_x_1839) ;  /* 0xffffff7c00347947 */ /* 0x000fea000383ffff */
.L_x_1859:
[----:B------:R-:W-:Y:S01]  /*146b0*/  MOV R13, R19 ;  /* 0x00000013000d7202 */ /* 0x000fe20000000f00 */
[----:B------:R-:W-:Y:S02]  /*146c0*/  IMAD.MOV.U32 R12, RZ, RZ, RZ ;  /* 0x000000ffff0c7224 */ /* 0x000fe400078e00ff */
[----:B------:R-:W-:Y:S02]  /*146d0*/  IMAD.MOV.U32 R11, RZ, RZ, 0x1f ;  /* 0x0000001fff0b7424 */ /* 0x000fe400078e00ff */
[----:B------:R-:W-:-:S07]  /*146e0*/  IMAD.MOV.U32 R15, RZ, RZ, -0x1 ;  /* 0xffffffffff0f7424 */ /* 0x000fce00078e00ff */
[----:B------:R-:W-:Y:S05]  /*146f0*/  WARPSYNC.COLLECTIVE R15, `(.L_x_1954) ;  /* 0x000000000f087348 */ /* 0x000fea0003c00000 */
[----:B------:R0:W1:Y:S02]  /*14700*/  SHFL.IDX P6, R14, R13, R12, R11 ;  /* 0x0000000c0d0e7389 */ /* 0x00006400000c000b */
[----:B01----:R-:W-:Y:S01]  /*14710*/  ENDCOLLECTIVE ;  /* 0x000000000000791b */ /* 0x003fe20003800000 */
.L_x_1954:
[----:B------:R-:W-:Y:S05]  /*14720*/  BRA `(.L_x_1955) ;  /* 0xffffffbc00f87947 */ /* 0x000fea000383ffff */
.L_x_1861:
[----:B------:R-:W-:Y:S01]  /*14730*/  BSSY B0, `(.L_x_1956) ;  /* 0x0000006000007945 */ /* 0x000fe20003800000 */
[----:B------:R-:W-:-:S07]  /*14740*/  IMAD.MOV.U32 R15, RZ, RZ, -0x1 ;  /* 0xffffffffff0f7424 */ /* 0x000fce00078e00ff */
[----:B------:R-:W-:Y:S05]  /*14750*/  WARPSYNC.COLLECTIVE R15, `(.L_x_1957) ;  /* 0x000000000f0c7348 */ /* 0x000fea0003c00000 */
[----:B------:R-:W-:Y:S02]  /*14760*/  ELECT P6, UR62, PT ;  /* 0x00000000003e782f */ /* 0x000fe400038c0000 */
[----:B------:R-:W-:Y:S01]  /*14770*/  MOV R14, UR62 ;  /* 0x0000003e000e7c02 */ /* 0x000fe20008000f00 */
[----:B------:R-:W-:Y:S10]  /*14780*/  ENDCOLLECTIVE ;  /* 0x000000000000791b */ /* 0x000ff40003800000 */
.L_x_1957:
[----:B------:R-:W-:Y:S05]  /*14790*/  BSYNC B0 ;  /* 0x0000000000007941 */ /* 0x000fea0003800000 */
.L_x_1956:
[----:B------:R-:W-:Y:S05]  /*147a0*/  BRA `(.L_x_1958) ;  /* 0xffffffbc00f87947 */ /* 0x000fea000383ffff */
.L_x_1863:
[----:B0-----:R-:W-:-:S04]  /*147b0*/  IMAD.U32 R3, RZ, RZ, UR38 ;  /* 0x00000026ff037e24 */ /* 0x001fc8000f8e00ff */
[----:B------:R0:W1:Y:S03]  /*147c0*/  SYNCS.PHASECHK.TRANS64.TRYWAIT P0, [R3+URZ+0x28c40], R0 ;  /* 0x028c4000030075a7 */ /* 0x000066000800017f */
[----:B-1----:R-:W-:Y:S05]  /*147d0*/  @!P0 NANOSLEEP.SYNCS 0x989680 ;  /* 0x009896800000895d */ /* 0x002fea0003900000 */
[----:B------:R-:W1:Y:S02]  /*147e0*/  @!P0 SYNCS.PHASECHK.TRANS64 P0, [R3+URZ+0x28c40], R0 ;  /* 0x028c4000030085a7 */ /* 0x000e64000800007f */
[----:B-1----:R-:W-:Y:S05]  /*147f0*/  @!P0 BRA `(.L_x_1863) ;  /* 0xfffffffc00ec8947 */ /* 0x002fea000383ffff */
[----:B------:R-:W-:Y:S05]  /*14800*/  BRA `(.L_x_1959) ;  /* 0xffffffc000587947 */ /* 0x000fea000383ffff */
.L_x_1866:
[----:B------:R-:W-:Y:S01]  /*14810*/  IMAD.MOV.U32 R13, RZ, RZ, R7 ;  /* 0x000000ffff0d7224 */ /* 0x000fe200078e0007 */
[----:B------:R-:W-:Y:S01]  /*14820*/  MOV R11, 0x181f ;  /* 0x0000181f000b7802 */ /* 0x000fe20000000f00 */
[----:B------:R-:W-:Y:S02]  /*14830*/  IMAD.MOV.U32 R12, RZ, RZ, RZ ;  /* 0x000000ffff0c7224 */ /* 0x000fe400078e00ff */
[----:B------:R-:W-:Y:S02]  /*14840*/  IMAD.MOV.U32 R15, RZ, RZ, -0x1 ;  /* 0xffffffffff0f7424 */ /* 0x000fe400078e00ff */
[----:B------:R-:W-:-:S07]  /*14850*/  VIADD R4, R4, UR40 ;  /* 0x0000002804047c36 */ /* 0x000fce0008000000 */
[----:B------:R-:W-:Y:S05]  /*14860*/  WARPSYNC.COLLECTIVE R15, `(.L_x_1960) ;  /* 0x000000000f087348 */ /* 0x000fea0003c00000 */
[----:B------:R0:W1:Y:S02]  /*14870*/  SHFL.IDX P6, R14, R13, R12, R11 ;  /* 0x0000000c0d0e7389 */ /* 0x00006400000c000b */
[----:B01----:R-:W-:Y:S01]  /*14880*/  ENDCOLLECTIVE ;  /* 0x000000000000791b */ /* 0x003fe20003800000 */
.L_x_1960:
[----:B------:R-:W-:Y:S02]  /*14890*/  IMAD.MOV.U32 R13, RZ, RZ, R0 ;  /* 0x000000ffff0d7224 */ /* 0x000fe400078e0000 */
[----:B------:R-:W-:-:S07]  /*148a0*/  IMAD.MOV.U32 R2, RZ, RZ, R14 ;  /* 0x000000ffff027224 */ /* 0x000fce00078e000e */
[----:B------:R-:W-:Y:S05]  /*148b0*/  WARPSYNC.COLLECTIVE R15, `(.L_x_1961) ;  /* 0x000000000f087348 */ /* 0x000fea0003c00000 */
[----:B------:R0:W1:Y:S02]  /*148c0*/  SHFL.IDX P6, R14, R13, R12, R11 ;  /* 0x0000000c0d0e7389 */ /* 0x00006400000c000b */
[----:B01----:R-:W-:Y:S01]  /*148d0*/  ENDCOLLECTIVE ;  /* 0x000000000000791b */ /* 0x003fe20003800000 */
.L_x_1961:
[----:B------:R-:W-:Y:S02]  /*148e0*/  ULDC UR4, c[0x0][0x288] ;  /* 0x0000a20000047ab9 */ /* 0x000fe40000000800 */
[----:B------:R-:W-:-:S05]  /*148f0*/  IMAD R6, R6, UR4, RZ ;  /* 0x0000000406067c24 */ /* 0x000fca000f8e02ff */
[C---:B------:R-:W-:Y:S01]  /*14900*/  ISETP.GE.AND P1, PT, R4.reuse, R6, PT ;  /* 0x000000060400720c */ /* 0x040fe20003f26270 */
[----:B------:R-:W-:Y:S01]  /*14910*/  VIADD R11, R4, 0x10 ;  /* 0x00000010040b7836 */ /* 0x000fe20000000000 */
[----:B------:R-:W-:Y:S01]  /*14920*/  MOV R13, R7 ;  /* 0x00000007000d7202 */ /* 0x000fe20000000f00 */
        /* <DEDUP_REMOVED lines=8> */
[----:B------:R0:W-:Y:S01]  /*149b0*/  @!P1 LDGSTS.E.BYPASS.LTC128B.128 [R9+0x20400], desc[UR48][R2.64], !P0 ;  /* 0x2040000002099fae */ /* 0x0001e2000c101d70 */
[----:B------:R-:W-:Y:S01]  /*149c0*/  ISETP.GE.AND P1, PT, R11, R6, PT ;  /* 0x000000060b00720c */ /* 0x000fe20003f26270 */
[----:B------:R-:W-:-:S12]  /*149d0*/  IMAD.MOV.U32 R11, RZ, RZ, 0x181f ;  /* 0x0000181fff0b7424 */ /* 0x000fd800078e00ff */
[----:B0-----:R-:W-:Y:S05]  /*149e0*/  WARPSYNC.COLLECTIVE R15, `(.L_x_1962) ;  /* 0x000000000f087348 */ /* 0x001fea0003c00000 */
[----:B------:R1:W2:Y:S02]  /*149f0*/  SHFL.IDX P6, R14, R13, R12, R11 ;  /* 0x0000000c0d0e7389 */ /* 0x0002a400000c000b */
[----:B012---:R-:W-:Y:S01]  /*14a00*/  ENDCOLLECTIVE ;  /* 0x000000000000791b */ /* 0x007fe20003800000 */
.L_x_1962:
[----:B------:R-:W-:Y:S01]  /*14a10*/  VIADD R9, R4, 0x20 ;  /* 0x0000002004097836 */ /* 0x000fe20000000000 */
[----:B------:R-:W-:Y:S01]  /*14a20*/  @!P1 LEA R21, R5, UR38, 0x1 ;  /* 0x0000002605159c11 */ /* 0x000fe2000f8e08ff */
[----:B------:R-:W-:Y:S02]  /*14a30*/  IMAD.MOV.U32 R13, RZ, RZ, R0 ;  /* 0x000000ffff0d7224 */ /* 0x000fe400078e0000 */
[----:B------:R-:W-:-:S07]  /*14a40*/  IMAD.MOV.U32 R2, RZ, RZ, R14 ;  /* 0x000000ffff027224 */ /* 0x000fce00078e000e */
[----:B------:R-:W-:Y:S05]  /*14a50*/  WARPSYNC.COLLECTIVE R15, `(.L_x_1963) ;  /* 0x000000000f087348 */ /* 0x000fea0003c00000 */
[----:B------:R0:W1:Y:S02]  /*14a60*/  SHFL.IDX P6, R14, R13, R12, R11 ;  /* 0x0000000c0d0e7389 */ /* 0x00006400000c000b */
[----:B01----:R-:W-:Y:S01]  /*14a70*/  ENDCOLLECTIVE ;  /* 0x000000000000791b */ /* 0x003fe20003800000 */
.L_x_1963:
[----:B------:R-:W-:Y:S01]  /*14a80*/  MOV R13, R7 ;  /* 0x00000007000d7202 */ /* 0x000fe20000000f00 */
[----:B------:R-:W-:Y:S01]  /*14a90*/  IMAD.MOV.U32 R12, RZ, RZ, 0x2 ;  /* 0x00000002ff0c7424 */ /* 0x000fe200078e00ff */
[----:B------:R-:W-:-:S05]  /*14aa0*/  @!P1 LEA R14, P2, R8, R14, 0x1 ;  /* 0x0000000e080e9211 */ /* 0x000fca00078408ff */
[----:B------:R-:W-:Y:S02]  /*14ab0*/  @!P1 IMAD.X R3, RZ, RZ, R2, P2 ;  /* 0x000000ffff039224 */ /* 0x000fe400010e0602 */
[----:B------:R-:W-:-:S07]  /*14ac0*/  @!P1 IMAD.MOV.U32 R2, RZ, RZ, R14 ;  /* 0x000000ffff029224 */ /* 0x000fce00078e000e */
[----:B------:R-:W-:Y:S05]  /*14ad0*/  WARPSYNC.COLLECTIVE R15, `(.L_x_1964) ;  /* 0x000000000f087348 */ /* 0x000fea0003c00000 */
[----:B------:R0:W1:Y:S02]  /*14ae0*/  SHFL.IDX P6, R14, R13, R12, R11 ;  /* 0x0000000c0d0e7389 */ /* 0x00006400000c000b */
[----:B01----:R-:W-:Y:S01]  /*14af0*/  ENDCOLLECTIVE ;  /* 0x000000000000791b */ /* 0x003fe20003800000 */
.L_x_1964:
[----:B------:R-:W-:Y:S01]  /*14b00*/  @!PT LDS RZ, [RZ] ;  /* 0x00000000fffff984 */ /* 0x000fe20000000800 */
[----:B------:R-:W-:Y:S01]  /*14b10*/  @!PT LDS RZ, [RZ] ;  /* 0x00000000fffff984 */ /* 0x000fe20000000800 */
[----:B------:R-:W-:Y:S01]  /*14b20*/  @!PT LDS RZ, [RZ] ;  /* 0x00000000fffff984 */ /* 0x000fe20000000800 */
[----:B------:R0:W-:Y:S01]  /*14b30*/  @!P1 LDGSTS.E.BYPASS.LTC128B.128 [R21+0x20c00], desc[UR48][R2.64], !P0 ;  /* 0x20c0000002159fae */ /* 0x0001e2000c101d70 */
[----:B------:R-:W-:Y:S01]  /*14b40*/  ISETP.GE.AND P1, PT, R9, R6, PT ;  /* 0x000000060900720c */ /* 0x000fe20003f26270 */
[----:B------:R-:W-:-:S12]  /*14b50*/  IMAD.MOV.U32 R13, RZ, RZ, R0 ;  /* 0x000000ffff0d7224 */ /* 0x000fd800078e0000 */
[----:B------:R-:W-:Y:S01]  /*14b60*/  @!P1 LEA R9, R5, UR38, 0x1 ;  /* 0x0000002605099c11 */ /* 0x000fe2000f8e08ff */
[----:B0-----:R-:W-:-:S07]  /*14b70*/  IMAD.MOV.U32 R2, RZ, RZ, R14 ;  /* 0x000000ffff027224 */ /* 0x001fce00078e000e */
[----:B------:R-:W-:Y:S05]  /*14b80*/  WARPSYNC.COLLECTIVE R15, `(.L_x_1965) ;  /* 0x000000000f087348 */ /* 0x000fea0003c00000 */
[----:B------:R0:W1:Y:S02]  /*14b90*/  SHFL.IDX P6, R14, R13, R12, R11 ;  /* 0x0000000c0d0e7389 */ /* 0x00006400000c000b */
[----:B01----:R-:W-:Y:S01]  /*14ba0*/  ENDCOLLECTIVE ;  /* 0x000000000000791b */ /* 0x003fe20003800000 */
.L_x_1965:
[----:B------:R-:W-:Y:S02]  /*14bb0*/  IMAD.MOV.U32 R13, RZ, RZ, R7 ;  /* 0x000000ffff0d7224 */ /* 0x000fe400078e0007 */
[----:B------:R-:W-:Y:S01]  /*14bc0*/  IMAD.MOV.U32 R12, RZ, RZ, 0x3 ;  /* 0x00000003ff0c7424 */ /* 0x000fe200078e00ff */
[----:B------:R-:W-:-:S05]  /*14bd0*/  @!P1 LEA R14, P2, R8, R14, 0x1 ;  /* 0x0000000e080e9211 */ /* 0x000fca00078408ff */
[----:B------:R-:W-:Y:S02]  /*14be0*/  @!P1 IMAD.X R3, RZ, RZ, R2, P2 ;  /* 0x000000ffff039224 */ /* 0x000fe400010e0602 */
[----:B------:R-:W-:-:S07]  /*14bf0*/  @!P1 IMAD.MOV.U32 R2, RZ, RZ, R14 ;  /* 0x000000ffff029224 */ /* 0x000fce00078e000e */
[----:B------:R-:W-:Y:S05]  /*14c00*/  WARPSYNC.COLLECTIVE R15, `(.L_x_1966) ;  /* 0x000000000f087348 */ /* 0x000fea0003c00000 */
[----:B------:R0:W1:Y:S02]  /*14c10*/  SHFL.IDX P6, R14, R13, R12, R11 ;  /* 0x0000000c0d0e7389 */ /* 0x00006400000c000b */
[----:B01----:R-:W-:Y:S01]  /*14c20*/  ENDCOLLECTIVE ;  /* 0x000000000000791b */ /* 0x003fe20003800000 */
.L_x_1966:
[----:B------:R-:W-:Y:S01]  /*14c30*/  @!PT LDS RZ, [RZ] ;  /* 0x00000000fffff984 */ /* 0x000fe20000000800 */
[----:B------:R-:W-:Y:S01]  /*14c40*/  @!PT LDS RZ, [RZ] ;  /* 0x00000000fffff984 */ /* 0x000fe20000000800 */
[----:B------:R-:W-:Y:S01]  /*14c50*/  @!PT LDS RZ, [RZ] ;  /* 0x00000000fffff984 */ /* 0x000fe20000000800 */
[----:B------:R0:W-:Y:S01]  /*14c60*/  @!P1 LDGSTS.E.BYPASS.LTC128B.128 [R9+0x21400], desc[UR48][R2.64], !P0 ;  /* 0x2140000002099fae */ /* 0x0001e2000c101d70 */
[----:B------:R-:W-:Y:S01]  /*14c70*/  IMAD.MOV.U32 R13, RZ, RZ, R0 ;  /* 0x000000ffff0d7224 */ /* 0x000fe200078e0000 */
[----:B------:R-:W-:-:S07]  /*14c80*/  MOV R7, R14 ;  /* 0x0000000e00077202 */ /* 0x000fce0000000f00 */
[----:B0-----:R-:W-:Y:S05]  /*14c90*/  WARPSYNC.COLLECTIVE R15, `(.L_x_1967) ;  /* 0x000000000f087348 */ /* 0x001fea0003c00000 */
[----:B------:R1:W2:Y:S02]  /*14ca0*/  SHFL.IDX P6, R14, R13, R12, R11 ;  /* 0x0000000c0d0e7389 */ /* 0x0002a400000c000b */
[----:B012---:R-:W-:Y:S01]  /*14cb0*/  ENDCOLLECTIVE ;  /* 0x000000000000791b */ /* 0x007fe20003800000 */
.L_x_1967:
[----:B------:R-:W-:Y:S05]  /*14cc0*/  BRA `(.L_x_1968) ;  /* 0xffffffc400307947 */ /* 0x000fea000383ffff */
.L_x_1867:
[----:B0-----:R-:W-:-:S04]  /*14cd0*/  IMAD.U32 R3, RZ, RZ, UR38 ;  /* 0x00000026ff037e24 */ /* 0x001fc8000f8e00ff */
[----:B------:R0:W1:Y:S03]  /*14ce0*/  SYNCS.PHASECHK.TRANS64.TRYWAIT P0, [R3+URZ+0x28c20], R4 ;  /* 0x028c2004030075a7 */ /* 0x000066000800017f */
[----:B-1----:R-:W-:Y:S05]  /*14cf0*/  @!P0 NANOSLEEP.SYNCS 0x989680 ;  /* 0x009896800000895d */ /* 0x002fea0003900000 */
[----:B------:R-:W1:Y:S02]  /*14d00*/  @!P0 SYNCS.PHASECHK.TRANS64 P0, [R3+URZ+0x28c20], R4 ;  /* 0x028c2004030085a7 */ /* 0x000e64000800007f */
[----:B-1----:R-:W-:Y:S05]  /*14d10*/  @!P0 BRA `(.L_x_1867) ;  /* 0xfffffffc00ec8947 */ /* 0x002fea000383ffff */
[----:B------:R-:W-:Y:S05]  /*14d20*/  BRA `(.L_x_1969) ;  /* 0xffffffc400607947 */ /* 0x000fea000383ffff */
.L_x_1870:
[----:B0-----:R-:W-:-:S04]  /*14d30*/  IMAD.U32 R3, RZ, RZ, UR38 ;  /* 0x00000026ff037e24 */ /* 0x001fc8000f8e00ff */
[----:B------:R0:W1:Y:S03]  /*14d40*/  SYNCS.PHASECHK.TRANS64.TRYWAIT P0, [R3+URZ+0x28c60], R4 ;  /* 0x028c6004030075a7 */ /* 0x000066000800017f */
[----:B-1----:R-:W-:Y:S05]  /*14d50*/  @!P0 NANOSLEEP.SYNCS 0x989680 ;  /* 0x009896800000895d */ /* 0x002fea0003900000 */
[----:B------:R-:W1:Y:S02]  /*14d60*/  @!P0 SYNCS.PHASECHK.TRANS64 P0, [R3+URZ+0x28c60], R4 ;  /* 0x028c6004030085a7 */ /* 0x000e64000800007f */
[----:B-1----:R-:W-:Y:S05]  /*14d70*/  @!P0 BRA `(.L_x_1870) ;  /* 0xfffffffc00ec8947 */ /* 0x002fea000383ffff */
[----:B------:R-:W-:Y:S05]  /*14d80*/  BRA `(.L_x_1970) ;  /* 0xffffffc4006c7947 */ /* 0x000fea000383ffff */
.L_x_1886:
[----:B-1----:R-:W-:-:S04]  /*14d90*/  IMAD.U32 R3, RZ, RZ, UR38 ;  /* 0x00000026ff037e24 */ /* 0x002fc8000f8e00ff */
[----:B------:R1:W2:Y:S03]  /*14da0*/  SYNCS.PHASECHK.TRANS64.TRYWAIT P0, [R3+URZ+0x28c48], R2 ;  /* 0x028c4802030075a7 */ /* 0x0002a6000800017f */
[----:B--2---:R-:W-:Y:S05]  /*14db0*/  @!P0 NANOSLEEP.SYNCS 0x989680 ;  /* 0x009896800000895d */ /* 0x004fea0003900000 */
[----:B------:R-:W2:Y:S02]  /*14dc0*/  @!P0 SYNCS.PHASECHK.TRANS64 P0, [R3+URZ+0x28c48], R2 ;  /* 0x028c4802030085a7 */ /* 0x000ea4000800007f */
[----:B--2---:R-:W-:Y:S05]  /*14dd0*/  @!P0 BRA `(.L_x_1886) ;  /* 0xfffffffc00ec8947 */ /* 0x004fea000383ffff */
[----:B------:R-:W-:Y:S05]  /*14de0*/  BRA `(.L_x_1971) ;  /* 0xffffffd000387947 */ /* 0x000fea000383ffff */
.L_x_1891:
[----:B01----:R-:W-:-:S04]  /*14df0*/  IMAD.U32 R3, RZ, RZ, UR38 ;  /* 0x00000026ff037e24 */ /* 0x003fc8000f8e00ff */
[----:B------:R0:W1:Y:S03]  /*14e00*/  SYNCS.PHASECHK.TRANS64.TRYWAIT P0, [R3+URZ+0x28c68], R2 ;  /* 0x028c6802030075a7 */ /* 0x000066000800017f */
[----:B-1----:R-:W-:Y:S05]  /*14e10*/  @!P0 NANOSLEEP.SYNCS 0x989680 ;  /* 0x009896800000895d */ /* 0x002fea0003900000 */
[----:B------:R-:W1:Y:S02]  /*14e20*/  @!P0 SYNCS.PHASECHK.TRANS64 P0, [R3+URZ+0x28c68], R2 ;  /* 0x028c6802030085a7 */ /* 0x000e64000800007f */
[----:B-1----:R-:W-:Y:S05]  /*14e30*/  @!P0 BRA `(.L_x_1891) ;  /* 0xfffffffc00ec8947 */ /* 0x002fea000383ffff */
[----:B------:R-:W-:Y:S05]  /*14e40*/  BRA `(.L_x_1972) ;  /* 0xffffffd000987947 */ /* 0x000fea000383ffff */
.L_x_1906:
[----:B-1----:R-:W-:-:S04]  /*14e50*/  IMAD.U32 R3, RZ, RZ, UR38 ;  /* 0x00000026ff037e24 */ /* 0x002fc8000f8e00ff */
[----:B------:R1:W2:Y:S03]  /*14e60*/  SYNCS.PHASECHK.TRANS64.TRYWAIT P0, [R3+URZ+0x28c40], R2 ;  /* 0x028c4002030075a7 */ /* 0x0002a6000800017f */
[----:B--2---:R-:W-:Y:S05]  /*14e70*/  @!P0 NANOSLEEP.SYNCS 0x989680 ;  /* 0x009896800000895d */ /* 0x004fea0003900000 */
[----:B------:R-:W2:Y:S02]  /*14e80*/  @!P0 SYNCS.PHASECHK.TRANS64 P0, [R3+URZ+0x28c40], R2 ;  /* 0x028c4002030085a7 */ /* 0x000ea4000800007f */
[----:B--2---:R-:W-:Y:S05]  /*14e90*/  @!P0 BRA `(.L_x_1906) ;  /* 0xfffffffc00ec8947 */ /* 0x004fea000383ffff */
[----:B------:R-:W-:Y:S05]  /*14ea0*/  BRA `(.L_x_1973) ;  /* 0xffffffd800e87947 */ /* 0x000fea000383ffff */
.L_x_1911:
[----:B01----:R-:W-:-:S04]  /*14eb0*/  IMAD.U32 R3, RZ, RZ, UR38 ;  /* 0x00000026ff037e24 */ /* 0x003fc8000f8e00ff */
[----:B------:R0:W1:Y:S03]  /*14ec0*/  SYNCS.PHASECHK.TRANS64.TRYWAIT P0, [R3+URZ+0x28c60], R2 ;  /* 0x028c6002030075a7 */ /* 0x000066000800017f */
[----:B-1----:R-:W-:Y:S05]  /*14ed0*/  @!P0 NANOSLEEP.SYNCS 0x989680 ;  /* 0x009896800000895d */ /* 0x002fea0003900000 */
[----:B------:R-:W1:Y:S02]  /*14ee0*/  @!P0 SYNCS.PHASECHK.TRANS64 P0, [R3+URZ+0x28c60], R2 ;  /* 0x028c6002030085a7 */ /* 0x000e64000800007f */
[----:B-1----:R-:W-:Y:S05]  /*14ef0*/  @!P0 BRA `(.L_x_1911) ;  /* 0xfffffffc00ec8947 */ /* 0x002fea000383ffff */
[----:B------:R-:W-:Y:S05]  /*14f00*/  BRA `(.L_x_1974) ;  /* 0xffffffdc004c7947 */ /* 0x000fea000383ffff */
.L_x_1927:
[----:B--2---:R-:W-:-:S04]  /*14f10*/  MOV R3, UR38 ;  /* 0x0000002600037c02 */ /* 0x004fc80008000f00 */
[----:B------:R2:W3:Y:S03]  /*14f20*/  SYNCS.PHASECHK.TRANS64.TRYWAIT P0, [R3+URZ+0x28c48], R2 ;  /* 0x028c4802030075a7 */ /* 0x0004e6000800017f */
[----:B---3--:R-:W-:Y:S05]  /*14f30*/  @!P0 NANOSLEEP.SYNCS 0x989680 ;  /* 0x009896800000895d */ /* 0x008fea0003900000 */
[----:B------:R-:W3:Y:S02]  /*14f40*/  @!P0 SYNCS.PHASECHK.TRANS64 P0, [R3+URZ+0x28c48], R2 ;  /* 0x028c4802030085a7 */ /* 0x000ee4000800007f */
[----:B---3--:R-:W-:Y:S05]  /*14f50*/  @!P0 BRA `(.L_x_1927) ;  /* 0xfffffffc00ec8947 */ /* 0x008fea000383ffff */
[----:B------:R-:W-:Y:S05]  /*14f60*/  BRA `(.L_x_1975) ;  /* 0xffffffe400a87947 */ /* 0x000fea000383ffff */
.L_x_1932:
[----:B--2---:R-:W-:-:S04]  /*14f70*/  IMAD.U32 R3, RZ, RZ, UR38 ;  /* 0x00000026ff037e24 */ /* 0x004fc8000f8e00ff */
[----:B------:R2:W3:Y:S03]  /*14f80*/  SYNCS.PHASECHK.TRANS64.TRYWAIT P0, [R3+URZ+0x28c68], R2 ;  /* 0x028c6802030075a7 */ /* 0x0004e6000800017f */
[----:B---3--:R-:W-:Y:S05]  /*14f90*/  @!P0 NANOSLEEP.SYNCS 0x989680 ;  /* 0x009896800000895d */ /* 0x008fea0003900000 */
[----:B------:R-:W3:Y:S02]  /*14fa0*/  @!P0 SYNCS.PHASECHK.TRANS64 P0, [R3+URZ+0x28c68], R2 ;  /* 0x028c6802030085a7 */ /* 0x000ee4000800007f */
[----:B---3--:R-:W-:Y:S05]  /*14fb0*/  @!P0 BRA `(.L_x_1932) ;  /* 0xfffffffc00ec8947 */ /* 0x008fea000383ffff */
[----:B------:R-:W-:Y:S05]  /*14fc0*/  BRA `(.L_x_1976) ;  /* 0xffffffe8000c7947 */ /* 0x000fea000383ffff */
.L_x_1943:
[----:B--2---:R2:W3:Y:S02]  /*14fd0*/  SYNCS.PHASECHK.TRANS64.TRYWAIT P0, [R2+URZ+0x28c20], R9 ;  /* 0x028c2009020075a7 */ /* 0x0044e4000800017f */
[----:B---3--:R-:W-:Y:S05]  /*14fe0*/  @!P0 NANOSLEEP.SYNCS 0x989680 ;  /* 0x009896800000895d */ /* 0x008fea0003900000 */
[----:B------:R-:W3:Y:S02]  /*14ff0*/  @!P0 SYNCS.PHASECHK.TRANS64 P0, [R2+URZ+0x28c20], R9 ;  /* 0x028c2009020085a7 */ /* 0x000ee4000800007f */
[----:B---3--:R-:W-:Y:S05]  /*15000*/  @!P0 BRA `(.L_x_1943) ;  /* 0xfffffffc00f08947 */ /* 0x008fea000383ffff */
[----:B------:R-:W-:Y:S05]  /*15010*/  BRA `(.L_x_1977) ;  /* 0xffffffec00fc7947 */ /* 0x000fea000383ffff */
.L_x_1944:
[----:B------:R-:W3:Y:S01]  /*15020*/  S2R R3, SR_TID.X ;  /* 0x0000000000037919 */ /* 0x000ee20000002100 */
[----:B------:R-:W-:Y:S01]  /*15030*/  BSSY B0, `(.L_x_1978) ;  /* 0x000000a000007945 */ /* 0x000fe20003800000 */
[----:B0-----:R-:W-:Y:S02]  /*15040*/  IMAD.MOV.U32 R12, RZ, RZ, RZ ;  /* 0x000000ffff0c7224 */ /* 0x001fe400078e00ff */
[----:B------:R-:W-:Y:S02]  /*15050*/  IMAD.MOV.U32 R11, RZ, RZ, 0x1f ;  /* 0x0000001fff0b7424 */ /* 0x000fe400078e00ff */
[----:B------:R-:W-:Y:S01]  /*15060*/  IMAD.MOV.U32 R15, RZ, RZ, -0x1 ;  /* 0xffffffffff0f7424 */ /* 0x000fe200078e00ff */
[----:B---3--:R-:W-:-:S04]  /*15070*/  SHF.R.U32.HI R3, RZ, 0x5, R3 ;  /* 0x00000005ff037819 */ /* 0x008fc80000011603 */
[----:B------:R-:W-:-:S05]  /*15080*/  LOP3.LUT R3, R3, 0x3, RZ, 0xc0, !PT ;  /* 0x0000000303037812 */ /* 0x000fca00078ec0ff */
[----:B------:R-:W-:-:S07]  /*15090*/  IMAD.MOV.U32 R13, RZ, RZ, R3 ;  /* 0x000000ffff0d7224 */ /* 0x000fce00078e0003 */
[----:B-12---:R-:W-:Y:S05]  /*150a0*/  WARPSYNC.COLLECTIVE R15, `(.L_x_1979) ;  /* 0x000000000f087348 */ /* 0x006fea0003c00000 */
[----:B------:R0:W3:Y:S02]  /*150b0*/  SHFL.IDX P6, R14, R13, R12, R11 ;  /* 0x0000000c0d0e7389 */ /* 0x0000e400000c000b */
[----:B0123--:R-:W-:Y:S01]  /*150c0*/  ENDCOLLECTIVE ;  /* 0x000000000000791b */ /* 0x00ffe20003800000 */
.L_x_1979:
[----:B------:R-:W-:Y:S05]  /*150d0*/  BSYNC B0 ;  /* 0x0000000000007941 */ /* 0x000fea0003800000 */
.L_x_1978:
[----:B------:R-:W-:Y:S05]  /*150e0*/  BRA `(.L_x_1980) ;  /* 0xffffffec00e07947 */ /* 0x000fea000383ffff */
.L_x_1945:
[----:B------:R-:W-:Y:S01]  /*150f0*/  BSSY B0, `(.L_x_1981) ;  /* 0x0000006000007945 */ /* 0x000fe20003800000 */
[----:B------:R-:W-:-:S07]  /*15100*/  IMAD.MOV.U32 R15, RZ, RZ, -0x1 ;  /* 0xffffffffff0f7424 */ /* 0x000fce00078e00ff */
[----:B0123--:R-:W-:Y:S05]  /*15110*/  WARPSYNC.COLLECTIVE R15, `(.L_x_1982) ;  /* 0x000000000f0c7348 */ /* 0x00ffea0003c00000 */
[----:B------:R-:W-:Y:S02]  /*15120*/  ELECT P6, UR62, PT ;  /* 0x00000000003e782f */ /* 0x000fe400038c0000 */
[----:B------:R-:W-:Y:S01]  /*15130*/  MOV R14, UR62 ;  /* 0x0000003e000e7c02 */ /* 0x000fe20008000f00 */
[----:B0123--:R-:W-:Y:S10]  /*15140*/  ENDCOLLECTIVE ;  /* 0x000000000000791b */ /* 0x00fff40003800000 */
.L_x_1982:
[----:B------:R-:W-:Y:S05]  /*15150*/  BSYNC B0 ;  /* 0x0000000000007941 */ /* 0x000fea0003800000 */
.L_x_1981:
[----:B------:R-:W-:Y:S05]  /*15160*/  BRA `(.L_x_1983) ;  /* 0xffffffec00d47947 */ /* 0x000fea000383ffff */
.L_x_1947:
[----:B---3--:R3:W4:Y:S02]  /*15170*/  SYNCS.PHASECHK.TRANS64.TRYWAIT P0, [R7+URZ], R4 ;  /* 0x00000004070075a7 */ /* 0x008724000800017f */
[----:B----4-:R-:W-:Y:S05]  /*15180*/  @!P0 NANOSLEEP.SYNCS 0x989680 ;  /* 0x009896800000895d */ /* 0x010fea0003900000 */
[----:B------:R-:W4:Y:S02]  /*15190*/  @!P0 SYNCS.PHASECHK.TRANS64 P0, [R7+URZ], R4 ;  /* 0x00000004070085a7 */ /* 0x000f24000800007f */
[----:B----4-:R-:W-:Y:S05]  /*151a0*/  @!P0 BRA `(.L_x_1947) ;  /* 0xfffffffc00f08947 */ /* 0x010fea000383ffff */
[----:B------:R-:W-:Y:S05]  /*151b0*/  BRA `(.L_x_1984) ;  /* 0xfffffff000087947 */ /* 0x000fea000383ffff */
.L_x_1948:
[----:B----4-:R4:W0:Y:S02]  /*151c0*/  SYNCS.PHASECHK.TRANS64.TRYWAIT P0, [R5+URZ], R0 ;  /* 0x00000000050075a7 */ /* 0x010824000800017f */
[----:B0-----:R-:W-:Y:S05]  /*151d0*/  @!P0 NANOSLEEP.SYNCS 0x989680 ;  /* 0x009896800000895d */ /* 0x001fea0003900000 */
[----:B------:R-:W0:Y:S02]  /*151e0*/  @!P0 SYNCS.PHASECHK.TRANS64 P0, [R5+URZ], R0 ;  /* 0x00000000050085a7 */ /* 0x000e24000800007f */
[----:B0-----:R-:W-:Y:S05]  /*151f0*/  @!P0 BRA `(.L_x_1948) ;  /* 0xfffffffc00f08947 */ /* 0x001fea000383ffff */
[----:B------:R-:W-:Y:S05]  /*15200*/  BRA `(.L_x_1985) ;  /* 0xffffffec00fc7947 */ /* 0x000fea000383ffff */
.L_x_1950:
[----:B--2---:R2:W4:Y:S02]  /*15210*/  SYNCS.PHASECHK.TRANS64.TRYWAIT P0, [R5+URZ], R4 ;  /* 0x00000004050075a7 */ /* 0x004524000800017f */
[----:B----4-:R-:W-:Y:S05]  /*15220*/  @!P0 NANOSLEEP.SYNCS 0x989680 ;  /* 0x009896800000895d */ /* 0x010fea0003900000 */
[----:B------:R-:W4:Y:S02]  /*15230*/  @!P0 SYNCS.PHASECHK.TRANS64 P0, [R5+URZ], R4 ;  /* 0x00000004050085a7 */ /* 0x000f24000800007f */
[----:B----4-:R-:W-:Y:S05]  /*15240*/  @!P0 BRA `(.L_x_1950) ;  /* 0xfffffffc00f08947 */ /* 0x010fea000383ffff */
[----:B------:R-:W-:Y:S05]  /*15250*/  BRA `(.L_x_1986) ;  /* 0xfffffff000007947 */ /* 0x000fea000383ffff */
.L_x_1987:
        /* <DEDUP_REMOVED lines=10> */
.L_x_5872:


//--------------------- .text._ZN7cutlass13device_kernelIN5flash11enable_sm90INS1_16FlashAttnFwdSm90INS1_25CollectiveMainloopFwdSm90ILi2EN4cute5tupleIJNS5_1CILi1EEES8_S8_EEENS6_IJNS7_ILi64EEESA_SA_EEELi512ENS_6half_tEfNS_4arch4Sm90ELb0ELb1ELb0ELb0ELb0ELb0ELb1ELb0ELb0ELb1ELb1ELb0EEENS1_21CollectiveEpilogueFwdINS6_IJSA_NS7_ILi512EEESA_EEES9_SC_SE_Li256ELb0ELb1ELb1ELb0EEENS1_19SingleTileSchedulerILb0ELb1ELb1ELi64EEEEEEEEEvNT_6ParamsE --------------------------
	.section	.text._ZN7cutlass13device_kernelIN5flash11enable_sm90INS1_16FlashAttnFwdSm90INS1_25CollectiveMainloopFwdSm90ILi2EN4cute5tupleIJNS5_1CILi1EEES8_S8_EEENS6_IJNS7_ILi64EEESA_SA_EEELi512ENS_6half_tEfNS_4arch4Sm90ELb0ELb1ELb0ELb0ELb0ELb0ELb1ELb0ELb0ELb1ELb1ELb0EEENS1_21CollectiveEpilogueFwdINS6_IJSA_NS7_ILi512EEESA_EEES9_SC_SE_Li256ELb0ELb1ELb1ELb0EEENS1_19SingleTileSchedulerILb0ELb1ELb1ELi64EEEEEEEEEvNT_6ParamsE,"ax",@progbits
	.align	128
.text._ZN7cutlass13device_kernelIN5flash11enable_sm90INS1_16FlashAttnFwdSm90INS1_25CollectiveMainloopFwdSm90ILi2EN4cute5tupleIJNS5_1CILi1EEES8_S8_EEENS6_IJNS7_ILi64EEESA_SA_EEELi512ENS_6half_tEfNS_4arch4Sm90ELb0ELb1ELb0ELb0ELb0ELb0ELb1ELb0ELb0ELb1ELb1ELb0EEENS1_21CollectiveEpilogueFwdINS6_IJSA_NS7_ILi512EEESA_EEES9_SC_SE_Li256ELb0ELb1ELb1ELb0EEENS1_19SingleTileSchedulerILb0ELb1ELb1ELi64EEEEEEEEEvNT_6ParamsE:
        .type           _ZN7cutlass13device_kernelIN5flash11enable_sm90INS1_16FlashAttnFwdSm90INS1_25CollectiveMainloopFwdSm90ILi2EN4cute5tupleIJNS5_1CILi1EEES8_S8_EEENS6_IJNS7_ILi64EEESA_SA_EEELi512ENS_6half_tEfNS_4arch4Sm90ELb0ELb1ELb0ELb0ELb0ELb0ELb1ELb0ELb0ELb1ELb1ELb0EEENS1_21CollectiveEpilogueFwdINS6_IJSA_NS7_ILi512EEESA_EEES9_SC_SE_Li256ELb0ELb1ELb1ELb0EEENS1_19SingleTileSchedulerILb0ELb1ELb1ELi64EEEEEEEEEvNT_6ParamsE,@function
        .size           _ZN7cutlass13device_kernelIN5flash11enable_sm90INS1_16FlashAttnFwdSm90INS1_25CollectiveMainloopFwdSm90ILi2EN4cute5tupleIJNS5_1CILi1EEES8_S8_EEENS6_IJNS7_ILi64EEESA_SA_EEELi512ENS_6half_tEfNS_4arch4Sm90ELb0ELb1ELb0ELb0ELb0ELb0ELb1ELb0ELb0ELb1ELb1ELb0EEENS1_21CollectiveEpilogueFwdINS6_IJSA_NS7_ILi512EEESA_EEES9_SC_SE_Li256ELb0ELb1ELb1ELb0EEENS1_19SingleTileSchedulerILb0ELb1ELb1ELi64EEEEEEEEEvNT_6ParamsE,(.L_x_5873 - _ZN7cutlass13device_kernelIN5flash11enable_sm90INS1_16FlashAttnFwdSm90INS1_25CollectiveMainloopFwdSm90ILi2EN4cute5tupleIJNS5_1CILi1EEES8_S8_EEENS6_IJNS7_ILi64EEESA_SA_EEELi512ENS_6half_tEfNS_4arch4Sm90ELb0ELb1ELb0ELb0ELb0ELb0ELb1ELb0ELb0ELb1ELb1ELb0EEENS1_21CollectiveEpilogueFwdINS6_IJSA_NS7_ILi512EEESA_EEES9_SC_SE_Li256ELb0ELb1ELb1ELb0EEENS1_19SingleTileSchedulerILb0ELb1ELb1ELi64EEEEEEEEEvNT_6ParamsE)
        .other          _ZN7cutlass13device_kernelIN5flash11enable_sm90INS1_16FlashAttnFwdSm90INS1_25CollectiveMainloopFwdSm90ILi2EN4cute5tupleIJNS5_1CILi1EEES8_S8_EEENS6_IJNS7_ILi64EEESA_SA_EEELi512ENS_6half_tEfNS_4arch4Sm90ELb0ELb1ELb0ELb0ELb0ELb0ELb1ELb0ELb0ELb1ELb1ELb0EEENS1_21CollectiveEpilogueFwdINS6_IJSA_NS7_ILi512EEESA_EEES9_SC_SE_Li256ELb0ELb1ELb1ELb0EEENS1_19SingleTileSchedulerILb0ELb1ELb1ELi64EEEEEEEEEvNT_6ParamsE,@"STO_CUDA_ENTRY STV_DEFAULT"
_ZN7cutlass13device_kernelIN5flash11enable_sm90INS1_16FlashAttnFwdSm90INS1_25CollectiveMainloopFwdSm90ILi2EN4cute5tupleIJNS5_1CILi1EEES8_S8_EEENS6_IJNS7_ILi64EEESA_SA_EEELi512ENS_6half_tEfNS_4arch4Sm90ELb0ELb1ELb0ELb0ELb0ELb0ELb1ELb0ELb0ELb1ELb1ELb0EEENS1_21CollectiveEpilogueFwdINS6_IJSA_NS7_ILi512EEESA_EEES9_SC_SE_Li256ELb0ELb1ELb1ELb0EEENS1_19SingleTileSchedulerILb0ELb1ELb1ELi64EEEEEEEEEvNT_6ParamsE:
        /* <DEDUP_REMOVED lines=18> */
.L_x_1989:
[----:B------:R-:W-:Y:S05]  /*0120*/  BSYNC B0 ;  /* 0x0000000000007941 */ /* 0x000fea0003800000 */
.L_x_1988:
        /* <DEDUP_REMOVED lines=39> */
.L_x_1990:
        /* <DEDUP_REMOVED lines=22> */
.L_x_1991:
        /* <DEDUP_REMOVED lines=18> */
.L_x_1992:
        /* <DEDUP_REMOVED lines=22> */
.L_x_1993:
        /* <DEDUP_REMOVED lines=22> */
.L_x_1994:
        /* <DEDUP_REMOVED lines=9> */
.L_x_1997:
        /* <DEDUP_REMOVED lines=24> */
[----:B-1----:R-:W-:Y:S05]  /*0af0*/  @!P0 BRA `(.L_x_1998) ;  /* 0x0000019400948947 */ /* 0x002fea0003800000 */
[----:B0-----:R-:W0:Y:S01]  /*0b00*/  LDC.64 R2, c[0x0][0x418] ;  /* 0x00010600ff027b82 */ /* 0x001e220000000a00 */
[----:B------:R-:W-:Y:S01]  /*0b10*/  UISETP.NE.AND UP0, UPT, UR10, 0x1, UPT ;  /* 0x000000010a00788c */ /* 0x000fe2000bf05270 */
[----:B------:R-:W-:-:S06]  /*0b20*/  VIADD R152, R12, 0xffffff80 ;  /* 0xffffff800c987836 */ /* 0x000fcc0000000000 */
[----:B------:R-:W1:Y:S08]  /*0b30*/  LDC R16, c[0x0][0x424] ;  /* 0x00010900ff107b82 */ /* 0x000e700000000800 */
[----:B------:R-:W2:Y:S08]  /*0b40*/  LDC R7, c[0x0][0x2f0] ;  /* 0x0000bc00ff077b82 */ /* 0x000eb00000000800 */
[----:B------:R-:W3:Y:S01]  /*0b50*/  S2UR UR60, SR_CTAID.X ;  /* 0x00000000003c79c3 */ /* 0x000ee20000002500 */
[----:B0-----:R-:W-:-:S04]  /*0b60*/  ISETP.NE.U32.AND P0, PT, R2, RZ, PT ;  /* 0x000000ff0200720c */ /* 0x001fc80003f05070 */
[----:B------:R-:W-:-:S04]  /*0b70*/  ISETP.NE.AND.EX P0, PT, R3, RZ, PT, P0 ;  /* 0x000000ff0300720c */ /* 0x000fc80003f05300 */
[----:B-1----:R-:W-:Y:S02]  /*0b80*/  SEL R16, R16, 0x1, P0 ;  /* 0x0000000110107807 */ /* 0x002fe40000000000 */
[----:B------:R-:W-:-:S03]  /*0b90*/  PLOP3.LUT P0, PT, PT, PT, UP0, 0x80, 0x0 ;  /* 0x000000000000781c */ /* 0x000fc60003f0f008 */
[----:B--2---:R-:W-:-:S05]  /*0ba0*/  IMAD R0, R16, R7, 0x3f ;  /* 0x0000003f10007424 */ /* 0x004fca00078e0207 */
[----:B------:R-:W-:Y:S01]  /*0bb0*/  SHF.R.S32.HI R3, RZ, 0x1f, R0 ;  /* 0x0000001fff037819 */ /* 0x000fe20000011400 */
[----:B---3--:R-:W-:-:S03]  /*0bc0*/  USHF.L.U32 UR60, UR60, 0x6, URZ ;  /* 0x000000063c3c7899 */ /* 0x008fc6000800063f */
[----:B------:R-:W-:-:S04]  /*0bd0*/  LEA.HI R3, R3, R0, RZ, 0x6 ;  /* 0x0000000003037211 */ /* 0x000fc800078f30ff */
[----:B------:R-:W-:Y:S01]  /*0be0*/  SHF.R.S32.HI R3, RZ, 0x6, R3 ;  /* 0x00000006ff037819 */ /* 0x000fe20000011403 */
[----:B------:R-:W-:Y:S06]  /*0bf0*/  @!P0 BRA `(.L_x_1999) ;  /* 0x0000002000c88947 */ /* 0x000fec0003800000 */
[----:B------:R-:W0:Y:S01]  /*0c00*/  LDC R0, c[0x0][0x288] ;  /* 0x0000a200ff007b82 */ /* 0x000e220000000800 */
[----:B------:R-:W-:Y:S01]  /*0c10*/  ULDC UR5, c[0x0][0x448] ;  /* 0x0001120000057ab9 */ /* 0x000fe20000000800 */
[----:B------:R-:W-:Y:S01]  /*0c20*/  ULDC.64 UR6, c[0x0][0xad8] ;  /* 0x0002b60000067ab9 */ /* 0x000fe20000000a00 */
[----:B------:R-:W-:Y:S02]  /*0c30*/  UISETP.NE.AND UP0, UPT, UR5, 0x1, UPT ;  /* 0x000000010500788c */ /* 0x000fe4000bf05270 */
[----:B------:R-:W-:Y:S02]  /*0c40*/  UISETP.GE.AND UP1, UPT, UR7, 0x1, UPT ;  /* 0x000000010700788c */ /* 0x000fe4000bf26270 */
[----:B------:R-:W-:-:S04]  /*0c50*/  UIADD3 UR5, UR60, 0x3f, URZ ;  /* 0x0000003f3c057890 */ /* 0x000fc8000fffe03f */
[----:B------:R-:W-:-:S03]  /*0c60*/  PLOP3.LUT P1, PT, PT, PT, UP1, 0x80, 0x0 ;  /* 0x000000000000781c */ /* 0x000fc60003f2f018 */
[----:B------:R-:W-:Y:S01]  /*0c70*/  @UP0 ULDC UR8, c[0x0][0x44c] ;  /* 0x0001130000080ab9 */ /* 0x000fe20000000800 */
[----:B------:R-:W-:Y:S01]  /*0c80*/  @UP0 ULDC UR11, c[0x0][0x450] ;  /* 0x00011400000b0ab9 */ /* 0x000fe20000000800 */
[----:B------:R-:W-:-:S04]  /*0c90*/  UIMAD.WIDE.U32 UR8, UR5, UR8, URZ ;  /* 0x00000008050872a5 */ /* 0x000fc8000f8e003f */
[----:B------:R-:W-:Y:S01]  /*0ca0*/  @UP0 USHF.R.U32.HI UR5, URZ, UR11, UR9 ;  /* 0x0000000b3f050299 */ /* 0x000fe20008011609 */
[----:B0-----:R-:W-:-:S05]  /*0cb0*/  IADD3 R5, -R0, 0x1, RZ ;  /* 0x0000000100057810 */ /* 0x001fca0007ffe1ff */
[----:B------:R-:W-:-:S05]  /*0cc0*/  IMAD R5, R16, R7, R5 ;  /* 0x0000000710057224 */ /* 0x000fca00078e0205 */
[----:B------:R-:W-:-:S13]  /*0cd0*/  R2UR UR10, R5 ;  /* 0x00000000050a72ca */ /* 0x000fda00000e0000 */
        /* <DEDUP_REMOVED lines=13> */
.L_x_2001:
[----:B------:R-:W-:-:S11]  /*0db0*/  UISETP.NE.AND UP1, UPT, UR7, 0x1, UPT ;  /* 0x000000010700788c */ /* 0x000fd6000bf25270 */
[----:B------:R-:W-:Y:S02]  /*0dc0*/  @UP1 ULDC.64 UR10, c[0x0][0xae0] ;  /* 0x0002b800000a1ab9 */ /* 0x000fe40000000a00 */
[----:B------:R-:W-:-:S04]  /*0dd0*/  UIMAD.WIDE.U32 UR8, UR5, UR10, URZ ;  /* 0x0000000a050872a5 */ /* 0x000fc8000f8e003f */
[----:B------:R-:W-:-:S12]  /*0de0*/  @UP1 USHF.R.U32.HI UR5, URZ, UR11, UR9 ;  /* 0x0000000b3f051299 */ /* 0x000fd80008011609 */
.L_x_2002:
[----:B------:R-:W-:-:S04]  /*0df0*/  UIMAD UR5, UR5, UR7, UR7 ;  /* 0x00000007050572a4 */ /* 0x000fc8000f8e0207 */
[----:B------:R-:W-:-:S04]  /*0e00*/  UISETP.LT.AND UP1, UPT, UR6, UR5, UPT ;  /* 0x000000050600728c */ /* 0x000fc8000bf21270 */
[----:B------:R-:W-:-:S12]  /*0e10*/  USEL UR6, UR6, UR5, UP1 ;  /* 0x0000000506067287 */ /* 0x000fd80008800000 */
.L_x_2000:
[----:B------:R-:W-:Y:S01]  /*0e20*/  IMAD R16, R16, R7, -R0 ;  /* 0x0000000710107224 */ /* 0x000fe200078e0a00 */
[----:B------:R-:W-:Y:S01]  /*0e30*/  UIADD3 UR6, UR6, 0x3f, URZ ;  /* 0x0000003f06067890 */ /* 0x000fe2000fffe03f */
[----:B------:R-:W-:Y:S01]  /*0e40*/  R2UR UR10, R3 ;  /* 0x00000000030a72ca */ /* 0x000fe200000e0000 */
[----:B------:R-:W-:Y:S02]  /*0e50*/  @UP0 ULDC UR8, c[0x0][0x44c] ;  /* 0x0001130000080ab9 */ /* 0x000fe40000000800 */
[----:B------:R-:W-:Y:S01]  /*0e60*/  R2UR UR11, R16 ;  /* 0x00000000100b72ca */ /* 0x000fe200000e0000 */
[----:B------:R-:W-:Y:S02]  /*0e70*/  USHF.R.S32.HI UR5, URZ, 0x1f, UR6 ;  /* 0x0000001f3f057899 */ /* 0x000fe40008011406 */
[----:B------:R-:W-:Y:S02]  /*0e80*/  UIMAD.WIDE.U32 UR8, UR60, UR8, URZ ;  /* 0x000000083c0872a5 */ /* 0x000fe4000f8e003f */
[----:B------:R-:W-:-:S03]  /*0e90*/  ULEA.HI UR5, UR5, UR6, URZ, 0x6 ;  /* 0x0000000605057291 */ /* 0x000fc6000f8f303f */
[----:B------:R-:W-:Y:S01]  /*0ea0*/  @UP0 ULDC UR6, c[0x0][0x450] ;  /* 0x0001140000060ab9 */ /* 0x000fe20000000800 */
[----:B------:R-:W-:Y:S02]  /*0eb0*/  USHF.R.S32.HI UR5, URZ, 0x6, UR5 ;  /* 0x000000063f057899 */ /* 0x000fe40008011405 */
[----:B------:R-:W-:Y:S02]  /*0ec0*/  @UP0 USHF.R.U32.HI UR60, URZ, UR6, UR9 ;  /* 0x000000063f3c0299 */ /* 0x000fe40008011609 */
[----:B------:R-:W-:Y:S02]  /*0ed0*/  UISETP.LT.AND UP0, UPT, UR10, UR5, UPT ;  /* 0x000000050a00728c */ /* 0x000fe4000bf01270 */
[----:B------:R-:W-:Y:S01]  /*0ee0*/  UIADD3 UR60, UR11, UR60, URZ ;  /* 0x0000003c0b3c7290 */ /* 0x000fe2000fffe03f */
[----:B------:R-:W-:Y:S01]  /*0ef0*/  ULDC UR6, c[0x0][0xad4] ;  /* 0x0002b50000067ab9 */ /* 0x000fe20000000800 */
[----:B------:R-:W-:Y:S02]  /*0f00*/  USEL UR5, UR10, UR5, UP0 ;  /* 0x000000050a057287 */ /* 0x000fe40008000000 */
[----:B------:R-:W-:-:S06]  /*0f10*/  UIADD3 UR6, UR60, -UR6, URZ ;  /* 0x800000063c067290 */ /* 0x000fcc000fffe03f */
[----:B------:R-:W-:Y:S01]  /*0f20*/  IMAD.U32 R0, RZ, RZ, UR6 ;  /* 0x00000006ff007e24 */ /* 0x000fe2000f8e00ff */
[----:B------:R-:W-:Y:S06]  /*0f30*/  @!P1 BRA `(.L_x_2003) ;  /* 0x0000000000409947 */ /* 0x000fec0003800000 */
        /* <DEDUP_REMOVED lines=10> */
.L_x_2004:
[----:B------:R-:W-:-:S11]  /*0fe0*/  UISETP.NE.AND UP0, UPT, UR7, 0x1, UPT ;  /* 0x000000010700788c */ /* 0x000fd6000bf05270 */
[----:B------:R-:W-:Y:S02]  /*0ff0*/  @UP0 ULDC.64 UR10, c[0x0][0xae0] ;  /* 0x0002b800000a0ab9 */ /* 0x000fe40000000a00 */
[----:B------:R-:W-:-:S04]  /*1000*/  UIMAD.WIDE.U32 UR8, UR60, UR10, URZ ;  /* 0x0000000a3c0872a5 */ /* 0x000fc8000f8e003f */
[----:B------:R-:W-:-:S12]  /*1010*/  @UP0 USHF.R.U32.HI UR60, URZ, UR11, UR9 ;  /* 0x0000000b3f3c0299 */ /* 0x000fd80008011609 */
.L_x_2005:
[----:B------:R-:W-:-:S06]  /*1020*/  UIMAD UR7, UR60, UR7, URZ ;  /* 0x000000073c0772a4 */ /* 0x000fcc000f8e023f */
[----:B------:R-:W-:-:S07]  /*1030*/  VIMNMX R0, R0, UR7, !PT ;  /* 0x0000000700007c48 */ /* 0x000fce000ffe0100 */
.L_x_2003:
        /* <DEDUP_REMOVED lines=78> */
[----:B0-----:R-:W-:Y:S02]  /*1520*/  VIADD R6, R3, 0xffffffe ;  /* 0x0ffffffe03067836 */ /* 0x001fe40000000000 */
[----:B------:R-:W-:-:S04]  /*1530*/  IMAD.MOV R3, RZ, RZ, -R11 ;  /* 0x000000ffff037224 */ /* 0x000fc800078e0a0b */
        /* <DEDUP_REMOVED lines=20> */
.L_x_2006:
        /* <DEDUP_REMOVED lines=12> */
[----:B------:R-:W0:Y:S08]  /*1740*/  S2UR UR7, SR_CgaCtaId ;  /* 0x00000000000779c3 */ /* 0x000e300000008800 */
[----:B------:R-:W-:Y:S01]  /*1750*/  BAR.SYNC.DEFER_BLOCKING 0xe, 0x100 ;  /* 0x0384000000007b1d */ /* 0x000fe20000010000 */
[----:B------:R-:W-:Y:S01]  /*1760*/  LOP3.LUT R6, R12, 0x7f, RZ, 0xc0, !PT ;  /* 0x0000007f0c067812 */ /* 0x000fe200078ec0ff */
[----:B------:R-:W-:Y:S01]  /*1770*/  VIADD R3, R3, 0xfffffffe ;  /* 0xfffffffe03037836 */ /* 0x000fe20000000000 */
[----:B------:R-:W-:-:S02]  /*1780*/  LEA.HI R5, R5, R152, RZ, 0x7 ;  /* 0x0000009805057211 */ /* 0x000fc400078f38ff */
[----:B------:R-:W-:Y:S01]  /*1790*/  ISETP.NE.AND P1, PT, R6, RZ, PT ;  /* 0x000000ff0600720c */ /* 0x000fe20003f25270 */
[----:B------:R-:W-:Y:S01]  /*17a0*/  UMOV UR9, 0x40000040 ;  /* 0x4000004000097882 */ /* 0x000fe20000000000 */
[----:B------:R-:W-:Y:S01]  /*17b0*/  SHF.R.S32.HI R2, RZ, 0x7, R5 ;  /* 0x00000007ff027819 */ /* 0x000fe20000011405 */
[----:B------:R-:W-:Y:S01]  /*17c0*/  UMOV UR11, 0x40000040 ;  /* 0x40000040000b7882 */ /* 0x000fe20000000000 */
[----:B------:R-:W-:Y:S01]  /*17d0*/  UMOV UR13, 0x40000040 ;  /* 0x40000040000d7882 */ /* 0x000fe20000000000 */
[----:B------:R-:W-:Y:S01]  /*17e0*/  UMOV UR15, 0x40000040 ;  /* 0x40000040000f7882 */ /* 0x000fe20000000000 */
[----:B------:R-:W-:Y:S01]  /*17f0*/  UMOV UR17, 0x40000040 ;  /* 0x4000004000117882 */ /* 0x000fe20000000000 */
[----:B------:R-:W-:Y:S01]  /*1800*/  UMOV UR19, 0x40000040 ;  /* 0x4000004000137882 */ /* 0x000fe20000000000 */
[----:B------:R-:W1:Y:S01]  /*1810*/  SHFL.IDX PT, R2, R2, RZ, 0x1f ;  /* 0x00001fff02027589 */ /* 0x000e6200000e0000 */
[----:B------:R-:W-:Y:S01]  /*1820*/  UMOV UR21, 0x40000040 ;  /* 0x4000004000157882 */ /* 0x000fe20000000000 */
[----:B------:R-:W-:Y:S01]  /*1830*/  UMOV UR23, 0x40000040 ;  /* 0x4000004000177882 */ /* 0x000fe20000000000 */
[----:B------:R-:W-:-:S02]  /*1840*/  LOP3.LUT R5, R5, 0xffffff80, RZ, 0xc0, !PT ;  /* 0xffffff8005057812 */ /* 0x000fc400078ec0ff */
[----:B------:R-:W-:-:S03]  /*1850*/  ISETP.GE.AND P0, PT, R3, R0, PT ;  /* 0x000000000300720c */ /* 0x000fc60003f06270 */
[----:B------:R-:W-:Y:S01]  /*1860*/  IMAD.IADD R5, R152, 0x1, -R5 ;  /* 0x0000000198057824 */ /* 0x000fe200078e0a05 */
[----:B------:R-:W-:Y:S01]  /*1870*/  WARPGROUP.ARRIVE ;  /* 0x00000000000079c5 */ /* 0x000fe20000000000 */
[----:B-1----:R-:W-:-:S03]  /*1880*/  R2UR UR4, R2 ;  /* 0x00000000020472ca */ /* 0x002fc600000e0000 */
        /* <DEDUP_REMOVED lines=9> */
[----:B0-----:R-:W-:-:S04]  /*1920*/  ULEA UR5, UR7, UR5, 0x18 ;  /* 0x0000000507057291 */ /* 0x001fc8000f8ec03f */
        /* <DEDUP_REMOVED lines=43> */
.L_x_2009:
        /* <DEDUP_REMOVED lines=170> */
.L_x_2008:
[----:B------:R-:W-:Y:S01]  /*2680*/  BAR.SYNC.DEFER_BLOCKING 0xe, 0x100 ;  /* 0x0384000000007b1d */ /* 0x000fe20000010000 */
[----:B------:R-:W-:Y:S01]  /*2690*/  VIADD R2, R2, UR4 ;  /* 0x0000000402027c36 */ /* 0x000fe20008000000 */
[----:B------:R-:W-:Y:S01]  /*26a0*/  PLOP3.LUT P0, PT, PT, PT, PT, 0x8, 0x0 ;  /* 0x000000000000781c */ /* 0x000fe20003f0e170 */
[----:B-1----:R-:W-:-:S03]  /*26b0*/  IMAD.MOV.U32 R4, RZ, RZ, RZ ;  /* 0x000000ffff047224 */ /* 0x002fc600078e00ff */
[----:B------:R-:W-:-:S05]  /*26c0*/  LEA R2, R2, UR5, 0x2 ;  /* 0x0000000502027c11 */ /* 0x000fca000f8e10ff */
[----:B------:R-:W1:Y:S04]  /*26d0*/  LDS R3, [R2+0x38400] ;  /* 0x0384000002037984 */ /* 0x000e680000000800 */
[----:B------:R2:W3:Y:S02]  /*26e0*/  LDS R0, [R2+0x38420] ;  /* 0x0384200002007984 */ /* 0x0004e40000000800 */
[----:B--2---:R-:W-:Y:S02]  /*26f0*/  IMAD.MOV.U32 R2, RZ, RZ, RZ ;  /* 0x000000ffff027224 */ /* 0x004fe400078e00ff */
        /* <DEDUP_REMOVED lines=130> */
.L_x_1999:
[----:B------:R-:W0:Y:S01]  /*2f20*/  LDC R168, c[0x0][0x288] ;  /* 0x0000a200ffa87b82 */ /* 0x000e220000000800 */
[----:B------:R-:W-:Y:S01]  /*2f30*/  ULDC UR5, c[0x0][0x448] ;  /* 0x0001120000057ab9 */ /* 0x000fe20000000800 */
[----:B------:R-:W-:Y:S01]  /*2f40*/  ULDC.64 UR6, c[0x0][0xad8] ;  /* 0x0002b60000067ab9 */ /* 0x000fe20000000a00 */
[----:B------:R-:W-:Y:S02]  /*2f50*/  UISETP.NE.AND UP0, UPT, UR5, 0x1, UPT ;  /* 0x000000010500788c */ /* 0x000fe4000bf05270 */
[----:B------:R-:W-:Y:S02]  /*2f60*/  UIADD3 UR5, UR60, 0x3f, URZ ;  /* 0x0000003f3c057890 */ /* 0x000fe4000fffe03f */
[----:B------:R-:W-:-:S06]  /*2f70*/  UISETP.GE.AND UP1, UPT, UR7, 0x1, UPT ;  /* 0x000000010700788c */ /* 0x000fcc000bf26270 */
[----:B------:R-:W-:Y:S01]  /*2f80*/  PLOP3.LUT P1, PT, PT, PT, UP1, 0x80, 0x0 ;  /* 0x000000000000781c */ /* 0x000fe20003f2f018 */
        /* <DEDUP_REMOVED lines=8> */
[----:B------:R-:W-:-:S06]  /*3010*/  UIADD3 UR6, UR8, UR6, URZ ;  /* 0x0000000608067290 */ /* 0x000fcc000fffe03f */
[----:B------:R-:W-:Y:S01]  /*3020*/  IMAD.U32 R0, RZ, RZ, UR6 ;  /* 0x00000006ff007e24 */ /* 0x000fe2000f8e00ff */
[----:B------:R-:W-:Y:S06]  /*3030*/  @!P1 BRA `(.L_x_2010) ;  /* 0x0000000000409947 */ /* 0x000fec0003800000 */
        /* <DEDUP_REMOVED lines=10> */
.L_x_2011:
[----:B------:R-:W-:-:S11]  /*30e0*/  UISETP.NE.AND UP1, UPT, UR7, 0x1, UPT ;  /* 0x000000010700788c */ /* 0x000fd6000bf25270 */
[----:B------:R-:W-:Y:S02]  /*30f0*/  @UP1 ULDC.64 UR10, c[0x0][0xae0] ;  /* 0x0002b800000a1ab9 */ /* 0x000fe40000000a00 */
[----:B------:R-:W-:-:S04]  /*3100*/  UIMAD.WIDE.U32 UR8, UR5, UR10, URZ ;  /* 0x0000000a050872a5 */ /* 0x000fc8000f8e003f */
[----:B------:R-:W-:-:S12]  /*3110*/  @UP1 USHF.R.U32.HI UR5, URZ, UR11, UR9 ;  /* 0x0000000b3f051299 */ /* 0x000fd80008011609 */
.L_x_2012:
[----:B------:R-:W-:-:S06]  /*3120*/  UIMAD UR5, UR5, UR7, UR7 ;  /* 0x00000007050572a4 */ /* 0x000fcc000f8e0207 */
[----:B------:R-:W-:-:S07]  /*3130*/  VIMNMX R0, R0, UR5, PT ;  /* 0x0000000500007c48 */ /* 0x000fce000bfe0100 */
.L_x_2010:
[----:B------:R-:W-:Y:S01]  /*3140*/  IMAD R168, R16, R7, -R168 ;  /* 0x0000000710a87224 */ /* 0x000fe200078e0aa8 */
[----:B------:R-:W-:Y:S01]  /*3150*/  @UP0 ULDC UR8, c[0x0][0x44c] ;  /* 0x0001130000080ab9 */ /* 0x000fe20000000800 */
[----:B------:R-:W-:Y:S01]  /*3160*/  VIADD R0, R0, 0x3f ;  /* 0x0000003f00007836 */ /* 0x000fe20000000000 */
[----:B------:R-:W-:Y:S02]  /*3170*/  UIMAD.WIDE.U32 UR8, UR60, UR8, URZ ;  /* 0x000000083c0872a5 */ /* 0x000fe4000f8e003f */
[----:B------:R-:W-:Y:S01]  /*3180*/  R2UR UR6, R168 ;  /* 0x00000000a80672ca */ /* 0x000fe200000e0000 */
[----:B------:R-:W-:Y:S01]  /*3190*/  @UP0 ULDC UR10, c[0x0][0x450] ;  /* 0x00011400000a0ab9 */ /* 0x000fe20000000800 */
[----:B------:R-:W-:Y:S01]  /*31a0*/  UMOV UR5, UR60 ;  /* 0x0000003c00057c82 */ /* 0x000fe20008000000 */
[----:B------:R-:W-:Y:S01]  /*31b0*/  SHF.R.S32.HI R5, RZ, 0x1f, R0 ;  /* 0x0000001fff057819 */ /* 0x000fe20000011400 */
[----:B------:R-:W-:-:S03]  /*31c0*/  @UP0 USHF.R.U32.HI UR5, URZ, UR10, UR9 ;  /* 0x0000000a3f050299 */ /* 0x000fc60008011609 */
[----:B------:R-:W-:-:S04]  /*31d0*/  LEA.HI R5, R5, R0, RZ, 0x6 ;  /* 0x0000000005057211 */ /* 0x000fc800078f30ff */
[----:B------:R-:W-:Y:S02]  /*31e0*/  SHF.R.S32.HI R0, RZ, 0x6, R5 ;  /* 0x00000006ff007819 */ /* 0x000fe40000011405 */
[----:B------:R-:W-:Y:S02]  /*31f0*/  UIADD3 UR5, UR6, UR5, URZ ;  /* 0x0000000506057290 */ /* 0x000fe4000fffe03f */
[----:B------:R-:W-:Y:S01]  /*3200*/  VIMNMX R184, R3, R0, PT ;  /* 0x0000000003b87248 */ /* 0x000fe20003fe0100 */
        /* <DEDUP_REMOVED lines=13> */
.L_x_2014:
[----:B------:R-:W-:-:S11]  /*32e0*/  UISETP.NE.AND UP0, UPT, UR7, 0x1, UPT ;  /* 0x000000010700788c */ /* 0x000fd6000bf05270 */
[----:B------:R-:W-:Y:S02]  /*32f0*/  @UP0 ULDC.64 UR10, c[0x0][0xae0] ;  /* 0x0002b800000a0ab9 */ /* 0x000fe40000000a00 */
[----:B------:R-:W-:-:S04]  /*3300*/  UIMAD.WIDE.U32 UR8, UR5, UR10, URZ ;  /* 0x0000000a050872a5 */ /* 0x000fc8000f8e003f */
[----:B------:R-:W-:-:S12]  /*3310*/  @UP0 USHF.R.U32.HI UR5, URZ, UR11, UR9 ;  /* 0x0000000b3f050299 */ /* 0x000fd80008011609 */
.L_x_2015:
[----:B------:R-:W-:-:S04]  /*3320*/  UIMAD UR5, UR5, UR7, URZ ;  /* 0x00000007050572a4 */ /* 0x000fc8000f8e023f */
[----:B------:R-:W-:-:S04]  /*3330*/  UISETP.LT.AND UP0, UPT, UR6, UR5, UPT ;  /* 0x000000050600728c */ /* 0x000fc8000bf01270 */
[----:B------:R-:W-:-:S12]  /*3340*/  USEL UR6, UR6, UR5, !UP0 ;  /* 0x0000000506067287 */ /* 0x000fd8000c000000 */
.L_x_2013:
        /* <DEDUP_REMOVED lines=8> */
[----:B------:R-:W-:-:S04]  /*33d0*/  UISETP.NE.AND UP0, UPT, UR12, URZ, UPT ;  /* 0x0000003f0c00728c */ /* 0x000fc8000bf05270 */
[----:B------:R-:W-:-:S07]  /*33e0*/  ISETP.GT.AND P0, PT, R184, UR9, PT ;  /* 0x00000009b8007c0c */ /* 0x000fce000bf04270 */
[----:B------:R-:W-:-:S06]  /*33f0*/  @!UP0 ULDC UR12, c[0x0][0xae8] ;  /* 0x0002ba00000c8ab9 */ /* 0x000fcc0000000800 */
[----:B------:R-:W-:Y:S05]  /*3400*/  @!P0 BRA `(.L_x_2016) ;  /* 0x00000000008c8947 */ /* 0x000fea0003800000 */
[----:B------:R-:W-:Y:S01]  /*3410*/  IMAD.U32 R5, RZ, RZ, UR12 ;  /* 0x0000000cff057e24 */ /* 0x000fe2000f8e00ff */
[----:B------:R-:W-:-:S04]  /*3420*/  UMOV UR4, URZ ;  /* 0x0000003f00047c82 */ /* 0x000fc80008000000 */
[----:B------:R-:W-:-:S04]  /*3430*/  IABS R0, R5 ;  /* 0x0000000500007213 */ /* 0x000fc80000000000 */
[----:B------:R-:W-:Y:S02]  /*3440*/  R2UR UR11, R0 ;  /* 0x00000000000b72ca */ /* 0x000fe400000e0000 */
[----:B------:R-:W-:Y:S02]  /*3450*/  IADD3 R0, R5, -0x1, R184 ;  /* 0xffffffff05007810 */ /* 0x000fe40007ffe0b8 */
[----:B------:R-:W-:Y:S02]  /*3460*/  IABS R5, R5 ;  /* 0x0000000500057213 */ /* 0x000fe40000000000 */
[----:B------:R-:W-:-:S03]  /*3470*/  R2UR UR6, R0 ;  /* 0x00000000000672ca */ /* 0x000fc600000e0000 */
[----:B------:R-:W-:-:S04]  /*3480*/  IMAD.MOV R5, RZ, RZ, -R5 ;  /* 0x000000ffff057224 */ /* 0x000fc800078e0a05 */
[----:B------:R-:W0:Y:S06]  /*3490*/  I2F.RP R2, UR11 ;  /* 0x0000000b00027d06 */ /* 0x000e2c0008209400 */
[----:B------:R-:W-:-:S06]  /*34a0*/  UIADD3 UR6, -UR9, UR6, URZ ;  /* 0x0000000609067290 */ /* 0x000fcc000fffe13f */
[----:B------:R-:W-:Y:S01]  /*34b0*/  IMAD.U32 R0, RZ, RZ, UR6 ;  /* 0x00000006ff007e24 */ /* 0x000fe2000f8e00ff */
[----:B------:R-:W-:Y:S01]  /*34c0*/  ULOP3.LUT UR6, UR6, UR12, URZ, 0x3c, !UPT ;  /* 0x0000000c06067292 */ /* 0x000fe2000f8e3c3f */
[----:B0-----:R-:W0:Y:S03]  /*34d0*/  MUFU.RCP R2, R2 ;  /* 0x0000000200027308 */ /* 0x001e260000001000 */
[----:B------:R-:W-:-:S04]  /*34e0*/  IABS R0, R0 ;  /* 0x0000000000007213 */ /* 0x000fc80000000000 */
[----:B------:R-:W-:Y:S01]  /*34f0*/  R2UR UR8, R0 ;  /* 0x00000000000872ca */ /* 0x000fe200000e0000 */
[----:B------:R-:W-:Y:S02]  /*3500*/  IMAD.MOV.U32 R0, RZ, RZ, R5 ;  /* 0x000000ffff007224 */ /* 0x000fe400078e0005 */
[----:B0-----:R-:W-:-:S06]  /*3510*/  VIADD R3, R2, 0xffffffe ;  /* 0x0ffffffe02037836 */ /* 0x001fcc0000000000 */
        /* <DEDUP_REMOVED lines=18> */
.L_x_2016:
[----:B------:R-:W-:Y:S02]  /*3640*/  UIMAD UR5, UR10, UR4, UR9 ;  /* 0x000000040a0572a4 */ /* 0x000fe4000f8e0209 */
[----:B------:R-:W-:Y:S01]  /*3650*/  IMAD.U32 R3, RZ, RZ, UR4 ;  /* 0x00000004ff037e24 */ /* 0x000fe2000f8e00ff */
[----:B------:R-:W-:Y:S01]  /*3660*/  PLOP3.LUT P0, PT, PT, PT, PT, 0x80, 0x0 ;  /* 0x000000000000781c */ /* 0x000fe20003f0f070 */
[----:B------:R-:W-:Y:S01]  /*3670*/  IMAD.MOV.U32 R2, RZ, RZ, RZ ;  /* 0x000000ffff027224 */ /* 0x000fe200078e00ff */
[----:B------:R-:W-:Y:S01]  /*3680*/  CS2R R150, SRZ ;  /* 0x0000000000967805 */ /* 0x000fe2000001ff00 */
[----:B------:R-:W-:Y:S01]  /*3690*/  IMAD.MOV.U32 R4, RZ, RZ, RZ ;  /* 0x000000ffff047224 */ /* 0x000fe200078e00ff */
[----:B------:R-:W-:Y:S01]  /*36a0*/  VIADDMNMX R184, R3, UR5, R184, PT ;  /* 0x0000000503b87c46 */ /* 0x000fe2000b8001b8 */
[----:B------:R-:W-:Y:S01]  /*36b0*/  IMAD.U32 R198, RZ, RZ, UR5 ;  /* 0x00000005ffc67e24 */ /* 0x000fe2000f8e00ff */
[----:B------:R-:W-:Y:S02]  /*36c0*/  CS2R R148, SRZ ;  /* 0x0000000000947805 */ /* 0x000fe4000001ff00 */
[----:B------:R-:W-:-:S02]  /*36d0*/  CS2R R146, SRZ ;  /* 0x0000000000927805 */ /* 0x000fc4000001ff00 */
[----:B------:R-:W-:Y:S02]  /*36e0*/  ISETP.GT.AND P1, PT, R184, UR5, PT ;  /* 0x00000005b8007c0c */ /* 0x000fe4000bf24270 */
        /* <DEDUP_REMOVED lines=70> */
[----:B------:R-:W-:Y:S01]  /*3b50*/  LOP3.LUT R3, R2, 0x1fffe, RZ, 0xc0, !PT ;  /* 0x0001fffe02037812 */ /* 0x000fe200078ec0ff */
[----:B------:R-:W-:-:S04]  /*3b60*/  VIADD R2, R199, 0x36400 ;  /* 0x00036400c7027836 */ /* 0x000fc80000000000 */
[----:B------:R-:W-:Y:S01]  /*3b70*/  IMAD.IADD R0, R0, 0x1, -R3 ;  /* 0x0000000100007824 */ /* 0x000fe200078e0a03 */
[----:B------:R-:W-:-:S03]  /*3b80*/  LOP3.LUT P0, RZ, R2, 0x3ff, RZ, 0xc0, !PT ;  /* 0x000003ff02ff7812 */ /* 0x000fc6000780c0ff */
[----:B------:R-:W-:-:S04]  /*3b90*/  IMAD R0, R0, 0x8000, R199 ;  /* 0x0000800000007824 */ /* 0x000fc800078e02c7 */
[----:B------:R-:W-:-:S05]  /*3ba0*/  VIADD R0, R0, 0x400 ;  /* 0x0000040000007836 */ /* 0x000fca0000000000 */
[----:B------:R-:W-:-:S04]  /*3bb0*/  SHF.R.U32.HI R0, RZ, 0x4, R0 ;  /* 0x00000004ff007819 */ /* 0x000fc80000011600 */
[----:B------:R-:W-:-:S04]  /*3bc0*/  LOP3.LUT R0, R0, 0x3fff, RZ, 0xc0, !PT ;  /* 0x00003fff00007812 */ /* 0x000fc800078ec0ff */
[----:B------:R-:W-:Y:S01]  /*3bd0*/  LOP3.LUT R196, R0, 0x2000000, RZ, 0xfc, !PT ;  /* 0x0200000000c47812 */ /* 0x000fe200078efcff */
[----:B------:R-:W-:Y:S06]  /*3be0*/  @!P0 BRA `(.L_x_2017) ;  /* 0x0000000000408947 */ /* 0x000fec0003800000 */
        /* <DEDUP_REMOVED lines=16> */
.L_x_2017:
        /* <DEDUP_REMOVED lines=11> */
.L_x_2202:
[----:B------:R-:W2:Y:S01]  /*3da0*/  LDL R7, [R1+0x34] ;  /* 0x0000340001077983 */ /* 0x000ea20000100800 */
[----:B------:R-:W-:Y:S01]  /*3db0*/  IMAD.IADD R197, R197, 0x1, -R2 ;  /* 0x00000001c5c57824 */ /* 0x000fe200078e0a02 */
[----:B------:R-:W-:-:S04]  /*3dc0*/  LEA.HI R6, R6, R17, RZ, 0x5 ;  /* 0x0000001106067211 */ /* 0x000fc800078f28ff */
[----:B------:R-:W-:Y:S02]  /*3dd0*/  SHF.R.S32.HI R6, RZ, 0x5, R6 ;  /* 0x00000005ff067819 */ /* 0x000fe40000011406 */
[----:B--2---:R-:W-:Y:S02]  /*3de0*/  R2UR UR4, R7 ;  /* 0x00000000070472ca */ /* 0x004fe400000e0000 */
[----:B------:R-:W-:Y:S02]  /*3df0*/  LEA.HI R7, R0, R5, RZ, 0x3 ;  /* 0x0000000500077211 */ /* 0x000fe400078f18ff */
[----:B------:R-:W-:Y:S02]  /*3e00*/  LOP3.LUT R0, R3, 0x7ffffffc, RZ, 0xc0, !PT ;  /* 0x7ffffffc03007812 */ /* 0x000fe400078ec0ff */
[----:B------:R-:W-:-:S03]  /*3e10*/  LOP3.LUT R2, R7, 0xfffffff8, RZ, 0xc0, !PT ;  /* 0xfffffff807027812 */ /* 0x000fc600078ec0ff */
[----:B------:R-:W-:Y:S02]  /*3e20*/  IMAD.IADD R0, R17, 0x1, -R0 ;  /* 0x0000000111007824 */ /* 0x000fe400078e0a00 */
[----:B------:R-:W-:Y:S02]  /*3e30*/  IMAD.IADD R195, R5, 0x1, -R2 ;  /* 0x0000000105c37824 */ /* 0x000fe400078e0a02 */
[----:B------:R-:W-:Y:S01]  /*3e40*/  ULOP3.LUT UR4, UR4, 0x1, URZ, 0xfc, !UPT ;  /* 0x0000000104047892 */ /* 0x000fe2000f8efc3f */
[----:B------:R-:W-:Y:S02]  /*3e50*/  IMAD.SHL.U32 R2, R0, 0x2, RZ ;  /* 0x0000000200027824 */ /* 0x000fe400078e00ff */
[----:B------:R-:W-:Y:S02]  /*3e60*/  IMAD R195, R6, 0x10, R195 ;  /* 0x0000001006c37824 */ /* 0x000fe400078e02c3 */
[----:B------:R-:W-:Y:S02]  /*3e70*/  IMAD R197, R197, 0x100, R2 ;  /* 0x00000100c5c57824 */ /* 0x000fe400078e0202 */
[----:B------:R-:W-:-:S05]  /*3e80*/  IMAD.U32 R3, RZ, RZ, UR4 ;  /* 0x00000004ff037e24 */ /* 0x000fca000f8e00ff */
[----:B------:R-:W-:-:S13]  /*3e90*/  ISETP.NE.AND P0, PT, R3, 0x3, PT ;  /* 0x000000030300780c */ /* 0x000fda0003f05270 */
[----:B------:R-:W-:Y:S05]  /*3ea0*/  @!P0 BRA `(.L_x_2019) ;  /* 0x0000000000048947 */ /* 0x000fea0003800000 */
[----:B------:R-:W-:Y:S01]  /*3eb0*/  BPT.TRAP 0x1 ;  /* 0x000000040000795c */ /* 0x000fe20000300000 */
.L_x_2019:
[----:B------:R1:W2:Y:S01]  /*3ec0*/  SYNCS.PHASECHK.TRANS64.TRYWAIT P1, [R199+URZ+0x38830], R4 ;  /* 0x03883004c70075a7 */ /* 0x0002a2000802017f */
[----:B------:R-:W-:Y:S05]  /*3ed0*/  @!P0 BRA `(.L_x_2020) ;  /* 0x0000000000048947 */ /* 0x000fea0003800000 */
[----:B------:R-:W-:Y:S01]  /*3ee0*/  BPT.TRAP 0x1 ;  /* 0x000000040000795c */ /* 0x000fe20000300000 */
.L_x_2020:
[----:B--2---:R-:W-:Y:S05]  /*3ef0*/  @P1 BRA `(.L_x_2021) ;  /* 0x0000000000081947 */ /* 0x004fea0003800000 */
[----:B------:R-:W2:Y:S02]  /*3f00*/  SYNCS.PHASECHK.TRANS64.TRYWAIT P1, [R199+URZ+0x38830], R4 ;  /* 0x03883004c70075a7 */ /* 0x000ea4000802017f */
[----:B--2---:R-:W-:Y:S05]  /*3f10*/  @!P1 BRA `(.L_x_2022) ;  /* 0x0000016000a89947 */ /* 0x004fea0003800000 */
.L_x_2021:
        /* <DEDUP_REMOVED lines=31> */
[----:B------:R-:W-:Y:S02]  /*4110*/  VIADD R0, R0, 0x6 ;  /* 0x0000000600007836 */ /* 0x000fe40000000000 */
[----:B------:R-:W-:-:S03]  /*4120*/  IMAD.U32 R19, RZ, RZ, UR9 ;  /* 0x00000009ff137e24 */ /* 0x000fc6000f8e00ff */
        /* <DEDUP_REMOVED lines=11> */
[----:B------:R-:W-:Y:S02]  /*41e0*/  UMOV UR9, 0x40000040 ;  /* 0x4000004000097882 */ /* 0x000fe40000000000 */
[----:B------:R-:W-:-:S06]  /*41f0*/  IMAD.U32 R15, RZ, RZ, UR9 ;  /* 0x00000009ff0f7e24 */ /* 0x000fcc000f8e00ff */
        /* <DEDUP_REMOVED lines=19> */
.L_x_2203:
[----:B------:R-:W-:Y:S05]  /*4330*/  @!P0 BRA `(.L_x_2024) ;  /* 0x0000000000048947 */ /* 0x000fea0003800000 */
[----:B------:R-:W-:Y:S01]  /*4340*/  BPT.TRAP 0x1 ;  /* 0x000000040000795c */ /* 0x000fe20000300000 */
.L_x_2024:
[----:B------:R4:W0:Y:S01]  /*4350*/  SYNCS.PHASECHK.TRANS64.TRYWAIT P1, [R199+URZ+0x38850], R4 ;  /* 0x03885004c70075a7 */ /* 0x000822000802017f */
[----:B------:R-:W-:Y:S05]  /*4360*/  @!P0 BRA `(.L_x_2025) ;  /* 0x0000000000048947 */ /* 0x000fea0003800000 */
[----:B------:R-:W-:Y:S01]  /*4370*/  BPT.TRAP 0x1 ;  /* 0x000000040000795c */ /* 0x000fe20000300000 */
.L_x_2025:
        /* <DEDUP_REMOVED lines=11> */
.L_x_2026:
[C---:B------:R-:W-:Y:S01]  /*4430*/  R2UR UR4, R0.reuse ;  /* 0x00000000000472ca */ /* 0x040fe200000e0000 */
[----:B------:R-:W-:Y:S01]  /*4440*/  WARPGROUP.ARRIVE ;  /* 0x00000000000079c5 */ /* 0x000fe20000000000 */
[C---:B------:R-:W-:Y:S01]  /*4450*/  R2UR UR6, R17.reuse ;  /* 0x00000000110672ca */ /* 0x040fe200000e0000 */
[----:B------:R-:W-:Y:S01]  /*4460*/  UMOV UR9, 0x40000040 ;  /* 0x4000004000097882 */ /* 0x000fe20000000000 */
[----:B------:R-:W-:Y:S01]  /*4470*/  UMOV UR7, 0x40000040 ;  /* 0x4000004000077882 */ /* 0x000fe20000000000 */
[----:B------:R-:W-:Y:S01]  /*4480*/  UMOV UR5, UR9 ;  /* 0x0000000900057c82 */ /* 0x000fe20008000000 */
[----:B------:R-:W-:Y:S01]  /*4490*/  VIADD R3, R0, 0x2 ;  /* 0x0000000200037836 */ /* 0x000fe20000000000 */
[----:B------:R-:W-:Y:S01]  /*44a0*/  UMOV UR11, 0x40000040 ;  /* 0x40000040000b7882 */ /* 0x000fe20000000000 */
[C---:B-1234-:R-:W-:Y:S01]  /*44b0*/  VIADD R4, R17.reuse, 0x2 ;  /* 0x0000000211047836 */ /* 0x05efe20000000000 */
[----:B------:R-:W-:Y:S01]  /*44c0*/  UMOV UR13, 0x40000040 ;  /* 0x40000040000d7882 */ /* 0x000fe20000000000 */
[----:B------:R-:W-:Y:S01]  /*44d0*/  IMAD.U32 R7, RZ, RZ, UR9 ;  /* 0x00000009ff077e24 */ /* 0x000fe2000f8e00ff */
[----:B------:R-:W-:Y:S01]  /*44e0*/  UMOV UR9, 0x40000040 ;  /* 0x4000004000097882 */ /* 0x000fe20000000000 */
[----:B------:R-:W-:Y:S01]  /*44f0*/  VIADD R10, R17, 0x4 ;  /* 0x00000004110a7836 */ /* 0x000fe20000000000 */
        /* <DEDUP_REMOVED lines=11> */
[----:B------:R-:W-:Y:S01]  /*45b0*/  UMOV UR15, 0x40000040 ;  /* 0x40000040000f7882 */ /* 0x000fe20000000000 */
[----:B------:R-:W-:Y:S01]  /*45c0*/  IMAD.U32 R13, RZ, RZ, UR9 ;  /* 0x00000009ff0d7e24 */ /* 0x000fe2000f8e00ff */
[----:B------:R-:W-:Y:S01]  /*45d0*/  UMOV UR17, 0x40000040 ;  /* 0x4000004000117882 */ /* 0x000fe20000000000 */
        /* <DEDUP_REMOVED lines=23> */
[C---:B------:R-:W-:Y:S01]  /*4750*/  VIADD R186, R0.reuse, 0x800 ;  /* 0x0000080000ba7836 */ /* 0x040fe20000000000 */
[----:B------:R-:W-:Y:S01]  /*4760*/  UMOV UR57, 0x40000040 ;  /* 0x4000004000397882 */ /* 0x000fe20000000000 */
[----:B------:R-:W-:Y:S01]  /*4770*/  UMOV UR59, 0x40000040 ;  /* 0x40000040003b7882 */ /* 0x000fe20000000000 */
[----:B------:R-:W-:Y:S01]  /*4780*/  IMAD.MOV.U32 R23, RZ, RZ, 0x4 ;  /* 0x00000004ff177424 */ /* 0x000fe200078e00ff */
[----:B------:R-:W1:Y:S01]  /*4790*/  S2R R60, SR_TID.X ;  /* 0x00000000003c7919 */ /* 0x000e620000002100 */
[----:B------:R-:W-:Y:S01]  /*47a0*/  VIADD R185, R0, 0xa00 ;  /* 0x00000a0000b97836 */ /* 0x000fe20000000000 */
[----:B------:R-:W-:Y:S01]  /*47b0*/  LEA R63, R184, 0xffffffc0, 0x6 ;  /* 0xffffffc0b83f7811 */ /* 0x000fe200078e30ff */
[----:B------:R-:W-:-:S02]  /*47c0*/  VIADD R200, R0, 0xe00 ;  /* 0x00000e0000c87836 */ /* 0x000fc40000000000 */
[----:B------:R-:W-:Y:S02]  /*47d0*/  VIADD R187, R195, UR60 ;  /* 0x0000003cc3bb7c36 */ /* 0x000fe40008000000 */
[----:B------:R-:W-:Y:S01]  /*47e0*/  IMAD.MOV.U32 R61, RZ, RZ, -0x40 ;  /* 0xffffffc0ff3d7424 */ /* 0x000fe200078e00ff */
        /* <DEDUP_REMOVED lines=72> */
[----:B------:R-:W0:Y:S01]  /*4c70*/  SHFL.IDX PT, R3, R11, RZ, 0x1f ;  /* 0x00001fff0b037589 */ /* 0x000e2200000e0000 */
[----:B------:R-:W-:Y:S01]  /*4c80*/  VIADD R10, R17, 0x800 ;  /* 0x00000800110a7836 */ /* 0x000fe20000000000 */
[----:B------:R-:W-:Y:S01]  /*4c90*/  HGMMA.64x64x16.F32 R24, gdesc[UR4], R24, gsb0 ;  /* 0x00e00000041879f0 */ /* 0x000fe20008000818 */
[----:B------:R-:W-:Y:S01]  /*4ca0*/  ULDC UR6, c[0x0][0x448] ;  /* 0x0001120000067ab9 */ /* 0x000fe20000000800 */
[----:B------:R-:W-:Y:S01]  /*4cb0*/  ULDC UR7, c[0x0][0x2f0] ;  /* 0x0000bc0000077ab9 */ /* 0x000fe20000000800 */
[----:B------:R-:W-:-:S06]  /*4cc0*/  UISETP.NE.AND UP0, UPT, UR6, 0x1, UPT ;  /* 0x000000010600788c */ /* 0x000fcc000bf05270 */
[----:B------:R-:W-:Y:S02]  /*4cd0*/  PLOP3.LUT P2, PT, PT, PT, UP0, 0x80, 0x0 ;  /* 0x000000000000781c */ /* 0x000fe40003f4f008 */
[----:B------:R-:W-:-:S03]  /*4ce0*/  PLOP3.LUT P3, PT, PT, PT, UP0, 0x80, 0x0 ;  /* 0x000000000000781c */ /* 0x000fc60003f6f008 */
[----:B------:R-:W-:Y:S01]  /*4cf0*/  @UP0 ULDC UR6, c[0x0][0x44c] ;  /* 0x0001130000060ab9 */ /* 0x000fe20000000800 */
[----:B0-----:R-:W-:-:S04]  /*4d00*/  ISETP.GT.AND P1, PT, R3, 0x7f, PT ;  /* 0x0000007f0300780c */ /* 0x001fc80003f24270 */
[----:B------:R-:W-:-:S05]  /*4d10*/  SEL R3, RZ, 0x2, !P1 ;  /* 0x00000002ff037807 */ /* 0x000fca0004800000 */
[C---:B------:R-:W-:Y:S02]  /*4d20*/  IMAD.IADD R11, R3.reuse, 0x1, R186 ;  /* 0x00000001030b7824 */ /* 0x040fe400078e02ba */
[----:B------:R-:W-:-:S03]  /*4d30*/  IMAD.IADD R22, R3, 0x1, R10 ;  /* 0x0000000103167824 */ /* 0x000fc600078e020a */
[----:B------:R-:W-:Y:S02]  /*4d40*/  R2UR UR56, R11 ;  /* 0x000000000b3872ca */ /* 0x000fe400000e0000 */
[----:B------:R-:W-:Y:S02]  /*4d50*/  R2UR UR58, R22 ;  /* 0x00000000163a72ca */ /* 0x000fe400000e0000 */
[C---:B------:R-:W-:Y:S02]  /*4d60*/  SEL R11, R23.reuse, 0x2, P1 ;  /* 0x00000002170b7807 */ /* 0x040fe40000800000 */
[----:B------:R-:W-:-:S03]  /*4d70*/  SEL R23, R23, 0x6, !P1 ;  /* 0x0000000617177807 */ /* 0x000fc60004800000 */
[--C-:B------:R-:W-:Y:S02]  /*4d80*/  IMAD.IADD R22, R186, 0x1, R11.reuse ;  /* 0x00000001ba167824 */ /* 0x100fe400078e020b */
[C---:B------:R-:W-:Y:S02]  /*4d90*/  IMAD.IADD R56, R10.reuse, 0x1, R11 ;  /* 0x000000010a387824 */ /* 0x040fe400078e020b */
[----:B------:R-:W-:Y:S01]  /*4da0*/  IMAD.IADD R10, R10, 0x1, R23 ;  /* 0x000000010a0a7824 */ /* 0x000fe200078e0217 */
[----:B------:R-:W-:Y:S02]  /*4db0*/  WARPGROUP.DEPBAR.LE gsb0, 0x0 ;  /* 0x00008000000079c5 */ /* 0x000fe40000010000 */
[----:B------:R-:W-:-:S06]  /*4dc0*/  WARPGROUP.ARRIVE ;  /* 0x00000000000079c5 */ /* 0x000fcc0000000000 */
[----:B------:R-:W-:Y:S03]  /*4dd0*/  HGMMA.64x64x16.F32 R24, gdesc[UR8], R24, gsb0 ;  /* 0x00e00000081879f0 */ /* 0x000fe60008000818 */
[----:B------:R-:W-:Y:S02]  /*4de0*/  WARPGROUP.DEPBAR.LE gsb0, 0x0 ;  /* 0x00008000000079c5 */ /* 0x000fe40000010000 */
[----:B------:R-:W-:-:S06]  /*4df0*/  WARPGROUP.ARRIVE ;  /* 0x00000000000079c5 */ /* 0x000fcc0000000000 */
[----:B------:R-:W-:Y:S01]  /*4e00*/  HGMMA.64x64x16.F32 R24, gdesc[UR12], R24, gsb0 ;  /* 0x00e000000c1879f0 */ /* 0x000fe20008000818 */
[----:B------:R-:W-:Y:S02]  /*4e10*/  ULDC.64 UR14, c[0x0][0xad8] ;  /* 0x0002b600000e7ab9 */ /* 0x000fe40000000a00 */
[----:B------:R-:W-:Y:S01]  /*4e20*/  UISETP.GE.AND UP1, UPT, UR15, 0x1, UPT ;  /* 0x000000010f00788c */ /* 0x000fe2000bf26270 */
        /* <DEDUP_REMOVED lines=159> */
[----:B------:R-:W-:Y:S02]  /*5820*/  IMAD.IADD R10, R23, 0x1, R10 ;  /* 0x00000001170a7824 */ /* 0x000fe400078e020a */
[----:B------:R-:W-:Y:S01]  /*5830*/  IMAD.MOV.U32 R56, RZ, RZ, 0x40 ;  /* 0x00000040ff387424 */ /* 0x000fe200078e00ff */
        /* <DEDUP_REMOVED lines=19> */
[----:B------:R-:W-:Y:S02]  /*5970*/  LOP3.LUT R10, R10, 0x1e00, RZ, 0xc0, !PT ;  /* 0x00001e000a0a7812 */ /* 0x000fe400078ec0ff */
[----:B------:R-:W-:Y:S02]  /*5980*/  ISETP.NE.AND P1, PT, R60, RZ, PT ;  /* 0x000000ff3c00720c */ /* 0x000fe40003f25270 */
[CC--:B------:R-:W-:Y:S02]  /*5990*/  IADD3 R11, R3.reuse, R10.reuse, R0 ;  /* 0x0000000a030b7210 */ /* 0x0c0fe40007ffe000 */
[----:B------:R-:W-:Y:S01]  /*59a0*/  IADD3 R3, R3, R10, R17 ;  /* 0x0000000a03037210 */ /* 0x000fe20007ffe011 */
[----:B------:R-:W-:-:S02]  /*59b0*/  WARPGROUP.DEPBAR.LE gsb0, 0x0 ;  /* 0x00008000000079c5 */ /* 0x000fc40000010000 */
[----:B------:R-:W-:-:S06]  /*59c0*/  WARPGROUP.ARRIVE ;  /* 0x00000000000079c5 */ /* 0x000fcc0000000000 */
[----:B------:R-:W-:Y:S01]  /*59d0*/  HGMMA.64x64x16.F32 R24, gdesc[UR56], R24, gsb0 ;  /* 0x00e00000381879f0 */ /* 0x000fe20008000818 */
[----:B------:R-:W-:Y:S01]  /*59e0*/  R2UR UR56, R11 ;  /* 0x000000000b3872ca */ /* 0x000fe200000e0000 */
[----:B------:R-:W-:Y:S01]  /*59f0*/  UMOV UR57, 0x40000040 ;  /* 0x4000004000397882 */ /* 0x000fe20000000000 */
[----:B------:R-:W-:Y:S01]  /*5a00*/  R2UR UR58, R3 ;  /* 0x00000000033a72ca */ /* 0x000fe200000e0000 */
[----:B------:R-:W-:Y:S01]  /*5a10*/  UMOV UR59, 0x40000040 ;  /* 0x40000040003b7882 */ /* 0x000fe20000000000 */
[----:B------:R-:W-:-:S04]  /*5a20*/  LEA.HI R3, R57, R152, RZ, 0x2 ;  /* 0x0000009839037211 */ /* 0x000fc800078f10ff */
[----:B------:R-:W-:-:S05]  /*5a30*/  LOP3.LUT R3, R3, 0xfffffffc, RZ, 0xc0, !PT ;  /* 0xfffffffc03037812 */ /* 0x000fca00078ec0ff */
[----:B------:R-:W-:-:S05]  /*5a40*/  IMAD.IADD R3, R152, 0x1, -R3 ;  /* 0x0000000198037824 */ /* 0x000fca00078e0a03 */
[----:B------:R-:W-:-:S04]  /*5a50*/  LEA.HI R10, R3, R3, RZ, 0x1 ;  /* 0x00000003030a7211 */ /* 0x000fc800078f08ff */
[----:B------:R-:W-:-:S05]  /*5a60*/  LOP3.LUT R10, R10, 0x1ffffffe, RZ, 0xc0, !PT ;  /* 0x1ffffffe0a0a7812 */ /* 0x000fca00078ec0ff */
[----:B------:R-:W-:Y:S02]  /*5a70*/  IMAD.IADD R10, R3, 0x1, -R10 ;  /* 0x00000001030a7824 */ /* 0x000fe400078e0a0a */
[----:B------:R-:W-:Y:S02]  /*5a80*/  @!P1 VIADD R3, R199, 0x38840 ;  /* 0x00038840c7039836 */ /* 0x000fe40000000000 */
[----:B------:R-:W-:-:S03]  /*5a90*/  IMAD R187, R10, 0x8, R187 ;  /* 0x000000080abb7824 */ /* 0x000fc600078e02bb */
[----:B------:R-:W-:Y:S01]  /*5aa0*/  @!P1 PRMT R3, RZ, 0x654, R3 ;  /* 0x00000654ff039816 */ /* 0x000fe20000000003 */
[----:B------:R-:W-:Y:S01]  /*5ab0*/  @P2 IMAD.HI.U32 R11, R187, UR6, RZ ;  /* 0x00000006bb0b2c27 */ /* 0x000fe2000f8e00ff */
[----:B------:R-:W-:Y:S01]  /*5ac0*/  @UP0 ULDC UR6, c[0x0][0x450] ;  /* 0x0001140000060ab9 */ /* 0x000fe20000000800 */
[----:B------:R-:W-:Y:S02]  /*5ad0*/  PLOP3.LUT P2, PT, PT, PT, UP1, 0x40, 0x0 ;  /* 0x000000000000781c */ /* 0x000fe40003f4e818 */
[----:B------:R-:W-:Y:S01]  /*5ae0*/  IMAD.MOV.U32 R10, RZ, RZ, R187 ;  /* 0x000000ffff0a7224 */ /* 0x000fe200078e00bb */
[----:B------:R-:W-:Y:S01]  /*5af0*/  @P3 SHF.R.U32.HI R10, RZ, UR6, R11 ;  /* 0x00000006ff0a3c19 */ /* 0x000fe2000801160b */
[----:B------:R-:W-:Y:S02]  /*5b00*/  ULDC UR6, c[0x0][0x288] ;  /* 0x0000a20000067ab9 */ /* 0x000fe40000000800 */
[----:B------:R-:W-:Y:S01]  /*5b10*/  IMAD.U32 R189, RZ, RZ, UR6 ;  /* 0x00000006ffbd7e24 */ /* 0x000fe2000f8e00ff */
[----:B------:R-:W-:Y:S01]  /*5b20*/  ULDC UR6, c[0x0][0xad4] ;  /* 0x0002b50000067ab9 */ /* 0x000fe20000000800 */
[----:B------:R-:W0:Y:S01]  /*5b30*/  SHFL.IDX PT, R23, R10, RZ, 0x1c1f ;  /* 0x001c1fff0a177589 */ /* 0x000e2200000e0000 */
[----:B------:R-:W-:-:S06]  /*5b40*/  ULOP3.LUT UR61, URZ, UR6, URZ, 0x33, !UPT ;  /* 0x000000063f3d7292 */ /* 0x000fcc000f8e333f */
[----:B------:R-:W-:Y:S01]  /*5b50*/  IMAD.U32 R201, RZ, RZ, UR61 ;  /* 0x0000003dffc97e24 */ /* 0x000fe2000f8e00ff */
[----:B------:R-:W-:Y:S02]  /*5b60*/  WARPGROUP.DEPBAR.LE gsb0, 0x0 ;  /* 0x00008000000079c5 */ /* 0x000fe40000010000 */
[----:B------:R-:W-:-:S06]  /*5b70*/  WARPGROUP.ARRIVE ;  /* 0x00000000000079c5 */ /* 0x000fcc0000000000 */
[----:B------:R-:W-:Y:S03]  /*5b80*/  HGMMA.64x64x16.F32 R24, gdesc[UR56], R24, gsb0 ;  /* 0x00e00000381879f0 */ /* 0x000fe60008000818 */
[----:B------:R-:W-:Y:S02]  /*5b90*/  WARPGROUP.DEPBAR.LE gsb0, 0x0 ;  /* 0x00008000000079c5 */ /* 0x000fe40000010000 */
[----:B------:R1:W-:Y:S02]  /*5ba0*/  @!P1 SYNCS.ARRIVE.TRANS64.RED.A1T0 RZ, [R3+URZ], RZ ;  /* 0x000000ff03ff99a7 */ /* 0x0003e4000810043f */
[----:B-1----:R-:W-:-:S04]  /*5bb0*/  IMAD R3, R184, R61, 0x41 ;  /* 0x00000041b8037424 */ /* 0x002fc800078e023d */
[C---:B------:R-:W-:Y:S02]  /*5bc0*/  IMAD R11, R16.reuse, UR7, R3 ;  /* 0x00000007100b7c24 */ /* 0x040fe4000f8e0203 */
[----:B------:R-:W-:-:S03]  /*5bd0*/  IMAD R3, R16, UR7, -R63 ;  /* 0x0000000710037c24 */ /* 0x000fc6000f8e0a3f */
[--C-:B------:R-:W-:Y:S01]  /*5be0*/  IADD3 R11, R11, -R189, -R2.reuse ;  /* 0x800000bd0b0b7210 */ /* 0x100fe20007ffe802 */
[----:B------:R-:W-:-:S04]  /*5bf0*/  IMAD.IADD R59, R3, 0x1, -R2 ;  /* 0x00000001033b7824 */ /* 0x000fc800078e0a02 */
[C---:B------:R-:W-:Y:S02]  /*5c00*/  VIADD R60, R11.reuse, UR14 ;  /* 0x0000000e0b3c7c36 */ /* 0x040fe40008000000 */
[----:B------:R-:W-:-:S03]  /*5c10*/  VIADD R62, R11, UR61 ;  /* 0x0000003d0b3e7c36 */ /* 0x000fc60008000000 */
[----:B0-----:R-:W-:Y:S01]  /*5c20*/  VIADDMNMX R3, R23, R60, R59, PT ;  /* 0x0000003c17037246 */ /* 0x001fe2000380013b */
[----:B------:R-:W-:Y:S01]  /*5c30*/  IMAD.IADD R11, R62, 0x1, R23 ;  /* 0x000000013e0b7824 */ /* 0x000fe200078e0217 */
[----:B------:R-:W-:Y:S06]  /*5c40*/  @P2 BRA `(.L_x_2028) ;  /* 0x00000000005c2947 */ /* 0x000fec0003800000 */
[----:B------:R-:W-:Y:S01]  /*5c50*/  IMAD R58, R16, UR7, R23 ;  /* 0x00000007103a7c24 */ /* 0x000fe2000f8e0217 */
[----:B------:R-:W-:Y:S03]  /*5c60*/  BSSY B0, `(.L_x_2029) ;  /* 0x0000011000007945 */ /* 0x000fe60003800000 */
[----:B------:R-:W-:-:S05]  /*5c70*/  IMAD.IADD R58, R58, 0x1, -R189 ;  /* 0x000000013a3a7824 */ /* 0x000fca00078e0abd */
        /* <DEDUP_REMOVED lines=10> */
.L_x_2030:
[----:B------:R-:W-:-:S06]  /*5d20*/  UISETP.NE.AND UP2, UPT, UR15, 0x1, UPT ;  /* 0x000000010f00788c */ /* 0x000fcc000bf45270 */
[----:B------:R-:W-:-:S05]  /*5d30*/  PLOP3.LUT P2, PT, PT, PT, UP2, 0x80, 0x0 ;  /* 0x000000000000781c */ /* 0x000fca0003f4f028 */
[----:B------:R-:W-:-:S08]  /*5d40*/  @UP2 ULDC.64 UR10, c[0x0][0xae0] ;  /* 0x0002b800000a2ab9 */ /* 0x000fd00000000a00 */
[----:B------:R-:W-:-:S05]  /*5d50*/  @P2 IMAD.HI.U32 R23, R58, UR10, RZ ;  /* 0x0000000a3a172c27 */ /* 0x000fca000f8e00ff */
[----:B------:R-:W-:-:S07]  /*5d60*/  @P2 SHF.R.U32.HI R58, RZ, UR11, R23 ;  /* 0x0000000bff3a2c19 */ /* 0x000fce0008011617 */
.L_x_2031:
[----:B------:R-:W-:Y:S05]  /*5d70*/  BSYNC B0 ;  /* 0x0000000000007941 */ /* 0x000fea0003800000 */
.L_x_2029:
[----:B------:R-:W-:-:S04]  /*5d80*/  IMAD R23, R58, UR15, -R63 ;  /* 0x0000000f3a177c24 */ /* 0x000fc8000f8e0a3f */
[----:B------:R-:W-:-:S05]  /*5d90*/  IMAD.IADD R58, R23, 0x1, -R2 ;  /* 0x00000001173a7824 */ /* 0x000fca00078e0a02 */
[----:B------:R-:W-:Y:S02]  /*5da0*/  VIMNMX R11, R11, R58, !PT ;  /* 0x0000003a0b0b7248 */ /* 0x000fe40007fe0100 */
[----:B------:R-:W-:-:S07]  /*5db0*/  VIADDMNMX R3, R58, UR15, R3, PT ;  /* 0x0000000f3a037c46 */ /* 0x000fce000b800103 */
.L_x_2028:
[----:B------:R-:W0:Y:S01]  /*5dc0*/  SHFL.IDX PT, R23, R10, 0x1, 0x1c1f ;  /* 0x003c1f000a177f89 */ /* 0x000e2200000e0000 */
[----:B------:R-:W-:Y:S02]  /*5dd0*/  PLOP3.LUT P2, PT, PT, PT, UP1, 0x40, 0x0 ;  /* 0x000000000000781c */ /* 0x000fe40003f4e818 */
[----:B0-----:R-:W-:Y:S01]  /*5de0*/  VIADDMNMX R58, R23, R60, R59, PT ;  /* 0x0000003c173a7246 */ /* 0x001fe2000380013b */
[----:B------:R-:W-:-:S10]  /*5df0*/  IMAD.IADD R59, R62, 0x1, R23 ;  /* 0x000000013e3b7824 */ /* 0x000fd400078e0217 */
[----:B------:R-:W-:Y:S05]  /*5e00*/  @P2 BRA `(.L_x_2032) ;  /* 0x00000000005c2947 */ /* 0x000fea0003800000 */
        /* <DEDUP_REMOVED lines=13> */
.L_x_2034:
[----:B------:R-:W-:-:S06]  /*5ee0*/  UISETP.NE.AND UP2, UPT, UR15, 0x1, UPT ;  /* 0x000000010f00788c */ /* 0x000fcc000bf45270 */
[----:B------:R-:W-:-:S05]  /*5ef0*/  PLOP3.LUT P2, PT, PT, PT, UP2, 0x80, 0x0 ;  /* 0x000000000000781c */ /* 0x000fca0003f4f028 */
[----:B------:R-:W-:-:S08]  /*5f00*/  @UP2 ULDC.64 UR10, c[0x0][0xae0] ;  /* 0x0002b800000a2ab9 */ /* 0x000fd00000000a00 */
[----:B------:R-:W-:-:S05]  /*5f10*/  @P2 IMAD.HI.U32 R23, R10, UR10, RZ ;  /* 0x0000000a0a172c27 */ /* 0x000fca000f8e00ff */
[----:B------:R-:W-:-:S07]  /*5f20*/  @P2 SHF.R.U32.HI R10, RZ, UR11, R23 ;  /* 0x0000000bff0a2c19 */ /* 0x000fce0008011617 */
.L_x_2035:
[----:B------:R-:W-:Y:S05]  /*5f30*/  BSYNC B0 ;  /* 0x0000000000007941 */ /* 0x000fea0003800000 */
.L_x_2033:
[----:B------:R-:W-:-:S04]  /*5f40*/  IMAD R23, R10, UR15, -R63 ;  /* 0x0000000f0a177c24 */ /* 0x000fc8000f8e0a3f */
[----:B------:R-:W-:-:S05]  /*5f50*/  IMAD.IADD R23, R23, 0x1, -R2 ;  /* 0x0000000117177824 */ /* 0x000fca00078e0a02 */
[----:B------:R-:W-:Y:S02]  /*5f60*/  VIMNMX R59, R59, R23, !PT ;  /* 0x000000173b3b7248 */ /* 0x000fe40007fe0100 */
[----:B------:R-:W-:-:S07]  /*5f70*/  VIADDMNMX R58, R23, UR15, R58, PT ;  /* 0x0000000f173a7c46 */ /* 0x000fce000b80013a */
.L_x_2032:
[----:B------:R-:W-:Y:S01]  /*5f80*/  IMAD R10, R184, R61, 0x40 ;  /* 0x00000040b80a7424 */ /* 0x000fe200078e023d */
[----:B------:R-:W-:Y:S01]  /*5f90*/  P2R R23, PR, RZ, 0x1 ;  /* 0x00000001ff177803 */ /* 0x000fe20000000000 */
[----:B------:R-:W-:Y:S01]  /*5fa0*/  ULDC UR6, c[0x0][0xa80] ;  /* 0x0002a00000067ab9 */ /* 0x000fe20000000800 */
[----:B------:R-:W-:Y:S01]  /*5fb0*/  R2UR UR10, R196 ;  /* 0x00000000c40a72ca */ /* 0x000fe200000e0000 */
[----:B------:R-:W-:Y:S01]  /*5fc0*/  UMOV UR11, 0x40000040 ;  /* 0x40000040000b7882 */ /* 0x000fe20000000000 */
[----:B------:R-:W-:Y:S01]  /*5fd0*/  BAR.SYNC.DEFER_BLOCKING 0xf, 0x100 ;  /* 0x03c4000000007b1d */ /* 0x000fe20000010000 */
[----:B------:R-:W-:Y:S01]  /*5fe0*/  ISETP.GE.AND P2, PT, R10, 0x1, PT ;  /* 0x000000010a00780c */ /* 0x000fe20003f46270 */
[----:B------:R-:W-:Y:S01]  /*5ff0*/  VIADD R215, R196, 0x80 ;  /* 0x00000080c4d77836 */ /* 0x000fe20000000000 */
[----:B------:R-:W-:Y:S01]  /*6000*/  ISETP.GE.AND P6, PT, R10, 0x2, PT ;  /* 0x000000020a00780c */ /* 0x000fe20003fc6270 */
[----:B------:R-:W-:Y:S01]  /*6010*/  VIADD R184, R184, 0xfffffffe ;  /* 0xfffffffeb8b87836 */ /* 0x000fe20000000000 */
[----:B------:R-:W-:Y:S01]  /*6020*/  ISETP.GT.AND P4, PT, R11, RZ, !P2 ;  /* 0x000000ff0b00720c */ /* 0x000fe20005784270 */
[----:B------:R-:W-:Y:S01]  /*6030*/  @UP0 ULDC UR19, c[0x0][0x450] ;  /* 0x0001140000130ab9 */ /* 0x000fe20000000800 */
[----:B------:R-:W-:-:S02]  /*6040*/  ISETP.GT.AND P2, PT, R59, RZ, !P2 ;  /* 0x000000ff3b00720c */ /* 0x000fc40005744270 */
[----:B------:R-:W-:Y:S02]  /*6050*/  ISETP.GT.AND P5, PT, R11, 0x1, !P6 ;  /* 0x000000010b00780c */ /* 0x000fe400077a4270 */
[----:B------:R-:W-:Y:S02]  /*6060*/  ISETP.LT.OR P2, PT, R58, 0x1, P2 ;  /* 0x000000013a00780c */ /* 0x000fe40001741670 */
[----:B------:R-:W-:Y:S02]  /*6070*/  ISETP.LT.OR P4, PT, R3, 0x1, P4 ;  /* 0x000000010300780c */ /* 0x000fe40002781670 */
[----:B------:R-:W-:Y:S02]  /*6080*/  ISETP.GE.AND P3, PT, R10, 0x9, PT ;  /* 0x000000090a00780c */ /* 0x000fe40003f66270 */
[----:B------:R-:W-:Y:S02]  /*6090*/  ISETP.GT.AND P6, PT, R59, 0x1, !P6 ;  /* 0x000000013b00780c */ /* 0x000fe400077c4270 */
[----:B------:R-:W-:-:S02]  /*60a0*/  FSEL R26, R26, -INF , !P2 ;  /* 0xff8000001a1a7808 */ /* 0x000fc40005000000 */
[----:B------:R-:W-:Y:S02]  /*60b0*/  FSEL R24, R24, -INF , !P4 ;  /* 0xff80000018187808 */ /* 0x000fe40006000000 */
[----:B------:R-:W-:Y:S02]  /*60c0*/  ISETP.GT.AND P2, PT, R11, 0x8, !P3 ;  /* 0x000000080b00780c */ /* 0x000fe40005f44270 */
[----:B------:R-:W-:Y:S02]  /*60d0*/  ISETP.LT.OR P6, PT, R58, 0x2, P6 ;  /* 0x000000023a00780c */ /* 0x000fe400037c1670 */
[----:B------:R-:W-:Y:S02]  /*60e0*/  ISETP.GE.AND P4, PT, R10, 0xa, PT ;  /* 0x0000000a0a00780c */ /* 0x000fe40003f86270 */
[----:B------:R-:W-:Y:S02]  /*60f0*/  ISETP.LT.OR P5, PT, R3, 0x2, P5 ;  /* 0x000000020300780c */ /* 0x000fe40002fa1670 */
[----:B------:R-:W-:-:S02]  /*6100*/  ISETP.GT.AND P3, PT, R59, 0x8, !P3 ;  /* 0x000000083b00780c */ /* 0x000fc40005f64270 */
[----:B------:R-:W-:Y:S02]  /*6110*/  FSEL R27, R27, -INF , !P6 ;  /* 0xff8000001b1b7808 */ /* 0x000fe40007000000 */
[----:B------:R-:W-:Y:S02]  /*6120*/  FSEL R25, R25, -INF , !P5 ;  /* 0xff80000019197808 */ /* 0x000fe40006800000 */
[----:B------:R-:W-:Y:S02]  /*6130*/  ISETP.GT.AND P6, PT, R11, 0x9, !P4 ;  /* 0x000000090b00780c */ /* 0x000fe400067c4270 */
[----:B------:R-:W-:Y:S02]  /*6140*/  ISETP.LT.OR P3, PT, R58, 0x9, P3 ;  /* 0x000000093a00780c */ /* 0x000fe40001f61670 */
[----:B------:R-:W-:Y:S02]  /*6150*/  ISETP.GE.AND P5, PT, R10, 0x11, PT ;  /* 0x000000110a00780c */ /* 0x000fe40003fa6270 */
[----:B------:R-:W-:-:S02]  /*6160*/  ISETP.LT.OR P2, PT, R3, 0x9, P2 ;  /* 0x000000090300780c */ /* 0x000fc40001741670 */
[----:B------:R-:W-:Y:S02]  /*6170*/  ISETP.GT.AND P4, PT, R59, 0x9, !P4 ;  /* 0x000000093b00780c */ /* 0x000fe40006784270 */
[----:B------:R-:W-:Y:S02]  /*6180*/  FSEL R30, R30, -INF , !P3 ;  /* 0xff8000001e1e7808 */ /* 0x000fe40005800000 */
[----:B------:R-:W-:Y:S02]  /*6190*/  FSEL R28, R28, -INF , !P2 ;  /* 0xff8000001c1c7808 */ /* 0x000fe40005000000 */
[----:B------:R-:W-:Y:S02]  /*61a0*/  ISETP.GT.AND P3, PT, R11, 0x10, !P5 ;  /* 0x000000100b00780c */ /* 0x000fe40006f64270 */
[----:B------:R-:W-:Y:S02]  /*61b0*/  ISETP.LT.OR P4, PT, R58, 0xa, P4 ;  /* 0x0000000a3a00780c */ /* 0x000fe40002781670 */
[----:B------:R-:W-:-:S02]  /*61c0*/  ISETP.GE.AND P2, PT, R10, 0x12, PT ;  /* 0x000000120a00780c */ /* 0x000fc40003f46270 */
[----:B------:R-:W-:Y:S02]  /*61d0*/  ISETP.LT.OR P6, PT, R3, 0xa, P6 ;  /* 0x0000000a0300780c */ /* 0x000fe400037c1670 */
[----:B------:R-:W-:Y:S02]  /*61e0*/  ISETP.GT.AND P5, PT, R59, 0x10, !P5 ;  /* 0x000000103b00780c */ /* 0x000fe40006fa4270 */
[----:B------:R-:W-:Y:S02]  /*61f0*/  FSEL R31, R31, -INF , !P4 ;  /* 0xff8000001f1f7808 */ /* 0x000fe40006000000 */
[----:B------:R-:W-:Y:S02]  /*6200*/  FSEL R29, R29, -INF , !P6 ;  /* 0xff8000001d1d7808 */ /* 0x000fe40007000000 */
[----:B------:R-:W-:Y:S02]  /*6210*/  ISETP.GT.AND P4, PT, R11, 0x11, !P2 ;  /* 0x000000110b00780c */ /* 0x000fe40005784270 */
[----:B------:R-:W-:-:S02]  /*6220*/  ISETP.LT.OR P5, PT, R58, 0x11, P5 ;  /* 0x000000113a00780c */ /* 0x000fc40002fa1670 */
[----:B------:R-:W-:Y:S02]  /*6230*/  ISETP.GE.AND P6, PT, R10, 0x19, PT ;  /* 0x000000190a00780c */ /* 0x000fe40003fc6270 */
[----:B------:R-:W-:Y:S02]  /*6240*/  ISETP.LT.OR P3, PT, R3, 0x11, P3 ;  /* 0x000000110300780c */ /* 0x000fe40001f61670 */
[----:B------:R-:W-:Y:S02]  /*6250*/  ISETP.GT.AND P2, PT, R59, 0x11, !P2 ;  /* 0x000000113b00780c */ /* 0x000fe40005744270 */
[----:B------:R-:W-:Y:S02]  /*6260*/  FSEL R34, R34, -INF , !P5 ;  /* 0xff80000022227808 */ /* 0x000fe40006800000 */
[----:B------:R-:W-:Y:S02]  /*6270*/  FSEL R32, R32, -INF , !P3 ;  /* 0xff80000020207808 */ /* 0x000fe40005800000 */
[----:B------:R-:W-:-:S02]  /*6280*/  ISETP.GT.AND P5, PT, R11, 0x18, !P6 ;  /* 0x000000180b00780c */ /* 0x000fc400077a4270 */
[----:B------:R-:W-:Y:S02]  /*6290*/  ISETP.LT.OR P2, PT, R58, 0x12, P2 ;  /* 0x000000123a00780c */ /* 0x000fe40001741670 */
[----:B------:R-:W-:Y:S02]  /*62a0*/  ISETP.GE.AND P3, PT, R10, 0x1a, PT ;  /* 0x0000001a0a00780c */ /* 0x000fe40003f66270 */
[----:B------:R-:W-:Y:S02]  /*62b0*/  ISETP.LT.OR P4, PT, R3, 0x12, P4 ;  /* 0x000000120300780c */ /* 0x000fe40002781670 */
[----:B------:R-:W-:Y:S02]  /*62c0*/  ISETP.GT.AND P6, PT, R59, 0x18, !P6 ;  /* 0x000000183b00780c */ /* 0x000fe400077c4270 */
[----:B------:R-:W-:Y:S02]  /*62d0*/  FSEL R35, R35, -INF , !P2 ;  /* 0xff80000023237808 */ /* 0x000fe40005000000 */
[----:B------:R-:W-:-:S02]  /*62e0*/  FSEL R33, R33, -INF , !P4 ;  /* 0xff80000021217808 */ /* 0x000fc40006000000 */
[----:B------:R-:W-:Y:S02]  /*62f0*/  ISETP.GT.AND P2, PT, R11, 0x19, !P3 ;  /* 0x000000190b00780c */ /* 0x000fe40005f44270 */
[----:B------:R-:W-:Y:S02]  /*6300*/  ISETP.LT.OR P6, PT, R58, 0x19, P6 ;  /* 0x000000193a00780c */ /* 0x000fe400037c1670 */
[----:B------:R-:W-:Y:S02]  /*6310*/  ISETP.GE.AND P4, PT, R10, 0x21, PT ;  /* 0x000000210a00780c */ /* 0x000fe40003f86270 */
[----:B------:R-:W-:Y:S02]  /*6320*/  ISETP.LT.OR P5, PT, R3, 0x19, P5 ;  /* 0x000000190300780c */ /* 0x000fe40002fa1670 */
        /* <DEDUP_REMOVED lines=24> */
[----:B------:R-:W-:Y:S02]  /*64b0*/  ISETP.LT.OR P4, PT, R3, 0x29, P4 ;  /* 0x000000290300780c */ /* 0x000fe40002781670 */
[----:B------:R-:W-:-:S02]  /*64c0*/  ISETP.GT.AND P5, PT, R11, 0x29, !P6 ;  /* 0x000000290b00780c */ /* 0x000fc400077a4270 */
[----:B------:R-:W-:Y:S02]  /*64d0*/  ISETP.LT.OR P2, PT, R58, 0x29, P2 ;  /* 0x000000293a00780c */ /* 0x000fe40001741670 */
[----:B------:R-:W-:Y:S02]  /*64e0*/  ISETP.GE.AND P3, PT, R10, 0x31, PT ;  /* 0x000000310a00780c */ /* 0x000fe40003f66270 */
[----:B------:R-:W-:Y:S02]  /*64f0*/  FSEL R44, R44, -INF , !P4 ;  /* 0xff8000002c2c7808 */ /* 0x000fe40006000000 */
[----:B------:R-:W-:Y:S02]  /*6500*/  ISETP.LT.OR P5, PT, R3, 0x2a, P5 ;  /* 0x0000002a0300780c */ /* 0x000fe40002fa1670 */
[----:B------:R-:W-:Y:S02]  /*6510*/  FSEL R46, R46, -INF , !P2 ;  /* 0xff8000002e2e7808 */ /* 0x000fe40005000000 */
[----:B------:R-:W-:-:S02]  /*6520*/  ISETP.GE.AND P4, PT, R10, 0x32, PT ;  /* 0x000000320a00780c */ /* 0x000fc40003f86270 */
[----:B------:R-:W-:Y:S02]  /*6530*/  ISETP.GT.AND P2, PT, R11, 0x30, !P3 ;  /* 0x000000300b00780c */ /* 0x000fe40005f44270 */
[----:B------:R-:W-:Y:S02]  /*6540*/  FSEL R45, R45, -INF , !P5 ;  /* 0xff8000002d2d7808 */ /* 0x000fe40006800000 */
[----:B------:R-:W-:Y:S02]  /*6550*/  ISETP.GT.AND P5, PT, R11, 0x31, !P4 ;  /* 0x000000310b00780c */ /* 0x000fe400067a4270 */
[C---:B------:R-:W-:Y:S02]  /*6560*/  ISETP.LT.OR P2, PT, R3.reuse, 0x31, P2 ;  /* 0x000000310300780c */ /* 0x040fe40001741670 */
[----:B------:R-:W-:Y:S02]  /*6570*/  ISETP.LT.OR P5, PT, R3, 0x32, P5 ;  /* 0x000000320300780c */ /* 0x000fe40002fa1670 */
[----:B------:R-:W-:-:S02]  /*6580*/  FSEL R48, R48, -INF , !P2 ;  /* 0xff80000030307808 */ /* 0x000fc40005000000 */
[----:B------:R-:W-:Y:S02]  /*6590*/  ISETP.GE.AND P2, PT, R10, 0x39, PT ;  /* 0x000000390a00780c */ /* 0x000fe40003f46270 */
[----:B------:R-:W-:Y:S02]  /*65a0*/  FSEL R49, R49, -INF , !P5 ;  /* 0xff80000031317808 */ /* 0x000fe40006800000 */
[----:B------:R-:W-:Y:S02]  /*65b0*/  ISETP.GT.AND P5, PT, R11, 0x38, !P2 ;  /* 0x000000380b00780c */ /* 0x000fe400057a4270 */
[----:B------:R-:W-:Y:S02]  /*65c0*/  ISETP.GT.AND P6, PT, R59, 0x29, !P6 ;  /* 0x000000293b00780c */ /* 0x000fe400077c4270 */
[----:B------:R-:W-:Y:S02]  /*65d0*/  ISETP.LT.OR P5, PT, R3, 0x39, P5 ;  /* 0x000000390300780c */ /* 0x000fe40002fa1670 */
[----:B------:R-:W-:-:S02]  /*65e0*/  ISETP.LT.OR P6, PT, R58, 0x2a, P6 ;  /* 0x0000002a3a00780c */ /* 0x000fc400037c1670 */
[----:B------:R-:W-:Y:S02]  /*65f0*/  FSEL R52, R52, -INF , !P5 ;  /* 0xff80000034347808 */ /* 0x000fe40006800000 */
[----:B------:R-:W-:Y:S02]  /*6600*/  ISETP.GE.AND P5, PT, R10, 0x3a, PT ;  /* 0x0000003a0a00780c */ /* 0x000fe40003fa6270 */
[----:B------:R-:W-:Y:S02]  /*6610*/  ISETP.GT.AND P3, PT, R59, 0x30, !P3 ;  /* 0x000000303b00780c */ /* 0x000fe40005f64270 */
[----:B------:R-:W-:Y:S02]  /*6620*/  ISETP.GT.AND P0, PT, R11, 0x39, !P5 ;  /* 0x000000390b00780c */ /* 0x000fe40006f04270 */
[----:B------:R-:W-:Y:S02]  /*6630*/  FSEL R47, R47, -INF , !P6 ;  /* 0xff8000002f2f7808 */ /* 0x000fe40007000000 */
[----:B------:R-:W-:-:S02]  /*6640*/  ISETP.LT.OR P0, PT, R3, 0x3a, P0 ;  /* 0x0000003a0300780c */ /* 0x000fc40000701670 */
[----:B------:R-:W-:Y:S02]  /*6650*/  FMNMX.FTZ R3, R24, R25, !PT ;  /* 0x0000001918037209 */ /* 0x000fe40007810000 */
[----:B------:R-:W-:Y:S02]  /*6660*/  FSEL R53, R53, -INF , !P0 ;  /* 0xff80000035357808 */ /* 0x000fe40004000000 */
[----:B------:R-:W-:Y:S02]  /*6670*/  FMNMX.FTZ R10, R28, R3, !PT ;  /* 0x000000031c0a7209 */ /* 0x000fe40007810000 */
[----:B------:R-:W-:Y:S02]  /*6680*/  ISETP.NE.AND P0, PT, R23, RZ, PT ;  /* 0x000000ff1700720c */ /* 0x000fe40003f05270 */
[----:B------:R-:W-:Y:S02]  /*6690*/  FMNMX.FTZ R3, R29, R10, !PT ;  /* 0x0000000a1d037209 */ /* 0x000fe40007810000 */
[----:B------:R-:W-:-:S02]  /*66a0*/  ISETP.GT.AND P4, PT, R59, 0x31, !P4 ;  /* 0x000000313b00780c */ /* 0x000fc40006784270 */
[----:B------:R-:W-:Y:S02]  /*66b0*/  FMNMX.FTZ R10, R32, R3, !PT ;  /* 0x00000003200a7209 */ /* 0x000fe40007810000 */
[----:B------:R-:W-:Y:S02]  /*66c0*/  ISETP.LT.OR P3, PT, R58, 0x31, P3 ;  /* 0x000000313a00780c */ /* 0x000fe40001f61670 */
[----:B------:R-:W-:Y:S02]  /*66d0*/  FMNMX.FTZ R3, R33, R10, !PT ;  /* 0x0000000a21037209 */ /* 0x000fe40007810000 */
[----:B------:R-:W-:Y:S02]  /*66e0*/  ISETP.GT.AND P2, PT, R59, 0x38, !P2 ;  /* 0x000000383b00780c */ /* 0x000fe40005744270 */
[----:B------:R-:W-:Y:S02]  /*66f0*/  FMNMX.FTZ R10, R36, R3, !PT ;  /* 0x00000003240a7209 */ /* 0x000fe40007810000 */
[----:B------:R-:W-:-:S02]  /*6700*/  ISETP.LT.OR P4, PT, R58, 0x32, P4 ;  /* 0x000000323a00780c */ /* 0x000fc40002781670 */
[----:B------:R-:W-:Y:S02]  /*6710*/  FMNMX.FTZ R3, R37, R10, !PT ;  /* 0x0000000a25037209 */ /* 0x000fe40007810000 */
[----:B------:R-:W-:Y:S02]  /*6720*/  FSEL R50, R50, -INF , !P3 ;  /* 0xff80000032327808 */ /* 0x000fe40005800000 */
[----:B------:R-:W-:Y:S02]  /*6730*/  FMNMX.FTZ R10, R40, R3, !PT ;  /* 0x00000003280a7209 */ /* 0x000fe40007810000 */
[----:B------:R-:W-:Y:S02]  /*6740*/  ISETP.GT.AND P5, PT, R59, 0x39, !P5 ;  /* 0x000000393b00780c */ /* 0x000fe40006fa4270 */
[----:B------:R-:W-:Y:S02]  /*6750*/  FMNMX.FTZ R3, R41, R10, !PT ;  /* 0x0000000a29037209 */ /* 0x000fe40007810000 */
[----:B------:R-:W-:-:S02]  /*6760*/  ISETP.LT.OR P2, PT, R58, 0x39, P2 ;  /* 0x000000393a00780c */ /* 0x000fc40001741670 */
[----:B------:R-:W-:Y:S02]  /*6770*/  FMNMX.FTZ R10, R44, R3, !PT ;  /* 0x000000032c0a7209 */ /* 0x000fe40007810000 */
[----:B------:R-:W-:Y:S02]  /*6780*/  FSEL R51, R51, -INF , !P4 ;  /* 0xff80000033337808 */ /* 0x000fe40006000000 */
[----:B------:R-:W-:Y:S02]  /*6790*/  FMNMX.FTZ R3, R45, R10, !PT ;  /* 0x0000000a2d037209 */ /* 0x000fe40007810000 */
[----:B------:R-:W-:Y:S02]  /*67a0*/  ISETP.LT.OR P5, PT, R58, 0x3a, P5 ;  /* 0x0000003a3a00780c */ /* 0x000fe40002fa1670 */
[----:B------:R-:W-:Y:S02]  /*67b0*/  FMNMX.FTZ R10, R48, R3, !PT ;  /* 0x00000003300a7209 */ /* 0x000fe40007810000 */
[----:B------:R-:W-:-:S02]  /*67c0*/  FSEL R54, R54, -INF , !P2 ;  /* 0xff80000036367808 */ /* 0x000fc40005000000 */
[----:B------:R-:W-:Y:S02]  /*67d0*/  FMNMX.FTZ R3, R49, R10, !PT ;  /* 0x0000000a31037209 */ /* 0x000fe40007810000 */
[----:B------:R-:W-:Y:S02]  /*67e0*/  FSEL R55, R55, -INF , !P5 ;  /* 0xff80000037377808 */ /* 0x000fe40006800000 */
[----:B------:R-:W-:Y:S02]  /*67f0*/  FMNMX.FTZ R10, R52, R3, !PT ;  /* 0x00000003340a7209 */ /* 0x000fe40007810000 */
[----:B------:R-:W-:Y:S02]  /*6800*/  FMNMX.FTZ R3, R26, R27, !PT ;  /* 0x0000001b1a037209 */ /* 0x000fe40007810000 */
[----:B------:R-:W-:Y:S02]  /*6810*/  FMNMX.FTZ R11, R53, R10, !PT ;  /* 0x0000000a350b7209 */ /* 0x000fe40007810000 */
[----:B------:R-:W-:-:S03]  /*6820*/  R2UR UR18, R168 ;  /* 0x00000000a81272ca */ /* 0x000fc600000e0000 */
[----:B------:R-:W0:Y:S02]  /*6830*/  SHFL.BFLY PT, R10, R11, 0x2, 0x1f ;  /* 0x0c401f000b0a7f89 */ /* 0x000e2400000e0000 */
        /* <DEDUP_REMOVED lines=38> */
[----:B------:R-:W1:Y:S08]  /*6aa0*/  MUFU.EX2 R10, R58 ;  /* 0x0000003a000a7308 */ /* 0x000e700000000800 */
[----:B------:R-:W-:Y:S01]  /*6ab0*/  MUFU.EX2 R11, R11 ;  /* 0x0000000b000b7308 */ /* 0x000fe20000000800 */
[----:B0-----:R-:W-:-:S07]  /*6ac0*/  FMNMX.FTZ R25, R24, R25, !PT ;  /* 0x0000001918197209 */ /* 0x001fce0007810000 */
[----:B------:R-:W0:Y:S01]  /*6ad0*/  MUFU.EX2 R170, R170 ;  /* 0x000000aa00aa7308 */ /* 0x000e220000000800 */
[----:B-1----:R-:W-:Y:S01]  /*6ae0*/  F2FP.F16.F32.PACK_AB R164, R10, R3 ;  /* 0x000000030aa4723e */ /* 0x002fe200000000ff */
[----:B------:R-:W1:Y:S01]  /*6af0*/  SHFL.BFLY PT, R188, R25, 0x1, 0x1f ;  /* 0x0c201f0019bc7f89 */ /* 0x000e6200000e0000 */
[----:B------:R-:W-:Y:S01]  /*6b00*/  FADD.FTZ R10, R3, R10 ;  /* 0x0000000a030a7221 */ /* 0x000fe20000010000 */
[----:B------:R-:W-:-:S04]  /*6b10*/  @!P1 VIADD R3, R199, 0x38860 ;  /* 0x00038860c7039836 */ /* 0x000fc80000000000 */
[----:B------:R-:W-:Y:S01]  /*6b20*/  MUFU.EX2 R169, R169 ;  /* 0x000000a900a97308 */ /* 0x000fe20000000800 */
[----:B------:R-:W-:-:S07]  /*6b30*/  @!P1 PRMT R3, RZ, 0x654, R3 ;  /* 0x00000654ff039816 */ /* 0x000fce0000000003 */
[----:B------:R-:W2:Y:S01]  /*6b40*/  MUFU.EX2 R172, R172 ;  /* 0x000000ac00ac7308 */ /* 0x000ea20000000800 */
[----:B0-----:R-:W-:Y:S01]  /*6b50*/  F2FP.F16.F32.PACK_AB R166, R170, R11 ;  /* 0x0000000baaa6723e */ /* 0x001fe200000000ff */
[----:B------:R-:W-:-:S04]  /*6b60*/  FADD.FTZ R11, R11, R10 ;  /* 0x0000000a0b0b7221 */ /* 0x000fc80000010000 */
[----:B------:R-:W-:Y:S02]  /*6b70*/  FADD.FTZ R170, R170, R11 ;  /* 0x0000000baaaa7221 */ /* 0x000fe40000010000 */
[----:B------:R-:W-:Y:S01]  /*6b80*/  MUFU.EX2 R171, R171 ;  /* 0x000000ab00ab7308 */ /* 0x000fe20000000800 */
[----:B-1----:R-:W-:-:S04]  /*6b90*/  FMNMX.FTZ R188, R25, R188, !PT ;  /* 0x000000bc19bc7209 */ /* 0x002fc80007810000 */
[C---:B------:R-:W-:Y:S01]  /*6ba0*/  FSETP.NEU.FTZ.AND P2, PT, R188.reuse, -INF , PT ;  /* 0xff800000bc00780b */ /* 0x040fe20003f5d000 */
[----:B------:R-:W-:Y:S02]  /*6bb0*/  FMUL.FTZ R24, R188, UR6 ;  /* 0x00000006bc187c20 */ /* 0x000fe40008410000 */
[----:B------:R-:W0:Y:S01]  /*6bc0*/  MUFU.EX2 R174, R174 ;  /* 0x000000ae00ae7308 */ /* 0x000e220000000800 */
[----:B--2---:R-:W-:Y:S01]  /*6bd0*/  F2FP.F16.F32.PACK_AB R160, R172, R169 ;  /* 0x000000a9aca0723e */ /* 0x004fe200000000ff */
[----:B------:R-:W-:Y:S01]  /*6be0*/  FADD.FTZ R169, R169, R170 ;  /* 0x000000aaa9a97221 */ /* 0x000fe20000010000 */
[----:B------:R-:W-:Y:S02]  /*6bf0*/  FSEL R29, R24, RZ, P2 ;  /* 0x000000ff181d7208 */ /* 0x000fe40001000000 */
[CC--:B------:R-:W-:Y:S01]  /*6c00*/  LEA.HI R24, R57.reuse, R152.reuse, RZ, 0x4 ;  /* 0x0000009839187211 */ /* 0x0c0fe200078f20ff */
[----:B------:R-:W-:Y:S01]  /*6c10*/  FADD.FTZ R172, R172, R169 ;  /* 0x000000a9acac7221 */ /* 0x000fe20000010000 */
[----:B------:R-:W-:Y:S01]  /*6c20*/  LEA.HI R57, R57, R152, RZ, 0x5 ;  /* 0x0000009839397211 */ /* 0x000fe200078f28ff */
[--C-:B------:R-:W-:Y:S01]  /*6c30*/  FFMA.FTZ R181, R26, UR6, -R29.reuse ;  /* 0x000000061ab57c23 */ /* 0x100fe2000801081d */
[----:B------:R-:W-:Y:S01]  /*6c40*/  LOP3.LUT R25, R24, 0xfffffff0, RZ, 0xc0, !PT ;  /* 0xfffffff018197812 */ /* 0x000fe200078ec0ff */
[--C-:B------:R-:W-:Y:S01]  /*6c50*/  FFMA.FTZ R202, R27, UR6, -R29.reuse ;  /* 0x000000061bca7c23 */ /* 0x100fe2000801081d */
[----:B------:R-:W-:Y:S01]  /*6c60*/  SHF.R.U32.HI R24, RZ, 0x1, R24 ;  /* 0x00000001ff187819 */ /* 0x000fe20000011618 */
[--C-:B------:R-:W-:Y:S01]  /*6c70*/  FFMA.FTZ R183, R30, UR6, -R29.reuse ;  /* 0x000000061eb77c23 */ /* 0x100fe2000801081d */
[----:B------:R-:W-:Y:S01]  /*6c80*/  FFMA.FTZ R204, R31, UR6, -R29 ;  /* 0x000000061fcc7c23 */ /* 0x000fe2000801081d */
[----:B------:R-:W-:-:S02]  /*6c90*/  IMAD.IADD R25, R152, 0x1, -R25 ;  /* 0x0000000198197824 */ /* 0x000fc400078e0a19 */
[--C-:B------:R-:W-:Y:S01]  /*6ca0*/  FFMA.FTZ R203, R34, UR6, -R29.reuse ;  /* 0x0000000622cb7c23 */ /* 0x100fe2000801081d */
[----:B------:R-:W-:Y:S02]  /*6cb0*/  IMAD.SHL.U32 R57, R57, 0x20, RZ ;  /* 0x0000002039397824 */ /* 0x000fe400078e00ff */
[--C-:B------:R-:W-:Y:S01]  /*6cc0*/  FFMA.FTZ R206, R35, UR6, -R29.reuse ;  /* 0x0000000623ce7c23 */ /* 0x100fe2000801081d */
        /* <DEDUP_REMOVED lines=13> */
[----:B------:R-:W-:Y:S01]  /*6da0*/  FFMA.FTZ R216, R55, UR6, -R29 ;  /* 0x0000000637d87c23 */ /* 0x000fe2000801081d */
[----:B------:R-:W-:Y:S01]  /*6db0*/  IMAD.IADD R28, R25, 0x1, -R28 ;  /* 0x00000001191c7824 */ /* 0x000fe200078e0a1c */
[----:B------:R-:W-:Y:S01]  /*6dc0*/  LOP3.LUT R57, R57, 0x7ffffc00, RZ, 0xc0, !PT ;  /* 0x7ffffc0039397812 */ /* 0x000fe200078ec0ff */
[----:B------:R-:W-:Y:S01]  /*6dd0*/  MUFU.EX2 R181, R181 ;  /* 0x000000b500b57308 */ /* 0x000fe20000000800 */
[----:B------:R-:W-:Y:S01]  /*6de0*/  LOP3.LUT R26, R26, 0x7ffffe00, RZ, 0xc0, !PT ;  /* 0x7ffffe001a1a7812 */ /* 0x000fe200078ec0ff */
[C---:B------:R-:W-:Y:S01]  /*6df0*/  IMAD.SHL.U32 R25, R28.reuse, 0x40, RZ ;  /* 0x000000401c197824 */ /* 0x040fe200078e00ff */
[C---:B------:R-:W-:Y:S02]  /*6e00*/  LOP3.LUT P3, RZ, R28.reuse, 0x2, RZ, 0xc0, !PT ;  /* 0x000000021cff7812 */ /* 0x040fe4000786c0ff */
[----:B------:R-:W-:-:S02]  /*6e10*/  LOP3.LUT P2, RZ, R28, 0x4, RZ, 0xc0, !PT ;  /* 0x000000041cff7812 */ /* 0x000fc4000784c0ff */
[----:B------:R-:W-:Y:S01]  /*6e20*/  LOP3.LUT R25, R25, 0x1c0, RZ, 0xc0, !PT ;  /* 0x000001c019197812 */ /* 0x000fe200078ec0ff */
[----:B------:R-:W1:Y:S01]  /*6e30*/  MUFU.EX2 R202, R202 ;  /* 0x000000ca00ca7308 */ /* 0x000e620000000800 */
[----:B------:R-:W-:Y:S02]  /*6e40*/  SEL R56, R56, 0xffffffc0, !P2 ;  /* 0xffffffc038387807 */ /* 0x000fe40005000000 */
[----:B------:R-:W-:Y:S02]  /*6e50*/  LOP3.LUT R24, R25, 0x8, R24, 0xf8, !PT ;  /* 0x0000000819187812 */ /* 0x000fe400078ef818 */
[----:B------:R-:W-:Y:S02]  /*6e60*/  SHF.R.U32.HI R25, RZ, 0x3, R25 ;  /* 0x00000003ff197819 */ /* 0x000fe40000011619 */
[----:B0-----:R-:W-:Y:S01]  /*6e70*/  F2FP.F16.F32.PACK_AB R162, R174, R171 ;  /* 0x000000abaea2723e */ /* 0x001fe200000000ff */
[----:B------:R-:W-:Y:S01]  /*6e80*/  MUFU.EX2 R183, R183 ;  /* 0x000000b700b77308 */ /* 0x000fe20000000800 */
[----:B------:R-:W-:Y:S01]  /*6e90*/  LOP3.LUT R24, R24, R25, RZ, 0x3c, !PT ;  /* 0x0000001918187212 */ /* 0x000fe200078e3cff */
[----:B------:R-:W-:Y:S01]  /*6ea0*/  FADD.FTZ R171, R171, R172 ;  /* 0x000000acabab7221 */ /* 0x000fe20000010000 */
[----:B------:R-:W-:-:S02]  /*6eb0*/  PLOP3.LUT P2, PT, PT, PT, UP1, 0x40, 0x0 ;  /* 0x000000000000781c */ /* 0x000fc40003f4e818 */
[----:B------:R-:W-:Y:S01]  /*6ec0*/  IADD3 R24, R24, R26, R57 ;  /* 0x0000001a18187210 */ /* 0x000fe20007ffe039 */
[----:B------:R-:W-:Y:S02]  /*6ed0*/  FADD.FTZ R174, R174, R171 ;  /* 0x000000abaeae7221 */ /* 0x000fe40000010000 */
[----:B------:R-:W0:Y:S01]  /*6ee0*/  MUFU.EX2 R204, R204 ;  /* 0x000000cc00cc7308 */ /* 0x000e220000000800 */
[----:B-1----:R-:W-:Y:S01]  /*6ef0*/  F2FP.F16.F32.PACK_AB R165, R202, R181 ;  /* 0x000000b5caa5723e */ /* 0x002fe200000000ff */
[----:B------:R-:W-:Y:S02]  /*6f00*/  IMAD R191, R24, 0x2, R199 ;  /* 0x0000000218bf7824 */ /* 0x000fe400078e02c7 */
[----:B------:R-:W-:Y:S02]  /*6f10*/  FADD.FTZ R202, R181, R202 ;  /* 0x000000cab5ca7221 */ /* 0x000fe40000010000 */
[C---:B------:R-:W-:Y:S02]  /*6f20*/  VIADD R193, R191.reuse, 0x36400 ;  /* 0x00036400bfc17836 */ /* 0x040fe40000000000 */
[----:B------:R-:W-:Y:S01]  /*6f30*/  MUFU.EX2 R203, R203 ;  /* 0x000000cb00cb7308 */ /* 0x000fe20000000800 */
[----:B------:R-:W-:-:S02]  /*6f40*/  VIADD R190, R191, 0x36420 ;  /* 0x00036420bfbe7836 */ /* 0x000fc40000000000 */
[C---:B------:R-:W-:Y:S02]  /*6f50*/  @P3 VIADD R190, R193.reuse, 0xffffffe0 ;  /* 0xffffffe0c1be3836 */ /* 0x040fe40000000000 */
[----:B------:R-:W-:Y:S02]  /*6f60*/  IMAD.IADD R193, R193, 0x1, R56 ;  /* 0x00000001c1c17824 */ /* 0x000fe400078e0238 */
[----:B------:R-:W-:Y:S01]  /*6f70*/  IMAD.IADD R192, R56, 0x1, R190 ;  /* 0x0000000138c07824 */ /* 0x000fe200078e02be */
[----:B------:R-:W1:Y:S01]  /*6f80*/  MUFU.EX2 R206, R206 ;  /* 0x000000ce00ce7308 */ /* 0x000e620000000800 */
[----:B0-----:R-:W-:Y:S01]  /*6f90*/  F2FP.F16.F32.PACK_AB R167, R204, R183 ;  /* 0x000000b7cca7723e */ /* 0x001fe200000000ff */
[----:B------:R-:W-:-:S04]  /*6fa0*/  FADD.FTZ R183, R183, R202 ;  /* 0x000000cab7b77221 */ /* 0x000fc80000010000 */
[----:B------:R-:W-:Y:S01]  /*6fb0*/  STSM.16.M88.4 [R191+0x36400], R164 ;  /* 0x036400a4bf007844 */ /* 0x000fe20000000200 */
[----:B------:R-:W-:Y:S01]  /*6fc0*/  FADD.FTZ R204, R204, R183 ;  /* 0x000000b7cccc7221 */ /* 0x000fe20000010000 */
[----:B------:R-:W-:Y:S08]  /*6fd0*/  MUFU.EX2 R205, R205 ;  /* 0x000000cd00cd7308 */ /* 0x000ff00000000800 */
[----:B------:R-:W0:Y:S01]  /*6fe0*/  MUFU.EX2 R208, R208 ;  /* 0x000000d000d07308 */ /* 0x000e220000000800 */
[----:B-1----:R-:W-:Y:S01]  /*6ff0*/  F2FP.F16.F32.PACK_AB R161, R206, R203 ;  /* 0x000000cbcea1723e */ /* 0x002fe200000000ff */
[----:B------:R-:W-:-:S04]  /*7000*/  FADD.FTZ R203, R203, R204 ;  /* 0x000000cccbcb7221 */ /* 0x000fc80000010000 */
[----:B------:R-:W-:Y:S02]  /*7010*/  FADD.FTZ R206, R206, R203 ;  /* 0x000000cbcece7221 */ /* 0x000fe40000010000 */
[----:B------:R-:W-:Y:S08]  /*7020*/  MUFU.EX2 R173, R173 ;  /* 0x000000ad00ad7308 */ /* 0x000ff00000000800 */
[----:B------:R-:W1:Y:S01]  /*7030*/  MUFU.EX2 R176, R176 ;  /* 0x000000b000b07308 */ /* 0x000e620000000800 */
[----:B0-----:R-:W-:Y:S01]  /*7040*/  F2FP.F16.F32.PACK_AB R163, R208, R205 ;  /* 0x000000cdd0a3723e */ /* 0x001fe200000000ff */
[----:B------:R-:W-:-:S04]  /*7050*/  FADD.FTZ R205, R205, R206 ;  /* 0x000000cecdcd7221 */ /* 0x000fc80000010000 */
[----:B------:R-:W-:Y:S01]  /*7060*/  STSM.16.M88.4 [R190], R160 ;  /* 0x000000a0be007844 */ /* 0x000fe20000000200 */
        /* <DEDUP_REMOVED lines=10> */
[----:B------:R-:W-:Y:S02]  /*7110*/  FADD.FTZ R178, R178, R175 ;  /* 0x000000afb2b27221 */ /* 0x000fe40000010000 */
        /* <DEDUP_REMOVED lines=9> */
[----:B------:R0:W-:Y:S01]  /*71b0*/  STSM.16.M88.4 [R193], R156 ;  /* 0x0000009cc1007844 */ /* 0x0001e20000000200 */
[----:B------:R-:W-:Y:S01]  /*71c0*/  FADD.FTZ R212, R212, R209 ;  /* 0x000000d1d4d47221 */ /* 0x000fe20000010000 */
[----:B------:R-:W-:Y:S08]  /*71d0*/  MUFU.EX2 R179, R179 ;  /* 0x000000b300b37308 */ /* 0x000ff00000000800 */
[----:B------:R-:W2:Y:S01]  /*71e0*/  MUFU.EX2 R182, R182 ;  /* 0x000000b600b67308 */ /* 0x000ea20000000800 */
[----:B-1----:R-:W-:Y:S01]  /*71f0*/  F2FP.F16.F32.PACK_AB R152, R180, R177 ;  /* 0x000000b1b498723e */ /* 0x002fe200000000ff */
[----:B------:R-:W-:-:S04]  /*7200*/  FADD.FTZ R177, R177, R178 ;  /* 0x000000b2b1b17221 */ /* 0x000fc80000010000 */
[----:B------:R-:W-:Y:S02]  /*7210*/  FADD.FTZ R180, R180, R177 ;  /* 0x000000b1b4b47221 */ /* 0x000fe40000010000 */
[----:B------:R-:W-:Y:S08]  /*7220*/  MUFU.EX2 R211, R211 ;  /* 0x000000d300d37308 */ /* 0x000ff00000000800 */
[----:B------:R-:W1:Y:S01]  /*7230*/  MUFU.EX2 R214, R214 ;  /* 0x000000d600d67308 */ /* 0x000e620000000800 */
[----:B--2---:R-:W-:-:S07]  /*7240*/  F2FP.F16.F32.PACK_AB R154, R182, R179 ;  /* 0x000000b3b69a723e */ /* 0x004fce00000000ff */
        /* <DEDUP_REMOVED lines=10> */
[----:B------:R-:W-:Y:S01]  /*72f0*/  HGMMA.64x256x16.F32 R24, R164, gdesc[UR8].tnspB, RZ, !UPT, gsb0 ;  /* 0x43e00008a4187df0 */ /* 0x000fe2000c0008ff */
[----:B------:R-:W-:Y:S01]  /*7300*/  R2UR UR10, R215 ;  /* 0x00000000d70a72ca */ /* 0x000fe200000e0000 */
[----:B------:R-:W-:Y:S01]  /*7310*/  UMOV UR11, 0x40000040 ;  /* 0x40000040000b7882 */ /* 0x000fe20000000000 */
[----:B------:R-:W-:Y:S01]  /*7320*/  VIADD R215, R196, 0x100 ;  /* 0x00000100c4d77836 */ /* 0x000fe20000000000 */
        /* <DEDUP_REMOVED lines=9> */
[----:B------:R-:W-:Y:S01]  /*73c0*/  HGMMA.64x256x16.F32 R24, R156, gdesc[UR8].tnspB, R24, gsb0 ;  /* 0x43e000089c187df0 */ /* 0x000fe20008000818 */
[----:B------:R-:W-:Y:S02]  /*73d0*/  UMOV UR11, 0x40000040 ;  /* 0x40000040000b7882 */ /* 0x000fe40000000000 */
[----:B------:R-:W-:Y:S02]  /*73e0*/  WARPGROUP.DEPBAR.LE gsb0, 0x0 ;  /* 0x00008000000079c5 */ /* 0x000fe40000010000 */
[----:B0-----:R-:W-:Y:S01]  /*73f0*/  VIADD R156, R196, 0x180 ;  /* 0x00000180c49c7836 */ /* 0x001fe20000000000 */
[----:B------:R-:W-:-:S04]  /*7400*/  WARPGROUP.ARRIVE ;  /* 0x00000000000079c5 */ /* 0x000fc80000000000 */
[----:B------:R-:W-:-:S15]  /*7410*/  R2UR UR10, R156 ;  /* 0x000000009c0a72ca */ /* 0x000fde00000e0000 */
[----:B------:R-:W-:-:S03]  /*7420*/  NOP ;  /* 0x0000000000007918 */ /* 0x000fc60000000000 */
[----:B------:R-:W-:Y:S01]  /*7430*/  HGMMA.64x256x16.F32 R24, R152, gdesc[UR8].tnspB, R24, gsb0 ;  /* 0x43e0000898187df0 */ /* 0x000fe20008000818 */
[----:B------:R-:W-:Y:S02]  /*7440*/  @UP0 ULDC UR10, c[0x0][0x44c] ;  /* 0x00011300000a0ab9 */ /* 0x000fe40000000800 */
[----:B------:R-:W-:-:S04]  /*7450*/  UIMAD.WIDE.U32 UR10, UR60, UR10, URZ ;  /* 0x0000000a3c0a72a5 */ /* 0x000fc8000f8e003f */
[----:B------:R-:W-:-:S04]  /*7460*/  @UP0 USHF.R.U32.HI UR60, URZ, UR19, UR11 ;  /* 0x000000133f3c0299 */ /* 0x000fc8000801160b */
[----:B------:R-:W-:-:S04]  /*7470*/  UIADD3 UR60, UR18, UR60, URZ ;  /* 0x0000003c123c7290 */ /* 0x000fc8000fffe03f */
[----:B------:R-:W-:Y:S01]  /*7480*/  UIADD3 UR14, UR60, UR14, URZ ;  /* 0x0000000e3c0e7290 */ /* 0x000fe2000fffe03f */
[----:B------:R-:W-:Y:S02]  /*7490*/  WARPGROUP.DEPBAR.LE gsb0, 0x0 ;  /* 0x00008000000079c5 */ /* 0x000fe40000010000 */
[----:B------:R0:W-:Y:S06]  /*74a0*/  MEMBAR.ALL.CTA ;  /* 0x0000000000007992 */ /* 0x0001ec0000008000 */
[----:B0-----:R-:W0:Y:S02]  /*74b0*/  FENCE.VIEW.ASYNC.S ;  /* 0x00000000000073c6 */ /* 0x001e240000000000 */
[----:B0-----:R-:W-:Y:S01]  /*74c0*/  NOP ;  /* 0x0000000000007918 */ /* 0x001fe20000000000 */
[----:B------:R-:W-:Y:S06]  /*74d0*/  BAR.ARV 0xe, 0x100 ;  /* 0x0384000000007b1d */ /* 0x000fec0000002000 */
[----:B------:R0:W-:Y:S02]  /*74e0*/  @!P1 SYNCS.ARRIVE.TRANS64.RED.A1T0 RZ, [R3+URZ], RZ ;  /* 0x000000ff03ff99a7 */ /* 0x0001e4000810043f */
[----:B0-----:R-:W-:-:S04]  /*74f0*/  FADD.FTZ R3, R179, R180 ;  /* 0x000000b4b3037221 */ /* 0x001fc80000010000 */
[----:B------:R-:W-:Y:S01]  /*7500*/  FADD.FTZ R3, R182, R3 ;  /* 0x00000003b6037221 */ /* 0x000fe20000010000 */
[----:B-1----:R-:W-:Y:S06]  /*7510*/  @P2 BRA `(.L_x_2036) ;  /* 0x0000000000442947 */ /* 0x002fec0003800000 */
        /* <DEDUP_REMOVED lines=10> */
.L_x_2037:
[----:B------:R-:W-:-:S11]  /*75c0*/  UISETP.NE.AND UP2, UPT, UR15, 0x1, UPT ;  /* 0x000000010f00788c */ /* 0x000fd6000bf45270 */
[----:B------:R-:W-:Y:S02]  /*75d0*/  @UP2 ULDC.64 UR10, c[0x0][0xae0] ;  /* 0x0002b800000a2ab9 */ /* 0x000fe40000000a00 */
[----:B------:R-:W-:-:S04]  /*75e0*/  UIMAD.WIDE.U32 UR18, UR22, UR10, URZ ;  /* 0x0000000a161272a5 */ /* 0x000fc8000f8e003f */
[----:B------:R-:W-:-:S12]  /*75f0*/  @UP2 USHF.R.U32.HI UR22, URZ, UR11, UR19 ;  /* 0x0000000b3f162299 */ /* 0x000fd80008011613 */
.L_x_2038:
[----:B------:R-:W-:-:S04]  /*7600*/  UIMAD UR15, UR22, UR15, UR15 ;  /* 0x0000000f160f72a4 */ /* 0x000fc8000f8e020f */
[----:B------:R-:W-:-:S04]  /*7610*/  UISETP.LT.AND UP2, UPT, UR14, UR15, UPT ;  /* 0x0000000f0e00728c */ /* 0x000fc8000bf41270 */
[----:B------:R-:W-:-:S12]  /*7620*/  USEL UR14, UR14, UR15, UP2 ;  /* 0x0000000f0e0e7287 */ /* 0x000fd80009000000 */
.L_x_2036:
[----:B------:R-:W-:Y:S01]  /*7630*/  R2UR UR11, R198 ;  /* 0x00000000c60b72ca */ /* 0x000fe200000e0000 */
[----:B------:R-:W-:Y:S01]  /*7640*/  USHF.R.S32.HI UR10, URZ, 0x1f, UR14 ;  /* 0x0000001f3f0a7899 */ /* 0x000fe2000801140e */
[----:B------:R-:W-:Y:S01]  /*7650*/  IMAD.MOV.U32 R11, RZ, RZ, RZ ;  /* 0x000000ffff0b7224 */ /* 0x000fe200078e00ff */
[----:B------:R-:W-:Y:S02]  /*7660*/  UMOV UR60, URZ ;  /* 0x0000003f003c7c82 */ /* 0x000fe40008000000 */
[----:B------:R-:W-:-:S04]  /*7670*/  ULEA.HI UR10, UR10, UR14, URZ, 0x6 ;  /* 0x0000000e0a0a7291 */ /* 0x000fc8000f8f303f */
[----:B------:R-:W-:-:S04]  /*7680*/  USHF.R.S32.HI UR10, URZ, 0x6, UR10 ;  /* 0x000000063f0a7899 */ /* 0x000fc8000801140a */
[----:B------:R-:W-:-:S04]  /*7690*/  UISETP.LT.AND UP2, UPT, UR11, UR10, UPT ;  /* 0x0000000a0b00728c */ /* 0x000fc8000bf41270 */
[----:B------:R-:W-:-:S06]  /*76a0*/  USEL UR61, UR11, UR10, !UP2 ;  /* 0x0000000a0b3d7287 */ /* 0x000fcc000d000000 */
[----:B------:R-:W-:-:S13]  /*76b0*/  ISETP.GE.AND P2, PT, R184, UR61, PT ;  /* 0x0000003db8007c0c */ /* 0x000fda000bf46270 */
[----:B------:R-:W-:Y:S05]  /*76c0*/  @!P2 BRA `(.L_x_2039) ;  /* 0x000000380004a947 */ /* 0x000fea0003800000 */
[----:B------:R-:W-:Y:S01]  /*76d0*/  IMAD.MOV.U32 R206, RZ, RZ, RZ ;  /* 0x000000ffffce7224 */ /* 0x000fe200078e00ff */
[----:B------:R-:W-:-:S06]  /*76e0*/  UMOV UR60, URZ ;  /* 0x0000003f003c7c82 */ /* 0x000fcc0008000000 */
.L_x_2056:
[----:B------:R-:W-:-:S05]  /*76f0*/  VIADD R11, R206, 0x1 ;  /* 0x00000001ce0b7836 */ /* 0x000fca0000000000 */
[----:B------:R-:W-:-:S04]  /*7700*/  ISETP.NE.AND P2, PT, R11, 0x2, PT ;  /* 0x000000020b00780c */ /* 0x000fc80003f45270 */
[----:B------:R-:W-:Y:S02]  /*7710*/  SEL R152, RZ, 0x1, P2 ;  /* 0x00000001ff987807 */ /* 0x000fe40001000000 */
[----:B------:R-:W-:Y:S02]  /*7720*/  SEL R11, R11, RZ, P2 ;  /* 0x000000ff0b0b7207 */ /* 0x000fe40001000000 */
[----:B------:R-:W-:-:S13]  /*7730*/  R2UR UR6, R152 ;  /* 0x00000000980672ca */ /* 0x000fda00000e0000 */
[----:B------:R-:W-:Y:S01]  /*7740*/  ULOP3.LUT UR60, UR60, UR6, URZ, 0x3c, !UPT ;  /* 0x000000063c3c7292 */ /* 0x000fe2000f8e3c3f */
[----:B--2---:R-:W-:Y:S11]  /*7750*/  @!P0 BRA `(.L_x_2040) ;  /* 0x0000000000048947 */ /* 0x004ff60003800000 */
[----:B------:R-:W-:Y:S01]  /*7760*/  BPT.TRAP 0x1 ;  /* 0x000000040000795c */ /* 0x000fe20000300000 */
.L_x_2040:
[----:B------:R-:W-:Y:S02]  /*7770*/  IMAD.U32 R203, RZ, RZ, UR60 ;  /* 0x0000003cffcb7e24 */ /* 0x000fe4000f8e00ff */
[----:B------:R-:W-:-:S03]  /*7780*/  IMAD R204, R11, 0x8, R199 ;  /* 0x000000080bcc7824 */ /* 0x000fc600078e02c7 */
[----:B------:R-:W-:-:S04]  /*7790*/  SHF.L.U32 R203, R203, 0x1f, RZ ;  /* 0x0000001fcbcb7819 */ /* 0x000fc800000006ff */
[----:B------:R0:W1:Y:S01]  /*77a0*/  SYNCS.PHASECHK.TRANS64.TRYWAIT P2, [R204+URZ+0x38830], R203 ;  /* 0x038830cbcc0075a7 */ /* 0x000062000804017f */
[----:B------:R-:W-:Y:S05]  /*77b0*/  @!P0 BRA `(.L_x_2041) ;  /* 0x0000000000048947 */ /* 0x000fea0003800000 */
[----:B------:R-:W-:Y:S01]  /*77c0*/  BPT.TRAP 0x1 ;  /* 0x000000040000795c */ /* 0x000fe20000300000 */
.L_x_2041:
[----:B------:R-:W-:Y:S01]  /*77d0*/  IMAD R189, R11, 0x200, R194 ;  /* 0x000002000bbd7824 */ /* 0x000fe200078e02c2 */
[----:B-1----:R-:W-:Y:S06]  /*77e0*/  @P2 BRA `(.L_x_2042) ;  /* 0x0000000000082947 */ /* 0x002fec0003800000 */
[----:B------:R-:W1:Y:S02]  /*77f0*/  SYNCS.PHASECHK.TRANS64.TRYWAIT P2, [R204+URZ+0x38830], R203 ;  /* 0x038830cbcc0075a7 */ /* 0x000e64000804017f */
[----:B-1----:R-:W-:Y:S05]  /*7800*/  @!P2 BRA `(.L_x_2043) ;  /* 0x0000012800a8a947 */ /* 0x002fea0003800000 */
.L_x_2042:
        /* <DEDUP_REMOVED lines=49> */
.L_x_2044:
[----:B------:R2:W3:Y:S01]  /*7b20*/  SYNCS.PHASECHK.TRANS64.TRYWAIT P2, [R204+URZ+0x38850], R203 ;  /* 0x038850cbcc0075a7 */ /* 0x0004e2000804017f */
[----:B------:R-:W-:Y:S05]  /*7b30*/  @!P0 BRA `(.L_x_2045) ;  /* 0x0000000000048947 */ /* 0x000fea0003800000 */
[----:B------:R-:W-:Y:S01]  /*7b40*/  BPT.TRAP 0x1 ;  /* 0x000000040000795c */ /* 0x000fe20000300000 */
.L_x_2045:
[----:B------:R-:W-:Y:S01]  /*7b50*/  IMAD R189, R11, 0x1000, R17 ;  /* 0x000010000bbd7824 */ /* 0x000fe200078e0211 */
[----:B---3--:R-:W-:Y:S06]  /*7b60*/  @P2 BRA `(.L_x_2046) ;  /* 0x0000000000082947 */ /* 0x008fec0003800000 */
[----:B------:R-:W3:Y:S02]  /*7b70*/  SYNCS.PHASECHK.TRANS64.TRYWAIT P2, [R204+URZ+0x38850], R203 ;  /* 0x038850cbcc0075a7 */ /* 0x000ee4000804017f */
[----:B---3--:R-:W-:Y:S05]  /*7b80*/  @!P2 BRA `(.L_x_2047) ;  /* 0x0000012400dca947 */ /* 0x008fea0003800000 */
.L_x_2046:
[----:B------:R-:W-:Y:S01]  /*7b90*/  R2UR UR6, R189 ;  /* 0x00000000bd0672ca */ /* 0x000fe200000e0000 */
[----:B------:R-:W-:Y:S01]  /*7ba0*/  WARPGROUP.ARRIVE ;  /* 0x00000000000079c5 */ /* 0x000fe20000000000 */
[----:B------:R-:W-:Y:S01]  /*7bb0*/  MOV R202, UR49 ;  /* 0x0000003100ca7c02 */ /* 0x000fe20008000f00 */
[----:B------:R-:W-:Y:S01]  /*7bc0*/  UMOV UR51, 0x40000040 ;  /* 0x4000004000337882 */ /* 0x000fe20000000000 */
[----:B0123--:R-:W-:Y:S01]  /*7bd0*/  MOV R203, UR48 ;  /* 0x0000003000cb7c02 */ /* 0x00ffe20008000f00 */
        /* <DEDUP_REMOVED lines=8> */
[----:B------:R-:W-:Y:S01]  /*7c60*/  UMOV UR50, UR6 ;  /* 0x0000000600327c82 */ /* 0x000fe20008000000 */
[----:B------:R-:W-:Y:S01]  /*7c70*/  R2UR UR52, R4 ;  /* 0x00000000043472ca */ /* 0x000fe200000e0000 */
[----:B------:R-:W-:Y:S01]  /*7c80*/  UMOV UR15, 0x40000040 ;  /* 0x40000040000f7882 */ /* 0x000fe20000000000 */
[----:B------:R-:W-:Y:S01]  /*7c90*/  R2UR UR53, R5 ;  /* 0x00000000053572ca */ /* 0x000fe200000e0000 */
[----:B------:R-:W-:Y:S01]  /*7ca0*/  UMOV UR19, 0x40000040 ;  /* 0x4000004000137882 */ /* 0x000fe20000000000 */
        /* <DEDUP_REMOVED lines=17> */
[----:B------:R-:W-:Y:S01]  /*7dc0*/  PLOP3.LUT P3, PT, PT, PT, UP0, 0x80, 0x0 ;  /* 0x000000000000781c */ /* 0x000fe20003f6f008 */
[----:B------:R-:W-:-:S05]  /*7dd0*/  IMAD.MOV.U32 R212, RZ, RZ, R187 ;  /* 0x000000ffffd47224 */ /* 0x000fca00078e00bb */
        /* <DEDUP_REMOVED lines=36> */
[----:B------:R-:W0:Y:S02]  /*8020*/  SHFL.IDX PT, R202, R208, RZ, 0x1f ;  /* 0x00001fffd0ca7589 */ /* 0x000e2400000e0000 */
[----:B0-----:R-:W-:Y:S01]  /*8030*/  ISETP.GT.AND P2, PT, R202, 0x7f, PT ;  /* 0x0000007fca00780c */ /* 0x001fe20003f44270 */
[----:B------:R-:W-:-:S03]  /*8040*/  VIADD R202, R189, 0x800 ;  /* 0x00000800bdca7836 */ /* 0x000fc60000000000 */
        /* <DEDUP_REMOVED lines=10> */
[----:B------:R-:W-:-:S05]  /*80f0*/  IMAD.MOV.U32 R205, RZ, RZ, 0x4 ;  /* 0x00000004ffcd7424 */ /* 0x000fca00078e00ff */
        /* <DEDUP_REMOVED lines=8> */
[----:B------:R-:W-:Y:S01]  /*8180*/  @UP0 ULDC UR6, c[0x0][0x44c] ;  /* 0x0001130000060ab9 */ /* 0x000fe20000000800 */
[----:B------:R-:W-:Y:S01]  /*8190*/  ULDC UR7, c[0x0][0x2f0] ;  /* 0x0000bc0000077ab9 */ /* 0x000fe20000000800 */
[----:B------:R-:W-:Y:S02]  /*81a0*/  WARPGROUP.DEPBAR.LE gsb0, 0x0 ;  /* 0x00008000000079c5 */ /* 0x000fe40000010000 */
[----:B------:R-:W-:-:S06]  /*81b0*/  WARPGROUP.ARRIVE ;  /* 0x00000000000079c5 */ /* 0x000fcc0000000000 */
[----:B------:R-:W-:Y:S01]  /*81c0*/  HGMMA.64x64x16.F32 R152, gdesc[UR8], R152, gsb0 ;  /* 0x00e00000089879f0 */ /* 0x000fe20008000898 */
[----:B------:R-:W-:Y:S01]  /*81d0*/  R2UR UR11, R201 ;  /* 0x00000000c90b72ca */ /* 0x000fe200000e0000 */
[----:B------:R-:W-:Y:S01]  /*81e0*/  ULDC UR10, c[0x0][0xad8] ;  /* 0x0002b600000a7ab9 */ /* 0x000fe20000000800 */
        /* <DEDUP_REMOVED lines=183> */
[----:B------:R-:W-:Y:S02]  /*8d60*/  PLOP3.LUT P2, PT, PT, PT, UP0, 0x80, 0x0 ;  /* 0x000000000000781c */ /* 0x000fe40003f4f008 */
[----:B------:R-:W-:-:S02]  /*8d70*/  IADD3 R205, R202, R203, R0 ;  /* 0x000000cbcacd7210 */ /* 0x000fc40007ffe000 */
[----:B------:R-:W-:-:S09]  /*8d80*/  IADD3 R189, R202, R203, R189 ;  /* 0x000000cbcabd7210 */ /* 0x000fd20007ffe0bd */
[----:B------:R-:W-:Y:S01]  /*8d90*/  @P2 IMAD.HI.U32 R202, R187, UR6, RZ ;  /* 0x00000006bbca2c27 */ /* 0x000fe2000f8e00ff */
[----:B------:R-:W-:Y:S01]  /*8da0*/  @UP0 ULDC UR6, c[0x0][0x450] ;  /* 0x0001140000060ab9 */ /* 0x000fe20000000800 */
[----:B------:R-:W-:-:S03]  /*8db0*/  PLOP3.LUT P2, PT, PT, PT, UP1, 0x40, 0x0 ;  /* 0x000000000000781c */ /* 0x000fc60003f4e818 */
[----:B------:R-:W-:Y:S01]  /*8dc0*/  @P3 SHF.R.U32.HI R212, RZ, UR6, R202 ;  /* 0x00000006ffd43c19 */ /* 0x000fe200080116ca */
[----:B------:R-:W-:-:S04]  /*8dd0*/  @!P1 VIADD R202, R204, 0x38840 ;  /* 0x00038840ccca9836 */ /* 0x000fc80000000000 */
[----:B------:R-:W0:Y:S01]  /*8de0*/  SHFL.IDX PT, R208, R212, RZ, 0x1c1f ;  /* 0x001c1fffd4d07589 */ /* 0x000e2200000e0000 */
[----:B------:R-:W-:Y:S01]  /*8df0*/  @!P1 PRMT R202, RZ, 0x654, R202 ;  /* 0x00000654ffca9816 */ /* 0x000fe200000000ca */
[----:B------:R-:W-:Y:S02]  /*8e00*/  WARPGROUP.DEPBAR.LE gsb0, 0x0 ;  /* 0x00008000000079c5 */ /* 0x000fe40000010000 */
[----:B------:R-:W-:-:S06]  /*8e10*/  WARPGROUP.ARRIVE ;  /* 0x00000000000079c5 */ /* 0x000fcc0000000000 */
[----:B------:R-:W-:Y:S01]  /*8e20*/  HGMMA.64x64x16.F32 R152, gdesc[UR56], R152, gsb0 ;  /* 0x00e00000389879f0 */ /* 0x000fe20008000898 */
[----:B------:R-:W-:Y:S01]  /*8e30*/  R2UR UR56, R205 ;  /* 0x00000000cd3872ca */ /* 0x000fe200000e0000 */
[----:B------:R-:W-:Y:S01]  /*8e40*/  UMOV UR57, 0x40000040 ;  /* 0x4000004000397882 */ /* 0x000fe20000000000 */
[----:B------:R-:W-:Y:S01]  /*8e50*/  R2UR UR58, R189 ;  /* 0x00000000bd3a72ca */ /* 0x000fe200000e0000 */
[----:B------:R-:W-:Y:S01]  /*8e60*/  UMOV UR59, 0x40000040 ;  /* 0x40000040003b7882 */ /* 0x000fe20000000000 */
[----:B------:R-:W1:Y:S01]  /*8e70*/  LDC R189, c[0x0][0x288] ;  /* 0x0000a200ffbd7b82 */ /* 0x000e620000000800 */
[----:B------:R-:W-:-:S05]  /*8e80*/  IMAD.SHL.U32 R205, R184, 0x40, RZ ;  /* 0x00000040b8cd7824 */ /* 0x000fca00078e00ff */
[----:B------:R-:W-:Y:S01]  /*8e90*/  IADD3 R203, -R2, 0x1, -R205 ;  /* 0x0000000102cb7810 */ /* 0x000fe20007ffe9cd */
[----:B------:R-:W-:Y:S02]  /*8ea0*/  WARPGROUP.DEPBAR.LE gsb0, 0x0 ;  /* 0x00008000000079c5 */ /* 0x000fe40000010000 */
[----:B------:R-:W-:-:S06]  /*8eb0*/  WARPGROUP.ARRIVE ;  /* 0x00000000000079c5 */ /* 0x000fcc0000000000 */
[----:B------:R-:W-:Y:S03]  /*8ec0*/  HGMMA.64x64x16.F32 R152, gdesc[UR56], R152, gsb0 ;  /* 0x00e00000389879f0 */ /* 0x000fe60008000898 */
[----:B------:R-:W-:Y:S02]  /*8ed0*/  WARPGROUP.DEPBAR.LE gsb0, 0x0 ;  /* 0x00008000000079c5 */ /* 0x000fe40000010000 */
[----:B------:R2:W-:Y:S02]  /*8ee0*/  @!P1 SYNCS.ARRIVE.TRANS64.RED.A1T0 RZ, [R202+URZ], RZ ;  /* 0x000000ffcaff99a7 */ /* 0x0005e4000810043f */
[----:B--2---:R-:W-:-:S04]  /*8ef0*/  IMAD R202, R16, UR7, R203 ;  /* 0x0000000710ca7c24 */ /* 0x004fc8000f8e02cb */
[----:B-1----:R-:W-:-:S04]  /*8f00*/  IMAD.IADD R202, R202, 0x1, -R189 ;  /* 0x00000001caca7824 */ /* 0x002fc800078e0abd */
[C---:B------:R-:W-:Y:S02]  /*8f10*/  VIADD R207, R202.reuse, UR10 ;  /* 0x0000000acacf7c36 */ /* 0x040fe40008000000 */
[----:B------:R-:W-:Y:S02]  /*8f20*/  VIADD R209, R202, UR11 ;  /* 0x0000000bcad17c36 */ /* 0x000fe40008000000 */
[C---:B0-----:R-:W-:Y:S02]  /*8f30*/  IMAD.IADD R211, R208.reuse, 0x1, R207 ;  /* 0x00000001d0d37824 */ /* 0x041fe400078e02cf */
[----:B------:R-:W-:Y:S01]  /*8f40*/  IMAD.IADD R210, R208, 0x1, R209 ;  /* 0x00000001d0d27824 */ /* 0x000fe200078e02d1 */
[----:B------:R-:W-:Y:S06]  /*8f50*/  @P2 BRA `(.L_x_2048) ;  /* 0x0000000000642947 */ /* 0x000fec0003800000 */
[----:B------:R-:W-:Y:S01]  /*8f60*/  IMAD R202, R16, UR7, R208 ;  /* 0x0000000710ca7c24 */ /* 0x000fe2000f8e02d0 */
[----:B------:R-:W-:Y:S03]  /*8f70*/  BSSY B0, `(.L_x_2049) ;  /* 0x0000013000007945 */ /* 0x000fe60003800000 */
[----:B------:R-:W-:-:S05]  /*8f80*/  IMAD.IADD R208, R202, 0x1, -R189 ;  /* 0x00000001cad07824 */ /* 0x000fca00078e0abd */
[----:B------:R-:W-:-:S13]  /*8f90*/  ISETP.GT.AND P2, PT, R208, -0x1, PT ;  /* 0xffffffffd000780c */ /* 0x000fda0003f44270 */
[----:B------:R-:W-:Y:S05]  /*8fa0*/  @P2 BRA `(.L_x_2050) ;  /* 0x0000000000242947 */ /* 0x000fea0003800000 */
[----:B------:R-:W-:Y:S01]  /*8fb0*/  ULDC UR6, c[0x0][0xadc] ;  /* 0x0002b70000067ab9 */ /* 0x000fe20000000800 */
[----:B------:R-:W-:Y:S01]  /*8fc0*/  LOP3.LUT R213, RZ, R208, RZ, 0x33, !PT ;  /* 0x000000d0ffd57212 */ /* 0x000fe200078e33ff */
[----:B------:R-:W-:-:S05]  /*8fd0*/  IMAD.U32 R214, RZ, RZ, UR6 ;  /* 0x00000006ffd67e24 */ /* 0x000fca000f8e00ff */
[----:B------:R-:W-:-:S13]  /*8fe0*/  ISETP.NE.AND P2, PT, R214, 0x1, PT ;  /* 0x00000001d600780c */ /* 0x000fda0003f45270 */
[----:B------:R-:W0:Y:S02]  /*8ff0*/  @P2 LDC.64 R202, c[0x0][0xae0] ;  /* 0x0002b800ffca2b82 */ /* 0x000e240000000a00 */
[----:B0-----:R-:W-:-:S05]  /*9000*/  @P2 IMAD.HI.U32 R202, R213, R202, RZ ;  /* 0x000000cad5ca2227 */ /* 0x001fca00078e00ff */
[----:B------:R-:W-:-:S04]  /*9010*/  @P2 SHF.R.U32.HI R213, RZ, R203, R202 ;  /* 0x000000cbffd52219 */ /* 0x000fc800000116ca */
[----:B------:R-:W-:Y:S01]  /*9020*/  LOP3.LUT R208, RZ, R213, RZ, 0x33, !PT ;  /* 0x000000d5ffd07212 */ /* 0x000fe200078e33ff */
[----:B------:R-:W-:Y:S06]  /*9030*/  BRA `(.L_x_2051) ;  /* 0x0000000000187947 */ /* 0x000fec0003800000 */
.L_x_2050:
[----:B------:R-:W-:Y:S02]  /*9040*/  ULDC UR6, c[0x0][0xadc] ;  /* 0x0002b70000067ab9 */ /* 0x000fe40000000800 */
[----:B------:R-:W-:-:S05]  /*9050*/  IMAD.U32 R214, RZ, RZ, UR6 ;  /* 0x00000006ffd67e24 */ /* 0x000fca000f8e00ff */
[----:B------:R-:W-:-:S13]  /*9060*/  ISETP.NE.AND P2, PT, R214, 0x1, PT ;  /* 0x00000001d600780c */ /* 0x000fda0003f45270 */
[----:B------:R-:W0:Y:S02]  /*9070*/  @P2 LDC.64 R202, c[0x0][0xae0] ;  /* 0x0002b800ffca2b82 */ /* 0x000e240000000a00 */
[----:B0-----:R-:W-:-:S05]  /*9080*/  @P2 IMAD.HI.U32 R202, R208, R202, RZ ;  /* 0x000000cad0ca2227 */ /* 0x001fca00078e00ff */
[----:B------:R-:W-:-:S07]  /*9090*/  @P2 SHF.R.U32.HI R208, RZ, R203, R202 ;  /* 0x000000cbffd02219 */ /* 0x000fce00000116ca */
.L_x_2051:
[----:B------:R-:W-:Y:S05]  /*90a0*/  BSYNC B0 ;  /* 0x0000000000007941 */ /* 0x000fea0003800000 */
.L_x_2049:
[----:B------:R-:W-:-:S04]  /*90b0*/  IMAD R203, R208, R214, -R205 ;  /* 0x000000d6d0cb7224 */ /* 0x000fc800078e0acd */
[----:B------:R-:W-:-:S05]  /*90c0*/  IMAD.IADD R203, R203, 0x1, -R2 ;  /* 0x00000001cbcb7824 */ /* 0x000fca00078e0a02 */
[----:B------:R-:W-:Y:S02]  /*90d0*/  VIADDMNMX R211, R203, R214, R211, PT ;  /* 0x000000d6cbd37246 */ /* 0x000fe400038001d3 */
[----:B------:R-:W-:-:S07]  /*90e0*/  VIMNMX R210, R210, R203, !PT ;  /* 0x000000cbd2d27248 */ /* 0x000fce0007fe0100 */
.L_x_2048:
[----:B------:R-:W-:Y:S01]  /*90f0*/  ISETP.GT.AND P2, PT, R184, -0x1, PT ;  /* 0xffffffffb800780c */ /* 0x000fe20003f44270 */
[----:B------:R-:W0:Y:S03]  /*9100*/  SHFL.IDX PT, R212, R212, 0x1, 0x1c1f ;  /* 0x003c1f00d4d47f89 */ /* 0x000e2600000e0000 */
[C---:B------:R-:W-:Y:S02]  /*9110*/  ISETP.GT.AND P5, PT, R210.reuse, RZ, P2 ;  /* 0x000000ffd200720c */ /* 0x040fe400017a4270 */
[C---:B------:R-:W-:Y:S02]  /*9120*/  ISETP.GT.AND P4, PT, R210.reuse, 0x1, P2 ;  /* 0x00000001d200780c */ /* 0x040fe40001784270 */
[----:B------:R-:W-:Y:S02]  /*9130*/  ISETP.LT.OR P5, PT, R211, 0x1, P5 ;  /* 0x00000001d300780c */ /* 0x000fe40002fa1670 */
[----:B------:R-:W-:-:S02]  /*9140*/  ISETP.GT.AND P6, PT, R210, 0x8, P2 ;  /* 0x00000008d200780c */ /* 0x000fc400017c4270 */
[----:B------:R-:W-:Y:S02]  /*9150*/  FSEL R208, R152, -INF , !P5 ;  /* 0xff80000098d07808 */ /* 0x000fe40006800000 */
[C---:B------:R-:W-:Y:S02]  /*9160*/  ISETP.GT.AND P5, PT, R210.reuse, 0x10, P2 ;  /* 0x00000010d200780c */ /* 0x040fe400017a4270 */
[----:B------:R-:W-:Y:S02]  /*9170*/  ISETP.GT.AND P3, PT, R210, 0x9, P2 ;  /* 0x00000009d200780c */ /* 0x000fe40001764270 */
[C---:B------:R-:W-:Y:S02]  /*9180*/  ISETP.LT.OR P5, PT, R211.reuse, 0x11, P5 ;  /* 0x00000011d300780c */ /* 0x040fe40002fa1670 */
[----:B------:R-:W-:Y:S02]  /*9190*/  ISETP.LT.OR P4, PT, R211, 0x2, P4 ;  /* 0x00000002d300780c */ /* 0x000fe40002781670 */
[----:B------:R-:W-:-:S02]  /*91a0*/  FSEL R160, R160, -INF , !P5 ;  /* 0xff800000a0a07808 */ /* 0x000fc40006800000 */
[----:B------:R-:W-:Y:S01]  /*91b0*/  ISETP.GT.AND P5, PT, R210, 0x20, P2 ;  /* 0x00000020d200780c */ /* 0x000fe200017a4270 */
[----:B0-----:R-:W-:Y:S01]  /*91c0*/  IMAD.IADD R209, R209, 0x1, R212 ;  /* 0x00000001d1d17824 */ /* 0x001fe200078e02d4 */
[C---:B------:R-:W-:Y:S02]  /*91d0*/  ISETP.LT.OR P6, PT, R211.reuse, 0x9, P6 ;  /* 0x00000009d300780c */ /* 0x040fe400037c1670 */
[C---:B------:R-:W-:Y:S02]  /*91e0*/  ISETP.LT.OR P3, PT, R211.reuse, 0xa, P3 ;  /* 0x0000000ad300780c */ /* 0x040fe40001f61670 */
[----:B------:R-:W-:Y:S02]  /*91f0*/  ISETP.LT.OR P5, PT, R211, 0x21, P5 ;  /* 0x00000021d300780c */ /* 0x000fe40002fa1670 */
[----:B------:R-:W-:Y:S02]  /*9200*/  FSEL R202, R153, -INF , !P4 ;  /* 0xff80000099ca7808 */ /* 0x000fe40006000000 */
[----:B------:R-:W-:-:S02]  /*9210*/  FSEL R156, R156, -INF , !P6 ;  /* 0xff8000009c9c7808 */ /* 0x000fc40007000000 */
[----:B------:R-:W-:Y:S02]  /*9220*/  FSEL R203, R157, -INF , !P3 ;  /* 0xff8000009dcb7808 */ /* 0x000fe40005800000 */
[C---:B------:R-:W-:Y:S02]  /*9230*/  ISETP.GT.AND P4, PT, R210.reuse, 0x11, P2 ;  /* 0x00000011d200780c */ /* 0x040fe40001784270 */
[C---:B------:R-:W-:Y:S02]  /*9240*/  ISETP.GT.AND P6, PT, R210.reuse, 0x18, P2 ;  /* 0x00000018d200780c */ /* 0x040fe400017c4270 */
[----:B------:R-:W-:Y:S02]  /*9250*/  ISETP.GT.AND P3, PT, R210, 0x19, P2 ;  /* 0x00000019d200780c */ /* 0x000fe40001764270 */
[----:B------:R-:W-:Y:S02]  /*9260*/  FSEL R157, R168, -INF , !P5 ;  /* 0xff800000a89d7808 */ /* 0x000fe40006800000 */
[----:B------:R-:W-:-:S02]  /*9270*/  ISETP.GT.AND P5, PT, R210, 0x30, P2 ;  /* 0x00000030d200780c */ /* 0x000fc400017a4270 */
[C---:B------:R-:W-:Y:S02]  /*9280*/  ISETP.LT.OR P4, PT, R211.reuse, 0x12, P4 ;  /* 0x00000012d300780c */ /* 0x040fe40002781670 */
        /* <DEDUP_REMOVED lines=10> */
[----:B------:R-:W-:-:S02]  /*9330*/  PLOP3.LUT P5, PT, PT, PT, UP1, 0x40, 0x0 ;  /* 0x000000000000781c */ /* 0x000fc40003fae818 */
        /* <DEDUP_REMOVED lines=8> */
[----:B------:R-:W-:Y:S01]  /*93c0*/  ISETP.GT.AND P3, PT, R210, 0x39, P2 ;  /* 0x00000039d200780c */ /* 0x000fe20001764270 */
[----:B------:R-:W-:Y:S01]  /*93d0*/  IMAD.IADD R210, R207, 0x1, R212 ;  /* 0x00000001cfd27824 */ /* 0x000fe200078e02d4 */
[C---:B------:R-:W-:Y:S02]  /*93e0*/  ISETP.LT.OR P4, PT, R211.reuse, 0x32, P4 ;  /* 0x00000032d300780c */ /* 0x040fe40002781670 */
[C---:B------:R-:W-:Y:S02]  /*93f0*/  ISETP.LT.OR P6, PT, R211.reuse, 0x39, P6 ;  /* 0x00000039d300780c */ /* 0x040fe400037c1670 */
[----:B------:R-:W-:-:S02]  /*9400*/  ISETP.LT.OR P3, PT, R211, 0x3a, P3 ;  /* 0x0000003ad300780c */ /* 0x000fc40001f61670 */
[----:B------:R-:W-:Y:S02]  /*9410*/  FSEL R177, R177, -INF , !P4 ;  /* 0xff800000b1b17808 */ /* 0x000fe40006000000 */
[----:B------:R-:W-:Y:S02]  /*9420*/  FSEL R180, R180, -INF , !P6 ;  /* 0xff800000b4b47808 */ /* 0x000fe40007000000 */
[----:B------:R-:W-:Y:S01]  /*9430*/  FSEL R181, R181, -INF , !P3 ;  /* 0xff800000b5b57808 */ /* 0x000fe20005800000 */
        /* <DEDUP_REMOVED lines=15> */
.L_x_2054:
[----:B------:R-:W-:Y:S02]  /*9530*/  ULDC UR6, c[0x0][0xadc] ;  /* 0x0002b70000067ab9 */ /* 0x000fe40000000800 */
[----:B------:R-:W-:-:S05]  /*9540*/  IMAD.U32 R211, RZ, RZ, UR6 ;  /* 0x00000006ffd37e24 */ /* 0x000fca000f8e00ff */
[----:B------:R-:W-:-:S13]  /*9550*/  ISETP.NE.AND P3, PT, R211, 0x1, PT ;  /* 0x00000001d300780c */ /* 0x000fda0003f65270 */
[----:B------:R-:W0:Y:S02]  /*9560*/  @P3 LDC.64 R152, c[0x0][0xae0] ;  /* 0x0002b800ff983b82 */ /* 0x000e240000000a00 */
[----:B0-----:R-:W-:-:S05]  /*9570*/  @P3 IMAD.HI.U32 R152, R168, R152, RZ ;  /* 0x00000098a8983227 */ /* 0x001fca00078e00ff */
[----:B------:R-:W-:-:S07]  /*9580*/  @P3 SHF.R.U32.HI R168, RZ, R153, R152 ;  /* 0x00000099ffa83219 */ /* 0x000fce0000011698 */
.L_x_2055:
[----:B------:R-:W-:Y:S05]  /*9590*/  BSYNC B0 ;  /* 0x0000000000007941 */ /* 0x000fea0003800000 */
.L_x_2053:
[----:B------:R-:W-:-:S04]  /*95a0*/  IMAD R205, R168, R211, -R205 ;  /* 0x000000d3a8cd7224 */ /* 0x000fc800078e0acd */
[----:B------:R-:W-:-:S05]  /*95b0*/  IMAD.IADD R205, R205, 0x1, -R2 ;  /* 0x00000001cdcd7824 */ /* 0x000fca00078e0a02 */
[----:B------:R-:W-:Y:S02]  /*95c0*/  VIADDMNMX R210, R205, R211, R210, PT ;  /* 0x000000d3cdd27246 */ /* 0x000fe400038001d2 */
[----:B------:R-:W-:-:S07]  /*95d0*/  VIMNMX R209, R209, R205, !PT ;  /* 0x000000cdd1d17248 */ /* 0x000fce0007fe0100 */
.L_x_2052:
[----:B------:R-:W-:Y:S01]  /*95e0*/  FMNMX.FTZ R153, R208, R23, !PT ;  /* 0x00000017d0997209 */ /* 0x000fe20007810000 */
[----:B------:R-:W-:Y:S01]  /*95f0*/  ULDC UR6, c[0x0][0xa80] ;  /* 0x0002a00000067ab9 */ /* 0x000fe20000000800 */
[----:B------:R-:W-:Y:S01]  /*9600*/  ISETP.GT.AND P4, PT, R209, RZ, P2 ;  /* 0x000000ffd100720c */ /* 0x000fe20001784270 */
[----:B------:R-:W-:Y:S01]  /*9610*/  IMAD R213, R11, 0x1000, R196 ;  /* 0x000010000bd57824 */ /* 0x000fe200078e02c4 */
[----:B------:R-:W-:Y:S01]  /*9620*/  FMNMX.FTZ R153, R202, R153, !PT ;  /* 0x00000099ca997209 */ /* 0x000fe20007810000 */
[----:B------:R-:W-:Y:S01]  /*9630*/  UMOV UR11, 0x40000040 ;  /* 0x40000040000b7882 */ /* 0x000fe20000000000 */
[----:B------:R-:W-:Y:S01]  /*9640*/  ISETP.GT.AND P3, PT, R209, 0x1, P2 ;  /* 0x00000001d100780c */ /* 0x000fe20001764270 */
[----:B------:R-:W-:Y:S01]  /*9650*/  VIADD R222, R213, 0x80 ;  /* 0x00000080d5de7836 */ /* 0x000fe20000000000 */
[----:B------:R-:W-:Y:S01]  /*9660*/  FMNMX.FTZ R152, R156, R153, !PT ;  /* 0x000000999c987209 */ /* 0x000fe20007810000 */
[----:B------:R-:W-:Y:S01]  /*9670*/  @!P1 VIADD R204, R204, 0x38860 ;  /* 0x00038860cccc9836 */ /* 0x000fe20000000000 */
        /* <DEDUP_REMOVED lines=29> */
[----:B------:R-:W-:Y:S02]  /*9850*/  ISETP.GT.AND P3, PT, R209, 0x20, P2 ;  /* 0x00000020d100780c */ /* 0x000fe40001764270 */
[----:B------:R-:W-:Y:S02]  /*9860*/  ISETP.LT.OR P6, PT, R210, 0x19, P6 ;  /* 0x00000019d200780c */ /* 0x000fe400037c1670 */
[----:B------:R-:W-:-:S02]  /*9870*/  FSEL R163, R163, -INF , !P5 ;  /* 0xff800000a3a37808 */ /* 0x000fc40006800000 */
[C---:B------:R-:W-:Y:S02]  /*9880*/  ISETP.GT.AND P5, PT, R209.reuse, 0x21, P2 ;  /* 0x00000021d100780c */ /* 0x040fe400017a4270 */
[----:B------:R-:W-:Y:S02]  /*9890*/  ISETP.LT.OR P3, PT, R210, 0x21, P3 ;  /* 0x00000021d200780c */ /* 0x000fe40001f61670 */
[----:B------:R-:W-:Y:S02]  /*98a0*/  FSEL R166, R166, -INF , !P6 ;  /* 0xff800000a6a67808 */ /* 0x000fe40007000000 */
[----:B------:R-:W-:Y:S02]  /*98b0*/  ISETP.LT.OR P5, PT, R210, 0x22, P5 ;  /* 0x00000022d200780c */ /* 0x000fe40002fa1670 */
[----:B------:R-:W-:Y:S02]  /*98c0*/  ISETP.GT.AND P6, PT, R209, 0x28, P2 ;  /* 0x00000028d100780c */ /* 0x000fe400017c4270 */
[----:B------:R-:W-:-:S02]  /*98d0*/  R2UR UR10, R213 ;  /* 0x00000000d50a72ca */ /* 0x000fc400000e0000 */
[----:B------:R-:W-:Y:S02]  /*98e0*/  ISETP.LT.OR P6, PT, R210, 0x29, P6 ;  /* 0x00000029d200780c */ /* 0x000fe400037c1670 */
[----:B------:R-:W-:Y:S02]  /*98f0*/  @!P1 PRMT R204, RZ, 0x654, R204 ;  /* 0x00000654ffcc9816 */ /* 0x000fe400000000cc */
[----:B0-----:R-:W-:-:S05]  /*9900*/  FMNMX.FTZ R153, R152, R153, !PT ;  /* 0x0000009998997209 */ /* 0x001fca0007810000 */
[----:B------:R-:W0:Y:S02]  /*9910*/  SHFL.BFLY PT, R168, R153, 0x1, 0x1f ;  /* 0x0c201f0099a87f89 */ /* 0x000e2400000e0000 */
[----:B0-----:R-:W-:Y:S02]  /*9920*/  FMNMX.FTZ R168, R153, R168, !PT ;  /* 0x000000a899a87209 */ /* 0x001fe40007810000 */
[----:B------:R-:W-:Y:S02]  /*9930*/  FSEL R153, R154, -INF , !P4 ;  /* 0xff8000009a997808 */ /* 0x000fe40006000000 */
[----:B------:R-:W-:Y:S01]  /*9940*/  ISETP.GT.AND P4, PT, R209, 0x19, P2 ;  /* 0x00000019d100780c */ /* 0x000fe20001784270 */
[----:B------:R-:W-:Y:S01]  /*9950*/  FMUL.FTZ R211, R168, UR6 ;  /* 0x00000006a8d37c20 */ /* 0x000fe20008410000 */
[----:B------:R-:W-:Y:S02]  /*9960*/  FMNMX.FTZ R152, R153, R188, !PT ;  /* 0x000000bc99987209 */ /* 0x000fe40007810000 */
[----:B------:R-:W-:-:S02]  /*9970*/  ISETP.LT.OR P4, PT, R210, 0x1a, P4 ;  /* 0x0000001ad200780c */ /* 0x000fc40002781670 */
[----:B------:R-:W-:Y:S02]  /*9980*/  FMNMX.FTZ R205, R155, R152, !PT ;  /* 0x000000989bcd7209 */ /* 0x000fe40007810000 */
[----:B------:R-:W-:Y:S02]  /*9990*/  FSEL R167, R167, -INF , !P4 ;  /* 0xff800000a7a77808 */ /* 0x000fe40006000000 */
[----:B------:R-:W-:Y:S02]  /*99a0*/  FMNMX.FTZ R152, R158, R205, !PT ;  /* 0x000000cd9e987209 */ /* 0x000fe40007810000 */
[----:B------:R-:W-:Y:S02]  /*99b0*/  FSETP.NEU.FTZ.AND P4, PT, R168, -INF , PT ;  /* 0xff800000a800780b */ /* 0x000fe40003f9d000 */
[----:B------:R-:W-:Y:S02]  /*99c0*/  FMNMX.FTZ R205, R159, R152, !PT ;  /* 0x000000989fcd7209 */ /* 0x000fe40007810000 */
[----:B------:R-:W-:-:S02]  /*99d0*/  FSEL R152, R170, -INF , !P3 ;  /* 0xff800000aa987808 */ /* 0x000fc40005800000 */
[----:B------:R-:W-:Y:S02]  /*99e0*/  FMNMX.FTZ R154, R162, R205, !PT ;  /* 0x000000cda29a7209 */ /* 0x000fe40007810000 */
[----:B------:R-:W-:Y:S02]  /*99f0*/  ISETP.GT.AND P3, PT, R209, 0x29, P2 ;  /* 0x00000029d100780c */ /* 0x000fe40001764270 */
[----:B------:R-:W-:Y:S02]  /*9a00*/  FMNMX.FTZ R205, R163, R154, !PT ;  /* 0x0000009aa3cd7209 */ /* 0x000fe40007810000 */
[----:B------:R-:W-:Y:S02]  /*9a10*/  FSEL R154, R171, -INF , !P5 ;  /* 0xff800000ab9a7808 */ /* 0x000fe40006800000 */
[----:B------:R-:W-:Y:S02]  /*9a20*/  FMNMX.FTZ R170, R166, R205, !PT ;  /* 0x000000cda6aa7209 */ /* 0x000fe40007810000 */
[----:B------:R-:W-:-:S02]  /*9a30*/  FSEL R211, R211, RZ, P4 ;  /* 0x000000ffd3d37208 */ /* 0x000fc40002000000 */
[----:B------:R-:W-:Y:S02]  /*9a40*/  FMNMX.FTZ R171, R167, R170, !PT ;  /* 0x000000aaa7ab7209 */ /* 0x000fe40007810000 */
[----:B------:R-:W-:Y:S01]  /*9a50*/  FSEL R205, R174, -INF , !P6 ;  /* 0xff800000aecd7808 */ /* 0x000fe20007000000 */
[--C-:B------:R-:W-:Y:S01]  /*9a60*/  FFMA.FTZ R208, R208, UR6, -R211.reuse ;  /* 0x00000006d0d07c23 */ /* 0x100fe200080108d3 */
[----:B------:R-:W-:Y:S01]  /*9a70*/  FMNMX.FTZ R171, R152, R171, !PT ;  /* 0x000000ab98ab7209 */ /* 0x000fe20007810000 */
[--C-:B------:R-:W-:Y:S01]  /*9a80*/  FFMA.FTZ R203, R203, UR6, -R211.reuse ;  /* 0x00000006cbcb7c23 */ /* 0x100fe200080108d3 */
[----:B------:R-:W-:Y:S01]  /*9a90*/  ISETP.GT.AND P5, PT, R209, 0x30, P2 ;  /* 0x00000030d100780c */ /* 0x000fe200017a4270 */
[----:B------:R0:W-:Y:S01]  /*9aa0*/  MUFU.EX2 R170, R208 ;  /* 0x000000d000aa7308 */ /* 0x0001e20000000800 */
[----:B------:R-:W-:Y:S01]  /*9ab0*/  ISETP.LT.OR P3, PT, R210, 0x2a, P3 ;  /* 0x0000002ad200780c */ /* 0x000fe20001f61670 */
[--C-:B------:R-:W-:Y:S01]  /*9ac0*/  FFMA.FTZ R202, R202, UR6, -R211.reuse ;  /* 0x00000006caca7c23 */ /* 0x100fe200080108d3 */
[----:B------:R-:W-:Y:S01]  /*9ad0*/  FMNMX.FTZ R174, R154, R171, !PT ;  /* 0x000000ab9aae7209 */ /* 0x000fe20007810000 */
[--C-:B------:R-:W-:Y:S01]  /*9ae0*/  FFMA.FTZ R169, R169, UR6, -R211.reuse ;  /* 0x00000006a9a97c23 */ /* 0x100fe200080108d3 */
[----:B------:R-:W-:Y:S01]  /*9af0*/  ISETP.GT.AND P6, PT, R209, 0x31, P2 ;  /* 0x00000031d100780c */ /* 0x000fe200017c4270 */
[--C-:B------:R-:W-:Y:S01]  /*9b00*/  FFMA.FTZ R172, R172, UR6, -R211.reuse ;  /* 0x00000006acac7c23 */ /* 0x100fe200080108d3 */
[----:B------:R-:W-:Y:S01]  /*9b10*/  FSEL R207, R175, -INF , !P3 ;  /* 0xff800000afcf7808 */ /* 0x000fe20005800000 */
[----:B------:R1:W-:Y:S01]  /*9b20*/  MUFU.EX2 R171, R202 ;  /* 0x000000ca00ab7308 */ /* 0x0003e20000000800 */
[----:B------:R-:W-:Y:S01]  /*9b30*/  ISETP.LT.OR P5, PT, R210, 0x31, P5 ;  /* 0x00000031d200780c */ /* 0x000fe20002fa1670 */
[--C-:B------:R-:W-:Y:S01]  /*9b40*/  FFMA.FTZ R173, R173, UR6, -R211.reuse ;  /* 0x00000006adad7c23 */ /* 0x100fe200080108d3 */
[----:B------:R-:W-:Y:S01]  /*9b50*/  FMNMX.FTZ R174, R205, R174, !PT ;  /* 0x000000aecdae7209 */ /* 0x000fe20007810000 */
[--C-:B------:R-:W-:Y:S01]  /*9b60*/  FFMA.FTZ R176, R176, UR6, -R211.reuse ;  /* 0x00000006b0b07c23 */ /* 0x100fe200080108d3 */
[----:B------:R-:W-:Y:S01]  /*9b70*/  ISETP.GT.AND P3, PT, R209, 0x38, P2 ;  /* 0x00000038d100780c */ /* 0x000fe20001764270 */
[--C-:B------:R-:W-:Y:S01]  /*9b80*/  FFMA.FTZ R177, R177, UR6, -R211.reuse ;  /* 0x00000006b1b17c23 */ /* 0x100fe200080108d3 */
[----:B------:R-:W-:Y:S01]  /*9b90*/  ISETP.LT.OR P6, PT, R210, 0x32, P6 ;  /* 0x00000032d200780c */ /* 0x000fe200037c1670 */
[--C-:B------:R-:W-:Y:S01]  /*9ba0*/  FFMA.FTZ R180, R180, UR6, -R211.reuse ;  /* 0x00000006b4b47c23 */ /* 0x100fe200080108d3 */
[----:B0-----:R-:W-:Y:S01]  /*9bb0*/  FSEL R208, R178, -INF , !P5 ;  /* 0xff800000b2d07808 */ /* 0x001fe20006800000 */
[--C-:B-1----:R-:W-:Y:S01]  /*9bc0*/  FFMA.FTZ R202, R157, UR6, -R211.reuse ;  /* 0x000000069dca7c23 */ /* 0x102fe200080108d3 */
[----:B------:R-:W-:Y:S01]  /*9bd0*/  FMNMX.FTZ R175, R207, R174, !PT ;  /* 0x000000aecfaf7209 */ /* 0x000fe20007810000 */
[----:B------:R-:W-:Y:S01]  /*9be0*/  MUFU.EX2 R169, R169 ;  /* 0x000000a900a97308 */ /* 0x000fe20000000800 */
[----:B------:R-:W-:Y:S01]  /*9bf0*/  ISETP.GT.AND P2, PT, R209, 0x39, P2 ;  /* 0x00000039d100780c */ /* 0x000fe20001744270 */
[----:B------:R-:W-:Y:S01]  /*9c00*/  FFMA.FTZ R209, R156, UR6, -R211 ;  /* 0x000000069cd17c23 */ /* 0x000fe200080108d3 */
[----:B------:R-:W-:-:S02]  /*9c10*/  ISETP.LT.OR P3, PT, R210, 0x39, P3 ;  /* 0x00000039d200780c */ /* 0x000fc40001f61670 */
[----:B------:R-:W-:Y:S02]  /*9c20*/  FSEL R156, R179, -INF , !P6 ;  /* 0xff800000b39c7808 */ /* 0x000fe40007000000 */
[----:B------:R-:W-:Y:S01]  /*9c30*/  FMNMX.FTZ R175, R208, R175, !PT ;  /* 0x000000afd0af7209 */ /* 0x000fe20007810000 */
[----:B------:R-:W-:Y:S01]  /*9c40*/  MUFU.EX2 R174, R209 ;  /* 0x000000d100ae7308 */ /* 0x000fe20000000800 */
[----:B------:R-:W-:Y:S01]  /*9c50*/  ISETP.LT.OR P2, PT, R210, 0x3a, P2 ;  /* 0x0000003ad200780c */ /* 0x000fe20001741670 */
[--C-:B------:R-:W-:Y:S01]  /*9c60*/  FFMA.FTZ R210, R160, UR6, -R211.reuse ;  /* 0x00000006a0d27c23 */ /* 0x100fe200080108d3 */
[----:B------:R-:W-:Y:S01]  /*9c70*/  FSEL R214, R182, -INF , !P3 ;  /* 0xff800000b6d67808 */ /* 0x000fe20005800000 */
[--C-:B------:R-:W-:Y:S01]  /*9c80*/  FFMA.FTZ R182, R164, UR6, -R211.reuse ;  /* 0x00000006a4b67c23 */ /* 0x100fe200080108d3 */
[----:B------:R-:W-:Y:S02]  /*9c90*/  FMNMX.FTZ R179, R156, R175, !PT ;  /* 0x000000af9cb37209 */ /* 0x000fe40007810000 */
[----:B------:R-:W-:Y:S01]  /*9ca0*/  FSEL R215, R183, -INF , !P2 ;  /* 0xff800000b7d77808 */ /* 0x000fe20005000000 */
[----:B------:R0:W-:Y:S01]  /*9cb0*/  MUFU.EX2 R175, R203 ;  /* 0x000000cb00af7308 */ /* 0x0001e20000000800 */
[----:B------:R-:W-:Y:S01]  /*9cc0*/  FMNMX.FTZ R178, R214, R179, !PT ;  /* 0x000000b3d6b27209 */ /* 0x000fe20007810000 */
[--C-:B------:R-:W-:Y:S01]  /*9cd0*/  FFMA.FTZ R179, R161, UR6, -R211.reuse ;  /* 0x00000006a1b37c23 */ /* 0x100fe200080108d3 */
[----:B------:R-:W-:Y:S01]  /*9ce0*/  FSEL R164, R168, RZ, P4 ;  /* 0x000000ffa8a47208 */ /* 0x000fe20002000000 */
[----:B------:R-:W-:Y:S01]  /*9cf0*/  FFMA.FTZ R183, R165, UR6, -R211 ;  /* 0x00000006a5b77c23 */ /* 0x000fe200080108d3 */
[----:B------:R-:W-:-:S03]  /*9d00*/  FMNMX.FTZ R160, R215, R178, !PT ;  /* 0x000000b2d7a07209 */ /* 0x000fc60007810000 */
[----:B------:R-:W-:Y:S01]  /*9d10*/  FADD.FTZ R164, -R164, R23 ;  /* 0x00000017a4a47221 */ /* 0x000fe20000010100 */
[----:B0-----:R-:W-:Y:S01]  /*9d20*/  FFMA.FTZ R203, R181, UR6, -R211 ;  /* 0x00000006b5cb7c23 */ /* 0x001fe200080108d3 */
[----:B------:R-:W0:Y:S01]  /*9d30*/  SHFL.BFLY PT, R161, R160, 0x2, 0x1f ;  /* 0x0c401f00a0a17f89 */ /* 0x000e2200000e0000 */
[----:B------:R-:W-:Y:S01]  /*9d40*/  MUFU.EX2 R178, R210 ;  /* 0x000000d200b27308 */ /* 0x000fe20000000800 */
[----:B------:R-:W-:-:S07]  /*9d50*/  FMUL.FTZ R23, R164, UR6 ;  /* 0x00000006a4177c20 */ /* 0x000fce0008410000 */
[----:B------:R-:W1:Y:S08]  /*9d60*/  MUFU.EX2 R23, R23 ;  /* 0x0000001700177308 */ /* 0x000e700000000800 */
[----:B------:R-:W-:Y:S01]  /*9d70*/  MUFU.EX2 R179, R179 ;  /* 0x000000b300b37308 */ /* 0x000fe20000000800 */
[----:B0-----:R-:W-:-:S07]  /*9d80*/  FMNMX.FTZ R161, R160, R161, !PT ;  /* 0x000000a1a0a17209 */ /* 0x001fce0007810000 */
[----:B------:R-:W-:Y:S01]  /*9d90*/  MUFU.EX2 R182, R182 ;  /* 0x000000b600b67308 */ /* 0x000fe20000000800 */
[-C--:B-1----:R-:W-:Y:S01]  /*9da0*/  FMUL.FTZ R24, R24, R23.reuse ;  /* 0x0000001718187220 */ /* 0x082fe20000410000 */
[-C--:B------:R-:W-:Y:S01]  /*9db0*/  FMUL.FTZ R25, R25, R23.reuse ;  /* 0x0000001719197220 */ /* 0x080fe20000410000 */
[-C--:B------:R-:W-:Y:S01]  /*9dc0*/  FMUL.FTZ R28, R28, R23.reuse ;  /* 0x000000171c1c7220 */ /* 0x080fe20000410000 */
[----:B------:R-:W0:Y:S01]  /*9dd0*/  SHFL.BFLY PT, R160, R161, 0x1, 0x1f ;  /* 0x0c201f00a1a07f89 */ /* 0x000e2200000e0000 */
        /* <DEDUP_REMOVED lines=23> */
[----:B0-----:R-:W-:Y:S01]  /*9f50*/  FMNMX.FTZ R181, R161, R160, !PT ;  /* 0x000000a0a1b57209 */ /* 0x001fe20007810000 */
[-C--:B------:R-:W-:Y:S01]  /*9f60*/  FMUL.FTZ R69, R69, R23.reuse ;  /* 0x0000001745457220 */ /* 0x080fe20000410000 */
[-C--:B------:R-:W-:Y:S01]  /*9f70*/  FMUL.FTZ R72, R72, R23.reuse ;  /* 0x0000001748487220 */ /* 0x080fe20000410000 */
[-C--:B------:R-:W-:Y:S01]  /*9f80*/  FMUL.FTZ R73, R73, R23.reuse ;  /* 0x0000001749497220 */ /* 0x080fe20000410000 */
[C---:B------:R-:W-:Y:S01]  /*9f90*/  FSETP.NEU.FTZ.AND P2, PT, R181.reuse, -INF , PT ;  /* 0xff800000b500780b */ /* 0x040fe20003f5d000 */
[----:B------:R-:W-:Y:S01]  /*9fa0*/  FMUL.FTZ R157, R181, UR6 ;  /* 0x00000006b59d7c20 */ /* 0x000fe20008410000 */
[----:B------:R-:W-:Y:S01]  /*9fb0*/  MUFU.EX2 R173, R173 ;  /* 0x000000ad00ad7308 */ /* 0x000fe20000000800 */
[----:B-1----:R-:W-:Y:S01]  /*9fc0*/  F2FP.F16.F32.PACK_AB R160, R169, R202 ;  /* 0x000000caa9a0723e */ /* 0x002fe200000000ff */
[-C--:B------:R-:W-:Y:S01]  /*9fd0*/  FMUL.FTZ R76, R76, R23.reuse ;  /* 0x000000174c4c7220 */ /* 0x080fe20000410000 */
[-C--:B------:R-:W-:Y:S01]  /*9fe0*/  FMUL.FTZ R77, R77, R23.reuse ;  /* 0x000000174d4d7220 */ /* 0x080fe20000410000 */
[----:B------:R-:W-:Y:S01]  /*9ff0*/  FSEL R157, R157, RZ, P2 ;  /* 0x000000ff9d9d7208 */ /* 0x000fe20001000000 */
[-C--:B------:R-:W-:Y:S01]  /*a000*/  FMUL.FTZ R80, R80, R23.reuse ;  /* 0x0000001750507220 */ /* 0x080fe20000410000 */
[-C--:B------:R-:W-:Y:S01]  /*a010*/  FMUL.FTZ R81, R81, R23.reuse ;  /* 0x0000001751517220 */ /* 0x080fe20000410000 */
[----:B------:R-:W-:Y:S01]  /*a020*/  FMUL.FTZ R84, R84, R23 ;  /* 0x0000001754547220 */ /* 0x000fe20000410000 */
[----:B------:R-:W-:Y:S01]  /*a030*/  MUFU.EX2 R176, R176 ;  /* 0x000000b000b07308 */ /* 0x000fe20000000800 */
[--C-:B------:R-:W-:Y:S01]  /*a040*/  FFMA.FTZ R209, R153, UR6, -R157.reuse ;  /* 0x0000000699d17c23 */ /* 0x100fe2000801089d */
[----:B------:R-:W-:Y:S01]  /*a050*/  FSEL R153, R181, RZ, P2 ;  /* 0x000000ffb5997208 */ /* 0x000fe20001000000 */
[--C-:B------:R-:W-:Y:S01]  /*a060*/  FFMA.FTZ R211, R158, UR6, -R157.reuse ;  /* 0x000000069ed37c23 */ /* 0x100fe2000801089d */
[----:B------:R-:W-:Y:S01]  /*a070*/  ISETP.NE.AND P2, PT, R197, RZ, PT ;  /* 0x000000ffc500720c */ /* 0x000fe20003f45270 */
[--C-:B------:R-:W-:Y:S01]  /*a080*/  FFMA.FTZ R210, R155, UR6, -R157.reuse ;  /* 0x000000069bd27c23 */ /* 0x100fe2000801089d */
[--C-:B------:R-:W-:Y:S01]  /*a090*/  FFMA.FTZ R212, R159, UR6, -R157.reuse ;  /* 0x000000069fd47c23 */ /* 0x100fe2000801089d */
[----:B------:R-:W-:Y:S01]  /*a0a0*/  FADD.FTZ R153, -R153, R188 ;  /* 0x000000bc99997221 */ /* 0x000fe20000010100 */
[--C-:B------:R-:W-:Y:S01]  /*a0b0*/  FFMA.FTZ R216, R205, UR6, -R157.reuse ;  /* 0x00000006cdd87c23 */ /* 0x100fe2000801089d */
[--C-:B------:R-:W-:Y:S01]  /*a0c0*/  FFMA.FTZ R217, R207, UR6, -R157.reuse ;  /* 0x00000006cfd97c23 */ /* 0x100fe2000801089d */
[--C-:B------:R-:W-:Y:S01]  /*a0d0*/  FFMA.FTZ R163, R163, UR6, -R157.reuse ;  /* 0x00000006a3a37c23 */ /* 0x100fe2000801089d */
[----:B------:R-:W-:Y:S01]  /*a0e0*/  FMUL.FTZ R153, R153, UR6 ;  /* 0x0000000699997c20 */ /* 0x000fe20008410000 */
[--C-:B------:R-:W-:Y:S01]  /*a0f0*/  FFMA.FTZ R159, R166, UR6, -R157.reuse ;  /* 0x00000006a69f7c23 */ /* 0x100fe2000801089d */
[--C-:B------:R-:W-:Y:S01]  /*a100*/  FFMA.FTZ R167, R167, UR6, -R157.reuse ;  /* 0x00000006a7a77c23 */ /* 0x100fe2000801089d */
[--C-:B------:R-:W-:Y:S01]  /*a110*/  FFMA.FTZ R218, R208, UR6, -R157.reuse ;  /* 0x00000006d0da7c23 */ /* 0x100fe2000801089d */
[----:B------:R0:W1:Y:S01]  /*a120*/  MUFU.EX2 R188, R153 ;  /* 0x0000009900bc7308 */ /* 0x0000620000000800 */
[----:B------:R-:W-:Y:S01]  /*a130*/  FFMA.FTZ R219, R156, UR6, -R157 ;  /* 0x000000069cdb7c23 */ /* 0x000fe2000801089d */
[----:B------:R-:W-:-:S02]  /*a140*/  @!P2 IMAD R158, R206, 0x40, R195 ;  /* 0x00000040ce9ea824 */ /* 0x000fc400078e02c3 */
[--C-:B------:R-:W-:Y:S01]  /*a150*/  FFMA.FTZ R206, R162, UR6, -R157.reuse ;  /* 0x00000006a2ce7c23 */ /* 0x100fe2000801089d */
[--C-:B------:R-:W-:Y:S01]  /*a160*/  FFMA.FTZ R220, R214, UR6, -R157.reuse ;  /* 0x00000006d6dc7c23 */ /* 0x100fe2000801089d */
[----:B------:R-:W-:Y:S01]  /*a170*/  FFMA.FTZ R221, R215, UR6, -R157 ;  /* 0x00000006d7dd7c23 */ /* 0x000fe2000801089d */
[----:B------:R-:W-:Y:S02]  /*a180*/  @!P2 IMAD R155, R158, 0x4, R199 ;  /* 0x000000049e9ba824 */ /* 0x000fe400078e02c7 */
[--C-:B------:R-:W-:Y:S01]  /*a190*/  FFMA.FTZ R161, R152, UR6, -R157.reuse ;  /* 0x0000000698a17c23 */ /* 0x100fe2000801089d */
[----:B------:R-:W-:Y:S01]  /*a1a0*/  MUFU.EX2 R209, R209 ;  /* 0x000000d100d17308 */ /* 0x000fe20000000800 */
[----:B0-----:R-:W-:Y:S01]  /*a1b0*/  FFMA.FTZ R153, R154, UR6, -R157 ;  /* 0x000000069a997c23 */ /* 0x001fe2000801089d */
[----:B------:R-:W-:Y:S01]  /*a1c0*/  F2FP.F16.F32.PACK_AB R152, R171, R170 ;  /* 0x000000aaab98723e */ /* 0x000fe200000000ff */
[----:B------:R-:W-:Y:S01]  /*a1d0*/  @!P2 STS [R155+0x38400], R23 ;  /* 0x038400179b00a388 */ /* 0x000fe20000000800 */
[----:B------:R-:W-:Y:S01]  /*a1e0*/  F2FP.F16.F32.PACK_AB R154, R175, R174 ;  /* 0x000000aeaf9a723e */ /* 0x000fe200000000ff */
[-C--:B------:R-:W-:Y:S01]  /*a1f0*/  FMUL.FTZ R85, R85, R23.reuse ;  /* 0x0000001755557220 */ /* 0x080fe20000410000 */
[----:B------:R-:W-:Y:S01]  /*a200*/  F2FP.F16.F32.PACK_AB R156, R179, R178 ;  /* 0x000000b2b39c723e */ /* 0x000fe200000000ff */
[-C--:B------:R-:W-:Y:S01]  /*a210*/  FMUL.FTZ R88, R88, R23.reuse ;  /* 0x0000001758587220 */ /* 0x080fe20000410000 */
[----:B------:R-:W-:Y:S01]  /*a220*/  MUFU.EX2 R210, R210 ;  /* 0x000000d200d27308 */ /* 0x000fe20000000800 */
[----:B-1----:R0:W-:Y:S01]  /*a230*/  @!P2 STS [R155+0x38420], R188 ;  /* 0x038420bc9b00a388 */ /* 0x0021e20000000800 */
[----:B------:R-:W-:Y:S01]  /*a240*/  F2FP.F16.F32.PACK_AB R158, R183, R182 ;  /* 0x000000b6b79e723e */ /* 0x000fe200000000ff */
[-C--:B------:R-:W-:Y:S01]  /*a250*/  FMUL.FTZ R89, R89, R23.reuse ;  /* 0x0000001759597220 */ /* 0x080fe20000410000 */
[----:B------:R-:W-:Y:S01]  /*a260*/  F2FP.F16.F32.PACK_AB R162, R173, R172 ;  /* 0x000000acada2723e */ /* 0x000fe200000000ff */
        /* <DEDUP_REMOVED lines=34> */
[----:B------:R-:W-:Y:S01]  /*a490*/  FMUL.FTZ R149, R149, R23 ;  /* 0x0000001795957220 */ /* 0x000fe20000410000 */
        /* <DEDUP_REMOVED lines=24> */
[----:B------:R1:W2:Y:S01]  /*a620*/  MUFU.EX2 R215, R153 ;  /* 0x0000009900d77308 */ /* 0x0002a20000000800 */
        /* <DEDUP_REMOVED lines=8> */
[----:B-1----:R-:W-:Y:S01]  /*a6b0*/  F2FP.F16.F32.PACK_AB R153, R210, R209 ;  /* 0x000000d1d299723e */ /* 0x002fe200000000ff */
[----:B------:R-:W-:Y:S01]  /*a6c0*/  BAR.SYNC.DEFER_BLOCKING 0xf, 0x100 ;  /* 0x03c4000000007b1d */ /* 0x000fe20000010000 */
[-C--:B------:R-:W-:Y:S01]  /*a6d0*/  FMUL.FTZ R78, R78, R188.reuse ;  /* 0x000000bc4e4e7220 */ /* 0x080fe20000410000 */
[-C--:B------:R-:W-:Y:S01]  /*a6e0*/  FMUL.FTZ R79, R79, R188.reuse ;  /* 0x000000bc4f4f7220 */ /* 0x080fe20000410000 */
[-C--:B------:R-:W-:Y:S01]  /*a6f0*/  FMUL.FTZ R82, R82, R188.reuse ;  /* 0x000000bc52527220 */ /* 0x080fe20000410000 */
[-C--:B------:R-:W-:Y:S01]  /*a700*/  FMUL.FTZ R83, R83, R188.reuse ;  /* 0x000000bc53537220 */ /* 0x080fe20000410000 */
[----:B------:R-:W-:Y:S01]  /*a710*/  FMUL.FTZ R86, R86, R188 ;  /* 0x000000bc56567220 */ /* 0x000fe20000410000 */
        /* <DEDUP_REMOVED lines=42> */
[----:B------:R-:W-:Y:S01]  /*a9c0*/  FMUL.FTZ R151, R151, R188 ;  /* 0x000000bc97977220 */ /* 0x000fe20000410000 */
[----:B------:R0:W-:Y:S01]  /*a9d0*/  STSM.16.M88.4 [R191+0x36400], R152 ;  /* 0x03640098bf007844 */ /* 0x0001e20000000200 */
[----:B------:R-:W-:Y:S01]  /*a9e0*/  FFMA.FTZ R170, R23, R3, R170 ;  /* 0x0000000317aa7223 */ /* 0x000fe200000100aa */
[----:B------:R-:W-:Y:S01]  /*a9f0*/  FFMA.FTZ R209, R188, R10, R209 ;  /* 0x0000000abcd17223 */ /* 0x000fe200000100d1 */
[----:B------:R-:W-:Y:S01]  /*aa00*/  ISETP.GT.AND P2, PT, R184, UR61, PT ;  /* 0x0000003db8007c0c */ /* 0x000fe2000bf44270 */
[----:B------:R2:W-:Y:S01]  /*aa10*/  STSM.16.M88.4 [R190], R156 ;  /* 0x0000009cbe007844 */ /* 0x0005e20000000200 */
[----:B------:R-:W-:Y:S01]  /*aa20*/  MUFU.EX2 R220, R220 ;  /* 0x000000dc00dc7308 */ /* 0x000fe20000000800 */
[----:B------:R-:W-:Y:S01]  /*aa30*/  FADD.FTZ R171, R171, R170 ;  /* 0x000000aaabab7221 */ /* 0x000fe20000010000 */
[----:B------:R-:W-:Y:S01]  /*aa40*/  FADD.FTZ R210, R210, R209 ;  /* 0x000000d1d2d27221 */ /* 0x000fe20000010000 */
[----:B------:R2:W-:Y:S01]  /*aa50*/  STSM.16.M88.4 [R193], R160 ;  /* 0x000000a0c1007844 */ /* 0x0005e20000000200 */
[----:B------:R-:W-:-:S02]  /*aa60*/  IMAD.MOV.U32 R23, RZ, RZ, R168 ;  /* 0x000000ffff177224 */ /* 0x000fc400078e00a8 */
[----:B------:R-:W-:Y:S01]  /*aa70*/  FADD.FTZ R174, R174, R171 ;  /* 0x000000abaeae7221 */ /* 0x000fe20000010000 */
[----:B------:R-:W-:Y:S01]  /*aa80*/  FADD.FTZ R211, R211, R210 ;  /* 0x000000d2d3d37221 */ /* 0x000fe20000010000 */
[----:B------:R-:W-:Y:S01]  /*aa90*/  IMAD.MOV.U32 R188, RZ, RZ, R181 ;  /* 0x000000ffffbc7224 */ /* 0x000fe200078e00b5 */
[----:B------:R-:W3:Y:S01]  /*aaa0*/  MUFU.EX2 R221, R221 ;  /* 0x000000dd00dd7308 */ /* 0x000ee20000000800 */
[----:B-1----:R-:W-:Y:S01]  /*aab0*/  F2FP.F16.F32.PACK_AB R165, R219, R218 ;  /* 0x000000dadba5723e */ /* 0x002fe200000000ff */
[----:B------:R-:W-:Y:S01]  /*aac0*/  FADD.FTZ R175, R175, R174 ;  /* 0x000000aeafaf7221 */ /* 0x000fe20000010000 */
[----:B------:R-:W-:-:S03]  /*aad0*/  FADD.FTZ R211, R212, R211 ;  /* 0x000000d3d4d37221 */ /* 0x000fc60000010000 */
[----:B------:R-:W-:Y:S01]  /*aae0*/  FADD.FTZ R178, R178, R175 ;  /* 0x000000afb2b27221 */ /* 0x000fe20000010000 */
[----:B------:R-:W-:-:S03]  /*aaf0*/  FADD.FTZ R206, R206, R211 ;  /* 0x000000d3cece7221 */ /* 0x000fc60000010000 */
[----:B------:R-:W-:Y:S01]  /*ab00*/  FADD.FTZ R179, R179, R178 ;  /* 0x000000b2b3b37221 */ /* 0x000fe20000010000 */
[----:B------:R-:W-:-:S03]  /*ab10*/  FADD.FTZ R206, R205, R206 ;  /* 0x000000cecdce7221 */ /* 0x000fc60000010000 */
[----:B------:R-:W-:Y:S01]  /*ab20*/  FADD.FTZ R182, R182, R179 ;  /* 0x000000b3b6b67221 */ /* 0x000fe20000010000 */
[----:B------:R-:W-:Y:S01]  /*ab30*/  FADD.FTZ R207, R207, R206 ;  /* 0x000000cecfcf7221 */ /* 0x000fe20000010000 */
[----:B------:R-:W-:Y:S01]  /*ab40*/  IMAD.MOV.U32 R206, RZ, RZ, R11 ;  /* 0x000000ffffce7224 */ /* 0x000fe200078e000b */
[----:B---3--:R-:W-:Y:S01]  /*ab50*/  F2FP.F16.F32.PACK_AB R167, R221, R220 ;  /* 0x000000dcdda7723e */ /* 0x008fe200000000ff */
[----:B------:R-:W-:Y:S01]  /*ab60*/  FADD.FTZ R183, R183, R182 ;  /* 0x000000b6b7b77221 */ /* 0x000fe20000010000 */
[----:B------:R-:W-:-:S03]  /*ab70*/  FADD.FTZ R207, R208, R207 ;  /* 0x000000cfd0cf7221 */ /* 0x000fc60000010000 */
[----:B------:R2:W-:Y:S01]  /*ab80*/  STSM.16.M88.4 [R192], R164 ;  /* 0x000000a4c0007844 */ /* 0x0005e20000000200 */
[----:B------:R-:W-:Y:S01]  /*ab90*/  WARPGROUP.ARRIVE ;  /* 0x00000000000079c5 */ /* 0x000fe20000000000 */
[----:B------:R-:W-:Y:S01]  /*aba0*/  FADD.FTZ R202, R202, R183 ;  /* 0x000000b7caca7221 */ /* 0x000fe20000010000 */
[----:B------:R-:W-:-:S03]  /*abb0*/  FADD.FTZ R214, R214, R207 ;  /* 0x000000cfd6d67221 */ /* 0x000fc60000010000 */
[----:B------:R-:W-:Y:S01]  /*abc0*/  FADD.FTZ R169, R169, R202 ;  /* 0x000000caa9a97221 */ /* 0x000fe20000010000 */
[----:B------:R-:W-:Y:S01]  /*abd0*/  HGMMA.64x256x16.F32 R24, R152, gdesc[UR8].tnspB, R24, gsb0 ;  /* 0x43e0000898187df0 */ /* 0x000fe20008000818 */
[----:B------:R-:W-:Y:S01]  /*abe0*/  R2UR UR10, R222 ;  /* 0x00000000de0a72ca */ /* 0x000fe200000e0000 */
[----:B------:R-:W-:Y:S01]  /*abf0*/  UMOV UR11, 0x40000040 ;  /* 0x40000040000b7882 */ /* 0x000fe20000000000 */
[----:B------:R-:W-:Y:S02]  /*ac00*/  VIADD R222, R213, 0x100 ;  /* 0x00000100d5de7836 */ /* 0x000fe40000000000 */
[----:B------:R-:W-:Y:S01]  /*ac10*/  FADD.FTZ R215, R215, R214 ;  /* 0x000000d6d7d77221 */ /* 0x000fe20000010000 */
[----:B------:R-:W-:Y:S02]  /*ac20*/  VIADD R213, R213, 0x180 ;  /* 0x00000180d5d57836 */ /* 0x000fe40000000000 */
[----:B------:R-:W-:Y:S01]  /*ac30*/  FADD.FTZ R172, R172, R169 ;  /* 0x000000a9acac7221 */ /* 0x000fe20000010000 */
[----:B------:R-:W-:-:S03]  /*ac40*/  FADD.FTZ R216, R216, R215 ;  /* 0x000000d7d8d87221 */ /* 0x000fc60000010000 */
        /* <DEDUP_REMOVED lines=10> */
[----:B------:R-:W-:Y:S02]  /*acf0*/  WARPGROUP.DEPBAR.LE gsb0, 0x0 ;  /* 0x00008000000079c5 */ /* 0x000fe40000010000 */
[----:B------:R-:W-:Y:S01]  /*ad00*/  WARPGROUP.ARRIVE ;  /* 0x00000000000079c5 */ /* 0x000fe20000000000 */
[----:B0-----:R-:W-:-:S04]  /*ad10*/  VIADD R152, R184, 0xffffffff ;  /* 0xffffffffb8987836 */ /* 0x001fc80000000000 */
[----:B------:R-:W-:Y:S01]  /*ad20*/  IMAD.MOV.U32 R184, RZ, RZ, R152 ;  /* 0x000000ffffb87224 */ /* 0x000fe200078e0098 */
        /* <DEDUP_REMOVED lines=24> */
[----:B------:R-:W-:Y:S02]  /*aeb0*/  IMAD.MOV.U32 R188, RZ, RZ, R181 ;  /* 0x000000ffffbc7224 */ /* 0x000fe400078e00b5 */
[----:B------:R-:W-:Y:S02]  /*aec0*/  IMAD.MOV.U32 R23, RZ, RZ, R168 ;  /* 0x000000ffff177224 */ /* 0x000fe400078e00a8 */
[----:B------:R-:W-:-:S07]  /*aed0*/  IMAD.MOV.U32 R184, RZ, RZ, R152 ;  /* 0x000000ffffb87224 */ /* 0x000fce00078e0098 */
.L_x_2039:
[----:B------:R-:W0:Y:S01]  /*aee0*/  S2UR UR14, SR_CTAID.X ;  /* 0x00000000000e79c3 */ /* 0x000e220000002500 */
[----:B------:R-:W-:Y:S01]  /*aef0*/  ULDC UR10, c[0x0][0x448] ;  /* 0x00011200000a7ab9 */ /* 0x000fe20000000800 */
[----:B------:R-:W-:Y:S01]  /*af00*/  IADD3 R189, -R189, 0x1, RZ ;  /* 0x00000001bdbd7810 */ /* 0x000fe20007ffe1ff */
[----:B------:R-:W-:-:S04]  /*af10*/  UISETP.NE.AND UP0, UPT, UR10, 0x1, UPT ;  /* 0x000000010a00788c */ /* 0x000fc8000bf05270 */
[----:B------:R-:W-:Y:S01]  /*af20*/  IMAD R189, R16, UR7, R189 ;  /* 0x0000000710bd7c24 */ /* 0x000fe2000f8e02bd */
[----:B------:R-:W-:Y:S02]  /*af30*/  ULDC UR7, c[0x0][0xadc] ;  /* 0x0002b70000077ab9 */ /* 0x000fe40000000800 */
[----:B------:R-:W-:Y:S02]  /*af40*/  UISETP.GE.AND UP1, UPT, UR7, 0x1, UPT ;  /* 0x000000010700788c */ /* 0x000fe4000bf26270 */
[----:B------:R-:W-:Y:S02]  /*af50*/  R2UR UR15, R189 ;  /* 0x00000000bd0f72ca */ /* 0x000fe400000e0000 */
[----:B------:R-:W-:Y:S01]  /*af60*/  @UP0 ULDC UR10, c[0x0][0x44c] ;  /* 0x00011300000a0ab9 */ /* 0x000fe20000000800 */
[----:B------:R-:W-:Y:S01]  /*af70*/  @UP0 ULDC UR18, c[0x0][0x450] ;  /* 0x0001140000120ab9 */ /* 0x000fe20000000800 */
[----:B------:R-:W-:Y:S01]  /*af80*/  PLOP3.LUT P6, PT, PT, PT, UP1, 0x80, 0x0 ;  /* 0x000000000000781c */ /* 0x000fe20003fcf018 */
[----:B0-----:R-:W-:-:S04]  /*af90*/  ULEA UR14, UR14, 0x3f, 0x6 ;  /* 0x0000003f0e0e7891 */ /* 0x001fc8000f8e303f */
[----:B------:R-:W-:-:S04]  /*afa0*/  UIMAD.WIDE.U32 UR10, UR14, UR10, URZ ;  /* 0x0000000a0e0a72a5 */ /* 0x000fc8000f8e003f */
[----:B------:R-:W-:-:S03]  /*afb0*/  @UP0 USHF.R.U32.HI UR14, URZ, UR18, UR11 ;  /* 0x000000123f0e0299 */ /* 0x000fc6000801160b */
[----:B------:R-:W-:Y:S01]  /*afc0*/  ULDC UR18, c[0x0][0xad4] ;  /* 0x0002b50000127ab9 */ /* 0x000fe20000000800 */
[----:B------:R-:W-:-:S04]  /*afd0*/  UIADD3 UR14, UR15, UR14, URZ ;  /* 0x0000000e0f0e7290 */ /* 0x000fc8000fffe03f */
[----:B------:R-:W-:Y:S01]  /*afe0*/  UIADD3 UR18, UR14, -UR18, URZ ;  /* 0x800000120e127290 */ /* 0x000fe2000fffe03f */
[----:B------:R-:W-:Y:S11]  /*aff0*/  @!P6 BRA `(.L_x_2057) ;  /* 0x000000000048e947 */ /* 0x000ff60003800000 */
        /* <DEDUP_REMOVED lines=11> */
.L_x_2058:
[----:B------:R-:W-:-:S11]  /*b0b0*/  UISETP.NE.AND UP1, UPT, UR7, 0x1, UPT ;  /* 0x000000010700788c */ /* 0x000fd6000bf25270 */
[----:B------:R-:W-:Y:S02]  /*b0c0*/  @UP1 ULDC.64 UR10, c[0x0][0xae0] ;  /* 0x0002b800000a1ab9 */ /* 0x000fe40000000a00 */
[----:B------:R-:W-:-:S04]  /*b0d0*/  UIMAD.WIDE.U32 UR14, UR19, UR10, URZ ;  /* 0x0000000a130e72a5 */ /* 0x000fc8000f8e003f */
[----:B------:R-:W-:-:S12]  /*b0e0*/  @UP1 USHF.R.U32.HI UR19, URZ, UR11, UR15 ;  /* 0x0000000b3f131299 */ /* 0x000fd8000801160f */
.L_x_2059:
[----:B------:R-:W-:-:S04]  /*b0f0*/  UIMAD UR7, UR19, UR7, URZ ;  /* 0x00000007130772a4 */ /* 0x000fc8000f8e023f */
[----:B------:R-:W-:-:S04]  /*b100*/  UISETP.LT.AND UP1, UPT, UR18, UR7, UPT ;  /* 0x000000071200728c */ /* 0x000fc8000bf21270 */
[----:B------:R-:W-:-:S12]  /*b110*/  USEL UR18, UR18, UR7, !UP1 ;  /* 0x0000000712127287 */ /* 0x000fd8000c800000 */
.L_x_2057:
[----:B------:R-:W-:Y:S01]  /*b120*/  UIADD3 UR18, UR18, 0x3f, URZ ;  /* 0x0000003f12127890 */ /* 0x000fe2000fffe03f */
[----:B------:R-:W-:-:S03]  /*b130*/  R2UR UR10, R198 ;  /* 0x00000000c60a72ca */ /* 0x000fc600000e0000 */
[----:B------:R-:W-:-:S04]  /*b140*/  USHF.R.S32.HI UR7, URZ, 0x1f, UR18 ;  /* 0x0000001f3f077899 */ /* 0x000fc80008011412 */
[----:B------:R-:W-:-:S04]  /*b150*/  ULEA.HI UR7, UR7, UR18, URZ, 0x6 ;  /* 0x0000001207077291 */ /* 0x000fc8000f8f303f */
[----:B------:R-:W-:-:S04]  /*b160*/  USHF.R.S32.HI UR7, URZ, 0x6, UR7 ;  /* 0x000000063f077899 */ /* 0x000fc80008011407 */
[----:B------:R-:W-:-:S04]  /*b170*/  UISETP.LT.AND UP1, UPT, UR10, UR7, UPT ;  /* 0x000000070a00728c */ /* 0x000fc8000bf21270 */
[----:B------:R-:W-:-:S06]  /*b180*/  USEL UR61, UR10, UR7, !UP1 ;  /* 0x000000070a3d7287 */ /* 0x000fcc000c800000 */
[----:B------:R-:W-:-:S13]  /*b190*/  ISETP.GE.AND P2, PT, R184, UR61, PT ;  /* 0x0000003db8007c0c */ /* 0x000fda000bf46270 */
[----:B------:R-:W-:Y:S05]  /*b1a0*/  @!P2 BRA `(.L_x_2060) ;  /* 0x0000002800d0a947 */ /* 0x000fea0003800000 */
[----:B------:R-:W-:Y:S02]  /*b1b0*/  IMAD.MOV.U32 R211, RZ, RZ, R188 ;  /* 0x000000ffffd37224 */ /* 0x000fe400078e00bc */
[----:B------:R-:W-:Y:S02]  /*b1c0*/  IMAD.MOV.U32 R189, RZ, RZ, R23 ;  /* 0x000000ffffbd7224 */ /* 0x000fe400078e0017 */
[----:B------:R-:W-:Y:S02]  /*b1d0*/  IMAD.MOV.U32 R203, RZ, RZ, R184 ;  /* 0x000000ffffcb7224 */ /* 0x000fe400078e00b8 */
[----:B------:R-:W-:-:S07]  /*b1e0*/  IMAD.MOV.U32 R212, RZ, RZ, R11 ;  /* 0x000000ffffd47224 */ /* 0x000fce00078e000b */
.L_x_2069:
[----:B------:R-:W-:-:S05]  /*b1f0*/  VIADD R11, R212, 0x1 ;  /* 0x00000001d40b7836 */ /* 0x000fca0000000000 */
[----:B------:R-:W-:-:S04]  /*b200*/  ISETP.NE.AND P3, PT, R11, 0x2, PT ;  /* 0x000000020b00780c */ /* 0x000fc80003f65270 */
[----:B------:R-:W-:Y:S02]  /*b210*/  SEL R23, RZ, 0x1, P3 ;  /* 0x00000001ff177807 */ /* 0x000fe40001800000 */
[----:B------:R-:W-:Y:S02]  /*b220*/  SEL R11, R11, RZ, P3 ;  /* 0x000000ff0b0b7207 */ /* 0x000fe40001800000 */
[----:B------:R-:W-:Y:S01]  /*b230*/  R2UR UR6, R23 ;  /* 0x00000000170672ca */ /* 0x000fe200000e0000 */
[----:B------:R-:W-:Y:S02]  /*b240*/  IMAD.MOV.U32 R23, RZ, RZ, R203 ;  /* 0x000000ffff177224 */ /* 0x000fe400078e00cb */
[----:B------:R-:W-:-:S03]  /*b250*/  VIADD R203, R203, 0xffffffff ;  /* 0xffffffffcbcb7836 */ /* 0x000fc60000000000 */
[----:B------:R-:W-:-:S07]  /*b260*/  ISETP.GT.AND P2, PT, R23, UR61, PT ;  /* 0x0000003d17007c0c */ /* 0x000fce000bf44270 */
[----:B------:R-:W-:Y:S01]  /*b270*/  ULOP3.LUT UR60, UR60, UR6, URZ, 0x3c, !UPT ;  /* 0x000000063c3c7292 */ /* 0x000fe2000f8e3c3f */
[----:B0-----:R-:W-:Y:S11]  /*b280*/  @!P0 BRA `(.L_x_2061) ;  /* 0x0000000000048947 */ /* 0x001ff60003800000 */
[----:B------:R-:W-:Y:S01]  /*b290*/  BPT.TRAP 0x1 ;  /* 0x000000040000795c */ /* 0x000fe20000300000 */
.L_x_2061:
[----:B------:R-:W-:Y:S02]  /*b2a0*/  IMAD.U32 R23, RZ, RZ, UR60 ;  /* 0x0000003cff177e24 */ /* 0x000fe4000f8e00ff */
[----:B------:R-:W-:-:S03]  /*b2b0*/  IMAD R184, R11, 0x8, R199 ;  /* 0x000000080bb87824 */ /* 0x000fc600078e02c7 */
[----:B------:R-:W-:-:S04]  /*b2c0*/  SHF.L.U32 R23, R23, 0x1f, RZ ;  /* 0x0000001f17177819 */ /* 0x000fc800000006ff */
[----:B------:R0:W1:Y:S01]  /*b2d0*/  SYNCS.PHASECHK.TRANS64.TRYWAIT P3, [R184+URZ+0x38830], R23 ;  /* 0x03883017b80075a7 */ /* 0x000062000806017f */
[----:B------:R-:W-:Y:S05]  /*b2e0*/  @!P0 BRA `(.L_x_2062) ;  /* 0x0000000000048947 */ /* 0x000fea0003800000 */
[----:B------:R-:W-:Y:S01]  /*b2f0*/  BPT.TRAP 0x1 ;  /* 0x000000040000795c */ /* 0x000fe20000300000 */
.L_x_2062:
[----:B------:R-:W-:Y:S01]  /*b300*/  IMAD R188, R11, 0x200, R194 ;  /* 0x000002000bbc7824 */ /* 0x000fe200078e02c2 */
[----:B-1----:R-:W-:Y:S06]  /*b310*/  @P3 BRA `(.L_x_2063) ;  /* 0x0000000000083947 */ /* 0x002fec0003800000 */
[----:B------:R-:W1:Y:S02]  /*b320*/  SYNCS.PHASECHK.TRANS64.TRYWAIT P3, [R184+URZ+0x38830], R23 ;  /* 0x03883017b80075a7 */ /* 0x000e64000806017f */
[----:B-1----:R-:W-:Y:S05]  /*b330*/  @!P3 BRA `(.L_x_2064) ;  /* 0x000000f00004b947 */ /* 0x002fea0003800000 */
.L_x_2063:
[----:B------:R-:W-:Y:S01]  /*b340*/  R2UR UR58, R188 ;  /* 0x00000000bc3a72ca */ /* 0x000fe200000e0000 */
[----:B--2---:R-:W-:Y:S01]  /*b350*/  WARPGROUP.ARRIVE ;  /* 0x00000000000079c5 */ /* 0x004fe20000000000 */
[----:B------:R-:W-:Y:S01]  /*b360*/  R2UR UR56, R8 ;  /* 0x00000000083872ca */ /* 0x000fe200000e0000 */
[----:B------:R-:W-:Y:S01]  /*b370*/  UMOV UR59, 0x40000040 ;  /* 0x40000040003b7882 */ /* 0x000fe20000000000 */
[----:B------:R-:W-:Y:S01]  /*b380*/  R2UR UR57, R9 ;  /* 0x00000000093972ca */ /* 0x000fe200000e0000 */
[----:B------:R-:W-:-:S12]  /*b390*/  VIADD R202, R188, 0x2 ;  /* 0x00000002bcca7836 */ /* 0x000fd80000000000 */
[----:B------:R-:W-:Y:S01]  /*b3a0*/  HGMMA.64x64x16.F32 R152, gdesc[UR56], RZ, !UPT, gsb0 ;  /* 0x00e00000389879f0 */ /* 0x000fe2000c0008ff */
[----:B------:R-:W-:Y:S01]  /*b3b0*/  R2UR UR58, R202 ;  /* 0x00000000ca3a72ca */ /* 0x000fe200000e0000 */
[----:B------:R-:W-:Y:S01]  /*b3c0*/  UMOV UR59, 0x40000040 ;  /* 0x40000040003b7882 */ /* 0x000fe20000000000 */
[----:B------:R-:W-:Y:S01]  /*b3d0*/  R2UR UR56, R20 ;  /* 0x00000000143872ca */ /* 0x000fe200000e0000 */
[C---:B------:R-:W-:Y:S01]  /*b3e0*/  VIADD R202, R188.reuse, 0x4 ;  /* 0x00000004bcca7836 */ /* 0x040fe20000000000 */
[----:B------:R-:W-:Y:S01]  /*b3f0*/  R2UR UR57, R21 ;  /* 0x00000000153972ca */ /* 0x000fe200000e0000 */
[----:B------:R-:W-:Y:S01]  /*b400*/  VIADD R188, R188, 0x6 ;  /* 0x00000006bcbc7836 */ /* 0x000fe20000000000 */
[----:B------:R-:W-:Y:S02]  /*b410*/  WARPGROUP.DEPBAR.LE gsb0, 0x0 ;  /* 0x00008000000079c5 */ /* 0x000fe40000010000 */
[----:B------:R-:W-:-:S09]  /*b420*/  WARPGROUP.ARRIVE ;  /* 0x00000000000079c5 */ /* 0x000fd20000000000 */
[----:B------:R-:W-:Y:S01]  /*b430*/  HGMMA.64x64x16.F32 R152, gdesc[UR56], R152, gsb0 ;  /* 0x00e00000389879f0 */ /* 0x000fe20008000898 */
[----:B------:R-:W-:Y:S01]  /*b440*/  R2UR UR58, R202 ;  /* 0x00000000ca3a72ca */ /* 0x000fe200000e0000 */
[----:B------:R-:W-:Y:S01]  /*b450*/  UMOV UR59, 0x40000040 ;  /* 0x40000040003b7882 */ /* 0x000fe20000000000 */
[----:B------:R-:W-:Y:S02]  /*b460*/  R2UR UR56, R18 ;  /* 0x00000000123872ca */ /* 0x000fe400000e0000 */
[----:B------:R-:W-:Y:S01]  /*b470*/  R2UR UR57, R19 ;  /* 0x00000000133972ca */ /* 0x000fe200000e0000 */
[----:B------:R-:W-:Y:S02]  /*b480*/  WARPGROUP.DEPBAR.LE gsb0, 0x0 ;  /* 0x00008000000079c5 */ /* 0x000fe40000010000 */
[----:B------:R-:W-:-:S10]  /*b490*/  WARPGROUP.ARRIVE ;  /* 0x00000000000079c5 */ /* 0x000fd40000000000 */
[----:B------:R-:W-:Y:S01]  /*b4a0*/  HGMMA.64x64x16.F32 R152, gdesc[UR56], R152, gsb0 ;  /* 0x00e00000389879f0 */ /* 0x000fe20008000898 */
[----:B------:R-:W-:Y:S01]  /*b4b0*/  R2UR UR58, R188 ;  /* 0x00000000bc3a72ca */ /* 0x000fe200000e0000 */
[----:B------:R-:W-:Y:S01]  /*b4c0*/  UMOV UR59, 0x40000040 ;  /* 0x40000040003b7882 */ /* 0x000fe20000000000 */
[----:B------:R-:W-:Y:S02]  /*b4d0*/  R2UR UR56, R14 ;  /* 0x000000000e3872ca */ /* 0x000fe400000e0000 */
[----:B------:R-:W-:Y:S01]  /*b4e0*/  R2UR UR57, R15 ;  /* 0x000000000f3972ca */ /* 0x000fe200000e0000 */
[----:B------:R-:W-:Y:S02]  /*b4f0*/  WARPGROUP.DEPBAR.LE gsb0, 0x0 ;  /* 0x00008000000079c5 */ /* 0x000fe40000010000 */
[----:B------:R-:W-:-:S10]  /*b500*/  WARPGROUP.ARRIVE ;  /* 0x00000000000079c5 */ /* 0x000fd40000000000 */
[----:B------:R-:W-:Y:S03]  /*b510*/  HGMMA.64x64x16.F32 R152, gdesc[UR56], R152, gsb0 ;  /* 0x00e00000389879f0 */ /* 0x000fe60008000898 */
[----:B------:R-:W-:Y:S02]  /*b520*/  WARPGROUP.DEPBAR.LE gsb0, 0x0 ;  /* 0x00008000000079c5 */ /* 0x000fe40000010000 */
[----:B------:R-:W-:Y:S05]  /*b530*/  @!P0 BRA `(.L_x_2065) ;  /* 0x0000000000048947 */ /* 0x000fea0003800000 */
[----:B------:R-:W-:Y:S01]  /*b540*/  BPT.TRAP 0x1 ;  /* 0x000000040000795c */ /* 0x000fe20000300000 */
.L_x_2065:
[----:B------:R2:W3:Y:S01]  /*b550*/  SYNCS.PHASECHK.TRANS64.TRYWAIT P3, [R184+URZ+0x38850], R23 ;  /* 0x03885017b80075a7 */ /* 0x0004e2000806017f */
[----:B------:R-:W-:Y:S05]  /*b560*/  @!P0 BRA `(.L_x_2066) ;  /* 0x0000000000048947 */ /* 0x000fea0003800000 */
[----:B------:R-:W-:Y:S01]  /*b570*/  BPT.TRAP 0x1 ;  /* 0x000000040000795c */ /* 0x000fe20000300000 */
.L_x_2066:
[----:B---3--:R-:W-:Y:S05]  /*b580*/  @P3 BRA `(.L_x_2067) ;  /* 0x0000000000083947 */ /* 0x008fea0003800000 */
[----:B------:R-:W3:Y:S02]  /*b590*/  SYNCS.PHASECHK.TRANS64.TRYWAIT P3, [R184+URZ+0x38850], R23 ;  /* 0x03885017b80075a7 */ /* 0x000ee4000806017f */
[----:B---3--:R-:W-:Y:S05]  /*b5a0*/  @!P3 BRA `(.L_x_2068) ;  /* 0x000000ec007cb947 */ /* 0x008fea0003800000 */
.L_x_2067:
[----:B0123--:R-:W-:Y:S01]  /*b5b0*/  IMAD R23, R11, 0x1000, R17 ;  /* 0x000010000b177824 */ /* 0x00ffe200078e0211 */
[----:B------:R-:W-:Y:S01]  /*b5c0*/  R2UR UR56, R6 ;  /* 0x00000000063872ca */ /* 0x000fe200000e0000 */
[----:B------:R-:W-:Y:S01]  /*b5d0*/  WARPGROUP.ARRIVE ;  /* 0x00000000000079c5 */ /* 0x000fe20000000000 */
[----:B------:R-:W-:Y:S01]  /*b5e0*/  R2UR UR57, R7 ;  /* 0x00000000073972ca */ /* 0x000fe200000e0000 */
[----:B------:R-:W-:Y:S01]  /*b5f0*/  UMOV UR59, 0x40000040 ;  /* 0x40000040003b7882 */ /* 0x000fe20000000000 */
[C---:B------:R-:W-:Y:S01]  /*b600*/  R2UR UR58, R23.reuse ;  /* 0x00000000173a72ca */ /* 0x040fe200000e0000 */
[C---:B------:R-:W-:Y:S01]  /*b610*/  VIADD R188, R23.reuse, 0x2 ;  /* 0x0000000217bc7836 */ /* 0x040fe20000000000 */
        /* <DEDUP_REMOVED lines=11> */
[----:B------:R-:W-:Y:S01]  /*b6d0*/  HGMMA.64x64x16.F32 R152, gdesc[UR56], R152, gsb0 ;  /* 0x00e00000389879f0 */ /* 0x000fe20008000898 */
[----:B------:R-:W-:Y:S01]  /*b6e0*/  R2UR UR58, R188 ;  /* 0x00000000bc3a72ca */ /* 0x000fe200000e0000 */
[----:B------:R-:W-:Y:S01]  /*b6f0*/  UMOV UR59, 0x40000040 ;  /* 0x40000040003b7882 */ /* 0x000fe20000000000 */
[----:B------:R-:W-:Y:S01]  /*b700*/  R2UR UR56, R4 ;  /* 0x00000000043872ca */ /* 0x000fe200000e0000 */
[----:B------:R-:W-:Y:S01]  /*b710*/  VIADD R188, R23, 0x4 ;  /* 0x0000000417bc7836 */ /* 0x000fe20000000000 */
[----:B------:R-:W-:Y:S01]  /*b720*/  R2UR UR57, R5 ;  /* 0x00000000053972ca */ /* 0x000fe200000e0000 */
[----:B------:R-:W-:Y:S01]  /*b730*/  UMOV UR51, 0x40000040 ;  /* 0x4000004000337882 */ /* 0x000fe20000000000 */
[----:B------:R-:W0:Y:S01]  /*b740*/  S2R R202, SR_TID.X ;  /* 0x0000000000ca7919 */ /* 0x000e220000002100 */
[----:B------:R-:W-:Y:S01]  /*b750*/  UMOV UR55, 0x40000040 ;  /* 0x4000004000377882 */ /* 0x000fe20000000000 */
[----:B------:R-:W-:-:S02]  /*b760*/  IMAD.MOV.U32 R207, RZ, RZ, 0x4 ;  /* 0x00000004ffcf7424 */ /* 0x000fc400078e00ff */
[----:B------:R-:W-:Y:S01]  /*b770*/  IMAD R221, R11, 0x1000, R196 ;  /* 0x000010000bdd7824 */ /* 0x000fe200078e02c4 */
[----:B0-----:R-:W-:Y:S01]  /*b780*/  SHF.R.U32.HI R202, RZ, 0x7, R202 ;  /* 0x00000007ffca7819 */ /* 0x001fe200000116ca */
[----:B------:R-:W-:Y:S02]  /*b790*/  WARPGROUP.DEPBAR.LE gsb0, 0x0 ;  /* 0x00008000000079c5 */ /* 0x000fe40000010000 */
[----:B------:R-:W-:-:S06]  /*b7a0*/  WARPGROUP.ARRIVE ;  /* 0x00000000000079c5 */ /* 0x000fcc0000000000 */
[----:B------:R-:W-:Y:S01]  /*b7b0*/  HGMMA.64x64x16.F32 R152, gdesc[UR56], R152, gsb0 ;  /* 0x00e00000389879f0 */ /* 0x000fe20008000898 */
[----:B------:R-:W-:Y:S01]  /*b7c0*/  R2UR UR58, R188 ;  /* 0x00000000bc3a72ca */ /* 0x000fe200000e0000 */
[----:B------:R-:W-:Y:S01]  /*b7d0*/  UMOV UR59, 0x40000040 ;  /* 0x40000040003b7882 */ /* 0x000fe20000000000 */
[----:B------:R-:W-:Y:S01]  /*b7e0*/  R2UR UR56, R12 ;  /* 0x000000000c3872ca */ /* 0x000fe200000e0000 */
[----:B------:R-:W-:Y:S01]  /*b7f0*/  VIADD R188, R23, 0x6 ;  /* 0x0000000617bc7836 */ /* 0x000fe20000000000 */
[----:B------:R-:W-:-:S04]  /*b800*/  R2UR UR57, R13 ;  /* 0x000000000d3972ca */ /* 0x000fc800000e0000 */
        /* <DEDUP_REMOVED lines=23> */
[----:B------:R-:W-:Y:S02]  /*b980*/  WARPGROUP.DEPBAR.LE gsb0, 0x0 ;  /* 0x00008000000079c5 */ /* 0x000fe40000010000 */
[----:B------:R-:W-:Y:S01]  /*b990*/  WARPGROUP.ARRIVE ;  /* 0x00000000000079c5 */ /* 0x000fe20000000000 */
[----:B------:R-:W-:-:S05]  /*b9a0*/  VIADD R188, R23, 0x606 ;  /* 0x0000060617bc7836 */ /* 0x000fca0000000000 */
[----:B------:R-:W-:Y:S01]  /*b9b0*/  HGMMA.64x64x16.F32 R152, gdesc[UR56], R152, gsb0 ;  /* 0x00e00000389879f0 */ /* 0x000fe20008000898 */
[----:B------:R-:W-:Y:S01]  /*b9c0*/  R2UR UR54, R188 ;  /* 0x00000000bc3672ca */ /* 0x000fe200000e0000 */
[----:B------:R-:W-:Y:S01]  /*b9d0*/  UMOV UR57, 0x40000040 ;  /* 0x4000004000397882 */ /* 0x000fe20000000000 */
[----:B------:R-:W0:Y:S01]  /*b9e0*/  SHFL.IDX PT, R188, R202, RZ, 0x1f ;  /* 0x00001fffcabc7589 */ /* 0x000e2200000e0000 */
[----:B------:R-:W-:Y:S01]  /*b9f0*/  UMOV UR59, 0x40000040 ;  /* 0x40000040003b7882 */ /* 0x000fe20000000000 */
[----:B0-----:R-:W-:Y:S01]  /*ba00*/  ISETP.GT.AND P3, PT, R188, 0x7f, PT ;  /* 0x0000007fbc00780c */ /* 0x001fe20003f64270 */
[----:B------:R-:W-:-:S03]  /*ba10*/  VIADD R188, R23, 0x800 ;  /* 0x0000080017bc7836 */ /* 0x000fc60000000000 */
[----:B------:R-:W-:Y:S02]  /*ba20*/  SEL R205, RZ, 0x2, !P3 ;  /* 0x00000002ffcd7807 */ /* 0x000fe40005800000 */
[C---:B------:R-:W-:Y:S02]  /*ba30*/  SEL R209, R207.reuse, 0x2, P3 ;  /* 0x00000002cfd17807 */ /* 0x040fe40001800000 */
[----:B------:R-:W-:Y:S01]  /*ba40*/  SEL R207, R207, 0x6, !P3 ;  /* 0x00000006cfcf7807 */ /* 0x000fe20005800000 */
[----:B------:R-:W-:Y:S02]  /*ba50*/  IMAD.IADD R202, R186, 0x1, R205 ;  /* 0x00000001baca7824 */ /* 0x000fe400078e02cd */
        /* <DEDUP_REMOVED lines=236> */
[----:B------:R-:W-:Y:S02]  /*c920*/  FMNMX.FTZ R188, R162, R23, !PT ;  /* 0x00000017a2bc7209 */ /* 0x000fe40007810000 */
[----:B0-----:R-:W-:Y:S02]  /*c930*/  FMNMX.FTZ R23, R204, R205, !PT ;  /* 0x000000cdcc177209 */ /* 0x001fe40007810000 */
[----:B------:R-:W-:-:S03]  /*c940*/  FMNMX.FTZ R205, R163, R188, !PT ;  /* 0x000000bca3cd7209 */ /* 0x000fc60007810000 */
[C---:B------:R-:W-:Y:S01]  /*c950*/  FADD.FTZ R189, -R23.reuse, R189 ;  /* 0x000000bd17bd7221 */ /* 0x040fe20000010100 */
[----:B------:R-:W-:Y:S01]  /*c960*/  FMNMX.FTZ R188, R166, R205, !PT ;  /* 0x000000cda6bc7209 */ /* 0x000fe20007810000 */
[----:B------:R-:W-:Y:S02]  /*c970*/  FMUL.FTZ R213, R23, UR6 ;  /* 0x0000000617d57c20 */ /* 0x000fe40008410000 */
[----:B------:R-:W-:Y:S01]  /*c980*/  FMUL.FTZ R202, R189, UR6 ;  /* 0x00000006bdca7c20 */ /* 0x000fe20008410000 */
[----:B------:R-:W-:Y:S01]  /*c990*/  FMNMX.FTZ R189, R167, R188, !PT ;  /* 0x000000bca7bd7209 */ /* 0x000fe20007810000 */
[--C-:B------:R-:W-:Y:S01]  /*c9a0*/  FFMA.FTZ R204, R153, UR6, -R213.reuse ;  /* 0x0000000699cc7c23 */ /* 0x100fe200080108d5 */
[--C-:B------:R-:W-:Y:S01]  /*c9b0*/  FFMA.FTZ R206, R157, UR6, -R213.reuse ;  /* 0x000000069dce7c23 */ /* 0x100fe200080108d5 */
[--C-:B------:R-:W-:Y:S01]  /*c9c0*/  FFMA.FTZ R207, R160, UR6, -R213.reuse ;  /* 0x00000006a0cf7c23 */ /* 0x100fe200080108d5 */
[----:B------:R-:W-:Y:S01]  /*c9d0*/  FMNMX.FTZ R188, R170, R189, !PT ;  /* 0x000000bdaabc7209 */ /* 0x000fe20007810000 */
[--C-:B------:R-:W-:Y:S01]  /*c9e0*/  FFMA.FTZ R189, R152, UR6, -R213.reuse ;  /* 0x0000000698bd7c23 */ /* 0x100fe200080108d5 */
[----:B------:R-:W0:Y:S01]  /*c9f0*/  MUFU.EX2 R202, R202 ;  /* 0x000000ca00ca7308 */ /* 0x000e220000000800 */
        /* <DEDUP_REMOVED lines=15> */
[----:B------:R-:W-:Y:S01]  /*caf0*/  MUFU.EX2 R189, R189 ;  /* 0x000000bd00bd7308 */ /* 0x000fe20000000800 */
[----:B0-----:R-:W-:Y:S01]  /*cb00*/  FMUL.FTZ R24, R24, R202 ;  /* 0x000000ca18187220 */ /* 0x001fe20000410000 */
[----:B------:R-:W-:Y:S01]  /*cb10*/  FMNMX.FTZ R153, R179, R152, !PT ;  /* 0x00000098b3997209 */ /* 0x000fe20007810000 */
[-C--:B------:R-:W-:Y:S01]  /*cb20*/  FMUL.FTZ R25, R25, R202.reuse ;  /* 0x000000ca19197220 */ /* 0x080fe20000410000 */
[-C--:B------:R-:W-:Y:S01]  /*cb30*/  FMUL.FTZ R28, R28, R202.reuse ;  /* 0x000000ca1c1c7220 */ /* 0x080fe20000410000 */
[-C--:B------:R-:W-:Y:S01]  /*cb40*/  FMUL.FTZ R29, R29, R202.reuse ;  /* 0x000000ca1d1d7220 */ /* 0x080fe20000410000 */
[----:B------:R-:W-:Y:S01]  /*cb50*/  FMNMX.FTZ R152, R182, R153, !PT ;  /* 0x00000099b6987209 */ /* 0x000fe20007810000 */
[-C--:B------:R-:W-:Y:S01]  /*cb60*/  FMUL.FTZ R32, R32, R202.reuse ;  /* 0x000000ca20207220 */ /* 0x080fe20000410000 */
[----:B------:R-:W-:Y:S01]  /*cb70*/  MUFU.EX2 R204, R204 ;  /* 0x000000cc00cc7308 */ /* 0x000fe20000000800 */
[----:B------:R-:W-:Y:S01]  /*cb80*/  FMUL.FTZ R33, R33, R202 ;  /* 0x000000ca21217220 */ /* 0x000fe20000410000 */
[----:B------:R-:W-:Y:S01]  /*cb90*/  FMNMX.FTZ R152, R183, R152, !PT ;  /* 0x00000098b7987209 */ /* 0x000fe20007810000 */
[-C--:B------:R-:W-:Y:S01]  /*cba0*/  FMUL.FTZ R36, R36, R202.reuse ;  /* 0x000000ca24247220 */ /* 0x080fe20000410000 */
[-C--:B------:R-:W-:Y:S01]  /*cbb0*/  FMUL.FTZ R37, R37, R202.reuse ;  /* 0x000000ca25257220 */ /* 0x080fe20000410000 */
[-C--:B------:R-:W-:Y:S01]  /*cbc0*/  FMUL.FTZ R40, R40, R202.reuse ;  /* 0x000000ca28287220 */ /* 0x080fe20000410000 */
[-C--:B------:R-:W-:Y:S01]  /*cbd0*/  FMUL.FTZ R41, R41, R202.reuse ;  /* 0x000000ca29297220 */ /* 0x080fe20000410000 */
[----:B------:R-:W0:Y:S01]  /*cbe0*/  SHFL.BFLY PT, R153, R152, 0x2, 0x1f ;  /* 0x0c401f0098997f89 */ /* 0x000e2200000e0000 */
        /* <DEDUP_REMOVED lines=23> */
[----:B0-----:R-:W-:Y:S01]  /*cd60*/  FMNMX.FTZ R153, R152, R153, !PT ;  /* 0x0000009998997209 */ /* 0x001fe20007810000 */
[----:B------:R-:W0:Y:S01]  /*cd70*/  MUFU.EX2 R208, R208 ;  /* 0x000000d000d07308 */ /* 0x000e220000000800 */
[-C--:B------:R-:W-:Y:S01]  /*cd80*/  FMUL.FTZ R84, R84, R202.reuse ;  /* 0x000000ca54547220 */ /* 0x080fe20000410000 */
[-C--:B------:R-:W-:Y:S01]  /*cd90*/  FMUL.FTZ R85, R85, R202.reuse ;  /* 0x000000ca55557220 */ /* 0x080fe20000410000 */
[-C--:B------:R-:W-:Y:S01]  /*cda0*/  FMUL.FTZ R88, R88, R202.reuse ;  /* 0x000000ca58587220 */ /* 0x080fe20000410000 */
[----:B------:R-:W1:Y:S01]  /*cdb0*/  SHFL.BFLY PT, R188, R153, 0x1, 0x1f ;  /* 0x0c201f0099bc7f89 */ /* 0x000e6200000e0000 */
        /* <DEDUP_REMOVED lines=22> */
[----:B------:R-:W-:Y:S01]  /*cf20*/  FMUL.FTZ R125, R125, R202 ;  /* 0x000000ca7d7d7220 */ /* 0x000fe20000410000 */
[----:B-1----:R-:W-:Y:S01]  /*cf30*/  FMNMX.FTZ R188, R153, R188, !PT ;  /* 0x000000bc99bc7209 */ /* 0x002fe20007810000 */
[----:B------:R-:W-:Y:S01]  /*cf40*/  FFMA.FTZ R153, R181, UR6, -R213 ;  /* 0x00000006b5997c23 */ /* 0x000fe200080108d5 */
[-C--:B------:R-:W-:Y:S01]  /*cf50*/  FMUL.FTZ R128, R128, R202.reuse ;  /* 0x000000ca80807220 */ /* 0x080fe20000410000 */
[-C--:B------:R-:W-:Y:S01]  /*cf60*/  FMUL.FTZ R129, R129, R202.reuse ;  /* 0x000000ca81817220 */ /* 0x080fe20000410000 */
[----:B------:R-:W-:Y:S01]  /*cf70*/  MUFU.EX2 R169, R169 ;  /* 0x000000a900a97308 */ /* 0x000fe20000000800 */
[----:B------:R-:W-:Y:S01]  /*cf80*/  FADD.FTZ R152, -R188, R211 ;  /* 0x000000d3bc987221 */ /* 0x000fe20000010100 */
[-C--:B------:R-:W-:Y:S01]  /*cf90*/  FMUL.FTZ R132, R132, R202.reuse ;  /* 0x000000ca84847220 */ /* 0x080fe20000410000 */
[-C--:B------:R-:W-:Y:S01]  /*cfa0*/  FMUL.FTZ R133, R133, R202.reuse ;  /* 0x000000ca85857220 */ /* 0x080fe20000410000 */
[-C--:B------:R-:W-:Y:S01]  /*cfb0*/  FMUL.FTZ R136, R136, R202.reuse ;  /* 0x000000ca88887220 */ /* 0x080fe20000410000 */
[----:B------:R-:W-:Y:S01]  /*cfc0*/  FMUL.FTZ R181, R152, UR6 ;  /* 0x0000000698b57c20 */ /* 0x000fe20008410000 */
[----:B------:R-:W-:Y:S01]  /*cfd0*/  FMUL.FTZ R152, R188, UR6 ;  /* 0x00000006bc987c20 */ /* 0x000fe20008410000 */
[-C--:B------:R-:W-:Y:S01]  /*cfe0*/  FMUL.FTZ R137, R137, R202.reuse ;  /* 0x000000ca89897220 */ /* 0x080fe20000410000 */
[----:B------:R0:W-:Y:S01]  /*cff0*/  MUFU.EX2 R211, R153 ;  /* 0x0000009900d37308 */ /* 0x0001e20000000800 */
[----:B------:R-:W-:Y:S01]  /*d000*/  FMUL.FTZ R140, R140, R202 ;  /* 0x000000ca8c8c7220 */ /* 0x000fe20000410000 */
[----:B------:R-:W-:Y:S01]  /*d010*/  FFMA.FTZ R214, R154, UR6, -R152 ;  /* 0x000000069ad67c23 */ /* 0x000fe20008010898 */
[----:B------:R-:W-:-:S02]  /*d020*/  @!P3 IMAD R154, R212, 0x40, R195 ;  /* 0x00000040d49ab824 */ /* 0x000fc400078e02c3 */
[--C-:B------:R-:W-:Y:S01]  /*d030*/  FFMA.FTZ R213, R155, UR6, -R152.reuse ;  /* 0x000000069bd57c23 */ /* 0x100fe20008010898 */
[--C-:B------:R-:W-:Y:S01]  /*d040*/  FFMA.FTZ R215, R158, UR6, -R152.reuse ;  /* 0x000000069ed77c23 */ /* 0x100fe20008010898 */
[--C-:B------:R-:W-:Y:S01]  /*d050*/  FFMA.FTZ R216, R159, UR6, -R152.reuse ;  /* 0x000000069fd87c23 */ /* 0x100fe20008010898 */
[----:B------:R-:W-:Y:S01]  /*d060*/  @!P3 IMAD R154, R154, 0x4, R199 ;  /* 0x000000049a9ab824 */ /* 0x000fe200078e02c7 */
[----:B------:R-:W1:Y:S01]  /*d070*/  MUFU.EX2 R181, R181 ;  /* 0x000000b500b57308 */ /* 0x000e620000000800 */
[----:B0-----:R-:W-:Y:S02]  /*d080*/  @!P1 VIADD R153, R184, 0x38840 ;  /* 0x00038840b8999836 */ /* 0x001fe40000000000 */
[--C-:B------:R-:W-:Y:S01]  /*d090*/  FFMA.FTZ R217, R162, UR6, -R152.reuse ;  /* 0x00000006a2d97c23 */ /* 0x100fe20008010898 */
[--C-:B------:R-:W-:Y:S01]  /*d0a0*/  FFMA.FTZ R218, R163, UR6, -R152.reuse ;  /* 0x00000006a3da7c23 */ /* 0x100fe20008010898 */
[--C-:B------:R-:W-:Y:S01]  /*d0b0*/  FFMA.FTZ R219, R166, UR6, -R152.reuse ;  /* 0x00000006a6db7c23 */ /* 0x100fe20008010898 */
[--C-:B------:R-:W-:Y:S01]  /*d0c0*/  FFMA.FTZ R220, R167, UR6, -R152.reuse ;  /* 0x00000006a7dc7c23 */ /* 0x100fe20008010898 */
[----:B------:R-:W-:Y:S01]  /*d0d0*/  @!P1 PRMT R153, RZ, 0x654, R153 ;  /* 0x00000654ff999816 */ /* 0x000fe20000000099 */
[--C-:B------:R-:W-:Y:S01]  /*d0e0*/  FFMA.FTZ R170, R170, UR6, -R152.reuse ;  /* 0x00000006aaaa7c23 */ /* 0x100fe20008010898 */
[--C-:B------:R-:W-:Y:S01]  /*d0f0*/  FFMA.FTZ R171, R171, UR6, -R152.reuse ;  /* 0x00000006abab7c23 */ /* 0x100fe20008010898 */
[--C-:B------:R-:W-:Y:S01]  /*d100*/  FFMA.FTZ R174, R174, UR6, -R152.reuse ;  /* 0x00000006aeae7c23 */ /* 0x100fe20008010898 */
[--C-:B------:R-:W-:Y:S01]  /*d110*/  FFMA.FTZ R175, R175, UR6, -R152.reuse ;  /* 0x00000006afaf7c23 */ /* 0x100fe20008010898 */
[----:B------:R0:W-:Y:S01]  /*d120*/  @!P1 SYNCS.ARRIVE.TRANS64.RED.A1T0 RZ, [R153+URZ], RZ ;  /* 0x000000ff99ff99a7 */ /* 0x0001e2000810043f */
[--C-:B------:R-:W-:Y:S01]  /*d130*/  FFMA.FTZ R178, R178, UR6, -R152.reuse ;  /* 0x00000006b2b27c23 */ /* 0x100fe20008010898 */
[--C-:B------:R-:W-:Y:S01]  /*d140*/  FFMA.FTZ R179, R179, UR6, -R152.reuse ;  /* 0x00000006b3b37c23 */ /* 0x100fe20008010898 */
[--C-:B------:R-:W-:Y:S01]  /*d150*/  FFMA.FTZ R182, R182, UR6, -R152.reuse ;  /* 0x00000006b6b67c23 */ /* 0x100fe20008010898 */
[----:B------:R-:W-:Y:S01]  /*d160*/  FFMA.FTZ R183, R183, UR6, -R152 ;  /* 0x00000006b7b77c23 */ /* 0x000fe20008010898 */
[----:B------:R-:W-:Y:S01]  /*d170*/  @!P3 STS [R154+0x38400], R202 ;  /* 0x038400ca9a00b388 */ /* 0x000fe20000000800 */
[----:B------:R-:W-:Y:S01]  /*d180*/  MUFU.EX2 R214, R214 ;  /* 0x000000d600d67308 */ /* 0x000fe20000000800 */
[----:B------:R-:W-:Y:S01]  /*d190*/  F2FP.F16.F32.PACK_AB R152, R204, R189 ;  /* 0x000000bdcc98723e */ /* 0x000fe200000000ff */
[----:B-1----:R-:W-:Y:S01]  /*d1a0*/  FMUL.FTZ R26, R26, R181 ;  /* 0x000000b51a1a7220 */ /* 0x002fe20000410000 */
[----:B------:R1:W-:Y:S01]  /*d1b0*/  @!P3 STS [R154+0x38420], R181 ;  /* 0x038420b59a00b388 */ /* 0x0003e20000000800 */
[----:B------:R-:W-:Y:S01]  /*d1c0*/  F2FP.F16.F32.PACK_AB R158, R210, R209 ;  /* 0x000000d1d29e723e */ /* 0x000fe200000000ff */
[-C--:B------:R-:W-:Y:S01]  /*d1d0*/  FMUL.FTZ R27, R27, R181.reuse ;  /* 0x000000b51b1b7220 */ /* 0x080fe20000410000 */
[----:B------:R-:W-:Y:S01]  /*d1e0*/  F2FP.F16.F32.PACK_AB R160, R169, R168 ;  /* 0x000000a8a9a0723e */ /* 0x000fe200000000ff */
[-C--:B------:R-:W-:Y:S01]  /*d1f0*/  FMUL.FTZ R30, R30, R181.reuse ;  /* 0x000000b51e1e7220 */ /* 0x080fe20000410000 */
[----:B------:R-:W0:Y:S01]  /*d200*/  MUFU.EX2 R213, R213 ;  /* 0x000000d500d57308 */ /* 0x000e220000000800 */
[-C--:B------:R-:W-:Y:S01]  /*d210*/  FMUL.FTZ R31, R31, R181.reuse ;  /* 0x000000b51f1f7220 */ /* 0x080fe20000410000 */
[-C--:B------:R-:W-:Y:S01]  /*d220*/  FMUL.FTZ R34, R34, R181.reuse ;  /* 0x000000b522227220 */ /* 0x080fe20000410000 */
[-C--:B------:R-:W-:Y:S01]  /*d230*/  FMUL.FTZ R35, R35, R181.reuse ;  /* 0x000000b523237220 */ /* 0x080fe20000410000 */
[----:B------:R-:W-:Y:S01]  /*d240*/  FMUL.FTZ R38, R38, R181 ;  /* 0x000000b526267220 */ /* 0x000fe20000410000 */
[----:B-1----:R-:W-:Y:S01]  /*d250*/  F2FP.F16.F32.PACK_AB R154, R206, R205 ;  /* 0x000000cdce9a723e */ /* 0x002fe200000000ff */
        /* <DEDUP_REMOVED lines=77> */
[----:B------:R-:W-:Y:S01]  /*d730*/  FMUL.FTZ R151, R151, R181 ;  /* 0x000000b597977220 */ /* 0x000fe20000410000 */
[----:B------:R0:W-:Y:S01]  /*d740*/  STSM.16.M88.4 [R191+0x36400], R152 ;  /* 0x03640098bf007844 */ /* 0x0001e20000000200 */
[----:B------:R-:W-:-:S02]  /*d750*/  VIADD R212, R221, 0x80 ;  /* 0x00000080ddd47836 */ /* 0x000fc40000000000 */
[----:B------:R-:W-:Y:S01]  /*d760*/  FFMA.FTZ R3, R202, R3, R189 ;  /* 0x00000003ca037223 */ /* 0x000fe200000100bd */
[----:B------:R-:W-:Y:S01]  /*d770*/  FFMA.FTZ R10, R181, R10, R214 ;  /* 0x0000000ab50a7223 */ /* 0x000fe200000100d6 */
[----:B------:R-:W-:Y:S01]  /*d780*/  MUFU.EX2 R174, R174 ;  /* 0x000000ae00ae7308 */ /* 0x000fe20000000800 */
[----:B------:R0:W-:Y:S01]  /*d790*/  STSM.16.M88.4 [R190], R156 ;  /* 0x0000009cbe007844 */ /* 0x0001e20000000200 */
[----:B------:R-:W-:Y:S01]  /*d7a0*/  FADD.FTZ R204, R204, R3 ;  /* 0x00000003cccc7221 */ /* 0x000fe20000010000 */
[----:B------:R-:W-:Y:S01]  /*d7b0*/  FADD.FTZ R10, R213, R10 ;  /* 0x0000000ad50a7221 */ /* 0x000fe20000010000 */
[----:B------:R-:W-:Y:S02]  /*d7c0*/  @!P1 VIADD R184, R184, 0x38860 ;  /* 0x00038860b8b89836 */ /* 0x000fe40000000000 */
[----:B------:R-:W-:Y:S01]  /*d7d0*/  FADD.FTZ R205, R205, R204 ;  /* 0x000000cccdcd7221 */ /* 0x000fe20000010000 */
[----:B------:R-:W-:Y:S01]  /*d7e0*/  FADD.FTZ R215, R215, R10 ;  /* 0x0000000ad7d77221 */ /* 0x000fe20000010000 */
[----:B------:R-:W2:Y:S01]  /*d7f0*/  MUFU.EX2 R175, R175 ;  /* 0x000000af00af7308 */ /* 0x000ea20000000800 */
[----:B-1----:R-:W-:Y:S01]  /*d800*/  F2FP.F16.F32.PACK_AB R161, R171, R170 ;  /* 0x000000aaaba1723e */ /* 0x002fe200000000ff */
[----:B------:R-:W-:Y:S01]  /*d810*/  FADD.FTZ R206, R206, R205 ;  /* 0x000000cdcece7221 */ /* 0x000fe20000010000 */
[----:B------:R-:W-:Y:S01]  /*d820*/  FADD.FTZ R216, R216, R215 ;  /* 0x000000d7d8d87221 */ /* 0x000fe20000010000 */
[----:B------:R-:W-:Y:S01]  /*d830*/  @!P1 PRMT R184, RZ, 0x654, R184 ;  /* 0x00000654ffb89816 */ /* 0x000fe200000000b8 */
[----:B------:R-:W-:-:S02]  /*d840*/  IMAD.MOV.U32 R189, RZ, RZ, R23 ;  /* 0x000000ffffbd7224 */ /* 0x000fc400078e0017 */
        /* <DEDUP_REMOVED lines=13> */
[----:B------:R-:W2:Y:S01]  /*d920*/  MUFU.EX2 R180, R180 ;  /* 0x000000b400b47308 */ /* 0x000ea20000000800 */
[----:B------:R-:W-:Y:S02]  /*d930*/  FADD.FTZ R170, R170, R219 ;  /* 0x000000dbaaaa7221 */ /* 0x000fe40000010000 */
[----:B------:R-:W-:Y:S02]  /*d940*/  FADD.FTZ R169, R169, R168 ;  /* 0x000000a8a9a97221 */ /* 0x000fe40000010000 */
[----:B------:R-:W-:Y:S02]  /*d950*/  FADD.FTZ R171, R171, R170 ;  /* 0x000000aaabab7221 */ /* 0x000fe40000010000 */
[----:B------:R-:W-:Y:S01]  /*d960*/  FADD.FTZ R172, R172, R169 ;  /* 0x000000a9acac7221 */ /* 0x000fe20000010000 */
[----:B------:R-:W-:Y:S01]  /*d970*/  MUFU.EX2 R178, R178 ;  /* 0x000000b200b27308 */ /* 0x000fe20000000800 */
[----:B-1----:R-:W-:Y:S01]  /*d980*/  F2FP.F16.F32.PACK_AB R164, R177, R176 ;  /* 0x000000b0b1a4723e */ /* 0x002fe200000000ff */
[----:B------:R-:W-:Y:S01]  /*d990*/  FADD.FTZ R174, R174, R171 ;  /* 0x000000abaeae7221 */ /* 0x000fe20000010000 */
[----:B------:R-:W-:-:S03]  /*d9a0*/  FADD.FTZ R173, R173, R172 ;  /* 0x000000acadad7221 */ /* 0x000fc60000010000 */
[----:B------:R-:W-:Y:S01]  /*d9b0*/  FADD.FTZ R175, R175, R174 ;  /* 0x000000aeafaf7221 */ /* 0x000fe20000010000 */
[----:B------:R-:W-:Y:S01]  /*d9c0*/  FADD.FTZ R176, R176, R173 ;  /* 0x000000adb0b07221 */ /* 0x000fe20000010000 */
[----:B------:R-:W1:Y:S01]  /*d9d0*/  MUFU.EX2 R179, R179 ;  /* 0x000000b300b37308 */ /* 0x000e620000000800 */
[----:B--2---:R-:W-:Y:S02]  /*d9e0*/  F2FP.F16.F32.PACK_AB R166, R211, R180 ;  /* 0x000000b4d3a6723e */ /* 0x004fe400000000ff */
[----:B------:R-:W-:-:S04]  /*d9f0*/  FADD.FTZ R177, R177, R176 ;  /* 0x000000b0b1b17221 */ /* 0x000fc80000010000 */
[----:B------:R-:W-:Y:S01]  /*da00*/  FADD.FTZ R180, R180, R177 ;  /* 0x000000b1b4b47221 */ /* 0x000fe20000010000 */
[----:B------:R-:W2:Y:S03]  /*da10*/  MUFU.EX2 R182, R182 ;  /* 0x000000b600b67308 */ /* 0x000ea60000000800 */
[----:B------:R-:W-:Y:S01]  /*da20*/  FADD.FTZ R3, R211, R180 ;  /* 0x000000b4d3037221 */ /* 0x000fe20000010000 */
[----:B------:R-:W-:-:S04]  /*da30*/  IMAD.MOV.U32 R211, RZ, RZ, R188 ;  /* 0x000000ffffd37224 */ /* 0x000fc800078e00bc */
[----:B------:R-:W3:Y:S01]  /*da40*/  MUFU.EX2 R183, R183 ;  /* 0x000000b700b77308 */ /* 0x000ee20000000800 */
[----:B-1----:R-:W-:Y:S01]  /*da50*/  F2FP.F16.F32.PACK_AB R165, R179, R178 ;  /* 0x000000b2b3a5723e */ /* 0x002fe200000000ff */
[----:B------:R-:W-:-:S04]  /*da60*/  FADD.FTZ R178, R178, R175 ;  /* 0x000000afb2b27221 */ /* 0x000fc80000010000 */
[----:B------:R-:W-:-:S04]  /*da70*/  FADD.FTZ R179, R179, R178 ;  /* 0x000000b2b3b37221 */ /* 0x000fc80000010000 */
[----:B--2---:R-:W-:Y:S01]  /*da80*/  FADD.FTZ R10, R182, R179 ;  /* 0x000000b3b60a7221 */ /* 0x004fe20000010000 */
[----:B---3--:R-:W-:-:S03]  /*da90*/  F2FP.F16.F32.PACK_AB R167, R183, R182 ;  /* 0x000000b6b7a7723e */ /* 0x008fc600000000ff */
[----:B------:R-:W-:Y:S02]  /*daa0*/  FADD.FTZ R10, R183, R10 ;  /* 0x0000000ab70a7221 */ /* 0x000fe40000010000 */
[----:B------:R0:W-:Y:S01]  /*dab0*/  STSM.16.M88.4 [R192], R164 ;  /* 0x000000a4c0007844 */ /* 0x0001e20000000200 */
[----:B------:R-:W-:-:S06]  /*dac0*/  WARPGROUP.ARRIVE ;  /* 0x00000000000079c5 */ /* 0x000fcc0000000000 */
        /* <DEDUP_REMOVED lines=33> */
[----:B0-----:R-:W-:-:S07]  /*dce0*/  IMAD.MOV.U32 R184, RZ, RZ, R203 ;  /* 0x000000ffffb87224 */ /* 0x001fce00078e00cb */
.L_x_2060:
[----:B------:R-:W-:-:S13]  /*dcf0*/  R2UR UR7, R198 ;  /* 0x00000000c60772ca */ /* 0x000fda00000e0000 */
[----:B------:R-:W-:-:S13]  /*dd00*/  ISETP.GE.AND P2, PT, R184, UR7, PT ;  /* 0x00000007b8007c0c */ /* 0x000fda000bf46270 */
[----:B------:R-:W-:Y:S05]  /*dd10*/  @!P2 BRA `(.L_x_2070) ;  /* 0x00000034008ca947 */ /* 0x000fea0003800000 */
[----:B--2---:R-:W-:Y:S01]  /*dd20*/  IMAD.MOV.U32 R204, RZ, RZ, R188 ;  /* 0x000000ffffcc7224 */ /* 0x004fe200078e00bc */
[----:B------:R-:W-:Y:S01]  /*dd30*/  ULDC UR61, c[0x0][0xadc] ;  /* 0x0002b700003d7ab9 */ /* 0x000fe20000000800 */
[----:B------:R-:W-:Y:S02]  /*dd40*/  IMAD.MOV.U32 R203, RZ, RZ, R23 ;  /* 0x000000ffffcb7224 */ /* 0x000fe400078e0017 */
[----:B------:R-:W-:-:S07]  /*dd50*/  IMAD.MOV.U32 R206, RZ, RZ, R11 ;  /* 0x000000ffffce7224 */ /* 0x000fce00078e000b */
.L_x_2087:
[----:B------:R-:W-:-:S05]  /*dd60*/  VIADD R11, R206, 0x1 ;  /* 0x00000001ce0b7836 */ /* 0x000fca0000000000 */
[----:B------:R-:W-:-:S04]  /*dd70*/  ISETP.NE.AND P2, PT, R11, 0x2, PT ;  /* 0x000000020b00780c */ /* 0x000fc80003f45270 */
[----:B------:R-:W-:Y:S02]  /*dd80*/  SEL R23, RZ, 0x1, P2 ;  /* 0x00000001ff177807 */ /* 0x000fe40001000000 */
[----:B------:R-:W-:Y:S02]  /*dd90*/  SEL R11, R11, RZ, P2 ;  /* 0x000000ff0b0b7207 */ /* 0x000fe40001000000 */
[----:B------:R-:W-:-:S13]  /*dda0*/  R2UR UR6, R23 ;  /* 0x00000000170672ca */ /* 0x000fda00000e0000 */
[----:B------:R-:W-:Y:S01]  /*ddb0*/  ULOP3.LUT UR60, UR60, UR6, URZ, 0x3c, !UPT ;  /* 0x000000063c3c7292 */ /* 0x000fe2000f8e3c3f */
[----:B---3--:R-:W-:Y:S11]  /*ddc0*/  @!P0 BRA `(.L_x_2071) ;  /* 0x0000000000048947 */ /* 0x008ff60003800000 */
[----:B------:R-:W-:Y:S01]  /*ddd0*/  BPT.TRAP 0x1 ;  /* 0x000000040000795c */ /* 0x000fe20000300000 */
.L_x_2071:
[----:B------:R-:W-:Y:S02]  /*dde0*/  IMAD.U32 R189, RZ, RZ, UR60 ;  /* 0x0000003cffbd7e24 */ /* 0x000fe4000f8e00ff */
[----:B------:R-:W-:-:S03]  /*ddf0*/  IMAD R202, R11, 0x8, R199 ;  /* 0x000000080bca7824 */ /* 0x000fc600078e02c7 */
[----:B------:R-:W-:-:S04]  /*de00*/  SHF.L.U32 R189, R189, 0x1f, RZ ;  /* 0x0000001fbdbd7819 */ /* 0x000fc800000006ff */
[----:B------:R0:W1:Y:S01]  /*de10*/  SYNCS.PHASECHK.TRANS64.TRYWAIT P2, [R202+URZ+0x38830], R189 ;  /* 0x038830bdca0075a7 */ /* 0x000062000804017f */
[----:B------:R-:W-:Y:S05]  /*de20*/  @!P0 BRA `(.L_x_2072) ;  /* 0x0000000000048947 */ /* 0x000fea0003800000 */
[----:B------:R-:W-:Y:S01]  /*de30*/  BPT.TRAP 0x1 ;  /* 0x000000040000795c */ /* 0x000fe20000300000 */
.L_x_2072:
[----:B------:R-:W-:Y:S01]  /*de40*/  IMAD R23, R11, 0x200, R194 ;  /* 0x000002000b177824 */ /* 0x000fe200078e02c2 */
[----:B-1----:R-:W-:Y:S06]  /*de50*/  @P2 BRA `(.L_x_2073) ;  /* 0x0000000000082947 */ /* 0x002fec0003800000 */
[----:B------:R-:W1:Y:S02]  /*de60*/  SYNCS.PHASECHK.TRANS64.TRYWAIT P2, [R202+URZ+0x38830], R189 ;  /* 0x038830bdca0075a7 */ /* 0x000e64000804017f */
[----:B-1----:R-:W-:Y:S05]  /*de70*/  @!P2 BRA `(.L_x_2074) ;  /* 0x000000c4005ca947 */ /* 0x002fea0003800000 */
.L_x_2073:
[----:B------:R-:W-:Y:S01]  /*de80*/  R2UR UR58, R23 ;  /* 0x00000000173a72ca */ /* 0x000fe200000e0000 */
[----:B------:R-:W-:Y:S01]  /*de90*/  WARPGROUP.ARRIVE ;  /* 0x00000000000079c5 */ /* 0x000fe20000000000 */
        /* <DEDUP_REMOVED lines=8> */
[----:B------:R-:W-:Y:S01]  /*df20*/  VIADD R188, R23, 0x4 ;  /* 0x0000000417bc7836 */ /* 0x000fe20000000000 */
        /* <DEDUP_REMOVED lines=22> */
.L_x_2075:
[----:B------:R2:W3:Y:S01]  /*e090*/  SYNCS.PHASECHK.TRANS64.TRYWAIT P2, [R202+URZ+0x38850], R189 ;  /* 0x038850bdca0075a7 */ /* 0x0004e2000804017f */
[----:B------:R-:W-:Y:S05]  /*e0a0*/  @!P0 BRA `(.L_x_2076) ;  /* 0x0000000000048947 */ /* 0x000fea0003800000 */
[----:B------:R-:W-:Y:S01]  /*e0b0*/  BPT.TRAP 0x1 ;  /* 0x000000040000795c */ /* 0x000fe20000300000 */
.L_x_2076:
[----:B------:R-:W-:Y:S01]  /*e0c0*/  IMAD R23, R11, 0x1000, R17 ;  /* 0x000010000b177824 */ /* 0x000fe200078e0211 */
[----:B---3--:R-:W-:Y:S06]  /*e0d0*/  @P2 BRA `(.L_x_2077) ;  /* 0x0000000000082947 */ /* 0x008fec0003800000 */
[----:B------:R-:W3:Y:S02]  /*e0e0*/  SYNCS.PHASECHK.TRANS64.TRYWAIT P2, [R202+URZ+0x38850], R189 ;  /* 0x038850bdca0075a7 */ /* 0x000ee4000804017f */
[----:B---3--:R-:W-:Y:S05]  /*e0f0*/  @!P2 BRA `(.L_x_2078) ;  /* 0x000000c000d0a947 */ /* 0x008fea0003800000 */
.L_x_2077:
[----:B------:R-:W-:Y:S01]  /*e100*/  R2UR UR58, R23 ;  /* 0x00000000173a72ca */ /* 0x000fe200000e0000 */
[----:B------:R-:W-:Y:S01]  /*e110*/  WARPGROUP.ARRIVE ;  /* 0x00000000000079c5 */ /* 0x000fe20000000000 */
[----:B------:R-:W-:Y:S01]  /*e120*/  R2UR UR56, R6 ;  /* 0x00000000063872ca */ /* 0x000fe200000e0000 */
[----:B------:R-:W-:Y:S01]  /*e130*/  UMOV UR59, 0x40000040 ;  /* 0x40000040003b7882 */ /* 0x000fe20000000000 */
[----:B------:R-:W-:Y:S01]  /*e140*/  R2UR UR57, R7 ;  /* 0x00000000073972ca */ /* 0x000fe200000e0000 */
        /* <DEDUP_REMOVED lines=19> */
[----:B------:R-:W4:Y:S01]  /*e280*/  S2R R205, SR_TID.X ;  /* 0x0000000000cd7919 */ /* 0x000f220000002100 */
[----:B------:R-:W-:Y:S01]  /*e290*/  UMOV UR55, 0x40000040 ;  /* 0x4000004000377882 */ /* 0x000fe20000000000 */
[----:B------:R-:W-:Y:S01]  /*e2a0*/  IMAD.MOV.U32 R212, RZ, RZ, R187 ;  /* 0x000000ffffd47224 */ /* 0x000fe200078e00bb */
[----:B----4-:R-:W-:Y:S01]  /*e2b0*/  SHF.R.U32.HI R205, RZ, 0x7, R205 ;  /* 0x00000007ffcd7819 */ /* 0x010fe200000116cd */
[----:B------:R-:W-:-:S02]  /*e2c0*/  WARPGROUP.DEPBAR.LE gsb0, 0x0 ;  /* 0x00008000000079c5 */ /* 0x000fc40000010000 */
        /* <DEDUP_REMOVED lines=36> */
[----:B------:R-:W4:Y:S01]  /*e510*/  SHFL.IDX PT, R188, R205, RZ, 0x1f ;  /* 0x00001fffcdbc7589 */ /* 0x000f2200000e0000 */
[----:B------:R-:W-:Y:S01]  /*e520*/  UMOV UR59, 0x40000040 ;  /* 0x40000040003b7882 */ /* 0x000fe20000000000 */
[----:B----4-:R-:W-:Y:S01]  /*e530*/  ISETP.GT.AND P2, PT, R188, 0x7f, PT ;  /* 0x0000007fbc00780c */ /* 0x010fe20003f44270 */
[----:B------:R-:W-:-:S03]  /*e540*/  VIADD R188, R23, 0x800 ;  /* 0x0000080017bc7836 */ /* 0x000fc60000000000 */
[----:B0123--:R-:W-:-:S05]  /*e550*/  SEL R189, RZ, 0x2, !P2 ;  /* 0x00000002ffbd7807 */ /* 0x00ffca0005000000 */
[----:B------:R-:W-:Y:S02]  /*e560*/  IMAD.IADD R205, R186, 0x1, R189 ;  /* 0x00000001bacd7824 */ /* 0x000fe400078e02bd */
[----:B------:R-:W-:-:S03]  /*e570*/  IMAD.IADD R207, R189, 0x1, R188 ;  /* 0x00000001bdcf7824 */ /* 0x000fc600078e02bc */
[----:B------:R-:W-:Y:S01]  /*e580*/  R2UR UR56, R205 ;  /* 0x00000000cd3872ca */ /* 0x000fe200000e0000 */
[----:B------:R-:W-:Y:S01]  /*e590*/  IMAD.MOV.U32 R205, RZ, RZ, 0x4 ;  /* 0x00000004ffcd7424 */ /* 0x000fe200078e00ff */
[----:B------:R-:W-:-:S04]  /*e5a0*/  R2UR UR58, R207 ;  /* 0x00000000cf3a72ca */ /* 0x000fc800000e0000 */
        /* <DEDUP_REMOVED lines=9> */
[----:B------:R-:W-:Y:S01]  /*e640*/  R2UR UR7, R201 ;  /* 0x00000000c90772ca */ /* 0x000fe200000e0000 */
[----:B------:R-:W-:Y:S02]  /*e650*/  WARPGROUP.DEPBAR.LE gsb0, 0x0 ;  /* 0x00008000000079c5 */ /* 0x000fe40000010000 */
[----:B------:R-:W-:-:S06]  /*e660*/  WARPGROUP.ARRIVE ;  /* 0x00000000000079c5 */ /* 0x000fcc0000000000 */
[----:B------:R-:W-:Y:S01]  /*e670*/  HGMMA.64x64x16.F32 R152, gdesc[UR8], R152, gsb0 ;  /* 0x00e00000089879f0 */ /* 0x000fe20008000898 */
[----:B------:R-:W-:Y:S01]  /*e680*/  ULDC UR10, c[0x0][0x288] ;  /* 0x0000a200000a7ab9 */ /* 0x000fe20000000800 */
[----:B------:R-:W-:Y:S01]  /*e690*/  ULDC UR11, c[0x0][0xad8] ;  /* 0x0002b600000b7ab9 */ /* 0x000fe20000000800 */
[----:B------:R-:W-:Y:S02]  /*e6a0*/  WARPGROUP.DEPBAR.LE gsb0, 0x0 ;  /* 0x00008000000079c5 */ /* 0x000fe40000010000 */
[----:B------:R-:W-:-:S06]  /*e6b0*/  WARPGROUP.ARRIVE ;  /* 0x00000000000079c5 */ /* 0x000fcc0000000000 */
[----:B------:R-:W-:Y:S01]  /*e6c0*/  HGMMA.64x64x16.F32 R152, gdesc[UR12], R152, gsb0 ;  /* 0x00e000000c9879f0 */ /* 0x000fe20008000898 */
[----:B------:R-:W-:Y:S02]  /*e6d0*/  ULDC UR15, c[0x0][0x2f0] ;  /* 0x0000bc00000f7ab9 */ /* 0x000fe40000000800 */
        /* <DEDUP_REMOVED lines=182> */
[----:B------:R-:W-:Y:S01]  /*f240*/  IADD3 R23, R188, R189, R23 ;  /* 0x000000bdbc177210 */ /* 0x000fe20007ffe017 */
[----:B------:R-:W-:-:S05]  /*f250*/  @!P1 VIADD R188, R202, 0x38840 ;  /* 0x00038840cabc9836 */ /* 0x000fca0000000000 */
        /* <DEDUP_REMOVED lines=8> */
[----:B------:R-:W-:Y:S01]  /*f2e0*/  @P2 IMAD.HI.U32 R23, R187, UR6, RZ ;  /* 0x00000006bb172c27 */ /* 0x000fe2000f8e00ff */
[----:B------:R-:W-:-:S04]  /*f2f0*/  @UP0 ULDC UR6, c[0x0][0x450] ;  /* 0x0001140000060ab9 */ /* 0x000fc80000000800 */
[----:B------:R-:W-:Y:S01]  /*f300*/  @P2 SHF.R.U32.HI R212, RZ, UR6, R23 ;  /* 0x00000006ffd42c19 */ /* 0x000fe20008011617 */
[----:B------:R-:W-:-:S04]  /*f310*/  IMAD.SHL.U32 R23, R184, 0x40, RZ ;  /* 0x00000040b8177824 */ /* 0x000fc800078e00ff */
[----:B------:R-:W0:Y:S01]  /*f320*/  SHFL.IDX PT, R205, R212, RZ, 0x1c1f ;  /* 0x001c1fffd4cd7589 */ /* 0x000e2200000e0000 */
[----:B------:R-:W-:-:S05]  /*f330*/  IADD3 R189, -R2, 0x1, -R23 ;  /* 0x0000000102bd7810 */ /* 0x000fca0007ffe917 */
[----:B------:R-:W-:-:S04]  /*f340*/  IMAD R189, R16, UR15, R189 ;  /* 0x0000000f10bd7c24 */ /* 0x000fc8000f8e02bd */
[----:B------:R-:W-:-:S04]  /*f350*/  VIADD R189, R189, -UR10 ;  /* 0x8000000abdbd7c36 */ /* 0x000fc80008000000 */
[C---:B------:R-:W-:Y:S02]  /*f360*/  VIADD R209, R189.reuse, UR11 ;  /* 0x0000000bbdd17c36 */ /* 0x040fe40008000000 */
[----:B------:R-:W-:Y:S02]  /*f370*/  VIADD R210, R189, UR7 ;  /* 0x00000007bdd27c36 */ /* 0x000fe40008000000 */
[--C-:B0-----:R-:W-:Y:S02]  /*f380*/  IMAD.IADD R211, R209, 0x1, R205.reuse ;  /* 0x00000001d1d37824 */ /* 0x101fe400078e02cd */
[----:B------:R-:W-:Y:S01]  /*f390*/  IMAD.IADD R207, R210, 0x1, R205 ;  /* 0x00000001d2cf7824 */ /* 0x000fe200078e02cd */
[----:B------:R-:W-:Y:S02]  /*f3a0*/  WARPGROUP.DEPBAR.LE gsb0, 0x0 ;  /* 0x00008000000079c5 */ /* 0x000fe40000010000 */
[----:B------:R-:W-:-:S06]  /*f3b0*/  WARPGROUP.ARRIVE ;  /* 0x00000000000079c5 */ /* 0x000fcc0000000000 */
[----:B------:R-:W-:Y:S03]  /*f3c0*/  HGMMA.64x64x16.F32 R152, gdesc[UR56], R152, gsb0 ;  /* 0x00e00000389879f0 */ /* 0x000fe60008000898 */
[----:B------:R-:W-:Y:S02]  /*f3d0*/  WARPGROUP.DEPBAR.LE gsb0, 0x0 ;  /* 0x00008000000079c5 */ /* 0x000fe40000010000 */
[----:B------:R0:W-:Y:S01]  /*f3e0*/  @!P1 SYNCS.ARRIVE.TRANS64.RED.A1T0 RZ, [R188+URZ], RZ ;  /* 0x000000ffbcff99a7 */ /* 0x0001e2000810043f */
[----:B------:R-:W-:Y:S05]  /*f3f0*/  @!P6 BRA `(.L_x_2079) ;  /* 0x000000000064e947 */ /* 0x000fea0003800000 */
[----:B------:R-:W-:Y:S01]  /*f400*/  ULDC UR7, c[0x0][0x2f0] ;  /* 0x0000bc0000077ab9 */ /* 0x000fe20000000800 */
[----:B------:R-:W-:Y:S01]  /*f410*/  ULDC UR6, c[0x0][0x288] ;  /* 0x0000a20000067ab9 */ /* 0x000fe20000000800 */
[----:B0-----:R-:W-:Y:S01]  /*f420*/  IMAD R188, R16, UR7, R205 ;  /* 0x0000000710bc7c24 */ /* 0x001fe2000f8e02cd */
[----:B------:R-:W-:Y:S03]  /*f430*/  BSSY B0, `(.L_x_2080) ;  /* 0x0000011000007945 */ /* 0x000fe60003800000 */
        /* <DEDUP_REMOVED lines=11> */
.L_x_2081:
[----:B------:R-:W-:-:S05]  /*f4f0*/  IMAD.U32 R208, RZ, RZ, UR61 ;  /* 0x0000003dffd07e24 */ /* 0x000fca000f8e00ff */
[----:B------:R-:W-:-:S13]  /*f500*/  ISETP.NE.AND P2, PT, R208, 0x1, PT ;  /* 0x00000001d000780c */ /* 0x000fda0003f45270 */
[----:B------:R-:W0:Y:S02]  /*f510*/  @P2 LDC.64 R188, c[0x0][0xae0] ;  /* 0x0002b800ffbc2b82 */ /* 0x000e240000000a00 */
[----:B0-----:R-:W-:-:S05]  /*f520*/  @P2 IMAD.HI.U32 R188, R205, R188, RZ ;  /* 0x000000bccdbc2227 */ /* 0x001fca00078e00ff */
[----:B------:R-:W-:-:S07]  /*f530*/  @P2 SHF.R.U32.HI R205, RZ, R189, R188 ;  /* 0x000000bdffcd2219 */ /* 0x000fce00000116bc */
.L_x_2082:
[----:B------:R-:W-:Y:S05]  /*f540*/  BSYNC B0 ;  /* 0x0000000000007941 */ /* 0x000fea0003800000 */
.L_x_2080:
[----:B------:R-:W-:-:S04]  /*f550*/  IMAD R205, R205, R208, -R23 ;  /* 0x000000d0cdcd7224 */ /* 0x000fc800078e0a17 */
[----:B------:R-:W-:-:S05]  /*f560*/  IMAD.IADD R188, R205, 0x1, -R2 ;  /* 0x00000001cdbc7824 */ /* 0x000fca00078e0a02 */
[----:B------:R-:W-:Y:S02]  /*f570*/  VIADDMNMX R211, R188, R208, R211, PT ;  /* 0x000000d0bcd37246 */ /* 0x000fe400038001d3 */
[----:B------:R-:W-:-:S07]  /*f580*/  VIMNMX R207, R207, R188, !PT ;  /* 0x000000bccfcf7248 */ /* 0x000fce0007fe0100 */
.L_x_2079:
[----:B------:R-:W-:-:S04]  /*f590*/  ISETP.GT.AND P2, PT, R184, -0x1, PT ;  /* 0xffffffffb800780c */ /* 0x000fc80003f44270 */
[C---:B------:R-:W-:Y:S02]  /*f5a0*/  ISETP.GT.AND P3, PT, R207.reuse, RZ, P2 ;  /* 0x000000ffcf00720c */ /* 0x040fe40001764270 */
[----:B------:R-:W-:Y:S02]  /*f5b0*/  ISETP.GT.AND P5, PT, R207, 0x1, P2 ;  /* 0x00000001cf00780c */ /* 0x000fe400017a4270 */
[----:B------:R-:W-:Y:S02]  /*f5c0*/  ISETP.LT.OR P4, PT, R211, 0x1, P3 ;  /* 0x00000001d300780c */ /* 0x000fe40001f81670 */
[C---:B------:R-:W-:Y:S02]  /*f5d0*/  ISETP.GT.AND P3, PT, R207.reuse, 0x8, P2 ;  /* 0x00000008cf00780c */ /* 0x040fe40001764270 */
[----:B------:R-:W-:Y:S02]  /*f5e0*/  FSEL R208, R152, -INF , !P4 ;  /* 0xff80000098d07808 */ /* 0x000fe40006000000 */
[----:B------:R-:W-:-:S02]  /*f5f0*/  ISETP.GT.AND P4, PT, R207, 0x9, P2 ;  /* 0x00000009cf00780c */ /* 0x000fc40001784270 */
[C---:B------:R-:W-:Y:S02]  /*f600*/  ISETP.LT.OR P5, PT, R211.reuse, 0x2, P5 ;  /* 0x00000002d300780c */ /* 0x040fe40002fa1670 */
[C---:B------:R-:W-:Y:S02]  /*f610*/  ISETP.LT.OR P3, PT, R211.reuse, 0x9, P3 ;  /* 0x00000009d300780c */ /* 0x040fe40001f61670 */
[----:B------:R-:W-:Y:S02]  /*f620*/  ISETP.LT.OR P4, PT, R211, 0xa, P4 ;  /* 0x0000000ad300780c */ /* 0x000fe40002781670 */
[----:B------:R-:W-:Y:S02]  /*f630*/  FSEL R205, R153, -INF , !P5 ;  /* 0xff80000099cd7808 */ /* 0x000fe40006800000 */
[----:B------:R-:W-:Y:S01]  /*f640*/  FSEL R189, R156, -INF , !P3 ;  /* 0xff8000009cbd7808 */ /* 0x000fe20005800000 */
[----:B------:R-:W1:Y:S01]  /*f650*/  SHFL.IDX PT, R153, R212, 0x1, 0x1c1f ;  /* 0x003c1f00d4997f89 */ /* 0x000e6200000e0000 */
[----:B0-----:R-:W-:-:S02]  /*f660*/  FSEL R188, R157, -INF , !P4 ;  /* 0xff8000009dbc7808 */ /* 0x001fc40006000000 */
        /* <DEDUP_REMOVED lines=10> */
[----:B------:R-:W-:Y:S01]  /*f710*/  ISETP.GT.AND P3, PT, R207, 0x20, P2 ;  /* 0x00000020cf00780c */ /* 0x000fe20001764270 */
[--C-:B-1----:R-:W-:Y:S01]  /*f720*/  IMAD.IADD R209, R209, 0x1, R153.reuse ;  /* 0x00000001d1d17824 */ /* 0x102fe200078e0299 */
[----:B------:R-:W-:Y:S01]  /*f730*/  ISETP.GT.AND P4, PT, R207, 0x21, P2 ;  /* 0x00000021cf00780c */ /* 0x000fe20001784270 */
[----:B------:R-:W-:Y:S01]  /*f740*/  IMAD.IADD R210, R210, 0x1, R153 ;  /* 0x00000001d2d27824 */ /* 0x000fe200078e0299 */
        /* <DEDUP_REMOVED lines=9> */
[C---:B------:R-:W-:Y:S02]  /*f7e0*/  ISETP.LT.OR P5, PT, R211.reuse, 0x29, P5 ;  /* 0x00000029d300780c */ /* 0x040fe40002fa1670 */
[C---:B------:R-:W-:Y:S02]  /*f7f0*/  ISETP.LT.OR P3, PT, R211.reuse, 0x2a, P3 ;  /* 0x0000002ad300780c */ /* 0x040fe40001f61670 */
[----:B------:R-:W-:Y:S02]  /*f800*/  ISETP.LT.OR P4, PT, R211, 0x31, P4 ;  /* 0x00000031d300780c */ /* 0x000fe40002781670 */
[----:B------:R-:W-:-:S02]  /*f810*/  FSEL R172, R172, -INF , !P5 ;  /* 0xff800000acac7808 */ /* 0x000fc40006800000 */
[----:B------:R-:W-:Y:S02]  /*f820*/  FSEL R173, R173, -INF , !P3 ;  /* 0xff800000adad7808 */ /* 0x000fe40005800000 */
[----:B------:R-:W-:Y:S02]  /*f830*/  FSEL R176, R176, -INF , !P4 ;  /* 0xff800000b0b07808 */ /* 0x000fe40006000000 */
[C---:B------:R-:W-:Y:S02]  /*f840*/  ISETP.GT.AND P5, PT, R207.reuse, 0x31, P2 ;  /* 0x00000031cf00780c */ /* 0x040fe400017a4270 */
[C---:B------:R-:W-:Y:S02]  /*f850*/  ISETP.GT.AND P3, PT, R207.reuse, 0x38, P2 ;  /* 0x00000038cf00780c */ /* 0x040fe40001764270 */
[----:B------:R-:W-:Y:S02]  /*f860*/  ISETP.GT.AND P4, PT, R207, 0x39, P2 ;  /* 0x00000039cf00780c */ /* 0x000fe40001784270 */
[----:B------:R-:W-:-:S02]  /*f870*/  ISETP.LT.OR P5, PT, R211, 0x32, P5 ;  /* 0x00000032d300780c */ /* 0x000fc40002fa1670 */
[C---:B------:R-:W-:Y:S02]  /*f880*/  ISETP.LT.OR P3, PT, R211.reuse, 0x39, P3 ;  /* 0x00000039d300780c */ /* 0x040fe40001f61670 */
[----:B------:R-:W-:Y:S02]  /*f890*/  ISETP.LT.OR P4, PT, R211, 0x3a, P4 ;  /* 0x0000003ad300780c */ /* 0x000fe40002781670 */
[----:B------:R-:W-:Y:S02]  /*f8a0*/  FSEL R177, R177, -INF , !P5 ;  /* 0xff800000b1b17808 */ /* 0x000fe40006800000 */
[----:B------:R-:W-:Y:S02]  /*f8b0*/  FSEL R180, R180, -INF , !P3 ;  /* 0xff800000b4b47808 */ /* 0x000fe40005800000 */
[----:B------:R-:W-:Y:S01]  /*f8c0*/  FSEL R181, R181, -INF , !P4 ;  /* 0xff800000b5b57808 */ /* 0x000fe20006000000 */
[----:B------:R-:W-:Y:S06]  /*f8d0*/  @!P6 BRA `(.L_x_2083) ;  /* 0x000000000064e947 */ /* 0x000fec0003800000 */
[----:B------:R-:W-:Y:S01]  /*f8e0*/  ULDC UR7, c[0x0][0x2f0] ;  /* 0x0000bc0000077ab9 */ /* 0x000fe20000000800 */
[----:B------:R-:W-:Y:S01]  /*f8f0*/  ULDC UR6, c[0x0][0x288] ;  /* 0x0000a20000067ab9 */ /* 0x000fe20000000800 */
        /* <DEDUP_REMOVED lines=13> */
.L_x_2085:
[----:B------:R-:W-:-:S05]  /*f9d0*/  IMAD.U32 R212, RZ, RZ, UR61 ;  /* 0x0000003dffd47e24 */ /* 0x000fca000f8e00ff */
[----:B------:R-:W-:-:S13]  /*f9e0*/  ISETP.NE.AND P3, PT, R212, 0x1, PT ;  /* 0x00000001d400780c */ /* 0x000fda0003f65270 */
[----:B------:R-:W0:Y:S02]  /*f9f0*/  @P3 LDC.64 R152, c[0x0][0xae0] ;  /* 0x0002b800ff983b82 */ /* 0x000e240000000a00 */
[----:B0-----:R-:W-:-:S05]  /*fa00*/  @P3 IMAD.HI.U32 R152, R168, R152, RZ ;  /* 0x00000098a8983227 */ /* 0x001fca00078e00ff */
[----:B------:R-:W-:-:S07]  /*fa10*/  @P3 SHF.R.U32.HI R168, RZ, R153, R152 ;  /* 0x00000099ffa83219 */ /* 0x000fce0000011698 */
.L_x_2086:
[----:B------:R-:W-:Y:S05]  /*fa20*/  BSYNC B0 ;  /* 0x0000000000007941 */ /* 0x000fea0003800000 */
.L_x_2084:
[----:B------:R-:W-:-:S04]  /*fa30*/  IMAD R23, R168, R212, -R23 ;  /* 0x000000d4a8177224 */ /* 0x000fc800078e0a17 */
[----:B------:R-:W-:-:S05]  /*fa40*/  IMAD.IADD R23, R23, 0x1, -R2 ;  /* 0x0000000117177824 */ /* 0x000fca00078e0a02 */
[----:B------:R-:W-:Y:S02]  /*fa50*/  VIADDMNMX R209, R23, R212, R209, PT ;  /* 0x000000d417d17246 */ /* 0x000fe400038001d1 */
[----:B------:R-:W-:-:S07]  /*fa60*/  VIMNMX R210, R210, R23, !PT ;  /* 0x00000017d2d27248 */ /* 0x000fce0007fe0100 */
.L_x_2083:
[----:B------:R-:W-:Y:S01]  /*fa70*/  FMNMX.FTZ R152, R208, R203, !PT ;  /* 0x000000cbd0987209 */ /* 0x000fe20007810000 */
[----:B------:R-:W-:Y:S01]  /*fa80*/  ULDC UR6, c[0x0][0xa80] ;  /* 0x0002a00000067ab9 */ /* 0x000fe20000000800 */
[----:B------:R-:W-:Y:S01]  /*fa90*/  ISETP.GT.AND P3, PT, R210, 0x1, P2 ;  /* 0x00000001d200780c */ /* 0x000fe20001764270 */
[----:B------:R-:W-:Y:S01]  /*faa0*/  UMOV UR11, 0x40000040 ;  /* 0x40000040000b7882 */ /* 0x000fe20000000000 */
[----:B------:R-:W-:Y:S01]  /*fab0*/  FMNMX.FTZ R152, R205, R152, !PT ;  /* 0x00000098cd987209 */ /* 0x000fe20007810000 */
[----:B------:R-:W-:Y:S01]  /*fac0*/  @!P1 VIADD R202, R202, 0x38860 ;  /* 0x00038860caca9836 */ /* 0x000fe20000000000 */
        /* <DEDUP_REMOVED lines=10> */
[----:B------:R-:W-:Y:S02]  /*fb70*/  ISETP.LT.OR P4, PT, R209, 0x9, P4 ;  /* 0x00000009d100780c */ /* 0x000fe40002781670 */
[----:B------:R-:W-:Y:S02]  /*fb80*/  FMNMX.FTZ R152, R165, R152, !PT ;  /* 0x00000098a5987209 */ /* 0x000fe40007810000 */
[----:B------:R-:W-:Y:S02]  /*fb90*/  ISETP.GT.AND P5, PT, R210, 0x9, P2 ;  /* 0x00000009d200780c */ /* 0x000fe400017a4270 */
[----:B------:R-:W-:Y:S02]  /*fba0*/  FMNMX.FTZ R23, R157, R152, !PT ;  /* 0x000000989d177209 */ /* 0x000fe40007810000 */
[----:B------:R-:W-:-:S02]  /*fbb0*/  FSEL R158, R158, -INF , !P4 ;  /* 0xff8000009e9e7808 */ /* 0x000fc40006000000 */
        /* <DEDUP_REMOVED lines=14> */
[C---:B------:R-:W-:Y:S01]  /*fca0*/  ISETP.GT.AND P4, PT, R210.reuse, 0x19, P2 ;  /* 0x00000019d200780c */ /* 0x040fe20001784270 */
[----:B------:R-:W0:Y:S01]  /*fcb0*/  SHFL.BFLY PT, R23, R152, 0x2, 0x1f ;  /* 0x0c401f0098177f89 */ /* 0x000e2200000e0000 */
[----:B------:R-:W-:Y:S02]  /*fcc0*/  FSEL R163, R163, -INF , !P5 ;  /* 0xff800000a3a37808 */ /* 0x000fe40006800000 */
[----:B------:R-:W-:Y:S02]  /*fcd0*/  ISETP.GT.AND P5, PT, R210, 0x20, P2 ;  /* 0x00000020d200780c */ /* 0x000fe400017a4270 */
[----:B------:R-:W-:-:S02]  /*fce0*/  ISETP.LT.OR P4, PT, R209, 0x1a, P4 ;  /* 0x0000001ad100780c */ /* 0x000fc40002781670 */
[----:B------:R-:W-:Y:S02]  /*fcf0*/  ISETP.LT.OR P5, PT, R209, 0x21, P5 ;  /* 0x00000021d100780c */ /* 0x000fe40002fa1670 */
[----:B------:R-:W-:Y:S02]  /*fd00*/  FSEL R167, R167, -INF , !P4 ;  /* 0xff800000a7a77808 */ /* 0x000fe40006000000 */
[----:B------:R-:W-:Y:S02]  /*fd10*/  ISETP.GT.AND P4, PT, R210, 0x28, P2 ;  /* 0x00000028d200780c */ /* 0x000fe40001784270 */
[----:B------:R-:W-:Y:S02]  /*fd20*/  R2UR UR7, R198 ;  /* 0x00000000c60772ca */ /* 0x000fe400000e0000 */
[----:B------:R-:W-:Y:S02]  /*fd30*/  ISETP.LT.OR P4, PT, R209, 0x29, P4 ;  /* 0x00000029d100780c */ /* 0x000fe40002781670 */
[----:B------:R-:W-:-:S02]  /*fd40*/  @!P1 PRMT R202, RZ, 0x654, R202 ;  /* 0x00000654ffca9816 */ /* 0x000fc400000000ca */
[----:B------:R-:W-:Y:S02]  /*fd50*/  FSEL R207, R174, -INF , !P4 ;  /* 0xff800000aecf7808 */ /* 0x000fe40006000000 */
[----:B------:R-:W-:Y:S02]  /*fd60*/  ISETP.GT.AND P4, PT, R210, 0x30, P2 ;  /* 0x00000030d200780c */ /* 0x000fe40001784270 */
[----:B0-----:R-:W-:Y:S02]  /*fd70*/  FMNMX.FTZ R153, R152, R23, !PT ;  /* 0x0000001798997209 */ /* 0x001fe40007810000 */
[----:B------:R-:W-:-:S03]  /*fd80*/  ISETP.LT.OR P4, PT, R209, 0x31, P4 ;  /* 0x00000031d100780c */ /* 0x000fc60002781670 */
[----:B------:R-:W0:Y:S01]  /*fd90*/  SHFL.BFLY PT, R168, R153, 0x1, 0x1f ;  /* 0x0c201f0099a87f89 */ /* 0x000e2200000e0000 */
[----:B------:R-:W-:Y:S02]  /*fda0*/  FSEL R212, R178, -INF , !P4 ;  /* 0xff800000b2d47808 */ /* 0x000fe40006000000 */
[----:B------:R-:W-:-:S04]  /*fdb0*/  ISETP.GT.AND P4, PT, R210, 0x38, P2 ;  /* 0x00000038d200780c */ /* 0x000fc80001784270 */
[----:B------:R-:W-:Y:S02]  /*fdc0*/  ISETP.LT.OR P4, PT, R209, 0x39, P4 ;  /* 0x00000039d100780c */ /* 0x000fe40002781670 */
        /* <DEDUP_REMOVED lines=9> */
[----:B------:R-:W-:Y:S02]  /*fe60*/  ISETP.GT.AND P3, PT, R210, 0x21, P2 ;  /* 0x00000021d200780c */ /* 0x000fe40001764270 */
[----:B------:R-:W-:Y:S02]  /*fe70*/  FMNMX.FTZ R169, R159, R152, !PT ;  /* 0x000000989fa97209 */ /* 0x000fe40007810000 */
[----:B------:R-:W-:-:S02]  /*fe80*/  ISETP.LT.OR P3, PT, R209, 0x22, P3 ;  /* 0x00000022d100780c */ /* 0x000fc40001f61670 */
[----:B------:R-:W-:Y:S02]  /*fe90*/  FMNMX.FTZ R154, R162, R169, !PT ;  /* 0x000000a9a29a7209 */ /* 0x000fe40007810000 */
[----:B------:R-:W-:Y:S02]  /*fea0*/  FSEL R152, R170, -INF , !P5 ;  /* 0xff800000aa987808 */ /* 0x000fe40006800000 */
        /* <DEDUP_REMOVED lines=13> */
[----:B------:R-:W-:Y:S02]  /*ff80*/  ISETP.GT.AND P2, PT, R210, 0x39, P2 ;  /* 0x00000039d200780c */ /* 0x000fe40001744270 */
[----:B------:R-:W-:Y:S02]  /*ff90*/  FSEL R210, R179, -INF , !P3 ;  /* 0xff800000b3d27808 */ /* 0x000fe40005800000 */
[----:B------:R-:W-:-:S02]  /*ffa0*/  FMNMX.FTZ R171, R212, R171, !PT ;  /* 0x000000abd4ab7209 */ /* 0x000fc40007810000 */
[----:B------:R-:W-:Y:S02]  /*ffb0*/  FSETP.NEU.FTZ.AND P5, PT, R23, -INF , PT ;  /* 0xff8000001700780b */ /* 0x000fe40003fbd000 */
[----:B------:R-:W-:Y:S02]  /*ffc0*/  ISETP.LT.OR P2, PT, R209, 0x3a, P2 ;  /* 0x0000003ad100780c */ /* 0x000fe40001741670 */
[----:B------:R-:W-:Y:S02]  /*ffd0*/  FSEL R209, R182, -INF , !P4 ;  /* 0xff800000b6d17808 */ /* 0x000fe40006000000 */
[----:B------:R-:W-:Y:S02]  /*ffe0*/  FMNMX.FTZ R174, R210, R171, !PT ;  /* 0x000000abd2ae7209 */ /* 0x000fe40007810000 */
[----:B------:R-:W-:Y:S02]  /*fff0*/  FSEL R213, R213, RZ, P5 ;  /* 0x000000ffd5d57208 */ /* 0x000fe40002800000 */
[----:B------:R-:W-:-:S02]  /*10000*/  FSEL R214, R183, -INF , !P2 ;  /* 0xff800000b7d67808 */ /* 0x000fc40005000000 */
[----:B------:R-:W-:Y:S01]  /*10010*/  FMNMX.FTZ R175, R209, R174, !PT ;  /* 0x000000aed1af7209 */ /* 0x000fe20007810000 */
[--C-:B------:R-:W-:Y:S01]  /*10020*/  FFMA.FTZ R174, R160, UR6, -R213.reuse ;  /* 0x00000006a0ae7c23 */ /* 0x100fe200080108d5 */
[--C-:B------:R-:W-:Y:S01]  /*10030*/  FFMA.FTZ R188, R188, UR6, -R213.reuse ;  /* 0x00000006bcbc7c23 */ /* 0x100fe200080108d5 */
[--C-:B------:R-:W-:Y:S01]  /*10040*/  FFMA.FTZ R182, R157, UR6, -R213.reuse ;  /* 0x000000069db67c23 */ /* 0x100fe200080108d5 */
[----:B------:R-:W-:Y:S01]  /*10050*/  FMNMX.FTZ R160, R214, R175, !PT ;  /* 0x000000afd6a07209 */ /* 0x000fe20007810000 */
[--C-:B------:R-:W-:Y:S01]  /*10060*/  FFMA.FTZ R175, R161, UR6, -R213.reuse ;  /* 0x00000006a1af7c23 */ /* 0x100fe200080108d5 */
[----:B------:R-:W-:Y:S01]  /*10070*/  MUFU.EX2 R171, R188 ;  /* 0x000000bc00ab7308 */ /* 0x000fe20000000800 */
[--C-:B------:R-:W-:Y:S01]  /*10080*/  FFMA.FTZ R183, R156, UR6, -R213.reuse ;  /* 0x000000069cb77c23 */ /* 0x100fe200080108d5 */
[----:B------:R-:W-:Y:S01]  /*10090*/  FSEL R156, R23, RZ, P5 ;  /* 0x000000ff179c7208 */ /* 0x000fe20002800000 */
[----:B------:R-:W0:Y:S01]  /*100a0*/  SHFL.BFLY PT, R161, R160, 0x2, 0x1f ;  /* 0x0c401f00a0a17f89 */ /* 0x000e2200000e0000 */
[--C-:B------:R-:W-:Y:S01]  /*100b0*/  FFMA.FTZ R189, R189, UR6, -R213.reuse ;  /* 0x00000006bdbd7c23 */ /* 0x100fe200080108d5 */
[--C-:B------:R-:W-:Y:S01]  /*100c0*/  FFMA.FTZ R208, R208, UR6, -R213.reuse ;  /* 0x00000006d0d07c23 */ /* 0x100fe200080108d5 */
[----:B------:R-:W-:Y:S01]  /*100d0*/  FFMA.FTZ R205, R205, UR6, -R213 ;  /* 0x00000006cdcd7c23 */ /* 0x000fe200080108d5 */
[----:B------:R-:W-:Y:S01]  /*100e0*/  FADD.FTZ R156, -R156, R203 ;  /* 0x000000cb9c9c7221 */ /* 0x000fe20000010100 */
[----:B------:R1:W-:Y:S01]  /*100f0*/  MUFU.EX2 R170, R189 ;  /* 0x000000bd00aa7308 */ /* 0x0003e20000000800 */
[--C-:B------:R-:W-:Y:S01]  /*10100*/  FFMA.FTZ R178, R164, UR6, -R213.reuse ;  /* 0x00000006a4b27c23 */ /* 0x100fe200080108d5 */
[--C-:B------:R-:W-:Y:S01]  /*10110*/  FFMA.FTZ R179, R165, UR6, -R213.reuse ;  /* 0x00000006a5b37c23 */ /* 0x100fe200080108d5 */
[----:B------:R-:W-:Y:S01]  /*10120*/  FMUL.FTZ R156, R156, UR6 ;  /* 0x000000069c9c7c20 */ /* 0x000fe20008410000 */
[--C-:B------:R-:W-:Y:S01]  /*10130*/  FFMA.FTZ R172, R172, UR6, -R213.reuse ;  /* 0x00000006acac7c23 */ /* 0x100fe200080108d5 */
[--C-:B------:R-:W-:Y:S01]  /*10140*/  FFMA.FTZ R173, R173, UR6, -R213.reuse ;  /* 0x00000006adad7c23 */ /* 0x100fe200080108d5 */
[--C-:B------:R-:W-:Y:S01]  /*10150*/  FFMA.FTZ R176, R176, UR6, -R213.reuse ;  /* 0x00000006b0b07c23 */ /* 0x100fe200080108d5 */
[--C-:B------:R-:W-:Y:S01]  /*10160*/  FFMA.FTZ R177, R177, UR6, -R213.reuse ;  /* 0x00000006b1b17c23 */ /* 0x100fe200080108d5 */
[----:B------:R-:W-:Y:S01]  /*10170*/  MUFU.EX2 R168, R208 ;  /* 0x000000d000a87308 */ /* 0x000fe20000000800 */
[--C-:B-1----:R-:W-:Y:S01]  /*10180*/  FFMA.FTZ R189, R181, UR6, -R213.reuse ;  /* 0x00000006b5bd7c23 */ /* 0x102fe200080108d5 */
[----:B------:R-:W-:Y:S01]  /*10190*/  FFMA.FTZ R180, R180, UR6, -R213 ;  /* 0x00000006b4b47c23 */ /* 0x000fe200080108d5 */
[----:B------:R-:W-:-:S04]  /*101a0*/  IMAD R213, R11, 0x1000, R196 ;  /* 0x000010000bd57824 */ /* 0x000fc800078e02c4 */
[C---:B------:R-:W-:Y:S01]  /*101b0*/  VIADD R221, R213.reuse, 0x80 ;  /* 0x00000080d5dd7836 */ /* 0x040fe20000000000 */
[----:B------:R-:W1:Y:S01]  /*101c0*/  MUFU.EX2 R181, R156 ;  /* 0x0000009c00b57308 */ /* 0x000e620000000800 */
[----:B------:R-:W-:Y:S02]  /*101d0*/  R2UR UR10, R213 ;  /* 0x00000000d50a72ca */ /* 0x000fe400000e0000 */
[----:B0-----:R-:W-:-:S05]  /*101e0*/  FMNMX.FTZ R161, R160, R161, !PT ;  /* 0x000000a1a0a17209 */ /* 0x001fca0007810000 */
[----:B------:R-:W0:Y:S01]  /*101f0*/  SHFL.BFLY PT, R188, R161, 0x1, 0x1f ;  /* 0x0c201f00a1bc7f89 */ /* 0x000e2200000e0000 */
[----:B------:R2:W3:Y:S08]  /*10200*/  MUFU.EX2 R169, R205 ;  /* 0x000000cd00a97308 */ /* 0x0004f00000000800 */
[----:B------:R-:W-:Y:S01]  /*10210*/  MUFU.EX2 R174, R174 ;  /* 0x000000ae00ae7308 */ /* 0x000fe20000000800 */
        /* <DEDUP_REMOVED lines=14> */
[----:B0-----:R-:W-:Y:S01]  /*10300*/  FMNMX.FTZ R188, R161, R188, !PT ;  /* 0x000000bca1bc7209 */ /* 0x001fe20007810000 */
[----:B------:R-:W-:Y:S01]  /*10310*/  MUFU.EX2 R178, R178 ;  /* 0x000000b200b27308 */ /* 0x000fe20000000800 */
[-C--:B------:R-:W-:Y:S01]  /*10320*/  FMUL.FTZ R49, R49, R181.reuse ;  /* 0x000000b531317220 */ /* 0x080fe20000410000 */
[-C--:B------:R-:W-:Y:S01]  /*10330*/  FMUL.FTZ R52, R52, R181.reuse ;  /* 0x000000b534347220 */ /* 0x080fe20000410000 */
[C---:B------:R-:W-:Y:S01]  /*10340*/  FSETP.NEU.FTZ.AND P2, PT, R188.reuse, -INF , PT ;  /* 0xff800000bc00780b */ /* 0x040fe20003f5d000 */
[----:B------:R-:W-:Y:S01]  /*10350*/  FMUL.FTZ R157, R188, UR6 ;  /* 0x00000006bc9d7c20 */ /* 0x000fe20008410000 */
[-C--:B------:R-:W-:Y:S01]  /*10360*/  FMUL.FTZ R53, R53, R181.reuse ;  /* 0x000000b535357220 */ /* 0x080fe20000410000 */
[-C--:B------:R-:W-:Y:S01]  /*10370*/  FMUL.FTZ R56, R56, R181.reuse ;  /* 0x000000b538387220 */ /* 0x080fe20000410000 */
[-C--:B------:R-:W-:Y:S01]  /*10380*/  FMUL.FTZ R57, R57, R181.reuse ;  /* 0x000000b539397220 */ /* 0x080fe20000410000 */
[----:B------:R-:W0:Y:S01]  /*10390*/  MUFU.EX2 R179, R179 ;  /* 0x000000b300b37308 */ /* 0x000e220000000800 */
[----:B------:R-:W-:Y:S01]  /*103a0*/  FSEL R157, R157, RZ, P2 ;  /* 0x000000ff9d9d7208 */ /* 0x000fe20001000000 */
[-C--:B------:R-:W-:Y:S01]  /*103b0*/  FMUL.FTZ R60, R60, R181.reuse ;  /* 0x000000b53c3c7220 */ /* 0x080fe20000410000 */
[-C--:B------:R-:W-:Y:S01]  /*103c0*/  FMUL.FTZ R61, R61, R181.reuse ;  /* 0x000000b53d3d7220 */ /* 0x080fe20000410000 */
[-C--:B------:R-:W-:Y:S01]  /*103d0*/  FMUL.FTZ R64, R64, R181.reuse ;  /* 0x000000b540407220 */ /* 0x080fe20000410000 */
[----:B------:R-:W-:Y:S01]  /*103e0*/  FMUL.FTZ R65, R65, R181 ;  /* 0x000000b541417220 */ /* 0x000fe20000410000 */
[--C-:B------:R-:W-:Y:S01]  /*103f0*/  FFMA.FTZ R203, R153, UR6, -R157.reuse ;  /* 0x0000000699cb7c23 */ /* 0x100fe2000801089d */
[----:B------:R-:W-:Y:S01]  /*10400*/  FSEL R153, R188, RZ, P2 ;  /* 0x000000ffbc997208 */ /* 0x000fe20001000000 */
[--C-:B------:R-:W-:Y:S01]  /*10410*/  FFMA.FTZ R208, R155, UR6, -R157.reuse ;  /* 0x000000069bd07c23 */ /* 0x100fe2000801089d */
[----:B------:R-:W-:Y:S01]  /*10420*/  ISETP.NE.AND P2, PT, R197, RZ, PT ;  /* 0x000000ffc500720c */ /* 0x000fe20003f45270 */
[--C-:B------:R-:W-:Y:S01]  /*10430*/  FFMA.FTZ R159, R159, UR6, -R157.reuse ;  /* 0x000000069f9f7c23 */ /* 0x100fe2000801089d */
[--C-:B--2---:R-:W-:Y:S01]  /*10440*/  FFMA.FTZ R205, R158, UR6, -R157.reuse ;  /* 0x000000069ecd7c23 */ /* 0x104fe2000801089d */
[----:B------:R-:W-:Y:S01]  /*10450*/  FADD.FTZ R153, -R153, R204 ;  /* 0x000000cc99997221 */ /* 0x000fe20000010100 */
[--C-:B------:R-:W-:Y:S01]  /*10460*/  FFMA.FTZ R215, R211, UR6, -R157.reuse ;  /* 0x00000006d3d77c23 */ /* 0x100fe2000801089d */
[----:B------:R2:W-:Y:S01]  /*10470*/  MUFU.EX2 R204, R159 ;  /* 0x0000009f00cc7308 */ /* 0x0005e20000000800 */
[--C-:B------:R-:W-:Y:S01]  /*10480*/  FFMA.FTZ R163, R163, UR6, -R157.reuse ;  /* 0x00000006a3a37c23 */ /* 0x100fe2000801089d */
[----:B------:R-:W-:Y:S01]  /*10490*/  FMUL.FTZ R153, R153, UR6 ;  /* 0x0000000699997c20 */ /* 0x000fe20008410000 */
[--C-:B------:R-:W-:Y:S01]  /*104a0*/  FFMA.FTZ R161, R166, UR6, -R157.reuse ;  /* 0x00000006a6a17c23 */ /* 0x100fe2000801089d */
[--C-:B------:R-:W-:Y:S01]  /*104b0*/  FFMA.FTZ R167, R167, UR6, -R157.reuse ;  /* 0x00000006a7a77c23 */ /* 0x100fe2000801089d */
[--C-:B------:R-:W-:Y:S01]  /*104c0*/  FFMA.FTZ R217, R212, UR6, -R157.reuse ;  /* 0x00000006d4d97c23 */ /* 0x100fe2000801089d */
[--C-:B------:R-:W-:Y:S01]  /*104d0*/  FFMA.FTZ R218, R210, UR6, -R157.reuse ;  /* 0x00000006d2da7c23 */ /* 0x100fe2000801089d */
[----:B------:R-:W-:Y:S01]  /*104e0*/  FFMA.FTZ R219, R209, UR6, -R157 ;  /* 0x00000006d1db7c23 */ /* 0x000fe2000801089d */
[----:B------:R4:W5:Y:S01]  /*104f0*/  MUFU.EX2 R216, R153 ;  /* 0x0000009900d87308 */ /* 0x0009620000000800 */
[----:B------:R-:W-:-:S02]  /*10500*/  @!P2 IMAD R156, R206, 0x40, R195 ;  /* 0x00000040ce9ca824 */ /* 0x000fc400078e02c3 */
[--C-:B------:R-:W-:Y:S01]  /*10510*/  FFMA.FTZ R206, R162, UR6, -R157.reuse ;  /* 0x00000006a2ce7c23 */ /* 0x100fe2000801089d */
[--C-:B------:R-:W-:Y:S01]  /*10520*/  FFMA.FTZ R220, R214, UR6, -R157.reuse ;  /* 0x00000006d6dc7c23 */ /* 0x100fe2000801089d */
[----:B--2---:R-:W-:Y:S01]  /*10530*/  FFMA.FTZ R159, R152, UR6, -R157 ;  /* 0x00000006989f7c23 */ /* 0x004fe2000801089d */
[----:B------:R-:W-:Y:S02]  /*10540*/  @!P2 IMAD R155, R156, 0x4, R199 ;  /* 0x000000049c9ba824 */ /* 0x000fe400078e02c7 */
[--C-:B------:R-:W-:Y:S01]  /*10550*/  FFMA.FTZ R165, R207, UR6, -R157.reuse ;  /* 0x00000006cfa57c23 */ /* 0x100fe2000801089d */
[----:B---3--:R-:W-:Y:S01]  /*10560*/  F2FP.F16.F32.PACK_AB R152, R169, R168 ;  /* 0x000000a8a998723e */ /* 0x008fe200000000ff */
[----:B------:R-:W-:Y:S01]  /*10570*/  MUFU.EX2 R203, R203 ;  /* 0x000000cb00cb7308 */ /* 0x000fe20000000800 */
[----:B----4-:R-:W-:Y:S01]  /*10580*/  FFMA.FTZ R153, R154, UR6, -R157 ;  /* 0x000000069a997c23 */ /* 0x010fe2000801089d */
[----:B------:R-:W-:Y:S01]  /*10590*/  @!P2 STS [R155+0x38400], R181 ;  /* 0x038400b59b00a388 */ /* 0x000fe20000000800 */
[----:B------:R-:W-:Y:S01]  /*105a0*/  F2FP.F16.F32.PACK_AB R154, R171, R170 ;  /* 0x000000aaab9a723e */ /* 0x000fe200000000ff */
[-C--:B------:R-:W-:Y:S01]  /*105b0*/  FMUL.FTZ R68, R68, R181.reuse ;  /* 0x000000b544447220 */ /* 0x080fe20000410000 */
[----:B-1----:R-:W-:Y:S01]  /*105c0*/  F2FP.F16.F32.PACK_AB R156, R175, R174 ;  /* 0x000000aeaf9c723e */ /* 0x002fe200000000ff */
[-C--:B------:R-:W-:Y:S01]  /*105d0*/  FMUL.FTZ R69, R69, R181.reuse ;  /* 0x000000b545457220 */ /* 0x080fe20000410000 */
[----:B0-----:R-:W-:Y:S01]  /*105e0*/  F2FP.F16.F32.PACK_AB R158, R179, R178 ;  /* 0x000000b2b39e723e */ /* 0x001fe200000000ff */
[----:B------:R-:W-:Y:S01]  /*105f0*/  MUFU.EX2 R208, R208 ;  /* 0x000000d000d07308 */ /* 0x000fe20000000800 */
[----:B-----5:R0:W-:Y:S01]  /*10600*/  @!P2 STS [R155+0x38420], R216 ;  /* 0x038420d89b00a388 */ /* 0x0201e20000000800 */
        /* <DEDUP_REMOVED lines=87> */
[----:B0-----:R-:W-:Y:S01]  /*10b80*/  F2FP.F16.F32.PACK_AB R159, R210, R209 ;  /* 0x000000d1d29f723e */ /* 0x001fe200000000ff */
[----:B------:R-:W-:Y:S01]  /*10b90*/  FMUL.FTZ R91, R91, R216 ;  /* 0x000000d85b5b7220 */ /* 0x000fe20000410000 */
[----:B-1----:R-:W-:Y:S01]  /*10ba0*/  F2FP.F16.F32.PACK_AB R162, R173, R172 ;  /* 0x000000acada2723e */ /* 0x002fe200000000ff */
[-C--:B------:R-:W-:Y:S01]  /*10bb0*/  FMUL.FTZ R94, R94, R216.reuse ;  /* 0x000000d85e5e7220 */ /* 0x080fe20000410000 */
[-C--:B------:R-:W-:Y:S01]  /*10bc0*/  FMUL.FTZ R95, R95, R216.reuse ;  /* 0x000000d85f5f7220 */ /* 0x080fe20000410000 */
[-C--:B------:R-:W-:Y:S01]  /*10bd0*/  FMUL.FTZ R98, R98, R216.reuse ;  /* 0x000000d862627220 */ /* 0x080fe20000410000 */
[-C--:B------:R-:W-:Y:S01]  /*10be0*/  FMUL.FTZ R99, R99, R216.reuse ;  /* 0x000000d863637220 */ /* 0x080fe20000410000 */
        /* <DEDUP_REMOVED lines=9> */
[----:B---3--:R-:W-:Y:S01]  /*10c80*/  F2FP.F16.F32.PACK_AB R161, R212, R211 ;  /* 0x000000d3d4a1723e */ /* 0x008fe200000000ff */
        /* <DEDUP_REMOVED lines=25> */
[----:B------:R0:W-:Y:S01]  /*10e20*/  STSM.16.M88.4 [R191+0x36400], R152 ;  /* 0x03640098bf007844 */ /* 0x0001e20000000200 */
[----:B------:R-:W-:Y:S01]  /*10e30*/  FFMA.FTZ R168, R181, R3, R168 ;  /* 0x00000003b5a87223 */ /* 0x000fe200000100a8 */
[----:B------:R-:W-:Y:S01]  /*10e40*/  FFMA.FTZ R203, R216, R10, R203 ;  /* 0x0000000ad8cb7223 */ /* 0x000fe200000100cb */
[----:B------:R-:W-:Y:S01]  /*10e50*/  ISETP.GT.AND P2, PT, R184, UR7, PT ;  /* 0x00000007b8007c0c */ /* 0x000fe2000bf44270 */
[----:B------:R3:W-:Y:S01]  /*10e60*/  STSM.16.M88.4 [R190], R156 ;  /* 0x0000009cbe007844 */ /* 0x0007e20000000200 */
[----:B------:R-:W2:Y:S01]  /*10e70*/  MUFU.EX2 R189, R189 ;  /* 0x000000bd00bd7308 */ /* 0x000ea20000000800 */
[----:B-1----:R-:W-:Y:S01]  /*10e80*/  F2FP.F16.F32.PACK_AB R164, R177, R176 ;  /* 0x000000b0b1a4723e */ /* 0x002fe200000000ff */
[----:B------:R-:W-:Y:S01]  /*10e90*/  FADD.FTZ R169, R169, R168 ;  /* 0x000000a8a9a97221 */ /* 0x000fe20000010000 */
[----:B------:R3:W-:Y:S01]  /*10ea0*/  STSM.16.M88.4 [R193], R160 ;  /* 0x000000a0c1007844 */ /* 0x0007e20000000200 */
[----:B------:R-:W-:Y:S01]  /*10eb0*/  FADD.FTZ R208, R208, R203 ;  /* 0x000000cbd0d07221 */ /* 0x000fe20000010000 */
[----:B------:R-:W-:-:S02]  /*10ec0*/  IMAD.MOV.U32 R203, RZ, RZ, R23 ;  /* 0x000000ffffcb7224 */ /* 0x000fc400078e0017 */
[----:B------:R-:W-:Y:S01]  /*10ed0*/  FADD.FTZ R170, R170, R169 ;  /* 0x000000a9aaaa7221 */ /* 0x000fe20000010000 */
[----:B------:R-:W-:Y:S01]  /*10ee0*/  MUFU.EX2 R217, R217 ;  /* 0x000000d900d97308 */ /* 0x000fe20000000800 */
[----:B------:R-:W-:Y:S02]  /*10ef0*/  FADD.FTZ R205, R205, R208 ;  /* 0x000000d0cdcd7221 */ /* 0x000fe40000010000 */
[----:B------:R-:W-:Y:S02]  /*10f00*/  FADD.FTZ R171, R171, R170 ;  /* 0x000000aaabab7221 */ /* 0x000fe40000010000 */
[----:B------:R-:W-:Y:S02]  /*10f10*/  FADD.FTZ R205, R204, R205 ;  /* 0x000000cdcccd7221 */ /* 0x000fe40000010000 */
[----:B------:R-:W-:Y:S01]  /*10f20*/  FADD.FTZ R174, R174, R171 ;  /* 0x000000abaeae7221 */ /* 0x000fe20000010000 */
[----:B------:R-:W-:Y:S01]  /*10f30*/  IMAD.MOV.U32 R204, RZ, RZ, R188 ;  /* 0x000000ffffcc7224 */ /* 0x000fe200078e00bc */
[----:B------:R-:W1:Y:S01]  /*10f40*/  MUFU.EX2 R218, R218 ;  /* 0x000000da00da7308 */ /* 0x000e620000000800 */
[----:B--2---:R-:W-:Y:S01]  /*10f50*/  F2FP.F16.F32.PACK_AB R166, R189, R180 ;  /* 0x000000b4bda6723e */ /* 0x004fe200000000ff */
[----:B------:R-:W-:Y:S01]  /*10f60*/  FADD.FTZ R206, R206, R205 ;  /* 0x000000cdcece7221 */ /* 0x000fe20000010000 */
[----:B------:R-:W-:-:S03]  /*10f70*/  FADD.FTZ R175, R175, R174 ;  /* 0x000000aeafaf7221 */ /* 0x000fc60000010000 */
[----:B------:R-:W-:Y:S01]  /*10f80*/  FADD.FTZ R206, R207, R206 ;  /* 0x000000cecfce7221 */ /* 0x000fe20000010000 */
[----:B------:R-:W-:Y:S01]  /*10f90*/  FADD.FTZ R178, R178, R175 ;  /* 0x000000afb2b27221 */ /* 0x000fe20000010000 */
[----:B------:R-:W-:Y:S02]  /*10fa0*/  MUFU.EX2 R219, R219 ;  /* 0x000000db00db7308 */ /* 0x000fe40000000800 */
[----:B------:R-:W-:Y:S01]  /*10fb0*/  FADD.FTZ R209, R209, R206 ;  /* 0x000000ced1d17221 */ /* 0x000fe20000010000 */
[----:B------:R-:W-:Y:S01]  /*10fc0*/  FADD.FTZ R179, R179, R178 ;  /* 0x000000b2b3b37221 */ /* 0x000fe20000010000 */
[----:B------:R-:W-:Y:S02]  /*10fd0*/  IMAD.MOV.U32 R206, RZ, RZ, R11 ;  /* 0x000000ffffce7224 */ /* 0x000fe400078e000b */
[----:B------:R-:W-:Y:S01]  /*10fe0*/  FADD.FTZ R210, R210, R209 ;  /* 0x000000d1d2d27221 */ /* 0x000fe20000010000 */
[----:B------:R-:W-:Y:S01]  /*10ff0*/  FADD.FTZ R182, R182, R179 ;  /* 0x000000b3b6b67221 */ /* 0x000fe20000010000 */
[----:B------:R-:W2:Y:S01]  /*11000*/  MUFU.EX2 R220, R220 ;  /* 0x000000dc00dc7308 */ /* 0x000ea20000000800 */
        /* <DEDUP_REMOVED lines=9> */
[----:B--2---:R-:W-:Y:S02]  /*110a0*/  F2FP.F16.F32.PACK_AB R167, R220, R219 ;  /* 0x000000dbdca7723e */ /* 0x004fe400000000ff */
[----:B------:R-:W-:Y:S01]  /*110b0*/  FADD.FTZ R217, R217, R214 ;  /* 0x000000d6d9d97221 */ /* 0x000fe20000010000 */
[----:B------:R-:W-:Y:S02]  /*110c0*/  FADD.FTZ R177, R177, R176 ;  /* 0x000000b0b1b17221 */ /* 0x000fe40000010000 */
        /* <DEDUP_REMOVED lines=12> */
[----:B------:R-:W-:-:S02]  /*11190*/  WARPGROUP.DEPBAR.LE gsb0, 0x0 ;  /* 0x00008000000079c5 */ /* 0x000fc40000010000 */
[----:B------:R-:W-:Y:S01]  /*111a0*/  WARPGROUP.ARRIVE ;  /* 0x00000000000079c5 */ /* 0x000fe20000000000 */
[----:B0-----:R-:W-:-:S04]  /*111b0*/  VIADD R152, R184, 0xffffffff ;  /* 0xffffffffb8987836 */ /* 0x001fc80000000000 */
[----:B------:R-:W-:-:S12]  /*111c0*/  IMAD.MOV.U32 R184, RZ, RZ, R152 ;  /* 0x000000ffffb87224 */ /* 0x000fd800078e0098 */
        /* <DEDUP_REMOVED lines=24> */
.L_x_2070:
[----:B------:R-:W0:Y:S01]  /*11350*/  SHFL.BFLY PT, R0, R3, 0x2, 0x1f ;  /* 0x0c401f0003007f89 */ /* 0x000e2200000e0000 */
[----:B------:R-:W-:Y:S01]  /*11360*/  IMAD.MOV.U32 R4, RZ, RZ, RZ ;  /* 0x000000ffff047224 */ /* 0x000fe200078e00ff */
[----:B------:R-:W-:Y:S08]  /*11370*/  BAR.ARV 0x8, 0x100 ;  /* 0x0204000000007b1d */ /* 0x000ff00000002000 */
[----:B------:R-:W-:Y:S01]  /*11380*/  BAR.SYNC.DEFER_BLOCKING 0xf, 0x100 ;  /* 0x03c4000000007b1d */ /* 0x000fe20000010000 */
[----:B------:R-:W-:-:S05]  /*11390*/  ISETP.NE.AND P0, PT, R197, RZ, PT ;  /* 0x000000ffc500720c */ /* 0x000fca0003f05270 */
[----:B------:R-:W1:Y:S01]  /*113a0*/  SHFL.BFLY PT, R7, R10, 0x2, 0x1f ;  /* 0x0c401f000a077f89 */ /* 0x000e6200000e0000 */
[----:B0-----:R-:W-:-:S05]  /*113b0*/  FADD.FTZ R2, R0, R3 ;  /* 0x0000000300027221 */ /* 0x001fca0000010000 */
[----:B------:R-:W0:Y:S01]  /*113c0*/  SHFL.BFLY PT, R5, R2, 0x1, 0x1f ;  /* 0x0c201f0002057f89 */ /* 0x000e2200000e0000 */
[----:B-1----:R-:W-:-:S05]  /*113d0*/  FADD.FTZ R7, R7, R10 ;  /* 0x0000000a07077221 */ /* 0x002fca0000010000 */
[----:B------:R-:W1:Y:S01]  /*113e0*/  SHFL.BFLY PT, R0, R7, 0x1, 0x1f ;  /* 0x0c201f0007007f89 */ /* 0x000e6200000e0000 */
[----:B0-----:R-:W-:Y:S01]  /*113f0*/  FADD.FTZ R6, R2, R5 ;  /* 0x0000000502067221 */ /* 0x001fe20000010000 */
[----:B------:R-:W-:-:S04]  /*11400*/  IMAD R2, R11, 0x40, R195 ;  /* 0x000000400b027824 */ /* 0x000fc800078e02c3 */
[----:B------:R-:W-:Y:S01]  /*11410*/  FSETP.NE.FTZ.AND P1, PT, R6, RZ, PT ;  /* 0x000000ff0600720b */ /* 0x000fe20003f35000 */
[----:B------:R-:W-:Y:S02]  /*11420*/  @!P0 IMAD R199, R2, 0x4, R199 ;  /* 0x0000000402c78824 */ /* 0x000fe400078e02c7 */
[----:B------:R-:W-:-:S10]  /*11430*/  IMAD.MOV.U32 R2, RZ, RZ, -0x800000 ;  /* 0xff800000ff027424 */ /* 0x000fd400078e00ff */
[----:B------:R-:W0:Y:S01]  /*11440*/  @P1 MUFU.RCP R4, R6 ;  /* 0x0000000600041308 */ /* 0x000e220000001000 */
[----:B-1----:R-:W-:Y:S01]  /*11450*/  FADD.FTZ R8, R7, R0 ;  /* 0x0000000007087221 */ /* 0x002fe20000010000 */
[----:B------:R-:W-:-:S04]  /*11460*/  IMAD.MOV.U32 R0, RZ, RZ, RZ ;  /* 0x000000ffff007224 */ /* 0x000fc800078e00ff */
[----:B------:R-:W-:Y:S02]  /*11470*/  FSETP.NE.FTZ.AND P2, PT, R8, RZ, PT ;  /* 0x000000ff0800720b */ /* 0x000fe40003f55000 */
[----:B------:R1:W4:Y:S01]  /*11480*/  @P1 MUFU.LG2 R3, R6 ;  /* 0x0000000600031308 */ /* 0x0003220000000c00 */
[----:B0-----:R0:W-:Y:S01]  /*11490*/  @!P0 STS [R199+0x38400], R4 ;  /* 0x03840004c7008388 */ /* 0x0011e20000000800 */
[----:B-1----:R-:W-:Y:S02]  /*114a0*/  IMAD.U32 R6, RZ, RZ, UR6 ;  /* 0x00000006ff067e24 */ /* 0x002fe4000f8e00ff */
[----:B------:R-:W-:-:S07]  /*114b0*/  FMUL.FTZ R24, R24, R4 ;  /* 0x0000000418187220 */ /* 0x000fce0000410000 */
[----:B------:R-:W1:Y:S01]  /*114c0*/  @P2 MUFU.RCP R0, R8 ;  /* 0x0000000800002308 */ /* 0x000e620000001000 */
[-C--:B------:R-:W-:Y:S01]  /*114d0*/  FMUL.FTZ R25, R25, R4.reuse ;  /* 0x0000000419197220 */ /* 0x080fe20000410000 */
[----:B------:R-:W-:Y:S01]  /*114e0*/  @P1 FMUL.FTZ R6, R6, 0.69314718246459960938 ;  /* 0x3f31721806061820 */ /* 0x000fe20000410000 */
[-C--:B------:R-:W-:Y:S01]  /*114f0*/  FMUL.FTZ R28, R28, R4.reuse ;  /* 0x000000041c1c7220 */ /* 0x080fe20000410000 */
[-C--:B------:R-:W-:Y:S01]  /*11500*/  FMUL.FTZ R29, R29, R4.reuse ;  /* 0x000000041d1d7220 */ /* 0x080fe20000410000 */
[----:B----4-:R-:W-:Y:S01]  /*11510*/  @P1 FMUL.FTZ R3, R3, 0.69314718246459960938 ;  /* 0x3f31721803031820 */ /* 0x010fe20000410000 */
[-C--:B------:R-:W-:Y:S01]  /*11520*/  FMUL.FTZ R32, R32, R4.reuse ;  /* 0x0000000420207220 */ /* 0x080fe20000410000 */
[-C--:B------:R-:W-:Y:S01]  /*11530*/  FMUL.FTZ R33, R33, R4.reuse ;  /* 0x0000000421217220 */ /* 0x080fe20000410000 */
[----:B------:R4:W5:Y:S01]  /*11540*/  @P2 MUFU.LG2 R5, R8 ;  /* 0x0000000800052308 */ /* 0x0009620000000c00 */
        /* <DEDUP_REMOVED lines=8> */
[----:B-1----:R1:W-:Y:S01]  /*115d0*/  @!P0 STS [R199+0x38420], R0 ;  /* 0x03842000c7008388 */ /* 0x0023e20000000800 */
[----:B----4-:R-:W-:-:S02]  /*115e0*/  IMAD.U32 R8, RZ, RZ, UR6 ;  /* 0x00000006ff087e24 */ /* 0x010fc4000f8e00ff */
[-C--:B------:R-:W-:Y:S01]  /*115f0*/  FMUL.FTZ R52, R52, R4.reuse ;  /* 0x0000000434347220 */ /* 0x080fe20000410000 */
[-C--:B------:R-:W-:Y:S01]  /*11600*/  FMUL.FTZ R53, R53, R4.reuse ;  /* 0x0000000435357220 */ /* 0x080fe20000410000 */
[-C--:B------:R-:W-:Y:S01]  /*11610*/  FMUL.FTZ R56, R56, R4.reuse ;  /* 0x0000000438387220 */ /* 0x080fe20000410000 */
[----:B------:R-:W-:Y:S01]  /*11620*/  @P2 FMUL.FTZ R8, R8, 0.69314718246459960938 ;  /* 0x3f31721808082820 */ /* 0x000fe20000410000 */
[-C--:B------:R-:W-:Y:S01]  /*11630*/  FMUL.FTZ R57, R57, R4.reuse ;  /* 0x0000000439397220 */ /* 0x080fe20000410000 */
[-C--:B------:R-:W-:Y:S01]  /*11640*/  FMUL.FTZ R60, R60, R4.reuse ;  /* 0x000000043c3c7220 */ /* 0x080fe20000410000 */
[----:B-----5:R-:W-:Y:S01]  /*11650*/  @P2 FMUL.FTZ R5, R5, 0.69314718246459960938 ;  /* 0x3f31721805052820 */ /* 0x020fe20000410000 */
        /* <DEDUP_REMOVED lines=45> */
[----:B0-----:R-:W-:Y:S01]  /*11930*/  IMAD.MOV.U32 R4, RZ, RZ, -0x800000 ;  /* 0xff800000ff047424 */ /* 0x001fe200078e00ff */
        /* <DEDUP_REMOVED lines=67> */
[----:B-1----:R-:W-:Y:S06]  /*11d70*/  BAR.ARV 0xe, 0x100 ;  /* 0x0384000000007b1d */ /* 0x002fec0000002000 */
.L_x_2007:
[----:B------:R-:W-:Y:S05]  /*11d80*/  @P0 BRA `(.L_x_2088) ;  /* 0x0000002400180947 */ /* 0x000fea0003800000 */
[----:B--23--:R-:W2:Y:S01]  /*11d90*/  LDL R156, [R1] ;  /* 0x00000000019c7983 */ /* 0x00cea20000100800 */
        /* <DEDUP_REMOVED lines=19> */
[----:B------:R-:W-:-:S02]  /*11ed0*/  SHF.R.S32.HI R155, RZ, 0x1f, R8 ;  /* 0x0000001fff9b7819 */ /* 0x000fc40000011408 */
[----:B-1----:R-:W-:Y:S02]  /*11ee0*/  ISETP.NE.AND P0, PT, R7, RZ, PT ;  /* 0x000000ff0700720c */ /* 0x002fe40003f05270 */
[----:B------:R-:W-:-:S04]  /*11ef0*/  LEA.HI R7, R155, R8, RZ, 0x2 ;  /* 0x000000089b077211 */ /* 0x000fc800078f10ff */
[----:B------:R-:W-:Y:S02]  /*11f00*/  SHF.R.S32.HI R154, RZ, 0x2, R7 ;  /* 0x00000002ff9a7819 */ /* 0x000fe40000011407 */
        /* <DEDUP_REMOVED lines=9> */
[----:B------:R-:W-:Y:S01]  /*11fa0*/  LEA.HI R11, R21, R20, RZ, 0x2 ;  /* 0x00000014150b7211 */ /* 0x000fe200078f10ff */
[----:B------:R-:W-:Y:S01]  /*11fb0*/  ULDC.64 UR4, c[0x0][0xcd0] ;  /* 0x0003340000047ab9 */ /* 0x000fe20000000a00 */
[----:B------:R-:W-:Y:S01]  /*11fc0*/  R2UR UR10, R156 ;  /* 0x000000009c0a72ca */ /* 0x000fe200000e0000 */
[C---:B------:R-:W-:Y:S01]  /*11fd0*/  IMAD.IADD R23, R20.reuse, 0x1, -R9 ;  /* 0x0000000114177824 */ /* 0x040fe200078e0a09 */
[----:B------:R-:W-:Y:S01]  /*11fe0*/  LOP3.LUT R11, R11, 0xfffffffc, RZ, 0xc0, !PT ;  /* 0xfffffffc0b0b7812 */ /* 0x000fe200078ec0ff */
[----:B------:R-:W2:Y:S03]  /*11ff0*/  S2UR UR7, SR_CTAID.Z ;  /* 0x00000000000779c3 */ /* 0x000ea60000002700 */
[----:B------:R-:W-:Y:S01]  /*12000*/  SHF.R.S32.HI R10, RZ, 0x1f, R23 ;  /* 0x0000001fff0a7819 */ /* 0x000fe20000011417 */
[----:B------:R-:W-:-:S03]  /*12010*/  IMAD.IADD R11, R20, 0x1, -R11 ;  /* 0x00000001140b7824 */ /* 0x000fc600078e0a0b */
[CC--:B------:R-:W-:Y:S01]  /*12020*/  LEA.HI R152, R10.reuse, R23.reuse, RZ, 0x2 ;  /* 0x000000170a987211 */ /* 0x0c0fe200078f10ff */
[----:B------:R-:W3:Y:S01]  /*12030*/  LDC.64 R18, c[0x0][0xcd8] ;  /* 0x00033600ff127b82 */ /* 0x000ee20000000a00 */
[----:B------:R-:W-:Y:S01]  /*12040*/  LEA.HI R10, R10, R23, RZ, 0x5 ;  /* 0x000000170a0a7211 */ /* 0x000fe200078f28ff */
[----:B------:R-:W-:Y:S01]  /*12050*/  UIMAD.WIDE.U32 UR8, UR10, UR4, URZ ;  /* 0x000000040a0872a5 */ /* 0x000fe2000f8e003f */
[--C-:B------:R-:W-:Y:S01]  /*12060*/  SHF.R.S32.HI R9, RZ, 0x2, R152.reuse ;  /* 0x00000002ff097819 */ /* 0x100fe20000011498 */
[----:B------:R-:W-:Y:S01]  /*12070*/  UIMAD UR4, UR6, UR4, URZ ;  /* 0x00000004060472a4 */ /* 0x000fe2000f8e023f */
[----:B------:R-:W-:Y:S02]  /*12080*/  SHF.R.S32.HI R12, RZ, 0x1f, R152 ;  /* 0x0000001fff0c7819 */ /* 0x000fe40000011498 */
[----:B------:R-:W-:Y:S01]  /*12090*/  SHF.R.S32.HI R10, RZ, 0x5, R10 ;  /* 0x00000005ff0a7819 */ /* 0x000fe2000001140a */
[----:B------:R-:W-:Y:S01]  /*120a0*/  UIMAD UR4, UR10, UR5, UR4 ;  /* 0x000000050a0472a4 */ /* 0x000fe2000f8e0204 */
[----:B0-----:R-:W-:-:S02]  /*120b0*/  ISETP.NE.AND P0, PT, R16, 0x1, PT ;  /* 0x000000011000780c */ /* 0x001fc40003f05270 */
[----:B------:R-:W-:Y:S01]  /*120c0*/  LEA.HI R12, R12, R9, RZ, 0x3 ;  /* 0x000000090c0c7211 */ /* 0x000fe200078f18ff */
[----:B------:R-:W-:Y:S01]  /*120d0*/  UIADD3 UR4, UR9, UR4, URZ ;  /* 0x0000000409047290 */ /* 0x000fe2000fffe03f */
[----:B------:R-:W-:Y:S01]  /*120e0*/  LOP3.LUT R152, R152, 0x7ffffffc, RZ, 0xc0, !PT ;  /* 0x7ffffffc98987812 */ /* 0x000fe200078ec0ff */
[----:B------:R-:W-:Y:S01]  /*120f0*/  ULDC.64 UR10, c[0x0][0x208] ;  /* 0x00008200000a7ab9 */ /* 0x000fe20000000a00 */
[----:B------:R-:W-:Y:S01]  /*12100*/  LOP3.LUT R12, R12, 0xfffffff8, RZ, 0xc0, !PT ;  /* 0xfffffff80c0c7812 */ /* 0x000fe200078ec0ff */
[----:B--2---:R-:W-:Y:S02]  /*12110*/  USHF.R.S32.HI UR5, URZ, 0x1f, UR7 ;  /* 0x0000001f3f057899 */ /* 0x004fe40008011407 */
[----:B------:R-:W-:Y:S02]  /*12120*/  IMAD.IADD R152, R23, 0x1, -R152 ;  /* 0x0000000117987824 */ /* 0x000fe400078e0a98 */
[----:B------:R-:W-:Y:S01]  /*12130*/  IMAD.IADD R9, R9, 0x1, -R12 ;  /* 0x0000000109097824 */ /* 0x000fe200078e0a0c */
[----:B------:R-:W-:Y:S01]  /*12140*/  LEA.HI R12, R11, R11, RZ, 0x1 ;  /* 0x0000000b0b0c7211 */ /* 0x000fe200078f08ff */
[----:B------:R-:W0:Y:S01]  /*12150*/  @P0 LDC R14, c[0x0][0xcec] ;  /* 0x00033b00ff0e0b82 */ /* 0x000e220000000800 */
[----:B------:R-:W-:-:S02]  /*12160*/  IMAD.SHL.U32 R152, R152, 0x2, RZ ;  /* 0x0000000298987824 */ /* 0x000fc400078e00ff */
[----:B------:R-:W-:Y:S01]  /*12170*/  LOP3.LUT R12, R12, 0x1ffffffe, RZ, 0xc0, !PT ;  /* 0x1ffffffe0c0c7812 */ /* 0x000fe200078ec0ff */
[----:B------:R-:W-:Y:S02]  /*12180*/  IMAD R153, R10, 0x10, R9 ;  /* 0x000000100a997824 */ /* 0x000fe400078e0209 */
[----:B------:R-:W-:Y:S02]  /*12190*/  IMAD.U32 R10, RZ, RZ, UR8 ;  /* 0x00000008ff0a7e24 */ /* 0x000fe4000f8e00ff */
[----:B------:R-:W2:Y:S01]  /*121a0*/  @P0 LDC R17, c[0x0][0xcf0] ;  /* 0x00033c00ff110b82 */ /* 0x000ea20000000800 */
[----:B------:R-:W-:Y:S02]  /*121b0*/  IMAD.IADD R12, R11, 0x1, -R12 ;  /* 0x000000010b0c7824 */ /* 0x000fe400078e0a0c */
[----:B------:R-:W-:Y:S02]  /*121c0*/  IMAD.U32 R11, RZ, RZ, UR9 ;  /* 0x00000009ff0b7e24 */ /* 0x000fe4000f8e00ff */
[----:B------:R-:W-:-:S02]  /*121d0*/  IMAD R9, R12, 0x8, R153 ;  /* 0x000000080c097824 */ /* 0x000fc400078e0299 */
[----:B---3--:R-:W-:Y:S02]  /*121e0*/  IMAD R12, R18, UR5, RZ ;  /* 0x00000005120c7c24 */ /* 0x008fe4000f8e02ff */
[----:B-1----:R-:W-:Y:S02]  /*121f0*/  IMAD R9, R22, 0x40, R9 ;  /* 0x0000004016097824 */ /* 0x002fe400078e0209 */
[----:B------:R-:W-:Y:S02]  /*12200*/  IMAD R15, R19, UR7, R12 ;  /* 0x00000007130f7c24 */ /* 0x000fe4000f8e020c */
[----:B------:R-:W-:Y:S01]  /*12210*/  IMAD.U32 R11, RZ, RZ, UR4 ;  /* 0x00000004ff0b7e24 */ /* 0x000fe2000f8e00ff */
[----:B------:R-:W-:Y:S01]  /*12220*/  ULDC.64 UR4, c[0x0][0xce0] ;  /* 0x0003380000047ab9 */ /* 0x000fe20000000a00 */
[----:B------:R-:W-:Y:S02]  /*12230*/  IMAD.MOV.U32 R13, RZ, RZ, R9 ;  /* 0x000000ffff0d7224 */ /* 0x000fe400078e0009 */
[----:B0-----:R-:W-:-:S04]  /*12240*/  @P0 IMAD.HI.U32 R12, R9, R14, RZ ;  /* 0x0000000e090c0227 */ /* 0x001fc800078e00ff */
[----:B------:R-:W-:Y:S01]  /*12250*/  IMAD.WIDE.U32 R10, R18, UR7, R10 ;  /* 0x00000007120a7c25 */ /* 0x000fe2000f8e000a */
[----:B--2---:R-:W-:-:S03]  /*12260*/  @P0 SHF.R.U32.HI R13, RZ, R17, R12 ;  /* 0x00000011ff0d0219 */ /* 0x004fc6000001160c */
[----:B------:R-:W-:Y:S02]  /*12270*/  IMAD.IADD R11, R11, 0x1, R15 ;  /* 0x000000010b0b7824 */ /* 0x000fe400078e020f */
[----:B------:R-:W-:Y:S01]  /*12280*/  IMAD R12, R5, UR4, RZ ;  /* 0x00000004050c7c24 */ /* 0x000fe2000f8e02ff */
[--C-:B------:R-:W-:Y:S01]  /*12290*/  SHF.R.S32.HI R15, RZ, 0x1f, R13.reuse ;  /* 0x0000001fff0f7819 */ /* 0x100fe2000001140d */
[----:B------:R-:W-:Y:S02]  /*122a0*/  IMAD.MOV R14, RZ, RZ, -R13 ;  /* 0x000000ffff0e7224 */ /* 0x000fe400078e0a0d */
[----:B------:R-:W-:-:S04]  /*122b0*/  IMAD.WIDE.U32 R10, R3, UR4, R10 ;  /* 0x00000004030a7c25 */ /* 0x000fc8000f8e000a */
[----:B------:R-:W-:Y:S01]  /*122c0*/  IMAD R9, R16, R14, R9 ;  /* 0x0000000e10097224 */ /* 0x000fe200078e0209 */
[----:B------:R-:W-:Y:S01]  /*122d0*/  IADD3 R10, P0, R13, R10, RZ ;  /* 0x0000000a0d0a7210 */ /* 0x000fe20007f1e0ff */
        /* <DEDUP_REMOVED lines=18> */
[----:B------:R-:W-:Y:S03]  /*12400*/  SHFL.IDX PT, R10, R17, RZ, 0x1c1f ;  /* 0x001c1fff110a7589 */ /* 0x000fe600000e0000 */
        /* <DEDUP_REMOVED lines=9> */
.L_x_2089:
[----:B------:R-:W1:Y:S01]  /*124a0*/  S2R R14, SR_CTAID.X ;  /* 0x00000000000e7919 */ /* 0x000e620000002500 */
[----:B------:R-:W-:Y:S01]  /*124b0*/  LEA.HI R21, R21, R20, RZ, 0x2 ;  /* 0x0000001415157211 */ /* 0x000fe200078f10ff */
[----:B------:R-:W2:Y:S01]  /*124c0*/  S2UR UR7, SR_CTAID.Z ;  /* 0x00000000000779c3 */ /* 0x000ea20000002700 */
[----:B------:R-:W-:Y:S01]  /*124d0*/  SHF.R.S32.HI R9, RZ, 0x1f, R7 ;  /* 0x0000001fff097819 */ /* 0x000fe20000011407 */
[----:B------:R-:W-:Y:S01]  /*124e0*/  ULDC.64 UR8, c[0x0][0xc38] ;  /* 0x00030e0000087ab9 */ /* 0x000fe20000000a00 */
[----:B------:R-:W-:Y:S01]  /*124f0*/  LOP3.LUT R21, R21, 0xfffffffc, RZ, 0xc0, !PT ;  /* 0xfffffffc15157812 */ /* 0x000fe200078ec0ff */
[----:B------:R-:W-:Y:S01]  /*12500*/  UIMAD UR6, UR6, UR8, URZ ;  /* 0x00000008060672a4 */ /* 0x000fe2000f8e023f */
[----:B------:R-:W-:Y:S01]  /*12510*/  LEA.HI R9, R9, R154, RZ, 0x3 ;  /* 0x0000009a09097211 */ /* 0x000fe200078f18ff */
[----:B------:R-:W-:Y:S01]  /*12520*/  BSSY B0, `(.L_x_2090) ;  /* 0x0000103000007945 */ /* 0x000fe20003800000 */
[----:B------:R-:W-:Y:S01]  /*12530*/  R2UR UR10, R156 ;  /* 0x000000009c0a72ca */ /* 0x000fe200000e0000 */
[----:B------:R-:W-:Y:S01]  /*12540*/  IMAD.IADD R21, R20, 0x1, -R21 ;  /* 0x0000000114157824 */ /* 0x000fe200078e0a15 */
[----:B0-----:R-:W0:Y:S01]  /*12550*/  LDC.64 R12, c[0x0][0xc40] ;  /* 0x00031000ff0c7b82 */ /* 0x001e220000000a00 */
        /* <DEDUP_REMOVED lines=20> */
[C---:B0-----:R-:W-:Y:S02]  /*126a0*/  IMAD R2, R12.reuse, UR8, RZ ;  /* 0x000000080c027c24 */ /* 0x041fe4000f8e02ff */
[----:B------:R-:W-:-:S04]  /*126b0*/  IMAD.WIDE.U32 R10, R12, UR7, R10 ;  /* 0x000000070c0a7c25 */ /* 0x000fc8000f8e000a */
[----:B---3--:R-:W-:-:S04]  /*126c0*/  @P1 IMAD.HI.U32 R4, R15, R4, RZ ;  /* 0x000000040f041227 */ /* 0x008fc800078e00ff */
[----:B------:R-:W-:Y:S02]  /*126d0*/  IMAD R13, R13, UR7, R2 ;  /* 0x000000070d0d7c24 */ /* 0x000fe4000f8e0202 */
[----:B------:R-:W-:Y:S01]  /*126e0*/  IMAD.MOV.U32 R9, RZ, RZ, R15 ;  /* 0x000000ffff097224 */ /* 0x000fe200078e000f */
[----:B--2---:R-:W-:Y:S01]  /*126f0*/  @P1 SHF.R.U32.HI R9, RZ, R17, R4 ;  /* 0x00000011ff091219 */ /* 0x004fe20000011604 */
        /* <DEDUP_REMOVED lines=229> */
.L_x_2091:
[----:B------:R-:W-:Y:S05]  /*13550*/  BSYNC B0 ;  /* 0x0000000000007941 */ /* 0x000fea0003800000 */
.L_x_2090:
[----:B------:R-:W-:Y:S01]  /*13560*/  VIADD R7, R7, 0x8 ;  /* 0x0000000807077836 */ /* 0x000fe20000000000 */
[----:B0-2---:R4:W0:Y:S04]  /*13570*/  SHFL.IDX PT, R3, R5, 0x1, 0x1c1f ;  /* 0x003c1f0005037f89 */ /* 0x00582800000e0000 */
[----:B------:R-:W-:Y:S01]  /*13580*/  ISETP.GE.AND P0, PT, R7, R6, PT ;  /* 0x000000060700720c */ /* 0x000fe20003f06270 */
[----:B-1----:R4:W1:-:S12]  /*13590*/  SHFL.IDX PT, R2, R4, 0x1, 0x1c1f ;  /* 0x003c1f0004027f89 */ /* 0x00285800000e0000 */
[----:B----4-:R-:W-:Y:S05]  /*135a0*/  @P0 BRA `(.L_x_1998) ;  /* 0x0000006800e80947 */ /* 0x010fea0003800000 */
        /* <DEDUP_REMOVED lines=192> */
[----:B----4-:R-:W-:-:S05]  /*141b0*/  LOP3.LUT R5, R0, 0xfffffffe, RZ, 0xc0, !PT ;  /* 0xfffffffe00057812 */ /* 0x010fca00078ec0ff */
[----:B------:R-:W-:-:S05]  /*141c0*/  IMAD.WIDE R2, R5, 0x4, R2 ;  /* 0x0000000405027825 */ /* 0x000fca00078e0202 */
[----:B------:R0:W-:Y:S01]  /*141d0*/  ST.E.64 desc[UR4][R2.64], R150 ;  /* 0x0000009602007985 */ /* 0x0001e2000c101b04 */
[----:B------:R-:W-:Y:S05]  /*141e0*/  BRA `(.L_x_1998) ;  /* 0x0000005c00d87947 */ /* 0x000fea0003800000 */
.L_x_2088:
[----:B------:R-:W1:Y:S02]  /*141f0*/  S2R R0, SR_TID.X ;  /* 0x0000000000007919 */ /* 0x000e640000002100 */
[----:B-1----:R-:W-:-:S05]  /*14200*/  VIADD R2, R0, 0xffffff80 ;  /* 0xffffff8000027836 */ /* 0x002fca0000000000 */
[----:B------:R-:W-:-:S13]  /*14210*/  ISETP.GT.AND P0, PT, R2, 0x3f, PT ;  /* 0x0000003f0200780c */ /* 0x000fda0003f04270 */
[----:B------:R-:W-:Y:S05]  /*14220*/  @P0 BRA `(.L_x_1998) ;  /* 0x0000005c00c80947 */ /* 0x000fea0003800000 */
[----:B------:R-:W1:Y:S01]  /*14230*/  S2R R3, SR_CTAID.X ;  /* 0x0000000000037919 */ /* 0x000e620000002500 */
[----:B------:R-:W4:Y:S01]  /*14240*/  LDC R6, c[0x0][0xce8] ;  /* 0x00033a00ff067b82 */ /* 0x000f220000000800 */
[----:B------:R-:W-:Y:S01]  /*14250*/  ULDC UR4, c[0x0][0xb88] ;  /* 0x0002e20000047ab9 */ /* 0x000fe20000000800 */
[----:B-1----:R-:W-:Y:S02]  /*14260*/  IMAD R0, R3, 0x40, R0 ;  /* 0x0000004003007824 */ /* 0x002fe400078e0200 */
[----:B----4-:R-:W-:Y:S02]  /*14270*/  IMAD R3, R6, UR4, RZ ;  /* 0x0000000406037c24 */ /* 0x010fe4000f8e02ff */
[----:B------:R-:W-:-:S05]  /*14280*/  VIADD R0, R0, 0xffffff80 ;  /* 0xffffff8000007836 */ /* 0x000fca0000000000 */
[----:B------:R-:W-:-:S13]  /*14290*/  ISETP.GE.AND P0, PT, R0, R3, PT ;  /* 0x000000030000720c */ /* 0x000fda0003f06270 */
[----:B------:R-:W-:Y:S05]  /*142a0*/  @P0 BRA `(.L_x_1998) ;  /* 0x0000005c00a80947 */ /* 0x000fea0003800000 */
[----:B------:R-:W4:Y:S01]  /*142b0*/  LDL R4, [R1] ;  /* 0x0000000001047983 */ /* 0x000f220000100800 */
[----:B------:R-:W-:Y:S01]  /*142c0*/  ISETP.NE.AND P0, PT, R6, 0x1, PT ;  /* 0x000000010600780c */ /* 0x000fe20003f05270 */
[----:B------:R-:W-:Y:S01]  /*142d0*/  S2UR UR7, SR_CTAID.Z ;  /* 0x00000000000779c3 */ /* 0x000fe20000002700 */
[----:B------:R-:W-:Y:S01]  /*142e0*/  ULDC.64 UR8, c[0x0][0xcd0] ;  /* 0x0003340000087ab9 */ /* 0x000fe20000000a00 */
[----:B------:R-:W-:Y:S01]  /*142f0*/  IMAD.MOV.U32 R5, RZ, RZ, R0 ;  /* 0x000000ffff057224 */ /* 0x000fe200078e0000 */
[----:B------:R-:W-:-:S05]  /*14300*/  ULDC.64 UR12, c[0x0][0x208] ;  /* 0x00008200000c7ab9 */ /* 0x000fca0000000a00 */
[----:B------:R-:W1:Y:S08]  /*14310*/  LDC.64 R10, c[0x0][0xcd8] ;  /* 0x00033600ff0a7b82 */ /* 0x000e700000000a00 */
[----:B------:R-:W5:Y:S08]  /*14320*/  @P0 LDC R7, c[0x0][0xcec] ;  /* 0x00033b00ff070b82 */ /* 0x000f700000000800 */
[----:B------:R-:W2:Y:S08]  /*14330*/  @P0 LDC R9, c[0x0][0xcf0] ;  /* 0x00033c00ff090b82 */ /* 0x000eb00000000800 */
[----:B------:R-:W3:Y:S08]  /*14340*/  S2UR UR10, SR_CTAID.Y ;  /* 0x00000000000a79c3 */ /* 0x000ef00000002600 */
[----:B0-----:R-:W3:Y:S01]  /*14350*/  LDC R8, c[0x0][0xd50] ;  /* 0x00035400ff087b82 */ /* 0x001ee20000000800 */
[----:B----4-:R-:W-:Y:S01]  /*14360*/  R2UR UR11, R4 ;  /* 0x00000000040b72ca */ /* 0x010fe200000e0000 */
[----:B-----5:R-:W-:-:S05]  /*14370*/  @P0 IMAD.HI.U32 R4, R0, R7, RZ ;  /* 0x0000000700040227 */ /* 0x020fca00078e00ff */
[----:B--2---:R-:W-:-:S07]  /*14380*/  @P0 SHF.R.U32.HI R5, RZ, R9, R4 ;  /* 0x00000009ff050219 */ /* 0x004fce0000011604 */
[----:B------:R-:W-:Y:S02]  /*14390*/  USHF.R.S32.HI UR6, URZ, 0x1f, UR11 ;  /* 0x0000001f3f067899 */ /* 0x000fe4000801140b */
[----:B------:R-:W-:Y:S01]  /*143a0*/  IMAD R7, RZ, RZ, -UR11 ;  /* 0x8000000bff077e24 */ /* 0x000fe2000f8e02ff */
[----:B------:R-:W-:Y:S02]  /*143b0*/  UIMAD.WIDE.U32 UR4, UR11, UR8, URZ ;  /* 0x000000080b0472a5 */ /* 0x000fe4000f8e003f */
[----:B------:R-:W-:Y:S01]  /*143c0*/  UIMAD UR6, UR6, UR8, URZ ;  /* 0x00000008060672a4 */ /* 0x000fe2000f8e023f */
[----:B---3--:R-:W-:Y:S01]  /*143d0*/  IMAD R9, R8, R7, UR10 ;  /* 0x0000000a08097e24 */ /* 0x008fe2000f8e0207 */
[----:B------:R-:W-:Y:S01]  /*143e0*/  USHF.R.S32.HI UR8, URZ, 0x1f, UR7 ;  /* 0x0000001f3f087899 */ /* 0x000fe20008011407 */
[----:B------:R-:W-:Y:S01]  /*143f0*/  IMAD.MOV R7, RZ, RZ, -R5 ;  /* 0x000000ffff077224 */ /* 0x000fe200078e0a05 */
[----:B------:R-:W-:Y:S01]  /*14400*/  UIMAD UR6, UR11, UR9, UR6 ;  /* 0x000000090b0672a4 */ /* 0x000fe2000f8e0206 */
[----:B------:R-:W-:Y:S01]  /*14410*/  IMAD.U32 R3, RZ, RZ, UR5 ;  /* 0x00000005ff037e24 */ /* 0x000fe2000f8e00ff */
[----:B------:R-:W-:Y:S01]  /*14420*/  SHF.R.S32.HI R4, RZ, 0x1f, R9 ;  /* 0x0000001fff047819 */ /* 0x000fe20000011409 */
[----:B------:R-:W-:Y:S01]  /*14430*/  IMAD.U32 R2, RZ, RZ, UR4 ;  /* 0x00000004ff027e24 */ /* 0x000fe2000f8e00ff */
[----:B------:R-:W-:Y:S01]  /*14440*/  UIADD3 UR6, UR5, UR6, URZ ;  /* 0x0000000605067290 */ /* 0x000fe2000fffe03f */
[----:B-1----:R-:W-:-:S02]  /*14450*/  IMAD R12, R10, UR8, RZ ;  /* 0x000000080a0c7c24 */ /* 0x002fc4000f8e02ff */
        /* <DEDUP_REMOVED lines=24> */
.L_x_1996:
[----:B------:R-:W-:-:S08]  /*145e0*/  NOP ;  /* 0x0000000000007918 */ /* 0x000fd00000000000 */
[----:B0-----:R-:W0:-:S00]  /*145f0*/  USETMAXREG.DEALLOC.CTAPOOL 0x18 ;  /* 0x00000018000079c8 */ /* 0x001e0000080e0500 */
        /* <DEDUP_REMOVED lines=16> */
.L_x_2092:
[----:B------:R-:W-:Y:S01]  /*14700*/  ULDC UR7, c[0x0][0xd50] ;  /* 0x0003540000077ab9 */ /* 0x000fe20000000800 */
[----:B------:R-:W-:Y:S01]  /*14710*/  UMOV UR36, UR6 ;  /* 0x0000000600247c82 */ /* 0x000fe20008000000 */
[----:B------:R-:W-:-:S11]  /*14720*/  UISETP.NE.AND UP0, UPT, UR7, 0x1, UPT ;  /* 0x000000010700788c */ /* 0x000fd6000bf05270 */
[----:B------:R-:W-:Y:S01]  /*14730*/  @UP0 ULDC UR4, c[0x0][0xd54] ;  /* 0x0003550000040ab9 */ /* 0x000fe20000000800 */
[----:B------:R-:W-:Y:S01]  /*14740*/  @UP0 ULDC UR8, c[0x0][0xd58] ;  /* 0x0003560000080ab9 */ /* 0x000fe20000000800 */
[----:B------:R-:W-:-:S04]  /*14750*/  UIMAD.WIDE.U32 UR4, UR6, UR4, URZ ;  /* 0x00000004060472a5 */ /* 0x000fc8000f8e003f */
[----:B------:R-:W-:-:S12]  /*14760*/  @UP0 USHF.R.U32.HI UR36, URZ, UR8, UR5 ;  /* 0x000000083f240299 */ /* 0x000fd80008011605 */
.L_x_2093:
        /* <DEDUP_REMOVED lines=45> */
.L_x_2096:
[----:B------:R-:W-:-:S11]  /*14a40*/  UISETP.NE.AND UP0, UPT, UR5, 0x1, UPT ;  /* 0x000000010500788c */ /* 0x000fd6000bf05270 */
[----:B------:R-:W-:Y:S02]  /*14a50*/  @UP0 ULDC.64 UR14, c[0x0][0xae0] ;  /* 0x0002b800000e0ab9 */ /* 0x000fe40000000a00 */
[----:B------:R-:W-:-:S04]  /*14a60*/  UIMAD.WIDE.U32 UR6, UR8, UR14, URZ ;  /* 0x0000000e080672a5 */ /* 0x000fc8000f8e003f */
[----:B------:R-:W-:-:S12]  /*14a70*/  @UP0 USHF.R.U32.HI UR8, URZ, UR15, UR7 ;  /* 0x0000000f3f080299 */ /* 0x000fd80008011607 */
.L_x_2097:
[----:B------:R-:W-:-:S04]  /*14a80*/  UIMAD UR8, UR8, UR5, UR5 ;  /* 0x00000005080872a4 */ /* 0x000fc8000f8e0205 */
[----:B------:R-:W-:-:S04]  /*14a90*/  UISETP.LT.AND UP0, UPT, UR4, UR8, UPT ;  /* 0x000000080400728c */ /* 0x000fc8000bf01270 */
[----:B------:R-:W-:-:S12]  /*14aa0*/  USEL UR4, UR4, UR8, UP0 ;  /* 0x0000000804047287 */ /* 0x000fd80008000000 */
.L_x_2095:
        /* <DEDUP_REMOVED lines=26> */
.L_x_2099:
[----:B------:R-:W-:-:S11]  /*14c50*/  UISETP.NE.AND UP0, UPT, UR5, 0x1, UPT ;  /* 0x000000010500788c */ /* 0x000fd6000bf05270 */
[----:B------:R-:W-:Y:S02]  /*14c60*/  @UP0 ULDC.64 UR10, c[0x0][0xae0] ;  /* 0x0002b800000a0ab9 */ /* 0x000fe40000000a00 */
[----:B------:R-:W-:-:S04]  /*14c70*/  UIMAD.WIDE.U32 UR6, UR4, UR10, URZ ;  /* 0x0000000a040672a5 */ /* 0x000fc8000f8e003f */
[----:B------:R-:W-:-:S12]  /*14c80*/  @UP0 USHF.R.U32.HI UR4, URZ, UR11, UR7 ;  /* 0x0000000b3f040299 */ /* 0x000fd80008011607 */
.L_x_2100:
[----:B------:R-:W-:-:S04]  /*14c90*/  UIMAD UR4, UR4, UR5, URZ ;  /* 0x00000005040472a4 */ /* 0x000fc8000f8e023f */
[----:B------:R-:W-:-:S04]  /*14ca0*/  UISETP.LT.AND UP0, UPT, UR8, UR4, UPT ;  /* 0x000000040800728c */ /* 0x000fc8000bf01270 */
[----:B------:R-:W-:-:S12]  /*14cb0*/  USEL UR8, UR8, UR4, !UP0 ;  /* 0x0000000408087287 */ /* 0x000fd8000c000000 */
.L_x_2098:
        /* <DEDUP_REMOVED lines=45> */
.L_x_2101:
[----:B------:R-:W-:Y:S01]  /*14f90*/  UIMAD UR39, UR45, UR41, UR40 ;  /* 0x000000292d2772a4 */ /* 0x000fe2000f8e0228 */
[----:B------:R-:W-:Y:S02]  /*14fa0*/  IMAD.U32 R0, RZ, RZ, UR12 ;  /* 0x0000000cff007e24 */ /* 0x000fe4000f8e00ff */
        /* <DEDUP_REMOVED lines=31> */
.L_x_2102:
        /* <DEDUP_REMOVED lines=20> */
.L_x_2104:
        /* <DEDUP_REMOVED lines=15> */
.L_x_2103:
[----:B------:R-:W0:Y:S01]  /*153d0*/  LDC.64 R2, c[0x0][0xaf0] ;  /* 0x0002bc00ff027b82 */ /* 0x000e220000000a00 */
[----:B------:R-:W-:-:S07]  /*153e0*/  ULDC.64 UR4, c[0x0][0x208] ;  /* 0x0000820000047ab9 */ /* 0x000fce0000000a00 */
[----:B------:R-:W1:Y:S01]  /*153f0*/  LDC.64 R4, c[0x0][0x418] ;  /* 0x00010600ff047b82 */ /* 0x000e620000000a00 */
[----:B0-----:R-:W-:-:S04]  /*15400*/  ISETP.NE.U32.AND P0, PT, R2, RZ, PT ;  /* 0x000000ff0200720c */ /* 0x001fc80003f05070 */
[----:B------:R-:W-:-:S13]  /*15410*/  ISETP.NE.AND.EX P0, PT, R3, RZ, PT, P0 ;  /* 0x000000ff0300720c */ /* 0x000fda0003f05300 */
[----:B------:R-:W0:Y:S02]  /*15420*/  @P0 LDC.64 R2, c[0x0][0xaf0] ;  /* 0x0002bc00ff020b82 */ /* 0x000e240000000a00 */
[----:B0-----:R-:W-:-:S05]  /*15430*/  @P0 IMAD.WIDE R2, R18, 0x4, R2 ;  /* 0x0000000412020825 */ /* 0x001fca00078e0202 */
[----:B------:R-:W2:Y:S01]  /*15440*/  @P0 LDG.E R18, desc[UR4][R2.64] ;  /* 0x0000000402120981 */ /* 0x000ea2000c1e1900 */
[----:B-1----:R-:W-:Y:S01]  /*15450*/  ISETP.NE.U32.AND P0, PT, R4, RZ, PT ;  /* 0x000000ff0400720c */ /* 0x002fe20003f05070 */
        /* <DEDUP_REMOVED lines=12> */
.L_x_2205:
        /* <DEDUP_REMOVED lines=9> */
.L_x_2208:
[----:B------:R-:W-:Y:S05]  /*155b0*/  @!P6 BRA `(.L_x_2106) ;  /* 0x0000000000dce947 */ /* 0x000fea0003800000 */
[----:B------:R-:W-:Y:S01]  /*155c0*/  IMAD.MOV.U32 R16, RZ, RZ, R18 ;  /* 0x000000ffff107224 */ /* 0x000fe200078e0012 */
[----:B------:R-:W-:Y:S06]  /*155d0*/  @!P1 BRA `(.L_x_2108) ;  /* 0x0000000000549947 */ /* 0x000fec0003800000 */
[----:B0-----:R-:W0:Y:S01]  /*155e0*/  LDC R6, c[0x0][0x43c] ;  /* 0x00010f00ff067b82 */ /* 0x001e220000000800 */
[----:B------:R-:W-:Y:S01]  /*155f0*/  IMAD.MOV.U32 R8, RZ, RZ, R0 ;  /* 0x000000ffff087224 */ /* 0x000fe200078e0000 */
[----:B------:R-:W-:Y:S01]  /*15600*/  ULDC.64 UR4, c[0x0][0x428] ;  /* 0x00010a0000047ab9 */ /* 0x000fe20000000a00 */
[----:B------:R-:W-:Y:S01]  /*15610*/  ULDC.64 UR6, c[0x0][0x208] ;  /* 0x0000820000067ab9 */ /* 0x000fe20000000a00 */
        /* <DEDUP_REMOVED lines=17> */
.L_x_2108:
[----:B------:R-:W-:Y:S01]  /*15730*/  IMAD.MOV.U32 R0, RZ, RZ, 0x1 ;  /* 0x00000001ff007424 */ /* 0x000fe200078e00ff */
[----:B-1----:R-:W1:Y:S04]  /*15740*/  S2R R8, SR_TID.X ;  /* 0x0000000000087919 */ /* 0x002e680000002100 */
[----:B------:R-:W-:-:S04]  /*15750*/  SHF.L.U32 R0, R0, 0x1f, RZ ;  /* 0x0000001f00007819 */ /* 0x000fc800000006ff */
[----:B------:R-:W2:Y:S01]  /*15760*/  SYNCS.PHASECHK.TRANS64.TRYWAIT P0, [UR38+0x38840], R0 ;  /* 0x03884000ff0075a7 */ /* 0x000ea20008000166 */
[----:B-1----:R-:W-:-:S04]  /*15770*/  LOP3.LUT R2, R8, 0x7f, RZ, 0xc0, !PT ;  /* 0x0000007f08027812 */ /* 0x002fc800078ec0ff */
[----:B------:R-:W-:Y:S01]  /*15780*/  ISETP.NE.AND P1, PT, R2, RZ, PT ;  /* 0x000000ff0200720c */ /* 0x000fe20003f25270 */
[----:B--2---:R-:W-:-:S12]  /*15790*/  @!P0 BRA `(.L_x_2109) ;  /* 0x0000004c007c8947 */ /* 0x004fd80003800000 */
.L_x_2209:
[----:B------:R-:W-:Y:S05]  /*157a0*/  @P1 BRA `(.L_x_2110) ;  /* 0x0000000000181947 */ /* 0x000fea0003800000 */
[----:B------:R-:W2:Y:S01]  /*157b0*/  S2R R2, SR_TID.X ;  /* 0x0000000000027919 */ /* 0x000ea20000002100 */
[----:B-1----:R-:W-:-:S04]  /*157c0*/  IMAD.MOV.U32 R0, RZ, RZ, 0x2000 ;  /* 0x00002000ff007424 */ /* 0x002fc800078e00ff */
[----:B------:R3:W-:Y:S01]  /*157d0*/  SYNCS.ARRIVE.TRANS64 RZ, [UR38+0x38830], R0 ;  /* 0x03883000ffff79a7 */ /* 0x0007e20008000026 */
[----:B--2---:R-:W-:-:S13]  /*157e0*/  LOP3.LUT P0, RZ, R2, 0x1f, RZ, 0xc0, !PT ;  /* 0x0000001f02ff7812 */ /* 0x004fda000780c0ff */
[----:B---3--:R-:W-:Y:S05]  /*157f0*/  @!P0 BRA `(.L_x_2110) ;  /* 0x0000000000048947 */ /* 0x008fea0003800000 */
[----:B------:R-:W-:Y:S01]  /*15800*/  BPT.TRAP 0x1 ;  /* 0x000000040000795c */ /* 0x000fe20000300000 */
.L_x_2110:
        /* <DEDUP_REMOVED lines=18> */
.L_x_2106:
[----:B------:R-:W-:Y:S05]  /*15930*/  WARPSYNC.ALL ;  /* 0x0000000000007948 */ /* 0x000fea0003800000 */
[----:B------:R-:W-:Y:S01]  /*15940*/  UIADD3 UR4, UR38, 0x20400, URZ ;  /* 0x0002040026047890 */ /* 0x000fe2000fffe03f */
[----:B------:R-:W-:Y:S01]  /*15950*/  BAR.SYNC.DEFER_BLOCKING 0x8, 0x100 ;  /* 0x0204000000007b1d */ /* 0x000fe20000010000 */
[----:B------:R-:W-:Y:S02]  /*15960*/  USHF.R.S32.HI UR43, URZ, 0x1f, UR36 ;  /* 0x0000001f3f2b7899 */ /* 0x000fe40008011424 */
        /* <DEDUP_REMOVED lines=19> */
.L_x_2111:
[----:B------:R-:W1:Y:S01]  /*15aa0*/  LDC R7, c[0x0][0x448] ;  /* 0x00011200ff077b82 */ /* 0x000e620000000800 */
[----:B0-----:R-:W0:Y:S01]  /*15ab0*/  S2R R6, SR_CTAID.Z ;  /* 0x0000000000067919 */ /* 0x001e220000002700 */
[----:B------:R-:W-:Y:S02]  /*15ac0*/  ULDC.64 UR8, c[0x0][0x2d8] ;  /* 0x0000b60000087ab9 */ /* 0x000fe40000000a00 */
[----:B------:R-:W-:Y:S01]  /*15ad0*/  UIMAD UR6, UR43, UR8, URZ ;  /* 0x000000082b0672a4 */ /* 0x000fe2000f8e023f */
[----:B------:R-:W2:Y:S01]  /*15ae0*/  S2R R11, SR_TID.X ;  /* 0x00000000000b7919 */ /* 0x000ea20000002100 */
[----:B------:R-:W-:Y:S02]  /*15af0*/  UIMAD.WIDE.U32 UR4, UR36, UR8, URZ ;  /* 0x00000008240472a5 */ /* 0x000fe4000f8e003f */
[----:B------:R-:W3:Y:S01]  /*15b00*/  LDC.64 R2, c[0x0][0x2e0] ;  /* 0x0000b800ff027b82 */ /* 0x000ee20000000a00 */
[----:B------:R-:W-:-:S04]  /*15b10*/  UIMAD UR6, UR36, UR9, UR6 ;  /* 0x00000009240672a4 */ /* 0x000fc8000f8e0206 */
[----:B------:R-:W-:Y:S01]  /*15b20*/  UIADD3 UR5, UR5, UR6, URZ ;  /* 0x0000000605057290 */ /* 0x000fe2000fffe03f */
[----:B-1----:R-:W-:Y:S02]  /*15b30*/  ISETP.NE.AND P0, PT, R7, 0x1, PT ;  /* 0x000000010700780c */ /* 0x002fe40003f05270 */
[----:B0-----:R-:W-:Y:S02]  /*15b40*/  SHF.R.S32.HI R12, RZ, 0x1f, R6 ;  /* 0x0000001fff0c7819 */ /* 0x001fe40000011406 */
[----:B------:R-:W0:Y:S09]  /*15b50*/  S2R R6, SR_CTAID.Z ;  /* 0x0000000000067919 */ /* 0x000e320000002700 */
[----:B------:R-:W1:Y:S01]  /*15b60*/  @P0 LDC R9, c[0x0][0x44c] ;  /* 0x00011300ff090b82 */ /* 0x000e620000000800 */
[C---:B--2---:R-:W-:Y:S01]  /*15b70*/  LOP3.LUT R8, R11.reuse, 0x7f, RZ, 0xc0, !PT ;  /* 0x0000007f0b087812 */ /* 0x044fe200078ec0ff */
[----:B------:R-:W-:-:S03]  /*15b80*/  IMAD.SHL.U32 R0, R11, 0x10, RZ ;  /* 0x000000100b007824 */ /* 0x000fc600078e00ff */
[----:B------:R-:W-:-:S03]  /*15b90*/  SHF.R.U32.HI R5, RZ, 0x3, R8 ;  /* 0x00000003ff057819 */ /* 0x000fc60000011608 */
[----:B------:R-:W2:Y:S01]  /*15ba0*/  @P0 LDC R4, c[0x0][0x450] ;  /* 0x00011400ff040b82 */ /* 0x000ea20000000800 */
[----:B------:R-:W-:-:S05]  /*15bb0*/  LOP3.LUT R0, R5, 0x70, R0, 0xf8, !PT ;  /* 0x0000007005007812 */ /* 0x000fca00078ef800 */
[----:B------:R-:W-:-:S04]  /*15bc0*/  VIADD R10, R0, UR46 ;  /* 0x0000002e000a7c36 */ /* 0x000fc80008000000 */
[----:B------:R-:W-:Y:S01]  /*15bd0*/  IMAD.MOV.U32 R0, RZ, RZ, R10 ;  /* 0x000000ffff007224 */ /* 0x000fe200078e000a */
[----:B------:R4:W-:Y:S01]  /*15be0*/  STL [R1+0x8], R10 ;  /* 0x0000080a01007387 */ /* 0x0009e20000100800 */
[----:B-1----:R-:W-:-:S05]  /*15bf0*/  @P0 IMAD.HI.U32 R9, R10, R9, RZ ;  /* 0x000000090a090227 */ /* 0x002fca00078e00ff */
[----:B--2---:R-:W-:Y:S01]  /*15c00*/  @P0 SHF.R.U32.HI R0, RZ, R4, R9 ;  /* 0x00000004ff000219 */ /* 0x004fe20000011609 */
[----:B---3--:R-:W-:-:S04]  /*15c10*/  IMAD R4, R12, R2, RZ ;  /* 0x000000020c047224 */ /* 0x008fc800078e02ff */
[C---:B0-----:R-:W-:Y:S01]  /*15c20*/  IMAD R9, R6.reuse, R3, R4 ;  /* 0x0000000306097224 */ /* 0x041fe200078e0204 */
[----:B------:R-:W-:Y:S01]  /*15c30*/  SHF.R.S32.HI R4, RZ, 0x1f, R0 ;  /* 0x0000001fff047819 */ /* 0x000fe20000011400 */
[----:B------:R-:W-:Y:S01]  /*15c40*/  IMAD.WIDE.U32 R2, R6, R2, UR4 ;  /* 0x0000000406027e25 */ /* 0x000fe2000f8e0002 */
[----:B------:R-:W-:-:S03]  /*15c50*/  ULDC.64 UR4, c[0x0][0x2d0] ;  /* 0x0000b40000047ab9 */ /* 0x000fc60000000a00 */
[----:B------:R-:W-:Y:S02]  /*15c60*/  IMAD.MOV R6, RZ, RZ, -R0 ;  /* 0x000000ffff067224 */ /* 0x000fe400078e0a00 */
[----:B------:R-:W-:Y:S02]  /*15c70*/  IMAD.IADD R3, R3, 0x1, R9 ;  /* 0x0000000103037824 */ /* 0x000fe400078e0209 */
[----:B------:R-:W-:Y:S02]  /*15c80*/  IMAD R9, R4, UR4, RZ ;  /* 0x0000000404097c24 */ /* 0x000fe4000f8e02ff */
[----:B------:R-:W-:Y:S02]  /*15c90*/  IMAD R4, R7, R6, R10 ;  /* 0x0000000607047224 */ /* 0x000fe400078e020a */
[C---:B------:R-:W-:Y:S02]  /*15ca0*/  IMAD R6, R0.reuse, UR5, R9 ;  /* 0x0000000500067c24 */ /* 0x040fe4000f8e0209 */
[----:B------:R-:W-:Y:S01]  /*15cb0*/  IMAD.WIDE.U32 R2, R0, UR4, R2 ;  /* 0x0000000400027c25 */ /* 0x000fe2000f8e0002 */
[----:B------:R-:W-:Y:S01]  /*15cc0*/  SHF.R.S32.HI R0, RZ, 0x1f, R4 ;  /* 0x0000001fff007819 */ /* 0x000fe20000011404 */
[----:B------:R-:W-:-:S02]  /*15cd0*/  ULDC.64 UR4, c[0x0][0x2c8] ;  /* 0x0000b20000047ab9 */ /* 0x000fc40000000a00 */
        /* <DEDUP_REMOVED lines=10> */
[C---:B----4-:R-:W-:Y:S02]  /*15d80*/  LOP3.LUT R10, R2.reuse, 0x38, RZ, 0xc0, !PT ;  /* 0x00000038020a7812 */ /* 0x050fe400078ec0ff */
[----:B------:R-:W-:Y:S02]  /*15d90*/  LOP3.LUT R2, R2, 0x1f8, RZ, 0xc0, !PT ;  /* 0x000001f802027812 */ /* 0x000fe400078ec0ff */
[----:B------:R-:W-:Y:S01]  /*15da0*/  ISETP.GE.AND P0, PT, R10, UR4, PT ;  /* 0x000000040a007c0c */ /* 0x000fe2000bf06270 */
[----:B------:R-:W-:Y:S01]  /*15db0*/  UMOV UR4, 0xffffffff ;  /* 0xffffffff00047882 */ /* 0x000fe20000000000 */
[----:B------:R-:W-:Y:S01]  /*15dc0*/  LOP3.LUT R9, R2, 0x38, R11, 0x78, !PT ;  /* 0x0000003802097812 */ /* 0x000fe200078e780b */
[----:B------:R-:W-:-:S05]  /*15dd0*/  IMAD.SHL.U32 R2, R8, 0x8, RZ ;  /* 0x0000000808027824 */ /* 0x000fca00078e00ff */
[----:B------:R-:W-:Y:S01]  /*15de0*/  LOP3.LUT R8, R9, 0x200, R2, 0xf8, !PT ;  /* 0x0000020009087812 */ /* 0x000fe200078ef802 */
[----:B------:R-:W-:Y:S06]  /*15df0*/  BRA.DIV UR4, `(.L_x_2112) ;  /* 0x0000004604fc7947 */ /* 0x000fec000b800000 */
[----:B------:R-:W0:Y:S01]  /*15e00*/  SHFL.IDX PT, R6, R0, RZ, 0x181f ;  /* 0x00181fff00067589 */ /* 0x000e2200000e0000 */
[----:B------:R-:W-:Y:S01]  /*15e10*/  ULDC UR4, c[0x0][0x288] ;  /* 0x0000a20000047ab9 */ /* 0x000fe20000000800 */
[----:B------:R-:W-:Y:S01]  /*15e20*/  VIADD R9, R5, UR46 ;  /* 0x0000002e05097c36 */ /* 0x000fe20008000000 */
[----:B------:R-:W-:Y:S01]  /*15e30*/  ULDC.64 UR6, c[0x0][0x208] ;  /* 0x0000820000067ab9 */ /* 0x000fe20000000a00 */
[----:B------:R-:W1:Y:S01]  /*15e40*/  SHFL.IDX PT, R4, R3, RZ, 0x181f ;  /* 0x00181fff03047589 */ /* 0x000e6200000e0000 */
[----:B------:R-:W-:Y:S02]  /*15e50*/  IMAD R2, R7, UR4, RZ ;  /* 0x0000000407027c24 */ /* 0x000fe4000f8e02ff */
[C---:B------:R-:W-:Y:S01]  /*15e60*/  VIADD R11, R9.reuse, 0x10 ;  /* 0x00000010090b7836 */ /* 0x040fe20000000000 */
[----:B------:R-:W-:Y:S01]  /*15e70*/  STL [R1+0x4], R9 ;  /* 0x0000040901007387 */ /* 0x000fe20000100800 */
[C---:B------:R-:W-:Y:S01]  /*15e80*/  VIADD R7, R9.reuse, 0x20 ;  /* 0x0000002009077836 */ /* 0x040fe20000000000 */
[----:B------:R-:W-:-:S02]  /*15e90*/  ISETP.GE.AND P1, PT, R9, R2, PT ;  /* 0x000000020900720c */ /* 0x000fc40003f26270 */
[----:B------:R-:W-:Y:S04]  /*15ea0*/  STL [R1+0x18], R11 ;  /* 0x0000180b01007387 */ /* 0x000fe80000100800 */
[----:B------:R-:W-:Y:S07]  /*15eb0*/  STL [R1+0x1c], R7 ;  /* 0x00001c0701007387 */ /* 0x000fee0000100800 */
[----:B0-----:R-:W-:-:S02]  /*15ec0*/  @!P1 LEA R5, P2, R10, R6, 0x1 ;  /* 0x000000060a059211 */ /* 0x001fc400078408ff */
[----:B------:R-:W-:-:S03]  /*15ed0*/  @!P1 LEA R6, R8, UR38, 0x1 ;  /* 0x0000002608069c11 */ /* 0x000fc6000f8e08ff */
[----:B-1----:R-:W-:-:S05]  /*15ee0*/  @!P1 IMAD.X R4, RZ, RZ, R4, P2 ;  /* 0x000000ffff049224 */ /* 0x002fca00010e0604 */
[----:B------:R-:W-:-:S04]  /*15ef0*/  @!P1 LOP3.LUT R5, R5, R4, RZ, 0x3c, !PT ;  /* 0x0000000405059212 */ /* 0x000fc800078e3cff */
[----:B------:R-:W-:-:S04]  /*15f00*/  @!P1 LOP3.LUT R4, R5, R4, RZ, 0x3c, !PT ;  /* 0x0000000405049212 */ /* 0x000fc800078e3cff */
[----:B------:R-:W-:-:S05]  /*15f10*/  @!P1 LOP3.LUT R5, R5, R4, RZ, 0x3c, !PT ;  /* 0x0000000405059212 */ /* 0x000fca00078e3cff */
[----:B------:R-:W-:Y:S01]  /*15f20*/  @!PT LDS RZ, [RZ] ;  /* 0x00000000fffff984 */ /* 0x000fe20000000800 */
[----:B------:R0:W-:Y:S01]  /*15f30*/  @!P1 LDGSTS.E.BYPASS.LTC128B.128 [R6+0x20400], desc[UR6][R4.64], !P0 ;  /* 0x2040000004069fae */ /* 0x0001e2000c101d46 */
[----:B------:R-:W-:-:S03]  /*15f40*/  ISETP.GE.AND P1, PT, R11, R2, PT ;  /* 0x000000020b00720c */ /* 0x000fc60003f26270 */
[----:B0-----:R-:W0:Y:S10]  /*15f50*/  SHFL.IDX PT, R5, R0, 0x1, 0x181f ;  /* 0x00381f0000057f89 */ /* 0x001e3400000e0000 */
[----:B------:R-:W-:Y:S01]  /*15f60*/  @!P1 LEA R6, R8, UR38, 0x1 ;  /* 0x0000002608069c11 */ /* 0x000fe2000f8e08ff */
[----:B------:R-:W1:Y:S01]  /*15f70*/  SHFL.IDX PT, R4, R3, 0x1, 0x181f ;  /* 0x00381f0003047f89 */ /* 0x000e6200000e0000 */
[----:B0-----:R-:W-:-:S05]  /*15f80*/  @!P1 LEA R5, P2, R10, R5, 0x1 ;  /* 0x000000050a059211 */ /* 0x001fca00078408ff */
[----:B-1----:R-:W-:-:S05]  /*15f90*/  @!P1 IMAD.X R4, RZ, RZ, R4, P2 ;  /* 0x000000ffff049224 */ /* 0x002fca00010e0604 */
[----:B------:R-:W-:-:S04]  /*15fa0*/  @!P1 LOP3.LUT R5, R5, R4, RZ, 0x3c, !PT ;  /* 0x0000000405059212 */ /* 0x000fc800078e3cff */
[----:B------:R-:W-:-:S04]  /*15fb0*/  @!P1 LOP3.LUT R4, R5, R4, RZ, 0x3c, !PT ;  /* 0x0000000405049212 */ /* 0x000fc800078e3cff */
[----:B------:R-:W-:-:S05]  /*15fc0*/  @!P1 LOP3.LUT R5, R5, R4, RZ, 0x3c, !PT ;  /* 0x0000000405059212 */ /* 0x000fca00078e3cff */
[----:B------:R0:W-:Y:S01]  /*15fd0*/  @!P1 LDGSTS.E.BYPASS.LTC128B.128 [R6+0x20c00], desc[UR6][R4.64], !P0 ;  /* 0x20c0000004069fae */ /* 0x0001e2000c101d46 */
[----:B------:R-:W-:-:S03]  /*15fe0*/  ISETP.GE.AND P1, PT, R7, R2, PT ;  /* 0x000000020700720c */ /* 0x000fc60003f26270 */
[----:B0-----:R-:W0:Y:S10]  /*15ff0*/  SHFL.IDX PT, R5, R0, 0x2, 0x181f ;  /* 0x00581f0000057f89 */ /* 0x001e3400000e0000 */
[----:B------:R-:W-:Y:S01]  /*16000*/  @!P1 LEA R6, R8, UR38, 0x1 ;  /* 0x0000002608069c11 */ /* 0x000fe2000f8e08ff */
[----:B------:R-:W1:Y:S04]  /*16010*/  SHFL.IDX PT, R4, R3, 0x2, 0x181f ;  /* 0x00581f0003047f89 */ /* 0x000e6800000e0000 */
[----:B------:R-:W2:Y:S04]  /*16020*/  SHFL.IDX PT, R0, R0, 0x3, 0x181f ;  /* 0x00781f0000007f89 */ /* 0x000ea800000e0000 */
[----:B------:R-:W3:Y:S01]  /*16030*/  SHFL.IDX PT, R3, R3, 0x3, 0x181f ;  /* 0x00781f0003037f89 */ /* 0x000ee200000e0000 */
[----:B0-----:R-:W-:-:S05]  /*16040*/  @!P1 LEA R5, P2, R10, R5, 0x1 ;  /* 0x000000050a059211 */ /* 0x001fca00078408ff */
[----:B-1----:R-:W-:-:S05]  /*16050*/  @!P1 IMAD.X R4, RZ, RZ, R4, P2 ;  /* 0x000000ffff049224 */ /* 0x002fca00010e0604 */
[----:B------:R-:W-:-:S04]  /*16060*/  @!P1 LOP3.LUT R5, R5, R4, RZ, 0x3c, !PT ;  /* 0x0000000405059212 */ /* 0x000fc800078e3cff */
[----:B------:R-:W-:-:S04]  /*16070*/  @!P1 LOP3.LUT R4, R5, R4, RZ, 0x3c, !PT ;  /* 0x0000000405049212 */ /* 0x000fc800078e3cff */
[----:B------:R-:W-:-:S05]  /*16080*/  @!P1 LOP3.LUT R5, R5, R4, RZ, 0x3c, !PT ;  /* 0x0000000405059212 */ /* 0x000fca00078e3cff */
[----:B--23--:R0:W-:Y:S02]  /*16090*/  @!P1 LDGSTS.E.BYPASS.LTC128B.128 [R6+0x21400], desc[UR6][R4.64], !P0 ;  /* 0x2140000004069fae */ /* 0x00c1e4000c101d46 */
.L_x_2218:
[----:B0-----:R-:W2:Y:S01]  /*160a0*/  LDL R4, [R1+0x4] ;  /* 0x0000040001047983 */ /* 0x001ea20000100800 */
        /* <DEDUP_REMOVED lines=14> */
[----:B-1----:R-:W1:Y:S01]  /*16190*/  LDC.64 R2, c[0x0][0x3d8] ;  /* 0x0000f600ff027b82 */ /* 0x002e620000000a00 */
[----:B------:R-:W-:Y:S01]  /*161a0*/  NOP ;  /* 0x0000000000007918 */ /* 0x000fe20000000000 */
[C---:B-1----:R-:W-:Y:S01]  /*161b0*/  IMAD R0, R2.reuse, UR43, RZ ;  /* 0x0000002b02007c24 */ /* 0x042fe2000f8e02ff */
[----:B------:R-:W-:Y:S01]  /*161c0*/  UIADD3 UR4, UR38, 0x26400, URZ ;  /* 0x0002640026047890 */ /* 0x000fe2000fffe03f */
[----:B0-----:R-:W-:Y:S01]  /*161d0*/  IMAD.WIDE.U32 R4, R2, UR36, RZ ;  /* 0x0000002402047c25 */ /* 0x001fe2000f8e00ff */
        /* <DEDUP_REMOVED lines=24> */
.L_x_2113:
[----:B------:R-:W2:Y:S01]  /*16360*/  LDL.LU.64 R8, [R1+0x28] ;  /* 0x0000280001087983 */ /* 0x000ea20000300a00 */
[----:B------:R-:W1:Y:S01]  /*16370*/  LDC R7, c[0x0][0x448] ;  /* 0x00011200ff077b82 */ /* 0x000e620000000800 */
[----:B------:R-:W-:Y:S02]  /*16380*/  ULDC.64 UR4, c[0x0][0x3e0] ;  /* 0x0000f80000047ab9 */ /* 0x000fe40000000a00 */
[----:B0-----:R-:W2:Y:S04]  /*16390*/  LDL.LU.64 R2, [R1+0x10] ;  /* 0x0000100001027983 */ /* 0x001ea80000300a00 */
[----:B------:R-:W3:Y:S01]  /*163a0*/  LDL.LU R6, [R1+0x8] ;  /* 0x0000080001067983 */ /* 0x000ee20000300800 */
[----:B------:R-:W0:Y:S01]  /*163b0*/  S2R R0, SR_CTAID.Z ;  /* 0x0000000000007919 */ /* 0x000e220000002700 */
[----:B------:R-:W4:Y:S01]  /*163c0*/  S2R R4, SR_CTAID.Z ;  /* 0x0000000000047919 */ /* 0x000f220000002700 */
[----:B-1----:R-:W-:-:S02]  /*163d0*/  ISETP.NE.AND P0, PT, R7, 0x1, PT ;  /* 0x000000010700780c */ /* 0x002fc40003f05270 */
[----:B0-----:R-:W-:-:S05]  /*163e0*/  SHF.R.S32.HI R0, RZ, 0x1f, R0 ;  /* 0x0000001fff007819 */ /* 0x001fca0000011400 */
[----:B------:R-:W-:-:S04]  /*163f0*/  IMAD R0, R0, UR4, RZ ;  /* 0x0000000400007c24 */ /* 0x000fc8000f8e02ff */
[----:B----4-:R-:W-:Y:S02]  /*16400*/  IMAD R5, R4, UR5, R0 ;  /* 0x0000000504057c24 */ /* 0x010fe4000f8e0200 */
[----:B------:R-:W0:Y:S01]  /*16410*/  @P0 LDC R0, c[0x0][0x450] ;  /* 0x00011400ff000b82 */ /* 0x000e220000000800 */
[----:B------:R-:W-:Y:S01]  /*16420*/  LOP3.LUT R17, R17, 0xfffffff7, RZ, 0xc0, !PT ;  /* 0xfffffff711117812 */ /* 0x000fe200078ec0ff */
[----:B--2---:R-:W-:-:S04]  /*16430*/  IMAD.MOV.U32 R2, RZ, RZ, R8 ;  /* 0x000000ffff027224 */ /* 0x004fc800078e0008 */
[----:B------:R-:W-:Y:S01]  /*16440*/  IMAD.WIDE.U32 R2, R4, UR4, R2 ;  /* 0x0000000404027c25 */ /* 0x000fe2000f8e0002 */
[----:B------:R-:W1:Y:S01]  /*16450*/  S2R R8, SR_TID.X ;  /* 0x0000000000087919 */ /* 0x000e620000002100 */
[----:B------:R-:W-:Y:S02]  /*16460*/  ULDC.64 UR4, c[0x0][0x3d0] ;  /* 0x0000f40000047ab9 */ /* 0x000fe40000000a00 */
[----:B------:R-:W-:Y:S02]  /*16470*/  IMAD.IADD R3, R3, 0x1, R5 ;  /* 0x0000000103037824 */ /* 0x000fe400078e0205 */
[----:B------:R-:W2:Y:S01]  /*16480*/  @P0 LDC R5, c[0x0][0x44c] ;  /* 0x00011300ff050b82 */ /* 0x000ea20000000800 */
[----:B---3--:R-:W-:Y:S02]  /*16490*/  IMAD.MOV.U32 R4, RZ, RZ, R6 ;  /* 0x000000ffff047224 */ /* 0x008fe400078e0006 */
[----:B--2---:R-:W-:-:S05]  /*164a0*/  @P0 IMAD.HI.U32 R5, R6, R5, RZ ;  /* 0x0000000506050227 */ /* 0x004fca00078e00ff */
[----:B0-----:R-:W-:-:S04]  /*164b0*/  @P0 SHF.R.U32.HI R4, RZ, R0, R5 ;  /* 0x00000000ff040219 */ /* 0x001fc80000011605 */
[--C-:B------:R-:W-:Y:S01]  /*164c0*/  SHF.R.S32.HI R5, RZ, 0x1f, R4.reuse ;  /* 0x0000001fff057819 */ /* 0x100fe20000011404 */
[----:B------:R-:W-:-:S04]  /*164d0*/  IMAD.MOV R0, RZ, RZ, -R4 ;  /* 0x000000ffff007224 */ /* 0x000fc800078e0a04 */
[----:B------:R-:W-:Y:S02]  /*164e0*/  IMAD R0, R7, R0, R6 ;  /* 0x0000000007007224 */ /* 0x000fe400078e0206 */
[----:B------:R-:W-:Y:S02]  /*164f0*/  IMAD R5, R5, UR4, RZ ;  /* 0x0000000405057c24 */ /* 0x000fe4000f8e02ff */
[----:B------:R-:W-:-:S04]  /*16500*/  IMAD.WIDE.U32 R2, R4, UR4, R2 ;  /* 0x0000000404027c25 */ /* 0x000fc8000f8e0002 */
[----:B------:R-:W-:Y:S01]  /*16510*/  IMAD R5, R4, UR5, R5 ;  /* 0x0000000504057c24 */ /* 0x000fe2000f8e0205 */
[----:B------:R-:W-:Y:S01]  /*16520*/  SHF.R.S32.HI R4, RZ, 0x1f, R0 ;  /* 0x0000001fff047819 */ /* 0x000fe20000011400 */
[----:B------:R-:W-:Y:S02]  /*16530*/  ULDC.64 UR4, c[0x0][0x3c8] ;  /* 0x0000f20000047ab9 */ /* 0x000fe40000000a00 */
[----:B------:R-:W-:Y:S02]  /*16540*/  IMAD.IADD R3, R3, 0x1, R5 ;  /* 0x0000000103037824 */ /* 0x000fe400078e0205 */
[----:B------:R-:W-:Y:S02]  /*16550*/  IMAD R4, R4, UR4, RZ ;  /* 0x0000000404047c24 */ /* 0x000fe4000f8e02ff */
[----:B------:R-:W-:-:S04]  /*16560*/  IMAD.WIDE.U32 R2, R0, UR4, R2 ;  /* 0x0000000400027c25 */ /* 0x000fc8000f8e0002 */
[----:B------:R-:W-:Y:S01]  /*16570*/  IMAD R5, R0, UR5, R4 ;  /* 0x0000000500057c24 */ /* 0x000fe2000f8e0204 */
[----:B------:R-:W-:Y:S01]  /*16580*/  ULDC.64 UR4, c[0x0][0x390] ;  /* 0x0000e40000047ab9 */ /* 0x000fe20000000a00 */
[----:B-1----:R-:W-:Y:S01]  /*16590*/  IMAD.SHL.U32 R10, R8, 0x8, RZ ;  /* 0x00000008080a7824 */ /* 0x002fe200078e00ff */
[----:B------:R-:W-:Y:S01]  /*165a0*/  LEA R0, P0, R2, UR4, 0x1 ;  /* 0x0000000402007c11 */ /* 0x000fe2000f8008ff */
[----:B------:R-:W-:Y:S01]  /*165b0*/  IMAD.IADD R3, R3, 0x1, R5 ;  /* 0x0000000103037824 */ /* 0x000fe200078e0205 */
[----:B------:R-:W-:Y:S02]  /*165c0*/  ULDC UR4, c[0x0][0x3b8] ;  /* 0x0000ee0000047ab9 */ /* 0x000fe40000000800 */
[----:B------:R-:W-:Y:S02]  /*165d0*/  LOP3.LUT R10, R10, 0x38, RZ, 0xc0, !PT ;  /* 0x000000380a0a7812 */ /* 0x000fe400078ec0ff */
        /* <DEDUP_REMOVED lines=134> */
.L_x_2228:
        /* <DEDUP_REMOVED lines=38> */
.L_x_2116:
[----:B------:R-:W-:Y:S05]  /*170a0*/  BSYNC B0 ;  /* 0x0000000000007941 */ /* 0x000fea0003800000 */
.L_x_2115:
        /* <DEDUP_REMOVED lines=9> */
.L_x_2229:
        /* <DEDUP_REMOVED lines=9> */
.L_x_2230:
        /* <DEDUP_REMOVED lines=8> */
.L_x_2122:
[----:B------:R-:W-:Y:S05]  /*17250*/  BSYNC B1 ;  /* 0x0000000000017941 */ /* 0x000fea0003800000 */
.L_x_2121:
        /* <DEDUP_REMOVED lines=11> */
.L_x_2123:
        /* <DEDUP_REMOVED lines=13> */
.L_x_2124:
        /* <DEDUP_REMOVED lines=13> */
.L_x_2125:
        /* <DEDUP_REMOVED lines=13> */
.L_x_2126:
        /* <DEDUP_REMOVED lines=13> */
.L_x_2127:
        /* <DEDUP_REMOVED lines=13> */
.L_x_2128:
        /* <DEDUP_REMOVED lines=13> */
.L_x_2129:
        /* <DEDUP_REMOVED lines=13> */
.L_x_2130:
        /* <DEDUP_REMOVED lines=8> */
.L_x_2119:
[----:B------:R-:W-:Y:S05]  /*17940*/  BSYNC B0 ;  /* 0x0000000000007941 */ /* 0x000fea0003800000 */
.L_x_2118:
[----:B0-----:R-:W3:Y:S01]  /*17950*/  LDL.LU R3, [R1+0x20] ;  /* 0x0000200001037983 */ /* 0x001ee20000300800 */
[----:B------:R-:W-:Y:S02]  /*17960*/  IMAD.MOV.U32 R9, RZ, RZ, RZ ;  /* 0x000000ffff097224 */ /* 0x000fe400078e00ff */
[----:B-1----:R-:W-:Y:S02]  /*17970*/  IMAD.MOV.U32 R6, RZ, RZ, 0x1 ;  /* 0x00000001ff067424 */ /* 0x002fe400078e00ff */
[----:B---3--:R-:W-:-:S05]  /*17980*/  VIADD R8, R3, 0xfffffffe ;  /* 0xfffffffe03087836 */ /* 0x008fca0000000000 */
        /* <DEDUP_REMOVED lines=19> */
[----:B0-----:R-:W-:-:S03]  /*17ac0*/  LOP3.LUT R10, R4, 0x1f, RZ, 0xc0, !PT ;  /* 0x0000001f040a7812 */ /* 0x001fc600078ec0ff */
[----:B------:R-:W-:-:S05]  /*17ad0*/  IMAD.IADD R2, R2, 0x1, R3 ;  /* 0x0000000102027824 */ /* 0x000fca00078e0203 */
[----:B------:R-:W-:Y:S01]  /*17ae0*/  LOP3.LUT R11, R2, 0x1, RZ, 0xc0, !PT ;  /* 0x00000001020b7812 */ /* 0x000fe200078ec0ff */
[----:B------:R-:W-:Y:S06]  /*17af0*/  @!P0 BRA `(.L_x_2131) ;  /* 0x0000001400e08947 */ /* 0x000fec0003800000 */
[----:B------:R-:W-:Y:S01]  /*17b00*/  BSSY B0, `(.L_x_2131) ;  /* 0x0000177000007945 */ /* 0x000fe20003800000 */
[----:B------:R-:W-:Y:S02]  /*17b10*/  IMAD.IADD R7, R2, 0x1, -R11 ;  /* 0x0000000102077824 */ /* 0x000fe400078e0a0b */
[----:B------:R-:W-:-:S07]  /*17b20*/  IMAD.MOV.U32 R0, RZ, RZ, 0x1 ;  /* 0x00000001ff007424 */ /* 0x000fce00078e00ff */
.L_x_2172:
        /* <DEDUP_REMOVED lines=28> */
.L_x_2134:
[----:B------:R-:W1:Y:S01]  /*17cf0*/  S2R R2, SR_TID.X ;  /* 0x0000000000027919 */ /* 0x000e620000002100 */
[----:B------:R-:W-:Y:S01]  /*17d00*/  BSSY B2, `(.L_x_2135) ;  /* 0x0000006000027945 */ /* 0x000fe20003800000 */
[----:B-1----:R-:W-:Y:S02]  /*17d10*/  LOP3.LUT R3, R2, 0x7f, RZ, 0xc0, !PT ;  /* 0x0000007f02037812 */ /* 0x002fe400078ec0ff */
[----:B------:R-:W-:Y:S02]  /*17d20*/  SHF.L.U32 R2, R0, 0x1f, RZ ;  /* 0x0000001f00027819 */ /* 0x000fe400000006ff */
[----:B------:R-:W-:Y:S02]  /*17d30*/  ISETP.NE.AND P2, PT, R3, RZ, PT ;  /* 0x000000ff0300720c */ /* 0x000fe40003f45270 */
[----:B------:R-:W1:Y:S02]  /*17d40*/  SYNCS.PHASECHK.TRANS64.TRYWAIT P0, [UR38+0x38848], R2 ;  /* 0x03884802ff0075a7 */ /* 0x000e640008000166 */
[----:B-1----:R-:W-:Y:S09]  /*17d50*/  @!P0 BRA `(.L_x_2136) ;  /* 0x0000003800348947 */ /* 0x002ff20003800000 */
.L_x_2231:
[----:B------:R-:W-:Y:S05]  /*17d60*/  BSYNC B2 ;  /* 0x0000000000027941 */ /* 0x000fea0003800000 */
.L_x_2135:
[----:B------:R-:W-:Y:S04]  /*17d70*/  BSSY B2, `(.L_x_2137) ;  /* 0x0000007000027945 */ /* 0x000fe80003800000 */
[----:B------:R-:W-:Y:S05]  /*17d80*/  @P2 BRA `(.L_x_2138) ;  /* 0x0000000000142947 */ /* 0x000fea0003800000 */
[----:B------:R-:W-:Y:S01]  /*17d90*/  ISETP.NE.AND P0, PT, R10, RZ, PT ;  /* 0x000000ff0a00720c */ /* 0x000fe20003f05270 */
[----:B-1----:R-:W-:-:S04]  /*17da0*/  IMAD.MOV.U32 R3, RZ, RZ, 0x2000 ;  /* 0x00002000ff037424 */ /* 0x002fc800078e00ff */
[----:B------:R3:W-:Y:S08]  /*17db0*/  SYNCS.ARRIVE.TRANS64 RZ, [UR38+0x38838], R3 ;  /* 0x03883803ffff79a7 */ /* 0x0007f00008000026 */
[----:B---3--:R-:W-:Y:S05]  /*17dc0*/  @!P0 BRA `(.L_x_2138) ;  /* 0x0000000000048947 */ /* 0x008fea0003800000 */
[----:B------:R-:W-:Y:S01]  /*17dd0*/  BPT.TRAP 0x1 ;  /* 0x000000040000795c */ /* 0x000fe20000300000 */
.L_x_2138:
[----:B------:R-:W-:Y:S05]  /*17de0*/  BSYNC B2 ;  /* 0x0000000000027941 */ /* 0x000fea0003800000 */
.L_x_2137:
        /* <DEDUP_REMOVED lines=11> */
.L_x_2139:
        /* <DEDUP_REMOVED lines=10> */
.L_x_2232:
[----:B------:R-:W-:Y:S05]  /*17f40*/  BSYNC B2 ;  /* 0x0000000000027941 */ /* 0x000fea0003800000 */
.L_x_2140:
        /* <DEDUP_REMOVED lines=9> */
.L_x_2143:
[----:B------:R-:W-:Y:S05]  /*17fe0*/  BSYNC B2 ;  /* 0x0000000000027941 */ /* 0x000fea0003800000 */
.L_x_2142:
        /* <DEDUP_REMOVED lines=9> */
.L_x_2144:
        /* <DEDUP_REMOVED lines=13> */
.L_x_2145:
        /* <DEDUP_REMOVED lines=13> */
.L_x_2146:
        /* <DEDUP_REMOVED lines=13> */
.L_x_2147:
        /* <DEDUP_REMOVED lines=13> */
.L_x_2148:
        /* <DEDUP_REMOVED lines=13> */
.L_x_2149:
        /* <DEDUP_REMOVED lines=13> */
.L_x_2150:
        /* <DEDUP_REMOVED lines=13> */
.L_x_2151:
        /* <DEDUP_REMOVED lines=8> */
.L_x_2133:
[----:B------:R-:W-:Y:S05]  /*186b0*/  BSYNC B1 ;  /* 0x0000000000017941 */ /* 0x000fea0003800000 */
.L_x_2132:
        /* <DEDUP_REMOVED lines=27> */
.L_x_2154:
[----:B------:R-:W1:Y:S01]  /*18870*/  S2R R2, SR_TID.X ;  /* 0x0000000000027919 */ /* 0x000e620000002100 */
[----:B------:R-:W-:Y:S01]  /*18880*/  BSSY B2, `(.L_x_2155) ;  /* 0x0000006000027945 */ /* 0x000fe20003800000 */
[----:B-1----:R-:W-:Y:S02]  /*18890*/  LOP3.LUT R3, R2, 0x7f, RZ, 0xc0, !PT ;  /* 0x0000007f02037812 */ /* 0x002fe400078ec0ff */
[----:B------:R-:W-:Y:S02]  /*188a0*/  SHF.L.U32 R2, R0, 0x1f, RZ ;  /* 0x0000001f00027819 */ /* 0x000fe400000006ff */
[----:B------:R-:W-:Y:S02]  /*188b0*/  ISETP.NE.AND P2, PT, R3, RZ, PT ;  /* 0x000000ff0300720c */ /* 0x000fe40003f45270 */
[----:B------:R-:W1:Y:S02]  /*188c0*/  SYNCS.PHASECHK.TRANS64.TRYWAIT P0, [UR38+0x38840], R2 ;  /* 0x03884002ff0075a7 */ /* 0x000e640008000166 */
[----:B-1----:R-:W-:Y:S09]  /*188d0*/  @!P0 BRA `(.L_x_2156) ;  /* 0x0000002c00848947 */ /* 0x002ff20003800000 */
.L_x_2233:
[----:B------:R-:W-:Y:S05]  /*188e0*/  BSYNC B2 ;  /* 0x0000000000027941 */ /* 0x000fea0003800000 */
.L_x_2155:
[----:B------:R-:W-:Y:S04]  /*188f0*/  BSSY B2, `(.L_x_2157) ;  /* 0x0000007000027945 */ /* 0x000fe80003800000 */
[----:B------:R-:W-:Y:S05]  /*18900*/  @P2 BRA `(.L_x_2158) ;  /* 0x0000000000142947 */ /* 0x000fea0003800000 */
[----:B------:R-:W-:Y:S01]  /*18910*/  ISETP.NE.AND P0, PT, R10, RZ, PT ;  /* 0x000000ff0a00720c */ /* 0x000fe20003f05270 */
[----:B-1----:R-:W-:-:S04]  /*18920*/  IMAD.MOV.U32 R3, RZ, RZ, 0x2000 ;  /* 0x00002000ff037424 */ /* 0x002fc800078e00ff */
[----:B------:R3:W-:Y:S08]  /*18930*/  SYNCS.ARRIVE.TRANS64 RZ, [UR38+0x38830], R3 ;  /* 0x03883003ffff79a7 */ /* 0x0007f00008000026 */
[----:B---3--:R-:W-:Y:S05]  /*18940*/  @!P0 BRA `(.L_x_2158) ;  /* 0x0000000000048947 */ /* 0x008fea0003800000 */
[----:B------:R-:W-:Y:S01]  /*18950*/  BPT.TRAP 0x1 ;  /* 0x000000040000795c */ /* 0x000fe20000300000 */
.L_x_2158:
[----:B------:R-:W-:Y:S05]  /*18960*/  BSYNC B2 ;  /* 0x0000000000027941 */ /* 0x000fea0003800000 */
.L_x_2157:
        /* <DEDUP_REMOVED lines=11> */
.L_x_2159:
        /* <DEDUP_REMOVED lines=11> */
.L_x_2234:
[----:B------:R-:W-:Y:S05]  /*18ad0*/  BSYNC B2 ;  /* 0x0000000000027941 */ /* 0x000fea0003800000 */
.L_x_2160:
        /* <DEDUP_REMOVED lines=9> */
.L_x_2163:
[----:B------:R-:W-:Y:S05]  /*18b70*/  BSYNC B2 ;  /* 0x0000000000027941 */ /* 0x000fea0003800000 */
.L_x_2162:
        /* <DEDUP_REMOVED lines=9> */
.L_x_2164:
        /* <DEDUP_REMOVED lines=13> */
.L_x_2165:
        /* <DEDUP_REMOVED lines=13> */
.L_x_2166:
        /* <DEDUP_REMOVED lines=13> */
.L_x_2167:
        /* <DEDUP_REMOVED lines=13> */
.L_x_2168:
        /* <DEDUP_REMOVED lines=13> */
.L_x_2169:
        /* <DEDUP_REMOVED lines=13> */
.L_x_2170:
        /* <DEDUP_REMOVED lines=13> */
.L_x_2171:
        /* <DEDUP_REMOVED lines=8> */
.L_x_2153:
[----:B------:R-:W-:Y:S05]  /*19240*/  BSYNC B1 ;  /* 0x0000000000017941 */ /* 0x000fea0003800000 */
.L_x_2152:
[----:B------:R-:W-:Y:S01]  /*19250*/  VIADD R8, R8, 0xfffffffe ;  /* 0xfffffffe08087836 */ /* 0x000fe20000000000 */
[----:B------:R-:W-:Y:S06]  /*19260*/  @P1 BRA `(.L_x_2172) ;  /* 0xffffffe800301947 */ /* 0x000fec000383ffff */
[----:B------:R-:W-:Y:S05]  /*19270*/  BSYNC B0 ;  /* 0x0000000000007941 */ /* 0x000fea0003800000 */
.L_x_2131:
        /* <DEDUP_REMOVED lines=26> */
.L_x_2175:
[----:B------:R-:W1:Y:S01]  /*19420*/  S2R R2, SR_TID.X ;  /* 0x0000000000027919 */ /* 0x000e620000002100 */
[----:B------:R-:W-:Y:S01]  /*19430*/  BSSY B1, `(.L_x_2176) ;  /* 0x0000006000017945 */ /* 0x000fe20003800000 */
[----:B-1----:R-:W-:Y:S02]  /*19440*/  LOP3.LUT R3, R2, 0x7f, RZ, 0xc0, !PT ;  /* 0x0000007f02037812 */ /* 0x002fe400078ec0ff */
[----:B------:R-:W-:Y:S02]  /*19450*/  SHF.L.U32 R2, R0, 0x1f, RZ ;  /* 0x0000001f00027819 */ /* 0x000fe400000006ff */
[----:B------:R-:W-:Y:S02]  /*19460*/  ISETP.NE.AND P1, PT, R3, RZ, PT ;  /* 0x000000ff0300720c */ /* 0x000fe40003f25270 */
[----:B------:R-:W1:Y:S02]  /*19470*/  SYNCS.PHASECHK.TRANS64.TRYWAIT P0, [UR38+0x38848], R2 ;  /* 0x03884802ff0075a7 */ /* 0x000e640008000166 */
[----:B-1----:R-:W-:Y:S09]  /*19480*/  @!P0 BRA `(.L_x_2177) ;  /* 0x0000002000c88947 */ /* 0x002ff20003800000 */
.L_x_2235:
[----:B------:R-:W-:Y:S05]  /*19490*/  BSYNC B1 ;  /* 0x0000000000017941 */ /* 0x000fea0003800000 */
.L_x_2176:
[----:B------:R-:W-:Y:S04]  /*194a0*/  BSSY B1, `(.L_x_2178) ;  /* 0x0000007000017945 */ /* 0x000fe80003800000 */
[----:B------:R-:W-:Y:S05]  /*194b0*/  @P1 BRA `(.L_x_2179) ;  /* 0x0000000000141947 */ /* 0x000fea0003800000 */
[----:B------:R-:W-:Y:S01]  /*194c0*/  ISETP.NE.AND P0, PT, R10, RZ, PT ;  /* 0x000000ff0a00720c */ /* 0x000fe20003f05270 */
[----:B-1----:R-:W-:-:S04]  /*194d0*/  IMAD.MOV.U32 R3, RZ, RZ, 0x2000 ;  /* 0x00002000ff037424 */ /* 0x002fc800078e00ff */
[----:B------:R3:W-:Y:S08]  /*194e0*/  SYNCS.ARRIVE.TRANS64 RZ, [UR38+0x38838], R3 ;  /* 0x03883803ffff79a7 */ /* 0x0007f00008000026 */
[----:B---3--:R-:W-:Y:S05]  /*194f0*/  @!P0 BRA `(.L_x_2179) ;  /* 0x0000000000048947 */ /* 0x008fea0003800000 */
[----:B------:R-:W-:Y:S01]  /*19500*/  BPT.TRAP 0x1 ;  /* 0x000000040000795c */ /* 0x000fe20000300000 */
.L_x_2179:
[----:B------:R-:W-:Y:S05]  /*19510*/  BSYNC B1 ;  /* 0x0000000000017941 */ /* 0x000fea0003800000 */
.L_x_2178:
        /* <DEDUP_REMOVED lines=11> */
.L_x_2180:
        /* <DEDUP_REMOVED lines=11> */
.L_x_2236:
[----:B------:R-:W-:Y:S05]  /*19680*/  BSYNC B1 ;  /* 0x0000000000017941 */ /* 0x000fea0003800000 */
.L_x_2181:
        /* <DEDUP_REMOVED lines=9> */
.L_x_2184:
[----:B------:R-:W-:Y:S05]  /*19720*/  BSYNC B1 ;  /* 0x0000000000017941 */ /* 0x000fea0003800000 */
.L_x_2183:
        /* <DEDUP_REMOVED lines=9> */
.L_x_2185:
        /* <DEDUP_REMOVED lines=13> */
.L_x_2186:
        /* <DEDUP_REMOVED lines=13> */
.L_x_2187:
        /* <DEDUP_REMOVED lines=13> */
.L_x_2188:
        /* <DEDUP_REMOVED lines=13> */
.L_x_2189:
        /* <DEDUP_REMOVED lines=13> */
.L_x_2190:
        /* <DEDUP_REMOVED lines=13> */
.L_x_2191:
        /* <DEDUP_REMOVED lines=13> */
.L_x_2192:
        /* <DEDUP_REMOVED lines=8> */
.L_x_2174:
[----:B------:R-:W-:Y:S05]  /*19df0*/  BSYNC B0 ;  /* 0x0000000000007941 */ /* 0x000fea0003800000 */
.L_x_2173:
[----:B------:R-:W-:Y:S01]  /*19e00*/  LOP3.LUT R0, R0, 0x1, RZ, 0x3c, !PT ;  /* 0x0000000100007812 */ /* 0x000fe200078e3cff */
[----:B------:R-:W-:Y:S02]  /*19e10*/  IMAD.MOV.U32 R6, RZ, RZ, RZ ;  /* 0x000000ffff067224 */ /* 0x000fe400078e00ff */
[----:B------:R-:W-:-:S07]  /*19e20*/  IMAD.MOV.U32 R9, RZ, RZ, RZ ;  /* 0x000000ffff097224 */ /* 0x000fce00078e00ff */
.L_x_2094:
[----:B------:R-:W1:Y:S01]  /*19e30*/  S2R R3, SR_CgaCtaId ;  /* 0x0000000000037919 */ /* 0x000e620000008800 */
[----:B------:R-:W-:Y:S02]  /*19e40*/  MOV R2, 0x400 ;  /* 0x0000040000027802 */ /* 0x000fe40000000f00 */
[----:B------:R-:W-:Y:S02]  /*19e50*/  SHF.L.U32 R9, R9, 0x1f, RZ ;  /* 0x0000001f09097819 */ /* 0x000fe400000006ff */
[----:B-1----:R-:W-:-:S04]  /*19e60*/  LEA R2, R3, R2, 0x18 ;  /* 0x0000000203027211 */ /* 0x002fc800078ec0ff */
[----:B------:R-:W1:Y:S02]  /*19e70*/  SYNCS.PHASECHK.TRANS64.TRYWAIT P0, [R2+URZ+0x38820], R9 ;  /* 0x03882009020075a7 */ /* 0x000e64000800017f */
[----:B-1----:R-:W-:Y:S05]  /*19e80*/  @!P0 BRA `(.L_x_2193) ;  /* 0x0000001800788947 */ /* 0x002fea0003800000 */
.L_x_2237:
[----:B------:R-:W-:-:S03]  /*19e90*/  UMOV UR4, 0xffffffff ;  /* 0xffffffff00047882 */ /* 0x000fc60000000000 */
[----:B------:R-:W-:Y:S05]  /*19ea0*/  BRA.DIV UR4, `(.L_x_2194) ;  /* 0x0000001a04847947 */ /* 0x000fea000b800000 */
[----:B------:R-:W3:Y:S02]  /*19eb0*/  S2R R3, SR_TID.X ;  /* 0x0000000000037919 */ /* 0x000ee40000002100 */
[----:B---3--:R-:W-:-:S04]  /*19ec0*/  SHF.R.U32.HI R3, RZ, 0x5, R3 ;  /* 0x00000005ff037819 */ /* 0x008fc80000011603 */
[----:B------:R-:W-:-:S05]  /*19ed0*/  LOP3.LUT R3, R3, 0x3, RZ, 0xc0, !PT ;  /* 0x0000000303037812 */ /* 0x000fca00078ec0ff */
[----:B--2---:R2:W3:Y:S02]  /*19ee0*/  SHFL.IDX PT, R14, R3, RZ, 0x1f ;  /* 0x00001fff030e7589 */ /* 0x0044e400000e0000 */
.L_x_2240:
[----:B---3--:R-:W-:-:S13]  /*19ef0*/  ISETP.NE.AND P0, PT, R14, RZ, PT ;  /* 0x000000ff0e00720c */ /* 0x008fda0003f05270 */
[----:B------:R-:W-:Y:S05]  /*19f00*/  @P0 BRA `(.L_x_1998) ;  /* 0x0000000000900947 */ /* 0x000fea0003800000 */
[----:B------:R-:W-:-:S03]  /*19f10*/  UMOV UR4, 0xffffffff ;  /* 0xffffffff00047882 */ /* 0x000fc60000000000 */
[----:B------:R-:W-:Y:S05]  /*19f20*/  BRA.DIV UR4, `(.L_x_2195) ;  /* 0x0000001a04987947 */ /* 0x000fea000b800000 */
[----:B------:R-:W-:-:S13]  /*19f30*/  ELECT P6, URZ, PT ;  /* 0x00000000003f782f */ /* 0x000fda00038c0000 */
.L_x_2243:
        /* <DEDUP_REMOVED lines=8> */
.L_x_2196:
        /* <DEDUP_REMOVED lines=12> */
.L_x_2244:
[----:B------:R-:W3:Y:S02]  /*1a080*/  SYNCS.PHASECHK.TRANS64.TRYWAIT P0, [R5+URZ], R0 ;  /* 0x00000000050075a7 */ /* 0x000ee4000800017f */
[----:B---3--:R-:W-:Y:S05]  /*1a090*/  @!P0 BRA `(.L_x_2198) ;  /* 0x0000001800708947 */ /* 0x008fea0003800000 */
.L_x_2245:
[----:B------:R-:W-:Y:S05]  /*1a0a0*/  @!P2 BRA `(.L_x_2199) ;  /* 0x000000000004a947 */ /* 0x000fea0003800000 */
[----:B------:R-:W-:Y:S01]  /*1a0b0*/  BPT.TRAP 0x1 ;  /* 0x000000040000795c */ /* 0x000fe20000300000 */
.L_x_2199:
[----:B-1----:R-:W-:-:S04]  /*1a0c0*/  VIADD R2, R2, 0x38860 ;  /* 0x0003886002027836 */ /* 0x002fc80000000000 */
[----:B---3--:R-:W-:-:S04]  /*1a0d0*/  IMAD R5, R6, 0x8, R2 ;  /* 0x0000000806057824 */ /* 0x008fc800078e0202 */
[----:B------:R-:W1:Y:S02]  /*1a0e0*/  SYNCS.PHASECHK.TRANS64.TRYWAIT P0, [R5+URZ], R4 ;  /* 0x00000004050075a7 */ /* 0x000e64000800017f */
[----:B-1----:R-:W-:Y:S05]  /*1a0f0*/  @!P0 BRA `(.L_x_2200) ;  /* 0x00000018006c8947 */ /* 0x002fea0003800000 */
.L_x_2246:
[----:B------:R-:W-:-:S07]  /*1a100*/  IMAD R3, R3, 0x8, R2 ;  /* 0x0000000803037824 */ /* 0x000fce00078e0202 */
.L_x_2201:
[----:B---3--:R3:W4:Y:S02]  /*1a110*/  SYNCS.PHASECHK.TRANS64.TRYWAIT P0, [R3+URZ], R0 ;  /* 0x00000000030075a7 */ /* 0x008724000800017f */
[----:B----4-:R-:W-:Y:S05]  /*1a120*/  @!P0 NANOSLEEP.SYNCS 0x989680 ;  /* 0x009896800000895d */ /* 0x010fea0003900000 */
[----:B------:R-:W4:Y:S02]  /*1a130*/  @!P0 SYNCS.PHASECHK.TRANS64 P0, [R3+URZ], R0 ;  /* 0x00000000030085a7 */ /* 0x000f24000800007f */
[----:B----4-:R-:W-:Y:S05]  /*1a140*/  @!P0 BRA `(.L_x_2201) ;  /* 0xfffffffc00f08947 */ /* 0x010fea000383ffff */
.L_x_1998:
[----:B------:R-:W-:Y:S05]  /*1a150*/  BSYNC B6 ;  /* 0x0000000000067941 */ /* 0x000fea0003800000 */
.L_x_1995:
[----:B------:R-:W-:Y:S05]  /*1a160*/  EXIT ;  /* 0x000000000000794d */ /* 0x000fea0003800000 */
.L_x_2018:
[----:B0-----:R0:W1:Y:S02]  /*1a170*/  SYNCS.PHASECHK.TRANS64.TRYWAIT P0, [R199+URZ+0x38800], R4 ;  /* 0x03880004c70075a7 */ /* 0x001064000800017f */
[----:B-1----:R-:W-:Y:S05]  /*1a180*/  @!P0 NANOSLEEP.SYNCS 0x989680 ;  /* 0x009896800000895d */ /* 0x002fea0003900000 */
[----:B------:R-:W1:Y:S02]  /*1a190*/  @!P0 SYNCS.PHASECHK.TRANS64 P0, [R199+URZ+0x38800], R4 ;  /* 0x03880004c70085a7 */ /* 0x000e64000800007f */
[----:B-1----:R-:W-:Y:S05]  /*1a1a0*/  @!P0 BRA `(.L_x_2018) ;  /* 0xfffffffc00f08947 */ /* 0x002fea000383ffff */
[----:B------:R-:W-:Y:S05]  /*1a1b0*/  BRA `(.L_x_2202) ;  /* 0xfffffe9800f87947 */ /* 0x000fea000383ffff */
.L_x_2022:
[----:B--2---:R2:W3:Y:S02]  /*1a1c0*/  SYNCS.PHASECHK.TRANS64.TRYWAIT P1, [R199+URZ+0x38830], R4 ;  /* 0x03883004c70075a7 */ /* 0x0044e4000802017f */
[----:B---3--:R-:W-:Y:S05]  /*1a1d0*/  @!P1 NANOSLEEP.SYNCS 0x989680 ;  /* 0x009896800000995d */ /* 0x008fea0003900000 */
[----:B------:R-:W3:Y:S02]  /*1a1e0*/  @!P1 SYNCS.PHASECHK.TRANS64 P1, [R199+URZ+0x38830], R4 ;  /* 0x03883004c70095a7 */ /* 0x000ee4000802007f */
[----:B---3--:R-:W-:Y:S05]  /*1a1f0*/  @!P1 BRA `(.L_x_2022) ;  /* 0xfffffffc00f09947 */ /* 0x008fea000383ffff */
[----:B------:R-:W-:Y:S05]  /*1a200*/  BRA `(.L_x_2021) ;  /* 0xfffffe9c00447947 */ /* 0x000fea000383ffff */
.L_x_2023:
[----:B---3--:R3:W4:Y:S02]  /*1a210*/  SYNCS.PHASECHK.TRANS64.TRYWAIT P1, [R199+URZ+0x38810], R4 ;  /* 0x03881004c70075a7 */ /* 0x008724000802017f */
[----:B----4-:R-:W-:Y:S05]  /*1a220*/  @!P1 NANOSLEEP.SYNCS 0x989680 ;  /* 0x009896800000995d */ /* 0x010fea0003900000 */
[----:B------:R-:W4:Y:S02]  /*1a230*/  @!P1 SYNCS.PHASECHK.TRANS64 P1, [R199+URZ+0x38810], R4 ;  /* 0x03881004c70095a7 */ /* 0x000f24000802007f */
[----:B----4-:R-:W-:Y:S05]  /*1a240*/  @!P1 BRA `(.L_x_2023) ;  /* 0xfffffffc00f09947 */ /* 0x010fea000383ffff */
[----:B------:R-:W-:Y:S05]  /*1a250*/  BRA `(.L_x_2203) ;  /* 0xfffffea000347947 */ /* 0x000fea000383ffff */
.L_x_2027:
[----:B------:R0:W0:Y:S02]  /*1a260*/  SYNCS.PHASECHK.TRANS64.TRYWAIT P1, [R199+URZ+0x38850], R4 ;  /* 0x03885004c70075a7 */ /* 0x000024000802017f */
[----:B0-----:R-:W-:Y:S05]  /*1a270*/  @!P1 NANOSLEEP.SYNCS 0x989680 ;  /* 0x009896800000995d */ /* 0x001fea0003900000 */
[----:B------:R-:W0:Y:S02]  /*1a280*/  @!P1 SYNCS.PHASECHK.TRANS64 P1, [R199+URZ+0x38850], R4 ;  /* 0x03885004c70095a7 */ /* 0x000e24000802007f */
[----:B0-----:R-:W-:Y:S05]  /*1a290*/  @!P1 BRA `(.L_x_2027) ;  /* 0xfffffffc00f09947 */ /* 0x001fea000383ffff */
[----:B------:R-:W-:Y:S05]  /*1a2a0*/  BRA `(.L_x_2026) ;  /* 0xfffffea000607947 */ /* 0x000fea000383ffff */
.L_x_2043:
[----:B-1----:R1:W2:Y:S02]  /*1a2b0*/  SYNCS.PHASECHK.TRANS64.TRYWAIT P2, [R204+URZ+0x38830], R203 ;  /* 0x038830cbcc0075a7 */ /* 0x0022a4000804017f */
[----:B--2---:R-:W-:Y:S05]  /*1a2c0*/  @!P2 NANOSLEEP.SYNCS 0x989680 ;  /* 0x009896800000a95d */ /* 0x004fea0003900000 */
[----:B------:R-:W2:Y:S02]  /*1a2d0*/  @!P2 SYNCS.PHASECHK.TRANS64 P2, [R204+URZ+0x38830], R203 ;  /* 0x038830cbcc00a5a7 */ /* 0x000ea4000804007f */
[----:B--2---:R-:W-:Y:S05]  /*1a2e0*/  @!P2 BRA `(.L_x_2043) ;  /* 0xfffffffc00f0a947 */ /* 0x004fea000383ffff */
[----:B------:R-:W-:Y:S05]  /*1a2f0*/  BRA `(.L_x_2042) ;  /* 0xfffffed400447947 */ /* 0x000fea000383ffff */
.L_x_2047:
[----:B---3--:R3:W4:Y:S02]  /*1a300*/  SYNCS.PHASECHK.TRANS64.TRYWAIT P2, [R204+URZ+0x38850], R203 ;  /* 0x038850cbcc0075a7 */ /* 0x008724000804017f */
[----:B----4-:R-:W-:Y:S05]  /*1a310*/  @!P2 NANOSLEEP.SYNCS 0x989680 ;  /* 0x009896800000a95d */ /* 0x010fea0003900000 */
[----:B------:R-:W4:Y:S02]  /*1a320*/  @!P2 SYNCS.PHASECHK.TRANS64 P2, [R204+URZ+0x38850], R203 ;  /* 0x038850cbcc00a5a7 */ /* 0x000f24000804007f */
[----:B----4-:R-:W-:Y:S05]  /*1a330*/  @!P2 BRA `(.L_x_2047) ;  /* 0xfffffffc00f0a947 */ /* 0x010fea000383ffff */
[----:B------:R-:W-:Y:S05]  /*1a340*/  BRA `(.L_x_2046) ;  /* 0xfffffed800107947 */ /* 0x000fea000383ffff */
.L_x_2064:
[----:B-1----:R1:W3:Y:S02]  /*1a350*/  SYNCS.PHASECHK.TRANS64.TRYWAIT P3, [R184+URZ+0x38830], R23 ;  /* 0x03883017b80075a7 */ /* 0x0022e4000806017f */
[----:B---3--:R-:W-:Y:S05]  /*1a360*/  @!P3 NANOSLEEP.SYNCS 0x989680 ;  /* 0x009896800000b95d */ /* 0x008fea0003900000 */
[----:B------:R-:W3:Y:S02]  /*1a370*/  @!P3 SYNCS.PHASECHK.TRANS64 P3, [R184+URZ+0x38830], R23 ;  /* 0x03883017b800b5a7 */ /* 0x000ee4000806007f */
[----:B---3--:R-:W-:Y:S05]  /*1a380*/  @!P3 BRA `(.L_x_2064) ;  /* 0xfffffffc00f0b947 */ /* 0x008fea000383ffff */
[----:B------:R-:W-:Y:S05]  /*1a390*/  BRA `(.L_x_2063) ;  /* 0xffffff0c00e87947 */ /* 0x000fea000383ffff */
.L_x_2068:
[----:B---3--:R3:W4:Y:S02]  /*1a3a0*/  SYNCS.PHASECHK.TRANS64.TRYWAIT P3, [R184+URZ+0x38850], R23 ;  /* 0x03885017b80075a7 */ /* 0x008724000806017f */
[----:B----4-:R-:W-:Y:S05]  /*1a3b0*/  @!P3 NANOSLEEP.SYNCS 0x989680 ;  /* 0x009896800000b95d */ /* 0x010fea0003900000 */
[----:B------:R-:W4:Y:S02]  /*1a3c0*/  @!P3 SYNCS.PHASECHK.TRANS64 P3, [R184+URZ+0x38850], R23 ;  /* 0x03885017b800b5a7 */ /* 0x000f24000806007f */
[----:B----4-:R-:W-:Y:S05]  /*1a3d0*/  @!P3 BRA `(.L_x_2068) ;  /* 0xfffffffc00f0b947 */ /* 0x010fea000383ffff */
[----:B------:R-:W-:Y:S05]  /*1a3e0*/  BRA `(.L_x_2067) ;  /* 0xffffff1000707947 */ /* 0x000fea000383ffff */
.L_x_2074:
[----:B-1----:R1:W2:Y:S02]  /*1a3f0*/  SYNCS.PHASECHK.TRANS64.TRYWAIT P2, [R202+URZ+0x38830], R189 ;  /* 0x038830bdca0075a7 */ /* 0x0022a4000804017f */
[----:B--2---:R-:W-:Y:S05]  /*1a400*/  @!P2 NANOSLEEP.SYNCS 0x989680 ;  /* 0x009896800000a95d */ /* 0x004fea0003900000 */
[----:B------:R-:W2:Y:S02]  /*1a410*/  @!P2 SYNCS.PHASECHK.TRANS64 P2, [R202+URZ+0x38830], R189 ;  /* 0x038830bdca00a5a7 */ /* 0x000ea4000804007f */
[----:B--2---:R-:W-:Y:S05]  /*1a420*/  @!P2 BRA `(.L_x_2074) ;  /* 0xfffffffc00f0a947 */ /* 0x004fea000383ffff */
[----:B------:R-:W-:Y:S05]  /*1a430*/  BRA `(.L_x_2073) ;  /* 0xffffff3800907947 */ /* 0x000fea000383ffff */
.L_x_2078:
[----:B---3--:R3:W4:Y:S02]  /*1a440*/  SYNCS.PHASECHK.TRANS64.TRYWAIT P2, [R202+URZ+0x38850], R189 ;  /* 0x038850bdca0075a7 */ /* 0x008724000804017f */
[----:B----4-:R-:W-:Y:S05]  /*1a450*/  @!P2 NANOSLEEP.SYNCS 0x989680 ;  /* 0x009896800000a95d */ /* 0x010fea0003900000 */
[----:B------:R-:W4:Y:S02]  /*1a460*/  @!P2 SYNCS.PHASECHK.TRANS64 P2, [R202+URZ+0x38850], R189 ;  /* 0x038850bdca00a5a7 */ /* 0x000f24000804007f */
[----:B----4-:R-:W-:Y:S05]  /*1a470*/  @!P2 BRA `(.L_x_2078) ;  /* 0xfffffffc00f0a947 */ /* 0x010fea000383ffff */
[----:B------:R-:W-:Y:S05]  /*1a480*/  BRA `(.L_x_2077) ;  /* 0xffffff3c001c7947 */ /* 0x000fea000383ffff */
.L_x_2105:
[----:B------:R-:W-:Y:S02]  /*1a490*/  IMAD.MOV.U32 R13, RZ, RZ, R6 ;  /* 0x000000ffff0d7224 */ /* 0x000fe400078e0006 */
[----:B------:R-:W-:Y:S02]  /*1a4a0*/  IMAD.MOV.U32 R12, RZ, RZ, RZ ;  /* 0x000000ffff0c7224 */ /* 0x000fe400078e00ff */
[----:B------:R-:W-:Y:S02]  /*1a4b0*/  IMAD.MOV.U32 R11, RZ, RZ, 0x1f ;  /* 0x0000001fff0b7424 */ /* 0x000fe400078e00ff */
[----:B------:R-:W-:-:S07]  /*1a4c0*/  IMAD.MOV.U32 R15, RZ, RZ, -0x1 ;  /* 0xffffffffff0f7424 */ /* 0x000fce00078e00ff */
[----:B------:R-:W-:Y:S05]  /*1a4d0*/  WARPSYNC.COLLECTIVE R15, `(.L_x_2204) ;  /* 0x000000000f087348 */ /* 0x000fea0003c00000 */
[----:B------:R0:W1:Y:S02]  /*1a4e0*/  SHFL.IDX P6, R14, R13, R12, R11 ;  /* 0x0000000c0d0e7389 */ /* 0x00006400000c000b */
[----:B01----:R-:W-:Y:S01]  /*1a4f0*/  ENDCOLLECTIVE ;  /* 0x000000000000791b */ /* 0x003fe20003800000 */
.L_x_2204:
[----:B------:R-:W-:Y:S05]  /*1a500*/  BRA `(.L_x_2205) ;  /* 0xffffffb000047947 */ /* 0x000fea000383ffff */
.L_x_2107:
[----:B------:R-:W-:Y:S01]  /*1a510*/  BSSY B0, `(.L_x_2206) ;  /* 0x0000006000007945 */ /* 0x000fe20003800000 */
[----:B------:R-:W-:-:S07]  /*1a520*/  IMAD.MOV.U32 R15, RZ, RZ, -0x1 ;  /* 0xffffffffff0f7424 */ /* 0x000fce00078e00ff */
[----:B0-----:R-:W-:Y:S05]  /*1a530*/  WARPSYNC.COLLECTIVE R15, `(.L_x_2207) ;  /* 0x000000000f0c7348 */ /* 0x001fea0003c00000 */
[----:B------:R-:W-:Y:S02]  /*1a540*/  ELECT P6, UR62, PT ;  /* 0x00000000003e782f */ /* 0x000fe400038c0000 */
[----:B------:R-:W-:Y:S01]  /*1a550*/  MOV R14, UR62 ;  /* 0x0000003e000e7c02 */ /* 0x000fe20008000f00 */
[----:B0-----:R-:W-:Y:S10]  /*1a560*/  ENDCOLLECTIVE ;  /* 0x000000000000791b */ /* 0x001ff40003800000 */
.L_x_2207:
[----:B------:R-:W-:Y:S05]  /*1a570*/  BSYNC B0 ;  /* 0x0000000000007941 */ /* 0x000fea0003800000 */
.L_x_2206:
[----:B------:R-:W-:Y:S05]  /*1a580*/  BRA `(.L_x_2208) ;  /* 0xffffffb000087947 */ /* 0x000fea000383ffff */
.L_x_2109:
[----:B-1----:R-:W-:-:S04]  /*1a590*/  IMAD.U32 R3, RZ, RZ, UR38 ;  /* 0x00000026ff037e24 */ /* 0x002fc8000f8e00ff */
[----:B------:R1:W2:Y:S03]  /*1a5a0*/  SYNCS.PHASECHK.TRANS64.TRYWAIT P0, [R3+URZ+0x38840], R0 ;  /* 0x03884000030075a7 */ /* 0x0002a6000800017f */
[----:B--2---:R-:W-:Y:S05]  /*1a5b0*/  @!P0 NANOSLEEP.SYNCS 0x989680 ;  /* 0x009896800000895d */ /* 0x004fea0003900000 */
[----:B------:R-:W2:Y:S02]  /*1a5c0*/  @!P0 SYNCS.PHASECHK.TRANS64 P0, [R3+URZ+0x38840], R0 ;  /* 0x03884000030085a7 */ /* 0x000ea4000800007f */
[----:B--2---:R-:W-:Y:S05]  /*1a5d0*/  @!P0 BRA `(.L_x_2109) ;  /* 0xfffffffc00ec8947 */ /* 0x004fea000383ffff */
[----:B------:R-:W-:Y:S05]  /*1a5e0*/  BRA `(.L_x_2209) ;  /* 0xffffffb0006c7947 */ /* 0x000fea000383ffff */
.L_x_2112:
[----:B------:R-:W-:Y:S02]  /*1a5f0*/  IMAD.MOV.U32 R13, RZ, RZ, R3 ;  /* 0x000000ffff0d7224 */ /* 0x000fe400078e0003 */
[----:B------:R-:W-:Y:S02]  /*1a600*/  IMAD.MOV.U32 R12, RZ, RZ, RZ ;  /* 0x000000ffff0c7224 */ /* 0x000fe400078e00ff */
[----:B------:R-:W-:Y:S02]  /*1a610*/  IMAD.MOV.U32 R11, RZ, RZ, 0x181f ;  /* 0x0000181fff0b7424 */ /* 0x000fe400078e00ff */
[----:B------:R-:W-:Y:S02]  /*1a620*/  IMAD.MOV.U32 R15, RZ, RZ, -0x1 ;  /* 0xffffffffff0f7424 */ /* 0x000fe400078e00ff */
[----:B------:R-:W-:-:S07]  /*1a630*/  VIADD R9, R5, UR46 ;  /* 0x0000002e05097c36 */ /* 0x000fce0008000000 */
[----:B------:R-:W-:Y:S05]  /*1a640*/  WARPSYNC.COLLECTIVE R15, `(.L_x_2210) ;  /* 0x000000000f087348 */ /* 0x000fea0003c00000 */
[----:B------:R0:W1:Y:S02]  /*1a650*/  SHFL.IDX P6, R14, R13, R12, R11 ;  /* 0x0000000c0d0e7389 */ /* 0x00006400000c000b */
[----:B01----:R-:W-:Y:S01]  /*1a660*/  ENDCOLLECTIVE ;  /* 0x000000000000791b */ /* 0x003fe20003800000 */
.L_x_2210:
[----:B------:R0:W-:Y:S01]  /*1a670*/  STL [R1+0x4], R9 ;  /* 0x0000040901007387 */ /* 0x0001e20000100800 */
[----:B------:R-:W-:Y:S02]  /*1a680*/  IMAD.MOV.U32 R13, RZ, RZ, R0 ;  /* 0x000000ffff0d7224 */ /* 0x000fe400078e0000 */
[----:B------:R-:W-:-:S07]  /*1a690*/  IMAD.MOV.U32 R4, RZ, RZ, R14 ;  /* 0x000000ffff047224 */ /* 0x000fce00078e000e */
[----:B0-----:R-:W-:Y:S05]  /*1a6a0*/  WARPSYNC.COLLECTIVE R15, `(.L_x_2211) ;  /* 0x000000000f087348 */ /* 0x001fea0003c00000 */
[----:B------:R1:W2:Y:S02]  /*1a6b0*/  SHFL.IDX P6, R14, R13, R12, R11 ;  /* 0x0000000c0d0e7389 */ /* 0x0002a400000c000b */
[----:B012---:R-:W-:Y:S01]  /*1a6c0*/  ENDCOLLECTIVE ;  /* 0x000000000000791b */ /* 0x007fe20003800000 */
.L_x_2211:
[----:B------:R-:W-:Y:S01]  /*1a6d0*/  ULDC UR4, c[0x0][0x288] ;  /* 0x0000a20000047ab9 */ /* 0x000fe20000000800 */
[----:B------:R-:W-:Y:S01]  /*1a6e0*/  ULDC.64 UR6, c[0x0][0x208] ;  /* 0x0000820000067ab9 */ /* 0x000fe20000000a00 */
[----:B------:R-:W-:Y:S02]  /*1a6f0*/  IMAD R2, R7, UR4, RZ ;  /* 0x0000000407027c24 */ /* 0x000fe4000f8e02ff */
[----:B------:R-:W-:-:S03]  /*1a700*/  VIADD R7, R9, 0x10 ;  /* 0x0000001009077836 */ /* 0x000fc60000000000 */
[----:B------:R-:W-:Y:S02]  /*1a710*/  ISETP.GE.AND P1, PT, R9, R2, PT ;  /* 0x000000020900720c */ /* 0x000fe40003f26270 */
[----:B------:R0:W-:Y:S01]  /*1a720*/  STL [R1+0x18], R7 ;  /* 0x0000180701007387 */ /* 0x0001e20000100800 */
[----:B------:R-:W-:Y:S02]  /*1a730*/  IMAD.MOV.U32 R13, RZ, RZ, R3 ;  /* 0x000000ffff0d7224 */ /* 0x000fe400078e0003 */
[----:B------:R-:W-:Y:S02]  /*1a740*/  IMAD.MOV.U32 R12, RZ, RZ, 0x1 ;  /* 0x00000001ff0c7424 */ /* 0x000fe400078e00ff */
[----:B------:R-:W-:-:S06]  /*1a750*/  IMAD.MOV.U32 R6, RZ, RZ, R14 ;  /* 0x000000ffff067224 */ /* 0x000fcc00078e000e */
[----:B------:R-:W-:Y:S02]  /*1a760*/  @!P1 LEA R5, P2, R10, R6, 0x1 ;  /* 0x000000060a059211 */ /* 0x000fe400078408ff */
[----:B------:R-:W-:-:S03]  /*1a770*/  @!P1 LEA R6, R8, UR38, 0x1 ;  /* 0x0000002608069c11 */ /* 0x000fc6000f8e08ff */
        /* <DEDUP_REMOVED lines=9> */
[----:B0-----:R-:W-:-:S12]  /*1a810*/  VIADD R7, R9, 0x20 ;  /* 0x0000002009077836 */ /* 0x001fd80000000000 */
[----:B-1----:R-:W-:Y:S05]  /*1a820*/  WARPSYNC.COLLECTIVE R15, `(.L_x_2212) ;  /* 0x000000000f087348 */ /* 0x002fea0003c00000 */
[----:B------:R0:W2:Y:S02]  /*1a830*/  SHFL.IDX P6, R14, R13, R12, R11 ;  /* 0x0000000c0d0e7389 */ /* 0x0000a400000c000b */
[----:B012---:R-:W-:Y:S01]  /*1a840*/  ENDCOLLECTIVE ;  /* 0x000000000000791b */ /* 0x007fe20003800000 */
.L_x_2212:
[----:B------:R0:W-:Y:S01]  /*1a850*/  STL [R1+0x1c], R7 ;  /* 0x00001c0701007387 */ /* 0x0001e20000100800 */
[----:B------:R-:W-:Y:S01]  /*1a860*/  @!P1 LEA R6, R8, UR38, 0x1 ;  /* 0x0000002608069c11 */ /* 0x000fe2000f8e08ff */
[----:B------:R-:W-:Y:S02]  /*1a870*/  IMAD.MOV.U32 R13, RZ, RZ, R0 ;  /* 0x000000ffff0d7224 */ /* 0x000fe400078e0000 */
[----:B------:R-:W-:-:S07]  /*1a880*/  IMAD.MOV.U32 R4, RZ, RZ, R14 ;  /* 0x000000ffff047224 */ /* 0x000fce00078e000e */
[----:B0-----:R-:W-:Y:S05]  /*1a890*/  WARPSYNC.COLLECTIVE R15, `(.L_x_2213) ;  /* 0x000000000f087348 */ /* 0x001fea0003c00000 */
[----:B------:R1:W2:Y:S02]  /*1a8a0*/  SHFL.IDX P6, R14, R13, R12, R11 ;  /* 0x0000000c0d0e7389 */ /* 0x0002a400000c000b */
[----:B012---:R-:W-:Y:S01]  /*1a8b0*/  ENDCOLLECTIVE ;  /* 0x000000000000791b */ /* 0x007fe20003800000 */
.L_x_2213:
[----:B------:R-:W-:Y:S01]  /*1a8c0*/  ULDC.64 UR4, c[0x0][0x208] ;  /* 0x0000820000047ab9 */ /* 0x000fe20000000a00 */
[----:B------:R-:W-:Y:S02]  /*1a8d0*/  IMAD.MOV.U32 R13, RZ, RZ, R3 ;  /* 0x000000ffff0d7224 */ /* 0x000fe400078e0003 */
[----:B------:R-:W-:Y:S02]  /*1a8e0*/  IMAD.MOV.U32 R12, RZ, RZ, 0x2 ;  /* 0x00000002ff0c7424 */ /* 0x000fe400078e00ff */
[----:B------:R-:W-:-:S05]  /*1a8f0*/  IMAD.MOV.U32 R5, RZ, RZ, R14 ;  /* 0x000000ffff057224 */ /* 0x000fca00078e000e */
        /* <DEDUP_REMOVED lines=13> */
.L_x_2214:
[----:B------:R-:W-:Y:S01]  /*1a9d0*/  @!P1 LEA R6, R8, UR38, 0x1 ;  /* 0x0000002608069c11 */ /* 0x000fe2000f8e08ff */
[----:B------:R-:W-:Y:S02]  /*1a9e0*/  IMAD.MOV.U32 R13, RZ, RZ, R0 ;  /* 0x000000ffff0d7224 */ /* 0x000fe400078e0000 */
[----:B------:R-:W-:-:S07]  /*1a9f0*/  IMAD.MOV.U32 R4, RZ, RZ, R14 ;  /* 0x000000ffff047224 */ /* 0x000fce00078e000e */
[----:B------:R-:W-:Y:S05]  /*1aa00*/  WARPSYNC.COLLECTIVE R15, `(.L_x_2215) ;  /* 0x000000000f087348 */ /* 0x000fea0003c00000 */
[----:B------:R0:W1:Y:S02]  /*1aa10*/  SHFL.IDX P6, R14, R13, R12, R11 ;  /* 0x0000000c0d0e7389 */ /* 0x00006400000c000b */
[----:B01----:R-:W-:Y:S01]  /*1aa20*/  ENDCOLLECTIVE ;  /* 0x000000000000791b */ /* 0x003fe20003800000 */
.L_x_2215:
        /* <DEDUP_REMOVED lines=16> */
.L_x_2216:
[----:B------:R-:W-:Y:S02]  /*1ab30*/  IMAD.MOV.U32 R13, RZ, RZ, R0 ;  /* 0x000000ffff0d7224 */ /* 0x000fe400078e0000 */
[----:B------:R-:W-:-:S07]  /*1ab40*/  IMAD.MOV.U32 R3, RZ, RZ, R14 ;  /* 0x000000ffff037224 */ /* 0x000fce00078e000e */
[----:B------:R-:W-:Y:S05]  /*1ab50*/  WARPSYNC.COLLECTIVE R15, `(.L_x_2217) ;  /* 0x000000000f087348 */ /* 0x000fea0003c00000 */
[----:B------:R0:W1:Y:S02]  /*1ab60*/  SHFL.IDX P6, R14, R13, R12, R11 ;  /* 0x0000000c0d0e7389 */ /* 0x00006400000c000b */
[----:B01----:R-:W-:Y:S01]  /*1ab70*/  ENDCOLLECTIVE ;  /* 0x000000000000791b */ /* 0x003fe20003800000 */
.L_x_2217:
[----:B------:R-:W-:Y:S01]  /*1ab80*/  IMAD.MOV.U32 R0, RZ, RZ, R14 ;  /* 0x000000ffff007224 */ /* 0x000fe200078e000e */
[----:B------:R-:W-:Y:S06]  /*1ab90*/  BRA `(.L_x_2218) ;  /* 0xffffffb400407947 */ /* 0x000fec000383ffff */
.L_x_2114:
        /* <DEDUP_REMOVED lines=8> */
.L_x_2220:
[----:B------:R-:W-:Y:S05]  /*1ac20*/  BSYNC B0 ;  /* 0x0000000000007941 */ /* 0x000fea0003800000 */
.L_x_2219:
        /* <DEDUP_REMOVED lines=17> */
.L_x_2221:
        /* <DEDUP_REMOVED lines=49> */
.L_x_2222:
[----:B------:R-:W-:Y:S02]  /*1b050*/  IMAD.MOV.U32 R13, RZ, RZ, R0 ;  /* 0x000000ffff0d7224 */ /* 0x000fe400078e0000 */
[----:B------:R-:W-:-:S07]  /*1b060*/  IMAD.MOV.U32 R8, RZ, RZ, R14 ;  /* 0x000000ffff087224 */ /* 0x000fce00078e000e */
[----:B------:R-:W-:Y:S05]  /*1b070*/  WARPSYNC.COLLECTIVE R15, `(.L_x_2223) ;  /* 0x000000000f087348 */ /* 0x000fea0003c00000 */
[----:B------:R0:W1:Y:S02]  /*1b080*/  SHFL.IDX P6, R14, R13, R12, R11 ;  /* 0x0000000c0d0e7389 */ /* 0x00006400000c000b */
[----:B01----:R-:W-:Y:S01]  /*1b090*/  ENDCOLLECTIVE ;  /* 0x000000000000791b */ /* 0x003fe20003800000 */
.L_x_2223:
        /* <DEDUP_REMOVED lines=31> */
.L_x_2224:
[----:B------:R-:W-:Y:S02]  /*1b290*/  IMAD.MOV.U32 R13, RZ, RZ, R0 ;  /* 0x000000ffff0d7224 */ /* 0x000fe400078e0000 */
[----:B------:R-:W-:-:S07]  /*1b2a0*/  IMAD.MOV.U32 R2, RZ, RZ, R14 ;  /* 0x000000ffff027224 */ /* 0x000fce00078e000e */
[----:B------:R-:W-:Y:S05]  /*1b2b0*/  WARPSYNC.COLLECTIVE R15, `(.L_x_2225) ;  /* 0x000000000f087348 */ /* 0x000fea0003c00000 */
[----:B------:R0:W1:Y:S02]  /*1b2c0*/  SHFL.IDX P6, R14, R13, R12, R11 ;  /* 0x0000000c0d0e7389 */ /* 0x00006400000c000b */
[----:B01----:R-:W-:Y:S01]  /*1b2d0*/  ENDCOLLECTIVE ;  /* 0x000000000000791b */ /* 0x003fe20003800000 */
.L_x_2225:
        /* <DEDUP_REMOVED lines=35> */
.L_x_2226:
[----:B------:R-:W-:Y:S02]  /*1b510*/  IMAD.MOV.U32 R13, RZ, RZ, R0 ;  /* 0x000000ffff0d7224 */ /* 0x000fe400078e0000 */
[----:B------:R-:W-:-:S07]  /*1b520*/  IMAD.MOV.U32 R6, RZ, RZ, R14 ;  /* 0x000000ffff067224 */ /* 0x000fce00078e000e */
[----:B------:R-:W-:Y:S05]  /*1b530*/  WARPSYNC.COLLECTIVE R15, `(.L_x_2227) ;  /* 0x000000000f087348 */ /* 0x000fea0003c00000 */
[----:B------:R0:W1:Y:S02]  /*1b540*/  SHFL.IDX P6, R14, R13, R12, R11 ;  /* 0x0000000c0d0e7389 */ /* 0x00006400000c000b */
[----:B01----:R-:W-:Y:S01]  /*1b550*/  ENDCOLLECTIVE ;  /* 0x000000000000791b */ /* 0x003fe20003800000 */
.L_x_2227:
[----:B------:R-:W-:Y:S05]  /*1b560*/  BRA `(.L_x_2228) ;  /* 0xffffffb800347947 */ /* 0x000fea000383ffff */
.L_x_2117:
[----:B0-----:R-:W-:-:S04]  /*1b570*/  IMAD.U32 R3, RZ, RZ, UR38 ;  /* 0x00000026ff037e24 */ /* 0x001fc8000f8e00ff */
[----:B------:R0:W3:Y:S03]  /*1b580*/  SYNCS.PHASECHK.TRANS64.TRYWAIT P0, [R3+URZ+0x38820], R2 ;  /* 0x03882002030075a7 */ /* 0x0000e6000800017f */
[----:B---3--:R-:W-:Y:S05]  /*1b590*/  @!P0 NANOSLEEP.SYNCS 0x989680 ;  /* 0x009896800000895d */ /* 0x008fea0003900000 */
[----:B------:R-:W3:Y:S02]  /*1b5a0*/  @!P0 SYNCS.PHASECHK.TRANS64 P0, [R3+URZ+0x38820], R2 ;  /* 0x03882002030085a7 */ /* 0x000ee4000800007f */
[----:B---3--:R-:W-:Y:S05]  /*1b5b0*/  @!P0 BRA `(.L_x_2117) ;  /* 0xfffffffc00ec8947 */ /* 0x008fea000383ffff */
[----:B------:R-:W-:Y:S05]  /*1b5c0*/  BRA `(.L_x_2229) ;  /* 0xffffffb800dc7947 */ /* 0x000fea000383ffff */
.L_x_2120:
[----:B0-----:R-:W-:-:S04]  /*1b5d0*/  IMAD.U32 R3, RZ, RZ, UR38 ;  /* 0x00000026ff037e24 */ /* 0x001fc8000f8e00ff */
[----:B------:R0:W3:Y:S03]  /*1b5e0*/  SYNCS.PHASECHK.TRANS64.TRYWAIT P0, [R3+URZ+0x38860], R2 ;  /* 0x03886002030075a7 */ /* 0x0000e6000800017f */
[----:B---3--:R-:W-:Y:S05]  /*1b5f0*/  @!P0 NANOSLEEP.SYNCS 0x989680 ;  /* 0x009896800000895d */ /* 0x008fea0003900000 */
[----:B------:R-:W3:Y:S02]  /*1b600*/  @!P0 SYNCS.PHASECHK.TRANS64 P0, [R3+URZ+0x38860], R2 ;  /* 0x03886002030085a7 */ /* 0x000ee4000800007f */
[----:B---3--:R-:W-:Y:S05]  /*1b610*/  @!P0 BRA `(.L_x_2120) ;  /* 0xfffffffc00ec8947 */ /* 0x008fea000383ffff */
[----:B------:R-:W-:Y:S05]  /*1b620*/  BRA `(.L_x_2230) ;  /* 0xffffffb800e87947 */ /* 0x000fea000383ffff */
.L_x_2136:
[----:B-1----:R-:W-:-:S04]  /*1b630*/  IMAD.U32 R3, RZ, RZ, UR38 ;  /* 0x00000026ff037e24 */ /* 0x002fc8000f8e00ff */
[----:B------:R1:W3:Y:S03]  /*1b640*/  SYNCS.PHASECHK.TRANS64.TRYWAIT P0, [R3+URZ+0x38848], R2 ;  /* 0x03884802030075a7 */ /* 0x0002e6000800017f */
[----:B---3--:R-:W-:Y:S05]  /*1b650*/  @!P0 NANOSLEEP.SYNCS 0x989680 ;  /* 0x009896800000895d */ /* 0x008fea0003900000 */
[----:B------:R-:W3:Y:S02]  /*1b660*/  @!P0 SYNCS.PHASECHK.TRANS64 P0, [R3+URZ+0x38848], R2 ;  /* 0x03884802030085a7 */ /* 0x000ee4000800007f */
[----:B---3--:R-:W-:Y:S05]  /*1b670*/  @!P0 BRA `(.L_x_2136) ;  /* 0xfffffffc00ec8947 */ /* 0x008fea000383ffff */
[----:B------:R-:W-:Y:S05]  /*1b680*/  BRA `(.L_x_2231) ;  /* 0xffffffc400b47947 */ /* 0x000fea000383ffff */
.L_x_2141:
[----:B01----:R-:W-:-:S04]  /*1b690*/  IMAD.U32 R3, RZ, RZ, UR38 ;  /* 0x00000026ff037e24 */ /* 0x003fc8000f8e00ff */
[----:B------:R0:W1:Y:S03]  /*1b6a0*/  SYNCS.PHASECHK.TRANS64.TRYWAIT P0, [R3+URZ+0x38868], R2 ;  /* 0x03886802030075a7 */ /* 0x000066000800017f */
[----:B-1----:R-:W-:Y:S05]  /*1b6b0*/  @!P0 NANOSLEEP.SYNCS 0x989680 ;  /* 0x009896800000895d */ /* 0x002fea0003900000 */
[----:B------:R-:W1:Y:S02]  /*1b6c0*/  @!P0 SYNCS.PHASECHK.TRANS64 P0, [R3+URZ+0x38868], R2 ;  /* 0x03886802030085a7 */ /* 0x000e64000800007f */
[----:B-1----:R-:W-:Y:S05]  /*1b6d0*/  @!P0 BRA `(.L_x_2141) ;  /* 0xfffffffc00ec8947 */ /* 0x002fea000383ffff */
[----:B------:R-:W-:Y:S05]  /*1b6e0*/  BRA `(.L_x_2232) ;  /* 0xffffffc800147947 */ /* 0x000fea000383ffff */
.L_x_2156:
[----:B-1----:R-:W-:-:S04]  /*1b6f0*/  IMAD.U32 R3, RZ, RZ, UR38 ;  /* 0x00000026ff037e24 */ /* 0x002fc8000f8e00ff */
[----:B------:R1:W3:Y:S03]  /*1b700*/  SYNCS.PHASECHK.TRANS64.TRYWAIT P0, [R3+URZ+0x38840], R2 ;  /* 0x03884002030075a7 */ /* 0x0002e6000800017f */
[----:B---3--:R-:W-:Y:S05]  /*1b710*/  @!P0 NANOSLEEP.SYNCS 0x989680 ;  /* 0x009896800000895d */ /* 0x008fea0003900000 */
[----:B------:R-:W3:Y:S02]  /*1b720*/  @!P0 SYNCS.PHASECHK.TRANS64 P0, [R3+URZ+0x38840], R2 ;  /* 0x03884002030085a7 */ /* 0x000ee4000800007f */
[----:B---3--:R-:W-:Y:S05]  /*1b730*/  @!P0 BRA `(.L_x_2156) ;  /* 0xfffffffc00ec8947 */ /* 0x008fea000383ffff */
[----:B------:R-:W-:Y:S05]  /*1b740*/  BRA `(.L_x_2233) ;  /* 0xffffffd000647947 */ /* 0x000fea000383ffff */
.L_x_2161:
[----:B01----:R-:W-:-:S04]  /*1b750*/  IMAD.U32 R3, RZ, RZ, UR38 ;  /* 0x00000026ff037e24 */ /* 0x003fc8000f8e00ff */
[----:B------:R0:W1:Y:S03]  /*1b760*/  SYNCS.PHASECHK.TRANS64.TRYWAIT P0, [R3+URZ+0x38860], R2 ;  /* 0x03886002030075a7 */ /* 0x000066000800017f */
[----:B-1----:R-:W-:Y:S05]  /*1b770*/  @!P0 NANOSLEEP.SYNCS 0x989680 ;  /* 0x009896800000895d */ /* 0x002fea0003900000 */
[----:B------:R-:W1:Y:S02]  /*1b780*/  @!P0 SYNCS.PHASECHK.TRANS64 P0, [R3+URZ+0x38860], R2 ;  /* 0x03886002030085a7 */ /* 0x000e64000800007f */
[----:B-1----:R-:W-:Y:S05]  /*1b790*/  @!P0 BRA `(.L_x_2161) ;  /* 0xfffffffc00ec8947 */ /* 0x002fea000383ffff */
[----:B------:R-:W-:Y:S05]  /*1b7a0*/  BRA `(.L_x_2234) ;  /* 0xffffffd000c87947 */ /* 0x000fea000383ffff */
.L_x_2177:
[----:B-1----:R-:W-:-:S04]  /*1b7b0*/  IMAD.U32 R3, RZ, RZ, UR38 ;  /* 0x00000026ff037e24 */ /* 0x002fc8000f8e00ff */
[----:B------:R1:W3:Y:S03]  /*1b7c0*/  SYNCS.PHASECHK.TRANS64.TRYWAIT P0, [R3+URZ+0x38848], R2 ;  /* 0x03884802030075a7 */ /* 0x0002e6000800017f */
[----:B---3--:R-:W-:Y:S05]  /*1b7d0*/  @!P0 NANOSLEEP.SYNCS 0x989680 ;  /* 0x009896800000895d */ /* 0x008fea0003900000 */
[----:B------:R-:W3:Y:S02]  /*1b7e0*/  @!P0 SYNCS.PHASECHK.TRANS64 P0, [R3+URZ+0x38848], R2 ;  /* 0x03884802030085a7 */ /* 0x000ee4000800007f */
[----:B---3--:R-:W-:Y:S05]  /*1b7f0*/  @!P0 BRA `(.L_x_2177) ;  /* 0xfffffffc00ec8947 */ /* 0x008fea000383ffff */
[----:B------:R-:W-:Y:S05]  /*1b800*/  BRA `(.L_x_2235) ;  /* 0xffffffdc00207947 */ /* 0x000fea000383ffff */
.L_x_2182:
[----:B-1----:R-:W-:-:S04]  /*1b810*/  IMAD.U32 R3, RZ, RZ, UR38 ;  /* 0x00000026ff037e24 */ /* 0x002fc8000f8e00ff */
[----:B------:R1:W3:Y:S03]  /*1b820*/  SYNCS.PHASECHK.TRANS64.TRYWAIT P0, [R3+URZ+0x38868], R2 ;  /* 0x03886802030075a7 */ /* 0x0002e6000800017f */
[----:B---3--:R-:W-:Y:S05]  /*1b830*/  @!P0 NANOSLEEP.SYNCS 0x989680 ;  /* 0x009896800000895d */ /* 0x008fea0003900000 */
[----:B------:R-:W3:Y:S02]  /*1b840*/  @!P0 SYNCS.PHASECHK.TRANS64 P0, [R3+URZ+0x38868], R2 ;  /* 0x03886802030085a7 */ /* 0x000ee4000800007f */
[----:B---3--:R-:W-:Y:S05]  /*1b850*/  @!P0 BRA `(.L_x_2182) ;  /* 0xfffffffc00ec8947 */ /* 0x008fea000383ffff */
[----:B------:R-:W-:Y:S05]  /*1b860*/  BRA `(.L_x_2236) ;  /* 0xffffffdc00847947 */ /* 0x000fea000383ffff */
.L_x_2193:
[----:B-1----:R1:W3:Y:S02]  /*1b870*/  SYNCS.PHASECHK.TRANS64.TRYWAIT P0, [R2+URZ+0x38820], R9 ;  /* 0x03882009020075a7 */ /* 0x0022e4000800017f */
[----:B---3--:R-:W-:Y:S05]  /*1b880*/  @!P0 NANOSLEEP.SYNCS 0x989680 ;  /* 0x009896800000895d */ /* 0x008fea0003900000 */
[----:B------:R-:W3:Y:S02]  /*1b890*/  @!P0 SYNCS.PHASECHK.TRANS64 P0, [R2+URZ+0x38820], R9 ;  /* 0x03882009020085a7 */ /* 0x000ee4000800007f */
[----:B---3--:R-:W-:Y:S05]  /*1b8a0*/  @!P0 BRA `(.L_x_2193) ;  /* 0xfffffffc00f08947 */ /* 0x008fea000383ffff */
[----:B------:R-:W-:Y:S05]  /*1b8b0*/  BRA `(.L_x_2237) ;  /* 0xffffffe400747947 */ /* 0x000fea000383ffff */
.L_x_2194:
        /* <DEDUP_REMOVED lines=11> */
.L_x_2239:
[----:B------:R-:W-:Y:S05]  /*1b970*/  BSYNC B0 ;  /* 0x0000000000007941 */ /* 0x000fea0003800000 */
.L_x_2238:
[----:B------:R-:W-:Y:S05]  /*1b980*/  BRA `(.L_x_2240) ;  /* 0xffffffe400587947 */ /* 0x000fea000383ffff */
.L_x_2195:
[----:B------:R-:W-:Y:S01]  /*1b990*/  BSSY B0, `(.L_x_2241) ;  /* 0x0000006000007945 */ /* 0x000fe20003800000 */
[----:B------:R-:W-:-:S07]  /*1b9a0*/  IMAD.MOV.U32 R15, RZ, RZ, -0x1 ;  /* 0xffffffffff0f7424 */ /* 0x000fce00078e00ff */
[----:B012---:R-:W-:Y:S05]  /*1b9b0*/  WARPSYNC.COLLECTIVE R15, `(.L_x_2242) ;  /* 0x000000000f0c7348 */ /* 0x007fea0003c00000 */
[----:B------:R-:W-:Y:S02]  /*1b9c0*/  ELECT P6, UR62, PT ;  /* 0x00000000003e782f */ /* 0x000fe400038c0000 */
[----:B------:R-:W-:Y:S01]  /*1b9d0*/  MOV R14, UR62 ;  /* 0x0000003e000e7c02 */ /* 0x000fe20008000f00 */
[----:B012---:R-:W-:Y:S10]  /*1b9e0*/  ENDCOLLECTIVE ;  /* 0x000000000000791b */ /* 0x007ff40003800000 */
.L_x_2242:
[----:B------:R-:W-:Y:S05]  /*1b9f0*/  BSYNC B0 ;  /* 0x0000000000007941 */ /* 0x000fea0003800000 */
.L_x_2241:
[----:B------:R-:W-:Y:S05]  /*1ba00*/  BRA `(.L_x_2243) ;  /* 0xffffffe4004c7947 */ /* 0x000fea000383ffff */
.L_x_2197:
[----:B--2---:R2:W3:Y:S02]  /*1ba10*/  SYNCS.PHASECHK.TRANS64.TRYWAIT P0, [R7+URZ], R4 ;  /* 0x00000004070075a7 */ /* 0x0044e4000800017f */
[----:B---3--:R-:W-:Y:S05]  /*1ba20*/  @!P0 NANOSLEEP.SYNCS 0x989680 ;  /* 0x009896800000895d */ /* 0x008fea0003900000 */
[----:B------:R-:W3:Y:S02]  /*1ba30*/  @!P0 SYNCS.PHASECHK.TRANS64 P0, [R7+URZ], R4 ;  /* 0x00000004070085a7 */ /* 0x000ee4000800007f */
[----:B---3--:R-:W-:Y:S05]  /*1ba40*/  @!P0 BRA `(.L_x_2197) ;  /* 0xfffffffc00f08947 */ /* 0x008fea000383ffff */
[----:B------:R-:W-:Y:S05]  /*1ba50*/  BRA `(.L_x_2244) ;  /* 0xffffffe400887947 */ /* 0x000fea000383ffff */
.L_x_2198:
[----:B---3--:R3:W4:Y:S02]  /*1ba60*/  SYNCS.PHASECHK.TRANS64.TRYWAIT P0, [R5+URZ], R0 ;  /* 0x00000000050075a7 */ /* 0x008724000800017f */
[----:B----4-:R-:W-:Y:S05]  /*1ba70*/  @!P0 NANOSLEEP.SYNCS 0x989680 ;  /* 0x009896800000895d */ /* 0x010fea0003900000 */
[----:B------:R-:W4:Y:S02]  /*1ba80*/  @!P0 SYNCS.PHASECHK.TRANS64 P0, [R5+URZ], R0 ;  /* 0x00000000050085a7 */ /* 0x000f24000800007f */
[----:B----4-:R-:W-:Y:S05]  /*1ba90*/  @!P0 BRA `(.L_x_2198) ;  /* 0xfffffffc00f08947 */ /* 0x010fea000383ffff */
[----:B------:R-:W-:Y:S05]  /*1baa0*/  BRA `(.L_x_2245) ;  /* 0xffffffe4007c7947 */ /* 0x000fea000383ffff */
.L_x_2200:
[----:B-1----:R1:W3:Y:S02]  /*1bab0*/  SYNCS.PHASECHK.TRANS64.TRYWAIT P0, [R5+URZ], R4 ;  /* 0x00000004050075a7 */ /* 0x0022e4000800017f */
[----:B---3--:R-:W-:Y:S05]  /*1bac0*/  @!P0 NANOSLEEP.SYNCS 0x989680 ;  /* 0x009896800000895d */ /* 0x008fea0003900000 */
[----:B------:R-:W3:Y:S02]  /*1bad0*/  @!P0 SYNCS.PHASECHK.TRANS64 P0, [R5+URZ], R4 ;  /* 0x00000004050085a7 */ /* 0x000ee4000800007f */
[----:B---3--:R-:W-:Y:S05]  /*1bae0*/  @!P0 BRA `(.L_x_2200) ;  /* 0xfffffffc00f08947 */ /* 0x008fea000383ffff */
[----:B------:R-:W-:Y:S05]  /*1baf0*/  BRA `(.L_x_2246) ;  /* 0xffffffe400807947 */ /* 0x000fea000383ffff */
.L_x_2247:
        /* <DEDUP_REMOVED lines=16> */
.L_x_5873:


//--------------------- .text._ZN7cutlass13device_kernelIN5flash11enable_sm90INS1_16FlashAttnFwdSm90INS1_25CollectiveMainloopFwdSm90ILi2EN4cute5tupleIJNS5_1CILi1EEES8_S8_EEENS6_IJNS7_ILi64EEESA_SA_EEELi512ENS_6half_tEfNS_4arch4Sm90ELb0ELb1ELb0ELb1ELb0ELb0ELb0ELb0ELb0ELb1ELb1ELb0EEENS1_21CollectiveEpilogueFwdINS6_IJSA_NS7_ILi512EEESA_EEES9_SC_SE_Li256ELb1ELb1ELb1ELb0EEENS1_36VarlenDynamicPersistentTileSchedulerILi64ELi64ELi256ELi128ELb1ELb1ELb1ELb1ELb0ELb1EEEEEEEEEvNT_6ParamsE --------------------------
	.section	.text._ZN7cutlass13device_kernelIN5flash11enable_sm90INS1_16FlashAttnFwdSm90INS1_25CollectiveMainloopFwdSm90ILi2EN4cute5tupleIJNS5_1CILi1EEES8_S8_EEENS6_IJNS7_ILi64EEESA_SA_EEELi512ENS_6half_tEfNS_4arch4Sm90ELb0ELb1ELb0ELb1ELb0ELb0ELb0ELb0ELb0ELb1ELb1ELb0EEENS1_21CollectiveEpilogueFwdINS6_IJSA_NS7_ILi512EEESA_EEES9_SC_SE_Li256ELb1ELb1ELb1ELb0EEENS1_36VarlenDynamicPersistentTileSchedulerILi64ELi64ELi256ELi128ELb1ELb1ELb1ELb1ELb0ELb1EEEEEEEEEvNT_6ParamsE,"ax",@progbits
	.align	128
.text._ZN7cutlass13device_kernelIN5flash11enable_sm90INS1_16FlashAttnFwdSm90INS1_25CollectiveMainloopFwdSm90ILi2EN4cute5tupleIJNS5_1CILi1EEES8_S8_EEENS6_IJNS7_ILi64EEESA_SA_EEELi512ENS_6half_tEfNS_4arch4Sm90ELb0ELb1ELb0ELb1ELb0ELb0ELb0ELb0ELb0ELb1ELb1ELb0EEENS1_21CollectiveEpilogueFwdINS6_IJSA_NS7_ILi512EEESA_EEES9_SC_SE_Li256ELb1ELb1ELb1ELb0EEENS1_36VarlenDynamicPersistentTileSchedulerILi64ELi64ELi256ELi128ELb1ELb1ELb1ELb1ELb0ELb1EEEEEEEEEvNT_6ParamsE:
        .type           _ZN7cutlass13device_kernelIN5flash11enable_sm90INS1_16FlashAttnFwdSm90INS1_25CollectiveMainloopFwdSm90ILi2EN4cute5tupleIJNS5_1CILi1EEES8_S8_EEENS6_IJNS7_ILi64EEESA_SA_EEELi512ENS_6half_tEfNS_4arch4Sm90ELb0ELb1ELb0ELb1ELb0ELb0ELb0ELb0ELb0ELb1ELb1ELb0EEENS1_21CollectiveEpilogueFwdINS6_IJSA_NS7_ILi512EEESA_EEES9_SC_SE_Li256ELb1ELb1ELb1ELb0EEENS1_36VarlenDynamicPersistentTileSchedulerILi64ELi64ELi256ELi128ELb1ELb1ELb1ELb1ELb0ELb1EEEEEEEEEvNT_6ParamsE,@function
        .size           _ZN7cutlass13device_kernelIN5flash11enable_sm90INS1_16FlashAttnFwdSm90INS1_25CollectiveMainloopFwdSm90ILi2EN4cute5tupleIJNS5_1CILi1EEES8_S8_EEENS6_IJNS7_ILi64EEESA_SA_EEELi512ENS_6half_tEfNS_4arch4Sm90ELb0ELb1ELb0ELb1ELb0ELb0ELb0ELb0ELb0ELb1ELb1ELb0EEENS1_21CollectiveEpilogueFwdINS6_IJSA_NS7_ILi512EEESA_EEES9_SC_SE_Li256ELb1ELb1ELb1ELb0EEENS1_36VarlenDynamicPersistentTileSchedulerILi64ELi64ELi256ELi128ELb1ELb1ELb1ELb1ELb0ELb1EEEEEEEEEvNT_6ParamsE,(.L_x_5874 - _ZN7cutlass13device_kernelIN5flash11enable_sm90INS1_16FlashAttnFwdSm90INS1_25CollectiveMainloopFwdSm90ILi2EN4cute5tupleIJNS5_1CILi1EEES8_S8_EEENS6_IJNS7_ILi64EEESA_SA_EEELi512ENS_6half_tEfNS_4arch4Sm90ELb0ELb1ELb0ELb1ELb0ELb0ELb0ELb0ELb0ELb1ELb1ELb0EEENS1_21CollectiveEpilogueFwdINS6_IJSA_NS7_ILi512EEESA_EEES9_SC_SE_Li256ELb1ELb1ELb1ELb0EEENS1_36VarlenDynamicPersistentTileSchedulerILi64ELi64ELi256ELi128ELb1ELb1ELb1ELb1ELb0ELb1EEEEEEEEEvNT_6ParamsE)
        .other          _ZN7cutlass13device_kernelIN5flash11enable_sm90INS1_16FlashAttnFwdSm90INS1_25CollectiveMainloopFwdSm90ILi2EN4cute5tupleIJNS5_1CILi1EEES8_S8_EEENS6_IJNS7_ILi64EEESA_SA_EEELi512ENS_6half_tEfNS_4arch4Sm90ELb0ELb1ELb0ELb1ELb0ELb0ELb0ELb0ELb0ELb1ELb1ELb0EEENS1_21CollectiveEpilogueFwdINS6_IJSA_NS7_ILi512EEESA_EEES9_SC_SE_Li256ELb1ELb1ELb1ELb0EEENS1_36VarlenDynamicPersistentTileSchedulerILi64ELi64ELi256ELi128ELb1ELb1ELb1ELb1ELb0ELb1EEEEEEEEEvNT_6ParamsE,@"STO_CUDA_ENTRY STV_DEFAULT"
_ZN7cutlass13device_kernelIN5flash11enable_sm90INS1_16FlashAttnFwdSm90INS1_25CollectiveMainloopFwdSm90ILi2EN4cute5tupleIJNS5_1CILi1EEES8_S8_EEENS6_IJNS7_ILi64EEESA_SA_EEELi512ENS_6half_tEfNS_4arch4Sm90ELb0ELb1ELb0ELb1ELb0ELb0ELb0ELb0ELb0ELb1ELb1ELb0EEENS1_21CollectiveEpilogueFwdINS6_IJSA_NS7_ILi512EEESA_EEES9_SC_SE_Li256ELb1ELb1ELb1ELb0EEENS1_36VarlenDynamicPersistentTileSchedulerILi64ELi64ELi256ELi128ELb1ELb1ELb1ELb1ELb0ELb1EEEEEEEEEvNT_6ParamsE:
        /* <DEDUP_REMOVED lines=18> */
.L_x_2249:
[----:B------:R-:W-:Y:S05]  /*0120*/  BSYNC B0 ;  /* 0x0000000000007941 */ /* 0x000fea0003800000 */
.L_x_2248:
        /* <DEDUP_REMOVED lines=37> */
.L_x_2250:
        /* <DEDUP_REMOVED lines=22> */
.L_x_2251:
        /* <DEDUP_REMOVED lines=18> */
.L_x_2252:
        /* <DEDUP_REMOVED lines=22> */
.L_x_2253:
        /* <DEDUP_REMOVED lines=22> */
.L_x_2254:
[----:B------:R-:W-:Y:S01]  /*08c0*/  PLOP3.LUT P0, PT, PT, PT, UP0, 0x80, 0x0 ;  /* 0x000000000000781c */ /* 0x000fe20003f0f008 */
[----:B------:R-:W-:Y:S01]  /*08d0*/  UMOV UR36, 0x1 ;  /* 0x0000000100247882 */ /* 0x000fe20000000000 */
[----:B------:R-:W-:Y:S01]  /*08e0*/  NOP ;  /* 0x0000000000007918 */ /* 0x000fe20000000000 */
[----:B------:R-:W-:Y:S01]  /*08f0*/  USEL UR36, UR36, 0x2, !UP0 ;  /* 0x0000000224247887 */ /* 0x000fe2000c000000 */
[----:B------:R-:W-:Y:S01]  /*0900*/  ULDC.64 UR40, c[0x0][0x208] ;  /* 0x0000820000287ab9 */ /* 0x000fe20000000a00 */
[----:B012-4-:R-:W-:Y:S08]  /*0910*/  BAR.SYNC.DEFER_BLOCKING 0x0 ;  /* 0x0000000000007b1d */ /* 0x017ff00000010000 */
[----:B------:R-:W-:Y:S05]  /*0920*/  @!P0 BRA `(.L_x_2255) ;  /* 0x0000011800d08947 */ /* 0x000fea0003800000 */
.L_x_2256:
        /* <DEDUP_REMOVED lines=25> */
[----:B------:R-:W-:Y:S01]  /*0ac0*/  R2UR UR5, R9 ;  /* 0x00000000090572ca */ /* 0x000fe200000e0000 */
[----:B------:R-:W-:Y:S01]  /*0ad0*/  UMOV UR37, URZ ;  /* 0x0000003f00257c82 */ /* 0x000fe20008000000 */
        /* <DEDUP_REMOVED lines=9> */
[----:B------:R-:W-:Y:S01]  /*0b70*/  IMAD.IADD R10, R6, 0x1, -R11 ;  /* 0x00000001060a7824 */ /* 0x000fe200078e0a0b */
[----:B------:R-:W-:Y:S02]  /*0b80*/  SHF.R.S32.HI R7, RZ, 0x1f, R2 ;  /* 0x0000001fff077819 */ /* 0x000fe40000011402 */
[----:B------:R-:W-:Y:S01]  /*0b90*/  LEA.HI R2, R0, R5, RZ, 0x1 ;  /* 0x0000000500027211 */ /* 0x000fe200078f08ff */
[----:B------:R-:W-:Y:S01]  /*0ba0*/  IMAD.IADD R0, R6, 0x1, -R3 ;  /* 0x0000000106007824 */ /* 0x000fe200078e0a03 */
[----:B------:R-:W-:Y:S02]  /*0bb0*/  LEA.HI R7, R7, R4, RZ, 0x2 ;  /* 0x0000000407077211 */ /* 0x000fe400078f10ff */
[----:B------:R-:W-:Y:S02]  /*0bc0*/  LOP3.LUT R2, R2, 0x1ffffffe, RZ, 0xc0, !PT ;  /* 0x1ffffffe02027812 */ /* 0x000fe400078ec0ff */
[----:B------:R-:W-:-:S02]  /*0bd0*/  SHF.R.S32.HI R3, RZ, 0x1f, R0 ;  /* 0x0000001fff037819 */ /* 0x000fc40000011400 */
[----:B------:R-:W-:Y:S01]  /*0be0*/  SHF.R.S32.HI R225, RZ, 0x7, R8 ;  /* 0x00000007ffe17819 */ /* 0x000fe20000011408 */
[----:B------:R-:W-:Y:S01]  /*0bf0*/  IMAD.IADD R2, R5, 0x1, -R2 ;  /* 0x0000000105027824 */ /* 0x000fe200078e0a02 */
[----:B------:R-:W-:Y:S02]  /*0c00*/  LEA.HI R5, R3, R0, RZ, 0x3 ;  /* 0x0000000003057211 */ /* 0x000fe400078f18ff */
[----:B------:R-:W-:Y:S01]  /*0c10*/  LOP3.LUT R7, R7, 0x3ffffc, RZ, 0xc0, !PT ;  /* 0x003ffffc07077812 */ /* 0x000fe200078ec0ff */
[----:B------:R-:W-:Y:S01]  /*0c20*/  IMAD R12, R225, 0x100, R0 ;  /* 0x00000100e10c7824 */ /* 0x000fe200078e0200 */
[----:B------:R-:W-:Y:S01]  /*0c30*/  LOP3.LUT R9, R8, 0xffffff80, RZ, 0xc0, !PT ;  /* 0xffffff8008097812 */ /* 0x000fe200078ec0ff */
[----:B------:R-:W-:Y:S01]  /*0c40*/  IMAD.SHL.U32 R2, R2, 0x8, RZ ;  /* 0x0000000802027824 */ /* 0x000fe200078e00ff */
[----:B------:R-:W-:Y:S01]  /*0c50*/  LOP3.LUT R187, R224, 0xfffffff8, RZ, 0xc0, !PT ;  /* 0xfffffff8e0bb7812 */ /* 0x000fe200078ec0ff */
[----:B------:R-:W-:Y:S01]  /*0c60*/  IMAD.IADD R7, R4, 0x1, -R7 ;  /* 0x0000000104077824 */ /* 0x000fe200078e0a07 */
[C---:B------:R-:W-:Y:S01]  /*0c70*/  LOP3.LUT R11, R5.reuse, 0xfffffff8, RZ, 0xc0, !PT ;  /* 0xfffffff8050b7812 */ /* 0x040fe200078ec0ff */
[----:B------:R-:W-:Y:S01]  /*0c80*/  IMAD.SHL.U32 R5, R5, 0x40, RZ ;  /* 0x0000004005057824 */ /* 0x000fe200078e00ff */
[----:B------:R-:W-:Y:S01]  /*0c90*/  LEA.HI R8, R8, R225, RZ, 0x1 ;  /* 0x000000e108087211 */ /* 0x000fe200078f08ff */
[C---:B------:R-:W-:Y:S01]  /*0ca0*/  IMAD.IADD R9, R6.reuse, 0x1, -R9 ;  /* 0x0000000106097824 */ /* 0x040fe200078e0a09 */
[----:B------:R-:W-:Y:S01]  /*0cb0*/  SHF.R.S32.HI R224, RZ, 0x3, R224 ;  /* 0x00000003ffe07819 */ /* 0x000fe200000114e0 */
[----:B------:R-:W-:Y:S01]  /*0cc0*/  IMAD.IADD R187, R6, 0x1, -R187 ;  /* 0x0000000106bb7824 */ /* 0x000fe200078e0abb */
[----:B------:R-:W-:Y:S01]  /*0cd0*/  LEA.HI R6, R10, R10, RZ, 0x1 ;  /* 0x0000000a0a067211 */ /* 0x000fe200078f08ff */
[----:B------:R-:W-:Y:S01]  /*0ce0*/  IMAD.IADD R11, R0, 0x1, -R11 ;  /* 0x00000001000b7824 */ /* 0x000fe200078e0a0b */
[----:B------:R-:W-:Y:S01]  /*0cf0*/  LOP3.LUT R8, R8, 0xfffffe, RZ, 0xc0, !PT ;  /* 0x00fffffe08087812 */ /* 0x000fe200078ec0ff */
[----:B------:R-:W-:Y:S01]  /*0d00*/  IMAD R15, R7, 0x10, R12 ;  /* 0x00000010070f7824 */ /* 0x000fe200078e020c */
[----:B------:R-:W-:Y:S01]  /*0d10*/  LOP3.LUT R7, R5, 0x7ffffe00, RZ, 0xc0, !PT ;  /* 0x7ffffe0005077812 */ /* 0x000fe200078ec0ff */
[----:B------:R-:W-:Y:S01]  /*0d20*/  IMAD.SHL.U32 R5, R11, 0x40, RZ ;  /* 0x000000400b057824 */ /* 0x000fe200078e00ff */
[----:B------:R-:W-:Y:S01]  /*0d30*/  LOP3.LUT R3, R6, 0x1ffffffe, RZ, 0xc0, !PT ;  /* 0x1ffffffe06037812 */ /* 0x000fe200078ec0ff */
[----:B------:R-:W-:Y:S01]  /*0d40*/  IMAD.IADD R8, R225, 0x1, -R8 ;  /* 0x00000001e1087824 */ /* 0x000fe200078e0a08 */
[----:B------:R-:W-:Y:S01]  /*0d50*/  SHF.R.S32.HI R6, RZ, 0x1f, R9 ;  /* 0x0000001fff067819 */ /* 0x000fe20000011409 */
[----:B------:R-:W-:Y:S01]  /*0d60*/  IMAD R7, R4, 0x400, R7 ;  /* 0x0000040004077824 */ /* 0x000fe200078e0207 */
[----:B------:R-:W-:Y:S01]  /*0d70*/  LOP3.LUT R5, R5, 0x1c0, RZ, 0xc0, !PT ;  /* 0x000001c005057812 */ /* 0x000fe200078ec0ff */
[----:B------:R-:W-:Y:S01]  /*0d80*/  IMAD.IADD R13, R10, 0x1, -R3 ;  /* 0x000000010a0d7824 */ /* 0x000fe200078e0a03 */
[----:B------:R-:W-:Y:S01]  /*0d90*/  LEA.HI R3, R6, R9, RZ, 0x2 ;  /* 0x0000000906037211 */ /* 0x000fe200078f10ff */
[--C-:B------:R-:W-:Y:S01]  /*0da0*/  IMAD.U32 R4, R15, 0x40, R2.reuse ;  /* 0x000000400f047824 */ /* 0x100fe200078e0002 */
[----:B------:R-:W-:Y:S01]  /*0db0*/  LOP3.LUT R2, R5, 0x8, R2, 0xf8, !PT ;  /* 0x0000000805027812 */ /* 0x000fe200078ef802 */
[----:B------:R-:W-:Y:S01]  /*0dc0*/  IMAD.SHL.U32 R185, R187, 0x8, RZ ;  /* 0x00000008bbb97824 */ /* 0x000fe200078e00ff */
[----:B------:R-:W-:-:S02]  /*0dd0*/  SHF.R.U32.HI R5, RZ, 0x3, R5 ;  /* 0x00000003ff057819 */ /* 0x000fc40000011605 */
[----:B------:R-:W-:Y:S01]  /*0de0*/  LOP3.LUT R10, R3, 0x7ffffffc, RZ, 0xc0, !PT ;  /* 0x7ffffffc030a7812 */ /* 0x000fe200078ec0ff */
[----:B------:R0:W-:Y:S01]  /*0df0*/  STL [R1+0x54], R4 ;  /* 0x0000540401007387 */ /* 0x0001e20000100800 */
[--C-:B------:R-:W-:Y:S01]  /*0e00*/  SHF.R.S32.HI R0, RZ, 0x2, R3.reuse ;  /* 0x00000002ff007819 */ /* 0x100fe20000011403 */
[----:B------:R-:W-:Y:S01]  /*0e10*/  VIADD R192, R185, 0x40 ;  /* 0x00000040b9c07836 */ /* 0x000fe20000000000 */
[----:B------:R-:W-:Y:S01]  /*0e20*/  LOP3.LUT R2, R2, R5, RZ, 0x3c, !PT ;  /* 0x0000000502027212 */ /* 0x000fe200078e3cff */
[----:B------:R-:W-:Y:S01]  /*0e30*/  IMAD.IADD R10, R9, 0x1, -R10 ;  /* 0x00000001090a7824 */ /* 0x000fe200078e0a0a */
[----:B------:R-:W-:Y:S02]  /*0e40*/  SHF.R.S32.HI R3, RZ, 0x1f, R3 ;  /* 0x0000001fff037819 */ /* 0x000fe40000011403 */
[----:B------:R-:W-:Y:S01]  /*0e50*/  R2P PR, R11, 0x6 ;  /* 0x000000060b007804 */ /* 0x000fe20000000000 */
[----:B------:R-:W-:Y:S01]  /*0e60*/  IMAD.IADD R7, R7, 0x1, R2 ;  /* 0x0000000107077824 */ /* 0x000fe200078e0202 */
[----:B------:R-:W-:Y:S01]  /*0e70*/  LEA.HI R3, R3, R0, RZ, 0x3 ;  /* 0x0000000003037211 */ /* 0x000fe200078f18ff */
[----:B0-----:R-:W-:Y:S01]  /*0e80*/  IMAD.SHL.U32 R4, R8, 0x100, RZ ;  /* 0x0000010008047824 */ /* 0x001fe200078e00ff */
[----:B------:R-:W-:Y:S01]  /*0e90*/  LEA.HI R6, R6, R9, RZ, 0x5 ;  /* 0x0000000906067211 */ /* 0x000fe200078f28ff */
[----:B------:R-:W-:Y:S01]  /*0ea0*/  IMAD.SHL.U32 R2, R10, 0x2, RZ ;  /* 0x000000020a027824 */ /* 0x000fe200078e00ff */
[----:B------:R-:W-:-:S02]  /*0eb0*/  LOP3.LUT R3, R3, 0xfffffff8, RZ, 0xc0, !PT ;  /* 0xfffffff803037812 */ /* 0x000fc400078ec0ff */
[----:B------:R-:W-:Y:S01]  /*0ec0*/  LEA R19, R7, UR46, 0x1 ;  /* 0x0000002e07137c11 */ /* 0x000fe2000f8e08ff */
[----:B------:R-:W-:Y:S01]  /*0ed0*/  IMAD.IADD R17, R2, 0x1, R4 ;  /* 0x0000000102117824 */ /* 0x000fe200078e0204 */
[----:B------:R-:W-:Y:S01]  /*0ee0*/  SHF.R.S32.HI R6, RZ, 0x5, R6 ;  /* 0x00000005ff067819 */ /* 0x000fe20000011406 */
[----:B------:R-:W-:Y:S01]  /*0ef0*/  IMAD.IADD R3, R0, 0x1, -R3 ;  /* 0x0000000100037824 */ /* 0x000fe200078e0a03 */
[----:B------:R0:W-:Y:S01]  /*0f00*/  STL [R1+0x50], R4 ;  /* 0x0000500401007387 */ /* 0x0001e20000100800 */
[C---:B------:R-:W-:Y:S01]  /*0f10*/  VIADD R223, R17.reuse, 0x8 ;  /* 0x0000000811df7836 */ /* 0x040fe20000000000 */
[----:B------:R-:W-:Y:S01]  /*0f20*/  SHF.R.S32.HI R0, RZ, 0x1f, R17 ;  /* 0x0000001fff007819 */ /* 0x000fe20000011411 */
[----:B------:R-:W-:Y:S01]  /*0f30*/  VIADD R222, R17, 0x10 ;  /* 0x0000001011de7836 */ /* 0x000fe20000000000 */
[----:B------:R-:W-:Y:S01]  /*0f40*/  SEL R23, R23, 0xffffffc0, !P2 ;  /* 0xffffffc017177807 */ /* 0x000fe20005000000 */
[C---:B------:R-:W-:Y:S01]  /*0f50*/  VIADD R221, R17.reuse, 0x18 ;  /* 0x0000001811dd7836 */ /* 0x040fe20000000000 */
[----:B------:R-:W-:Y:S01]  /*0f60*/  SHF.R.S32.HI R0, RZ, 0x1f, R223 ;  /* 0x0000001fff007819 */ /* 0x000fe200000114df */
[----:B------:R-:W-:-:S02]  /*0f70*/  VIADD R220, R17, 0x20 ;  /* 0x0000002011dc7836 */ /* 0x000fc40000000000 */
[C---:B------:R-:W-:Y:S01]  /*0f80*/  VIADD R219, R17.reuse, 0x28 ;  /* 0x0000002811db7836 */ /* 0x040fe20000000000 */
[----:B0-----:R-:W-:Y:S01]  /*0f90*/  SHF.R.S32.HI R4, RZ, 0x1f, R222 ;  /* 0x0000001fff047819 */ /* 0x001fe200000114de */
[C---:B------:R-:W-:Y:S01]  /*0fa0*/  VIADD R218, R17.reuse, 0x30 ;  /* 0x0000003011da7836 */ /* 0x040fe20000000000 */
[----:B------:R-:W-:Y:S01]  /*0fb0*/  SHF.R.S32.HI R0, RZ, 0x1f, R220 ;  /* 0x0000001fff007819 */ /* 0x000fe200000114dc */
[C---:B------:R-:W-:Y:S01]  /*0fc0*/  VIADD R217, R17.reuse, 0x38 ;  /* 0x0000003811d97836 */ /* 0x040fe20000000000 */
[----:B------:R-:W-:Y:S01]  /*0fd0*/  SHF.R.S32.HI R4, RZ, 0x1f, R219 ;  /* 0x0000001fff047819 */ /* 0x000fe200000114db */
[C---:B------:R-:W-:Y:S02]  /*0fe0*/  VIADD R216, R17.reuse, 0x40 ;  /* 0x0000004011d87836 */ /* 0x040fe40000000000 */
[C---:B------:R-:W-:Y:S01]  /*0ff0*/  VIADD R215, R17.reuse, 0x48 ;  /* 0x0000004811d77836 */ /* 0x040fe20000000000 */
[----:B------:R-:W-:Y:S01]  /*1000*/  SHF.R.S32.HI R0, RZ, 0x1f, R217 ;  /* 0x0000001fff007819 */ /* 0x000fe200000114d9 */
[----:B------:R-:W-:Y:S01]  /*1010*/  VIADD R214, R17, 0x50 ;  /* 0x0000005011d67836 */ /* 0x000fe20000000000 */
[----:B------:R-:W-:Y:S01]  /*1020*/  SHF.R.S32.HI R4, RZ, 0x1f, R216 ;  /* 0x0000001fff047819 */ /* 0x000fe200000114d8 */
[----:B------:R-:W-:-:S02]  /*1030*/  VIADD R184, R19, 0x26800 ;  /* 0x0002680013b87836 */ /* 0x000fc40000000000 */
[----:B------:R-:W-:Y:S01]  /*1040*/  IMAD R16, R6, 0x10, R3 ;  /* 0x0000001006107824 */ /* 0x000fe200078e0203 */
        /* <DEDUP_REMOVED lines=49> */
[----:B------:R-:W-:Y:S01]  /*1360*/  IMAD R186, R13, 0x8, R16 ;  /* 0x000000080dba7824 */ /* 0x000fe200078e0210 */
[----:B------:R-:W-:Y:S01]  /*1370*/  SHF.R.S32.HI R226, RZ, 0x1f, R193 ;  /* 0x0000001fffe27819 */ /* 0x000fe200000114c1 */
[----:B------:R-:W-:-:S07]  /*1380*/  IMAD.IADD R23, R23, 0x1, R22 ;  /* 0x0000000117177824 */ /* 0x000fce00078e0216 */
.L_x_2369:
[----:B------:R-:W-:Y:S02]  /*1390*/  ULDC.64 UR8, c[0x0][0xa28] ;  /* 0x00028a0000087ab9 */ /* 0x000fe40000000a00 */
[----:B------:R-:W-:-:S04]  /*13a0*/  UISETP.NE.U32.AND UP0, UPT, UR8, URZ, UPT ;  /* 0x0000003f0800728c */ /* 0x000fc8000bf05070 */
[----:B------:R-:W-:-:S03]  /*13b0*/  UISETP.NE.AND.EX UP0, UPT, UR9, URZ, UPT, UP0 ;  /* 0x0000003f0900728c */ /* 0x000fc6000bf05300 */
[----:B------:R-:W-:Y:S02]  /*13c0*/  ULDC.64 UR8, c[0x0][0xa18] ;  /* 0x0002860000087ab9 */ /* 0x000fe40000000a00 */
[----:B------:R-:W-:Y:S01]  /*13d0*/  UISETP.NE.U32.AND UP1, UPT, UR8, URZ, UPT ;  /* 0x0000003f0800728c */ /* 0x000fe2000bf25070 */
[----:B------:R-:W-:-:S03]  /*13e0*/  PLOP3.LUT P0, PT, PT, PT, UP0, 0x80, 0x0 ;  /* 0x000000000000781c */ /* 0x000fc60003f0f008 */
[----:B------:R-:W-:-:S03]  /*13f0*/  UISETP.NE.AND.EX UP1, UPT, UR9, URZ, UPT, UP1 ;  /* 0x0000003f0900728c */ /* 0x000fc6000bf25310 */
[----:B------:R-:W-:Y:S02]  /*1400*/  @UP0 ULDC.64 UR8, c[0x0][0xa28] ;  /* 0x00028a0000080ab9 */ /* 0x000fe40000000a00 */
[----:B------:R-:W-:Y:S01]  /*1410*/  @UP0 UIMAD.WIDE UR8, UR6, 0x4, UR8 ;  /* 0x00000004060808a5 */ /* 0x000fe2000f8e0208 */
[----:B------:R-:W-:-:S05]  /*1420*/  PLOP3.LUT P2, PT, PT, PT, UP1, 0x80, 0x0 ;  /* 0x000000000000781c */ /* 0x000fca0003f4f018 */
[----:B------:R-:W-:Y:S01]  /*1430*/  @UP1 ULDC.64 UR10, c[0x0][0xa18] ;  /* 0x00028600000a1ab9 */ /* 0x000fe20000000a00 */
[----:B0-23--:R-:W-:Y:S02]  /*1440*/  IMAD.U32 R4, RZ, RZ, UR8 ;  /* 0x00000008ff047e24 */ /* 0x00dfe4000f8e00ff */
[----:B----4-:R-:W-:Y:S01]  /*1450*/  IMAD.U32 R5, RZ, RZ, UR9 ;  /* 0x00000009ff057e24 */ /* 0x010fe2000f8e00ff */
[----:B------:R-:W-:Y:S02]  /*1460*/  @UP1 UIMAD.WIDE UR8, UR6, 0x4, UR10 ;  /* 0x00000004060818a5 */ /* 0x000fe4000f8e020a */
[----:B------:R-:W-:Y:S02]  /*1470*/  ULOP3.LUT UR4, UR7, 0xff000000, URZ, 0xc0, !UPT ;  /* 0xff00000007047892 */ /* 0x000fe4000f8ec03f */
[----:B------:R-:W2:Y:S01]  /*1480*/  @P0 LDG.E R4, desc[UR40][R4.64] ;  /* 0x0000002804040981 */ /* 0x000ea2000c1e1900 */
[----:B------:R-:W-:Y:S01]  /*1490*/  ULDC.64 UR10, c[0x0][0xa20] ;  /* 0x00028800000a7ab9 */ /* 0x000fe20000000a00 */
[----:B-1----:R-:W-:-:S02]  /*14a0*/  IMAD.U32 R6, RZ, RZ, UR8 ;  /* 0x00000008ff067e24 */ /* 0x002fc4000f8e00ff */
[----:B------:R-:W-:Y:S01]  /*14b0*/  IMAD.U32 R7, RZ, RZ, UR9 ;  /* 0x00000009ff077e24 */ /* 0x000fe2000f8e00ff */
[----:B------:R-:W-:-:S04]  /*14c0*/  ULDC.64 UR8, c[0x0][0x418] ;  /* 0x0001060000087ab9 */ /* 0x000fc80000000a00 */
[----:B------:R-:W3:Y:S01]  /*14d0*/  @P2 LDG.E R6, desc[UR40][R6.64] ;  /* 0x0000002806062981 */ /* 0x000ee2000c1e1900 */
[----:B------:R-:W-:Y:S01]  /*14e0*/  UISETP.NE.U32.AND UP0, UPT, UR8, URZ, UPT ;  /* 0x0000003f0800728c */ /* 0x000fe2000bf05070 */
[----:B------:R-:W-:Y:S01]  /*14f0*/  ISETP.NE.U32.AND P1, PT, RZ, UR10, PT ;  /* 0x0000000aff007c0c */ /* 0x000fe2000bf25070 */
[----:B------:R-:W-:Y:S02]  /*1500*/  ULOP3.LUT UR45, UR7, 0xff0000, URZ, 0xc0, !UPT ;  /* 0x00ff0000072d7892 */ /* 0x000fe4000f8ec03f */
[----:B------:R-:W-:Y:S01]  /*1510*/  UISETP.NE.AND.EX UP0, UPT, UR9, URZ, UPT, UP0 ;  /* 0x0000003f0900728c */ /* 0x000fe2000bf05300 */
[----:B------:R-:W-:Y:S01]  /*1520*/  ISETP.NE.AND.EX P1, PT, RZ, UR11, PT, P1 ;  /* 0x0000000bff007c0c */ /* 0x000fe2000bf25310 */
[----:B------:R-:W-:Y:S01]  /*1530*/  ULDC UR8, c[0x0][0x424] ;  /* 0x0001090000087ab9 */ /* 0x000fe20000000800 */
[----:B------:R-:W-:Y:S02]  /*1540*/  USHF.R.U32.HI UR4, URZ, 0x8, UR4 ;  /* 0x000000083f047899 */ /* 0x000fe40008011604 */
[----:B------:R-:W-:Y:S01]  /*1550*/  USEL UR8, UR8, 0x1, UP0 ;  /* 0x0000000108087887 */ /* 0x000fe20008000000 */
[----:B------:R-:W-:Y:S01]  /*1560*/  ULDC UR9, c[0x0][0x2f0] ;  /* 0x0000bc0000097ab9 */ /* 0x000fe20000000800 */
[----:B------:R-:W-:Y:S01]  /*1570*/  UMOV UR49, URZ ;  /* 0x0000003f00317c82 */ /* 0x000fe20008000000 */
[----:B------:R-:W-:Y:S01]  /*1580*/  ULEA.HI UR45, UR45, UR4, URZ, 0x10 ;  /* 0x000000042d2d7291 */ /* 0x000fe2000f8f803f */
[----:B------:R-:W-:Y:S01]  /*1590*/  ULDC UR51, c[0x0][0x288] ;  /* 0x0000a20000337ab9 */ /* 0x000fe20000000800 */
[----:B------:R-:W-:-:S02]  /*15a0*/  UIMAD UR4, UR8, UR9, URZ ;  /* 0x00000009080472a4 */ /* 0x000fc4000f8e023f */
[----:B------:R-:W-:Y:S01]  /*15b0*/  ULOP3.LUT UR44, UR7, 0xffff, URZ, 0xc0, !UPT ;  /* 0x0000ffff072c7892 */ /* 0x000fe2000f8ec03f */
[----:B--2---:R-:W-:Y:S02]  /*15c0*/  @P0 R2UR UR49, R4 ;  /* 0x00000000043102ca */ /* 0x004fe400000e0000 */
        /* <DEDUP_REMOVED lines=15> */
.L_x_2257:
[----:B------:R-:W-:Y:S01]  /*16c0*/  UMOV UR43, UR6 ;  /* 0x00000006002b7c82 */ /* 0x000fe20008000000 */
[----:B------:R-:W-:Y:S05]  /*16d0*/  @!P1 BRA `(.L_x_2258) ;  /* 0x00000000001c9947 */ /* 0x000fea0003800000 */
[----:B------:R-:W-:Y:S02]  /*16e0*/  ULDC.64 UR8, c[0x0][0xa20] ;  /* 0x0002880000087ab9 */ /* 0x000fe40000000a00 */
[----:B------:R-:W-:-:S06]  /*16f0*/  UIMAD.WIDE UR6, UR6, 0x4, UR8 ;  /* 0x00000004060678a5 */ /* 0x000fcc000f8e0208 */
[----:B------:R-:W-:Y:S02]  /*1700*/  IMAD.U32 R4, RZ, RZ, UR6 ;  /* 0x00000006ff047e24 */ /* 0x000fe4000f8e00ff */
[----:B------:R-:W-:-:S05]  /*1710*/  IMAD.U32 R5, RZ, RZ, UR7 ;  /* 0x00000007ff057e24 */ /* 0x000fca000f8e00ff */
[----:B------:R-:W2:Y:S02]  /*1720*/  LDG.E R4, desc[UR40][R4.64] ;  /* 0x0000002804047981 */ /* 0x000ea4000c1e1900 */
[----:B--2---:R-:W-:Y:S01]  /*1730*/  R2UR UR4, R4 ;  /* 0x00000000040472ca */ /* 0x004fe200000e0000 */
[----:B------:R-:W-:-:S14]  /*1740*/  BRA `(.L_x_2259) ;  /* 0x0000000000347947 */ /* 0x000fdc0003800000 */
.L_x_2258:
        /* <DEDUP_REMOVED lines=13> */
.L_x_2259:
[----:B------:R-:W-:Y:S02]  /*1820*/  UISETP.NE.AND UP0, UPT, UR47, 0x1, UPT ;  /* 0x000000012f00788c */ /* 0x000fe4000bf05270 */
[----:B------:R-:W-:Y:S02]  /*1830*/  UIADD3 UR49, UR4, -UR49, URZ ;  /* 0x8000003104317290 */ /* 0x000fe4000fffe03f */
[----:B------:R-:W-:Y:S02]  /*1840*/  USHF.L.U32 UR42, UR5, 0x6, URZ ;  /* 0x00000006052a7899 */ /* 0x000fe4000800063f */
[----:B------:R-:W-:Y:S01]  /*1850*/  UIADD3 UR4, UR49, 0x3f, URZ ;  /* 0x0000003f31047890 */ /* 0x000fe2000fffe03f */
[----:B------:R-:W-:-:S03]  /*1860*/  PLOP3.LUT P0, PT, PT, PT, UP0, 0x80, 0x0 ;  /* 0x000000000000781c */ /* 0x000fc60003f0f008 */
[----:B------:R-:W-:-:S04]  /*1870*/  USHF.R.S32.HI UR6, URZ, 0x1f, UR4 ;  /* 0x0000001f3f067899 */ /* 0x000fc80008011404 */
[----:B------:R-:W-:-:S04]  /*1880*/  ULEA.HI UR6, UR6, UR4, URZ, 0x6 ;  /* 0x0000000406067291 */ /* 0x000fc8000f8f303f */
[----:B------:R-:W-:Y:S02]  /*1890*/  USHF.R.S32.HI UR6, URZ, 0x6, UR6 ;  /* 0x000000063f067899 */ /* 0x000fe40008011406 */
[----:B------:R-:W-:Y:S10]  /*18a0*/  @!P0 BRA `(.L_x_2260) ;  /* 0x0000002400108947 */ /* 0x000ff40003800000 */
[----:B------:R-:W-:Y:S01]  /*18b0*/  ULDC UR4, c[0x0][0x448] ;  /* 0x0001120000047ab9 */ /* 0x000fe20000000800 */
[----:B------:R-:W-:Y:S02]  /*18c0*/  UIADD3 UR7, UR42, 0x3f, URZ ;  /* 0x0000003f2a077890 */ /* 0x000fe4000fffe03f */
[----:B------:R-:W-:Y:S02]  /*18d0*/  UISETP.NE.AND UP0, UPT, UR4, 0x1, UPT ;  /* 0x000000010400788c */ /* 0x000fe4000bf05270 */
[----:B------:R-:W-:Y:S01]  /*18e0*/  UIADD3 UR10, UR49, 0x1, -UR51 ;  /* 0x00000001310a7890 */ /* 0x000fe2000fffe833 */
[----:B------:R-:W-:Y:S02]  /*18f0*/  ULDC.64 UR4, c[0x0][0x9e0] ;  /* 0x0002780000047ab9 */ /* 0x000fe40000000a00 */
[----:B------:R-:W-:-:S06]  /*1900*/  UISETP.GE.AND UP1, UPT, UR5, 0x1, UPT ;  /* 0x000000010500788c */ /* 0x000fcc000bf26270 */
        /* <DEDUP_REMOVED lines=18> */
.L_x_2262:
[----:B------:R-:W-:-:S11]  /*1a30*/  UISETP.NE.AND UP1, UPT, UR5, 0x1, UPT ;  /* 0x000000010500788c */ /* 0x000fd6000bf25270 */
[----:B------:R-:W-:Y:S02]  /*1a40*/  @UP1 ULDC.64 UR10, c[0x0][0x9e8] ;  /* 0x00027a00000a1ab9 */ /* 0x000fe40000000a00 */
[----:B------:R-:W-:-:S04]  /*1a50*/  UIMAD.WIDE.U32 UR8, UR7, UR10, URZ ;  /* 0x0000000a070872a5 */ /* 0x000fc8000f8e003f */
[----:B------:R-:W-:-:S12]  /*1a60*/  @UP1 USHF.R.U32.HI UR7, URZ, UR11, UR9 ;  /* 0x0000000b3f071299 */ /* 0x000fd80008011609 */
.L_x_2263:
[----:B------:R-:W-:-:S04]  /*1a70*/  UIMAD UR7, UR7, UR5, UR5 ;  /* 0x00000005070772a4 */ /* 0x000fc8000f8e0205 */
[----:B------:R-:W-:-:S04]  /*1a80*/  UISETP.LT.AND UP1, UPT, UR4, UR7, UPT ;  /* 0x000000070400728c */ /* 0x000fc8000bf21270 */
[----:B------:R-:W-:-:S12]  /*1a90*/  USEL UR4, UR4, UR7, UP1 ;  /* 0x0000000704047287 */ /* 0x000fd80008800000 */
.L_x_2261:
[----:B------:R-:W-:Y:S01]  /*1aa0*/  UIADD3 UR4, UR4, 0x3f, URZ ;  /* 0x0000003f04047890 */ /* 0x000fe2000fffe03f */
[----:B------:R-:W-:Y:S01]  /*1ab0*/  @UP0 ULDC UR8, c[0x0][0x44c] ;  /* 0x0001130000080ab9 */ /* 0x000fe20000000800 */
[----:B------:R-:W-:Y:S02]  /*1ac0*/  @UP0 ULDC UR10, c[0x0][0x450] ;  /* 0x00011400000a0ab9 */ /* 0x000fe40000000800 */
[----:B------:R-:W-:Y:S02]  /*1ad0*/  USHF.R.S32.HI UR7, URZ, 0x1f, UR4 ;  /* 0x0000001f3f077899 */ /* 0x000fe40008011404 */
[----:B------:R-:W-:Y:S02]  /*1ae0*/  UIMAD.WIDE.U32 UR8, UR42, UR8, URZ ;  /* 0x000000082a0872a5 */ /* 0x000fe4000f8e003f */
[----:B------:R-:W-:-:S03]  /*1af0*/  ULEA.HI UR7, UR7, UR4, URZ, 0x6 ;  /* 0x0000000407077291 */ /* 0x000fc6000f8f303f */
[----:B------:R-:W-:Y:S01]  /*1b00*/  UMOV UR4, UR42 ;  /* 0x0000002a00047c82 */ /* 0x000fe20008000000 */
[----:B------:R-:W-:Y:S02]  /*1b10*/  @UP0 USHF.R.U32.HI UR4, URZ, UR10, UR9 ;  /* 0x0000000a3f040299 */ /* 0x000fe40008011609 */
[----:B------:R-:W-:Y:S02]  /*1b20*/  USHF.R.S32.HI UR7, URZ, 0x6, UR7 ;  /* 0x000000063f077899 */ /* 0x000fe40008011407 */
[----:B------:R-:W-:Y:S02]  /*1b30*/  UIADD3 UR49, UR4, UR49, -UR51 ;  /* 0x0000003104317290 */ /* 0x000fe4000fffe833 */
[----:B------:R-:W-:Y:S01]  /*1b40*/  UISETP.LT.AND UP0, UPT, UR6, UR7, UPT ;  /* 0x000000070600728c */ /* 0x000fe2000bf01270 */
[----:B------:R-:W-:-:S03]  /*1b50*/  ULDC UR4, c[0x0][0x9dc] ;  /* 0x0002770000047ab9 */ /* 0x000fc60000000800 */
        /* <DEDUP_REMOVED lines=13> */
.L_x_2265:
[----:B------:R-:W-:-:S11]  /*1c30*/  UISETP.NE.AND UP0, UPT, UR5, 0x1, UPT ;  /* 0x000000010500788c */ /* 0x000fd6000bf05270 */
[----:B------:R-:W-:Y:S02]  /*1c40*/  @UP0 ULDC.64 UR10, c[0x0][0x9e8] ;  /* 0x00027a00000a0ab9 */ /* 0x000fe40000000a00 */
[----:B------:R-:W-:-:S04]  /*1c50*/  UIMAD.WIDE.U32 UR6, UR49, UR10, URZ ;  /* 0x0000000a310672a5 */ /* 0x000fc8000f8e003f */
[----:B------:R-:W-:-:S12]  /*1c60*/  @UP0 USHF.R.U32.HI UR49, URZ, UR11, UR7 ;  /* 0x0000000b3f310299 */ /* 0x000fd80008011607 */
.L_x_2266:
[----:B------:R-:W-:-:S04]  /*1c70*/  UIMAD UR5, UR49, UR5, URZ ;  /* 0x00000005310572a4 */ /* 0x000fc8000f8e023f */
[----:B------:R-:W-:-:S04]  /*1c80*/  UISETP.LT.AND UP0, UPT, UR4, UR5, UPT ;  /* 0x000000050400728c */ /* 0x000fc8000bf01270 */
[----:B------:R-:W-:-:S12]  /*1c90*/  USEL UR4, UR4, UR5, !UP0 ;  /* 0x0000000504047287 */ /* 0x000fd8000c000000 */
.L_x_2264:
[----:B------:R-:W-:Y:S02]  /*1ca0*/  USHF.R.S32.HI UR5, URZ, 0x1f, UR4 ;  /* 0x0000001f3f057899 */ /* 0x000fe40008011404 */
[----:B------:R-:W-:Y:S02]  /*1cb0*/  ULOP3.LUT UR20, UR45, 0xff, URZ, 0xc0, !UPT ;  /* 0x000000ff2d147892 */ /* 0x000fe4000f8ec03f */
[----:B------:R-:W-:-:S03]  /*1cc0*/  ULEA.HI UR5, UR5, UR4, URZ, 0x6 ;  /* 0x0000000405057291 */ /* 0x000fc6000f8f303f */
[----:B------:R-:W-:Y:S01]  /*1cd0*/  UMOV UR4, URZ ;  /* 0x0000003f00047c82 */ /* 0x000fe20008000000 */
[----:B------:R-:W-:-:S04]  /*1ce0*/  USHF.R.S32.HI UR5, URZ, 0x6, UR5 ;  /* 0x000000063f057899 */ /* 0x000fc80008011405 */
[----:B------:R-:W-:-:S04]  /*1cf0*/  UISETP.LT.AND UP0, UPT, URZ, UR5, UPT ;  /* 0x000000053f00728c */ /* 0x000fc8000bf01270 */
[----:B------:R-:W-:-:S04]  /*1d00*/  USEL UR10, URZ, UR5, !UP0 ;  /* 0x000000053f0a7287 */ /* 0x000fc8000c000000 */
[----:B------:R-:W-:-:S06]  /*1d10*/  UISETP.GT.AND UP0, UPT, UR9, UR10, UPT ;  /* 0x0000000a0900728c */ /* 0x000fcc000bf04270 */
[----:B------:R-:W-:-:S13]  /*1d20*/  PLOP3.LUT P0, PT, PT, PT, UP0, 0x80, 0x0 ;  /* 0x000000000000781c */ /* 0x000fda0003f0f008 */
[----:B------:R-:W-:Y:S05]  /*1d30*/  @!P0 BRA `(.L_x_2267) ;  /* 0x0000000000948947 */ /* 0x000fea0003800000 */
[----:B------:R-:W-:-:S04]  /*1d40*/  USHF.R.U32.HI UR11, URZ, 0x10, UR45 ;  /* 0x000000103f0b7899 */ /* 0x000fc8000801162d */
[----:B------:R-:W-:-:S11]  /*1d50*/  UISETP.NE.AND UP0, UPT, UR11, URZ, UPT ;  /* 0x0000003f0b00728c */ /* 0x000fd6000bf05270 */
[----:B------:R-:W-:Y:S02]  /*1d60*/  @!UP0 ULDC UR11, c[0x0][0x9f0] ;  /* 0x00027c00000b8ab9 */ /* 0x000fe40000000800 */
        /* <DEDUP_REMOVED lines=9> */
[----:B------:R-:W-:-:S05]  /*1e00*/  IABS R5, R5 ;  /* 0x0000000500057213 */ /* 0x000fca0000000000 */
[----:B------:R-:W0:Y:S01]  /*1e10*/  I2F.RP R0, UR12 ;  /* 0x0000000c00007d06 */ /* 0x000e220008209400 */
[----:B------:R-:W-:-:S05]  /*1e20*/  IMAD.MOV.U32 R4, RZ, RZ, R5 ;  /* 0x000000ffff047224 */ /* 0x000fca00078e0005 */
[----:B------:R-:W-:Y:S02]  /*1e30*/  R2UR UR8, R4 ;  /* 0x00000000040872ca */ /* 0x000fe400000e0000 */
        /* <DEDUP_REMOVED lines=21> */
.L_x_2267:
[----:B------:R-:W-:Y:S01]  /*1f90*/  UIMAD UR20, UR20, UR4, UR10 ;  /* 0x00000004141472a4 */ /* 0x000fe2000f8e020a */
[----:B------:R-:W-:Y:S01]  /*1fa0*/  IMAD.U32 R0, RZ, RZ, UR9 ;  /* 0x00000009ff007e24 */ /* 0x000fe2000f8e00ff */
[----:B------:R-:W-:Y:S01]  /*1fb0*/  PLOP3.LUT P0, PT, PT, PT, PT, 0x80, 0x0 ;  /* 0x000000000000781c */ /* 0x000fe20003f0f070 */
[----:B------:R-:W-:Y:S01]  /*1fc0*/  IMAD.U32 R3, RZ, RZ, UR4 ;  /* 0x00000004ff037e24 */ /* 0x000fe2000f8e00ff */
[----:B------:R-:W-:Y:S01]  /*1fd0*/  CS2R R150, SRZ ;  /* 0x0000000000967805 */ /* 0x000fe2000001ff00 */
[----:B------:R-:W-:Y:S01]  /*1fe0*/  IMAD.MOV.U32 R12, RZ, RZ, RZ ;  /* 0x000000ffff0c7224 */ /* 0x000fe200078e00ff */
[----:B------:R-:W-:Y:S02]  /*1ff0*/  CS2R R148, SRZ ;  /* 0x0000000000947805 */ /* 0x000fe4000001ff00 */
[----:B------:R-:W-:Y:S02]  /*2000*/  CS2R R146, SRZ ;  /* 0x0000000000927805 */ /* 0x000fe4000001ff00 */
[----:B------:R-:W-:Y:S01]  /*2010*/  VIADDMNMX R0, R3, UR20, R0, PT ;  /* 0x0000001403007c46 */ /* 0x000fe2000b800100 */
[----:B------:R-:W-:Y:S01]  /*2020*/  IMAD.MOV.U32 R3, RZ, RZ, RZ ;  /* 0x000000ffff037224 */ /* 0x000fe200078e00ff */
[----:B------:R-:W-:-:S02]  /*2030*/  CS2R R144, SRZ ;  /* 0x0000000000907805 */ /* 0x000fc4000001ff00 */
[----:B------:R-:W-:Y:S02]  /*2040*/  CS2R R142, SRZ ;  /* 0x00000000008e7805 */ /* 0x000fe4000001ff00 */
[----:B------:R-:W-:Y:S02]  /*2050*/  R2UR UR22, R0 ;  /* 0x00000000001672ca */ /* 0x000fe400000e0000 */
        /* <DEDUP_REMOVED lines=12> */
[----:B------:R-:W-:Y:S01]  /*2120*/  UISETP.GT.AND UP0, UPT, UR22, UR20, UPT ;  /* 0x000000141600728c */ /* 0x000fe2000bf04270 */
[----:B------:R-:W-:Y:S02]  /*2130*/  CS2R R116, SRZ ;  /* 0x0000000000747805 */ /* 0x000fe4000001ff00 */
[----:B------:R-:W-:Y:S02]  /*2140*/  CS2R R114, SRZ ;  /* 0x0000000000727805 */ /* 0x000fe4000001ff00 */
[----:B------:R-:W-:Y:S02]  /*2150*/  CS2R R112, SRZ ;  /* 0x0000000000707805 */ /* 0x000fe4000001ff00 */
[----:B------:R-:W-:-:S02]  /*2160*/  CS2R R110, SRZ ;  /* 0x00000000006e7805 */ /* 0x000fc4000001ff00 */
[----:B------:R-:W-:Y:S02]  /*2170*/  CS2R R108, SRZ ;  /* 0x00000000006c7805 */ /* 0x000fe4000001ff00 */
[----:B------:R-:W-:Y:S02]  /*2180*/  PLOP3.LUT P1, PT, PT, PT, UP0, 0x80, 0x0 ;  /* 0x000000000000781c */ /* 0x000fe40003f2f008 */
        /* <DEDUP_REMOVED lines=44> */
[----:B------:R-:W-:Y:S02]  /*2450*/  ISETP.NE.AND P0, PT, RZ, UR47, PT ;  /* 0x0000002fff007c0c */ /* 0x000fe4000bf05270 */
[----:B0-----:R-:W-:Y:S01]  /*2460*/  R2UR UR4, R0 ;  /* 0x00000000000472ca */ /* 0x001fe200000e0000 */
[----:B------:R-:W-:-:S05]  /*2470*/  IMAD.MOV.U32 R0, RZ, RZ, 0x1 ;  /* 0x00000001ff007424 */ /* 0x000fca00078e00ff */
[----:B------:R-:W-:-:S04]  /*2480*/  SEL R0, R0, 0x2, !P0 ;  /* 0x0000000200007807 */ /* 0x000fc80004000000 */
[----:B------:R-:W-:-:S03]  /*2490*/  LOP3.LUT R0, R0, 0x1, RZ, 0xfc, !PT ;  /* 0x0000000100007812 */ /* 0x000fc600078efcff */
[----:B------:R-:W-:Y:S01]  /*24a0*/  ULEA.HI UR5, UR4, UR4, URZ, 0x1 ;  /* 0x0000000404057291 */ /* 0x000fe2000f8f083f */
[----:B------:R-:W-:-:S03]  /*24b0*/  ISETP.NE.AND P0, PT, R0, 0x3, PT ;  /* 0x000000030000780c */ /* 0x000fc60003f05270 */
        /* <DEDUP_REMOVED lines=9> */
.L_x_2269:
[----:B------:R-:W-:Y:S01]  /*2550*/  ULEA UR23, UR37, UR46, 0x3 ;  /* 0x0000002e25177291 */ /* 0x000fe2000f8e183f */
[----:B------:R-:W-:-:S05]  /*2560*/  IMAD.U32 R0, RZ, RZ, UR38 ;  /* 0x00000026ff007e24 */ /* 0x000fca000f8e00ff */
[----:B------:R-:W-:-:S04]  /*2570*/  SHF.L.U32 R0, R0, 0x1f, RZ ;  /* 0x0000001f00007819 */ /* 0x000fc800000006ff */
[----:B------:R-:W0:Y:S02]  /*2580*/  SYNCS.PHASECHK.TRANS64.TRYWAIT P1, [UR23+0x28c50], R0 ;  /* 0x028c5000ff0075a7 */ /* 0x000e240008020157 */
[----:B0-----:R-:W-:Y:S05]  /*2590*/  @!P1 BRA `(.L_x_2270) ;  /* 0x0000017c005c9947 */ /* 0x001fea0003800000 */
.L_x_2520:
        /* <DEDUP_REMOVED lines=9> */
[----:B------:R-:W-:-:S02]  /*2630*/  UIADD3 UR6, UR18, 0x80, URZ ;  /* 0x0000008012067890 */ /* 0x000fc4000fffe03f */
[----:B------:R-:W-:Y:S01]  /*2640*/  ULOP3.LUT UR16, UR4, 0x10000, URZ, 0xfc, !UPT ;  /* 0x0001000004107892 */ /* 0x000fe2000f8efc3f */
[----:B------:R-:W-:Y:S01]  /*2650*/  UMOV UR7, 0x40000040 ;  /* 0x4000004000077882 */ /* 0x000fe20000000000 */
[----:B------:R-:W-:Y:S02]  /*2660*/  UMOV UR5, 0x40000040 ;  /* 0x4000004000057882 */ /* 0x000fe40000000000 */
[----:B------:R-:W-:Y:S02]  /*2670*/  UIADD3 UR4, UR16, 0x2, URZ ;  /* 0x0000000210047890 */ /* 0x000fe4000fffe03f */
[----:B------:R-:W-:Y:S02]  /*2680*/  UIADD3 UR10, UR18, 0x100, URZ ;  /* 0x00000100120a7890 */ /* 0x000fe4000fffe03f */
[----:B------:R-:W-:Y:S01]  /*2690*/  UIADD3 UR8, UR16, 0x4, URZ ;  /* 0x0000000410087890 */ /* 0x000fe2000fffe03f */
[----:B------:R-:W-:Y:S01]  /*26a0*/  UMOV UR11, 0x40000040 ;  /* 0x40000040000b7882 */ /* 0x000fe20000000000 */
[----:B------:R-:W-:Y:S01]  /*26b0*/  WARPGROUP.ARRIVE ;  /* 0x00000000000079c5 */ /* 0x000fe20000000000 */
[----:B------:R-:W-:Y:S01]  /*26c0*/  UMOV UR9, 0x40000040 ;  /* 0x4000004000097882 */ /* 0x000fe20000000000 */
[----:B------:R-:W-:-:S02]  /*26d0*/  UIADD3 UR14, UR18, 0x180, URZ ;  /* 0x00000180120e7890 */ /* 0x000fc4000fffe03f */
[----:B------:R-:W-:Y:S02]  /*26e0*/  UIADD3 UR12, UR16, 0x6, URZ ;  /* 0x00000006100c7890 */ /* 0x000fe4000fffe03f */
[----:B------:R-:W-:Y:S01]  /*26f0*/  HGMMA.64x256x16.F32 R24, gdesc[UR16].tnspB, RZ, !UPT, gsb0 ;  /* 0x43e00000101879f0 */ /* 0x000fe2000c0008ff */
[----:B------:R-:W-:Y:S01]  /*2700*/  UMOV UR15, 0x40000040 ;  /* 0x40000040000f7882 */ /* 0x000fe20000000000 */
        /* <DEDUP_REMOVED lines=9> */
[----:B------:R-:W-:-:S06]  /*27a0*/  UISETP.GE.AND UP0, UPT, UR6, UR20, UPT ;  /* 0x000000140600728c */ /* 0x000fcc000bf06270 */
[----:B------:R-:W-:Y:S01]  /*27b0*/  PLOP3.LUT P1, PT, PT, PT, UP0, 0x80, 0x0 ;  /* 0x000000000000781c */ /* 0x000fe20003f2f008 */
        /* <DEDUP_REMOVED lines=12> */
.L_x_2276:
[----:B------:R-:W-:Y:S01]  /*2880*/  BAR.SYNC.DEFER_BLOCKING 0xe, 0x100 ;  /* 0x0384000000007b1d */ /* 0x000fe20000010000 */
[----:B------:R-:W-:Y:S01]  /*2890*/  IMAD.U32 R3, RZ, RZ, UR37 ;  /* 0x00000025ff037e24 */ /* 0x000fe2000f8e00ff */
[----:B------:R-:W-:-:S03]  /*28a0*/  UIADD3 UR37, UR37, 0x1, URZ ;  /* 0x0000000125257890 */ /* 0x000fc6000fffe03f */
[----:B01----:R-:W-:Y:S01]  /*28b0*/  IMAD R0, R3, 0x40, R16 ;  /* 0x0000004003007824 */ /* 0x003fe200078e0210 */
[----:B------:R-:W-:Y:S01]  /*28c0*/  UISETP.NE.AND UP0, UPT, UR37, 0x2, UPT ;  /* 0x000000022500788c */ /* 0x000fe2000bf05270 */
[----:B------:R-:W-:Y:S01]  /*28d0*/  UMOV UR6, UR22 ;  /* 0x0000001600067c82 */ /* 0x000fe20008000000 */
[----:B------:R-:W-:Y:S02]  /*28e0*/  UIADD3 UR22, UR22, -0x1, URZ ;  /* 0xffffffff16167890 */ /* 0x000fe4000fffe03f */
[----:B------:R-:W-:Y:S01]  /*28f0*/  LEA R0, R0, UR46, 0x2 ;  /* 0x0000002e00007c11 */ /* 0x000fe2000f8e10ff */
[----:B------:R-:W-:Y:S02]  /*2900*/  UISETP.GT.AND UP1, UPT, UR6, UR20, UPT ;  /* 0x000000140600728c */ /* 0x000fe4000bf24270 */
[----:B------:R-:W-:Y:S02]  /*2910*/  USEL UR6, URZ, 0x1, UP0 ;  /* 0x000000013f067887 */ /* 0x000fe40008000000 */
[----:B------:R-:W-:-:S02]  /*2920*/  USEL UR37, UR37, URZ, UP0 ;  /* 0x0000003f25257287 */ /* 0x000fc40008000000 */
        /* <DEDUP_REMOVED lines=133> */
.L_x_2272:
[----:B------:R-:W-:Y:S01]  /*3180*/  ULEA UR23, UR37, UR46, 0x3 ;  /* 0x0000002e25177291 */ /* 0x000fe2000f8e183f */
[----:B------:R-:W-:-:S05]  /*3190*/  IMAD.U32 R0, RZ, RZ, UR38 ;  /* 0x00000026ff007e24 */ /* 0x000fca000f8e00ff */
[----:B------:R-:W-:-:S04]  /*31a0*/  SHF.L.U32 R0, R0, 0x1f, RZ ;  /* 0x0000001f00007819 */ /* 0x000fc800000006ff */
[----:B------:R0:W1:Y:S01]  /*31b0*/  SYNCS.PHASECHK.TRANS64.TRYWAIT P1, [UR23+0x28c50], R0 ;  /* 0x028c5000ff0075a7 */ /* 0x0000620008020157 */
[----:B------:R-:W-:Y:S05]  /*31c0*/  @!P0 BRA `(.L_x_2273) ;  /* 0x0000000000048947 */ /* 0x000fea0003800000 */
[----:B------:R-:W-:Y:S01]  /*31d0*/  BPT.TRAP 0x1 ;  /* 0x000000040000795c */ /* 0x000fe20000300000 */
.L_x_2273:
[----:B-1----:R-:W-:Y:S05]  /*31e0*/  @P1 BRA `(.L_x_2274) ;  /* 0x0000000000081947 */ /* 0x002fea0003800000 */
[----:B------:R-:W1:Y:S02]  /*31f0*/  SYNCS.PHASECHK.TRANS64.TRYWAIT P1, [UR23+0x28c50], R0 ;  /* 0x028c5000ff0075a7 */ /* 0x000e640008020157 */
[----:B-1----:R-:W-:Y:S05]  /*3200*/  @!P1 BRA `(.L_x_2275) ;  /* 0x0000017000589947 */ /* 0x002fea0003800000 */
.L_x_2274:
[----:B------:R-:W-:Y:S01]  /*3210*/  ULEA UR18, UR37, UR21, 0xc ;  /* 0x0000001525127291 */ /* 0x000fe2000f8e603f */
[----:B------:R-:W-:Y:S01]  /*3220*/  WARPGROUP.ARRIVE ;  /* 0x00000000000079c5 */ /* 0x000fe20000000000 */
[----:B------:R-:W-:Y:S01]  /*3230*/  UMOV UR19, 0x40000040 ;  /* 0x4000004000137882 */ /* 0x000fe20000000000 */
[----:B------:R-:W-:Y:S01]  /*3240*/  UMOV UR7, 0x40000040 ;  /* 0x4000004000077882 */ /* 0x000fe20000000000 */
[----:B------:R-:W-:Y:S01]  /*3250*/  UIADD3 UR6, UR18, 0x80, URZ ;  /* 0x0000008012067890 */ /* 0x000fe2000fffe03f */
[----:B01----:R-:W-:Y:S01]  /*3260*/  IMAD.U32 R0, RZ, RZ, UR23 ;  /* 0x00000017ff007e24 */ /* 0x003fe2000f8e00ff */
[----:B------:R-:W-:Y:S01]  /*3270*/  UIADD3 UR10, UR18, 0x100, URZ ;  /* 0x00000100120a7890 */ /* 0x000fe2000fffe03f */
[----:B------:R-:W-:Y:S01]  /*3280*/  PLOP3.LUT P1, PT, PT, PT, UP1, 0x80, 0x0 ;  /* 0x000000000000781c */ /* 0x000fe20003f2f018 */
[----:B------:R-:W-:Y:S01]  /*3290*/  UMOV UR11, 0x40000040 ;  /* 0x40000040000b7882 */ /* 0x000fe20000000000 */
        /* <DEDUP_REMOVED lines=21> */
.L_x_2271:
[----:B------:R-:W-:Y:S01]  /*33f0*/  BAR.SYNC.DEFER_BLOCKING 0xe, 0x100 ;  /* 0x0384000000007b1d */ /* 0x000fe20000010000 */
[----:B------:R-:W-:Y:S01]  /*3400*/  IMAD.U32 R3, RZ, RZ, UR37 ;  /* 0x00000025ff037e24 */ /* 0x000fe2000f8e00ff */
[----:B------:R-:W-:Y:S01]  /*3410*/  UIADD3 UR37, UR37, 0x1, URZ ;  /* 0x0000000125257890 */ /* 0x000fe2000fffe03f */
[----:B------:R-:W-:Y:S01]  /*3420*/  PLOP3.LUT P0, PT, PT, PT, PT, 0x8, 0x0 ;  /* 0x000000000000781c */ /* 0x000fe20003f0e170 */
[----:B------:R-:W-:Y:S02]  /*3430*/  IMAD.MOV.U32 R12, RZ, RZ, RZ ;  /* 0x000000ffff0c7224 */ /* 0x000fe400078e00ff */
[----:B01----:R-:W-:Y:S01]  /*3440*/  IMAD R0, R3, 0x40, R16 ;  /* 0x0000004003007824 */ /* 0x003fe200078e0210 */
        /* <DEDUP_REMOVED lines=138> */
.L_x_2260:
        /* <DEDUP_REMOVED lines=24> */
.L_x_2278:
[----:B------:R-:W-:-:S11]  /*3e70*/  UISETP.NE.AND UP1, UPT, UR5, 0x1, UPT ;  /* 0x000000010500788c */ /* 0x000fd6000bf25270 */
[----:B------:R-:W-:Y:S02]  /*3e80*/  @UP1 ULDC.64 UR10, c[0x0][0x9e8] ;  /* 0x00027a00000a1ab9 */ /* 0x000fe40000000a00 */
[----:B------:R-:W-:-:S04]  /*3e90*/  UIMAD.WIDE.U32 UR8, UR7, UR10, URZ ;  /* 0x0000000a070872a5 */ /* 0x000fc8000f8e003f */
[----:B------:R-:W-:-:S12]  /*3ea0*/  @UP1 USHF.R.U32.HI UR7, URZ, UR11, UR9 ;  /* 0x0000000b3f071299 */ /* 0x000fd80008011609 */
.L_x_2279:
[----:B------:R-:W-:-:S04]  /*3eb0*/  UIMAD UR7, UR7, UR5, UR5 ;  /* 0x00000005070772a4 */ /* 0x000fc8000f8e0205 */
[----:B------:R-:W-:-:S04]  /*3ec0*/  UISETP.LT.AND UP1, UPT, UR4, UR7, UPT ;  /* 0x000000070400728c */ /* 0x000fc8000bf21270 */
[----:B------:R-:W-:-:S12]  /*3ed0*/  USEL UR4, UR4, UR7, UP1 ;  /* 0x0000000704047287 */ /* 0x000fd80008800000 */
.L_x_2277:
[----:B------:R-:W-:Y:S01]  /*3ee0*/  UIADD3 UR4, UR4, 0x3f, URZ ;  /* 0x0000003f04047890 */ /* 0x000fe2000fffe03f */
[----:B------:R-:W-:Y:S01]  /*3ef0*/  @UP0 ULDC UR8, c[0x0][0x44c] ;  /* 0x0001130000080ab9 */ /* 0x000fe20000000800 */
[----:B------:R-:W-:Y:S02]  /*3f00*/  @UP0 ULDC UR10, c[0x0][0x450] ;  /* 0x00011400000a0ab9 */ /* 0x000fe40000000800 */
[----:B------:R-:W-:Y:S02]  /*3f10*/  USHF.R.S32.HI UR7, URZ, 0x1f, UR4 ;  /* 0x0000001f3f077899 */ /* 0x000fe40008011404 */
[----:B------:R-:W-:Y:S02]  /*3f20*/  UIMAD.WIDE.U32 UR8, UR42, UR8, URZ ;  /* 0x000000082a0872a5 */ /* 0x000fe4000f8e003f */
[----:B------:R-:W-:-:S03]  /*3f30*/  ULEA.HI UR7, UR7, UR4, URZ, 0x6 ;  /* 0x0000000407077291 */ /* 0x000fc6000f8f303f */
[----:B------:R-:W-:Y:S01]  /*3f40*/  UMOV UR4, UR42 ;  /* 0x0000002a00047c82 */ /* 0x000fe20008000000 */
[----:B------:R-:W-:Y:S02]  /*3f50*/  USHF.R.S32.HI UR7, URZ, 0x6, UR7 ;  /* 0x000000063f077899 */ /* 0x000fe40008011407 */
[----:B------:R-:W-:Y:S02]  /*3f60*/  @UP0 USHF.R.U32.HI UR4, URZ, UR10, UR9 ;  /* 0x0000000a3f040299 */ /* 0x000fe40008011609 */
[----:B------:R-:W-:Y:S02]  /*3f70*/  UISETP.LT.AND UP0, UPT, UR6, UR7, UPT ;  /* 0x000000070600728c */ /* 0x000fe4000bf01270 */
[----:B------:R-:W-:Y:S01]  /*3f80*/  UIADD3 UR4, UR4, UR49, -UR51 ;  /* 0x0000003104047290 */ /* 0x000fe2000fffe833 */
        /* <DEDUP_REMOVED lines=14> */
.L_x_2281:
[----:B------:R-:W-:-:S11]  /*4070*/  UISETP.NE.AND UP0, UPT, UR5, 0x1, UPT ;  /* 0x000000010500788c */ /* 0x000fd6000bf05270 */
[----:B------:R-:W-:Y:S02]  /*4080*/  @UP0 ULDC.64 UR10, c[0x0][0x9e8] ;  /* 0x00027a00000a0ab9 */ /* 0x000fe40000000a00 */
[----:B------:R-:W-:-:S04]  /*4090*/  UIMAD.WIDE.U32 UR8, UR4, UR10, URZ ;  /* 0x0000000a040872a5 */ /* 0x000fc8000f8e003f */
[----:B------:R-:W-:-:S12]  /*40a0*/  @UP0 USHF.R.U32.HI UR4, URZ, UR11, UR9 ;  /* 0x0000000b3f040299 */ /* 0x000fd80008011609 */
.L_x_2282:
[----:B------:R-:W-:-:S04]  /*40b0*/  UIMAD UR4, UR4, UR5, URZ ;  /* 0x00000005040472a4 */ /* 0x000fc8000f8e023f */
[----:B------:R-:W-:-:S04]  /*40c0*/  UISETP.LT.AND UP0, UPT, UR7, UR4, UPT ;  /* 0x000000040700728c */ /* 0x000fc8000bf01270 */
[----:B------:R-:W-:-:S12]  /*40d0*/  USEL UR7, UR7, UR4, !UP0 ;  /* 0x0000000407077287 */ /* 0x000fd8000c000000 */
.L_x_2280:
[----:B------:R-:W-:Y:S02]  /*40e0*/  USHF.R.S32.HI UR4, URZ, 0x1f, UR7 ;  /* 0x0000001f3f047899 */ /* 0x000fe40008011407 */
[----:B------:R-:W-:Y:S02]  /*40f0*/  ULOP3.LUT UR10, UR45, 0xff, URZ, 0xc0, !UPT ;  /* 0x000000ff2d0a7892 */ /* 0x000fe4000f8ec03f */
[----:B------:R-:W-:-:S04]  /*4100*/  ULEA.HI UR4, UR4, UR7, URZ, 0x6 ;  /* 0x0000000704047291 */ /* 0x000fc8000f8f303f */
[----:B------:R-:W-:-:S04]  /*4110*/  USHF.R.S32.HI UR4, URZ, 0x6, UR4 ;  /* 0x000000063f047899 */ /* 0x000fc80008011404 */
[----:B------:R-:W-:-:S04]  /*4120*/  UISETP.LT.AND UP0, UPT, URZ, UR4, UPT ;  /* 0x000000043f00728c */ /* 0x000fc8000bf01270 */
[----:B------:R-:W-:-:S03]  /*4130*/  USEL UR48, URZ, UR4, !UP0 ;  /* 0x000000043f307287 */ /* 0x000fc6000c000000 */
[----:B------:R-:W-:Y:S01]  /*4140*/  UMOV UR4, URZ ;  /* 0x0000003f00047c82 */ /* 0x000fe20008000000 */
        /* <DEDUP_REMOVED lines=40> */
.L_x_2283:
        /* <DEDUP_REMOVED lines=12> */
[----:B------:R-:W-:Y:S02]  /*4490*/  ISETP.GT.AND P1, PT, R168, UR48, PT ;  /* 0x00000030a8007c0c */ /* 0x000fe4000bf24270 */
        /* <DEDUP_REMOVED lines=90> */
.L_x_2284:
[----:B------:R-:W-:Y:S01]  /*4a40*/  ULEA.HI UR4, UR39, UR39, URZ, 0x1 ;  /* 0x0000002727047291 */ /* 0x000fe2000f8f083f */
[----:B------:R-:W-:Y:S01]  /*4a50*/  IMAD.MOV.U32 R3, RZ, RZ, 0x1 ;  /* 0x00000001ff037424 */ /* 0x000fe200078e00ff */
[----:B------:R-:W-:Y:S02]  /*4a60*/  ISETP.NE.AND P0, PT, RZ, UR47, PT ;  /* 0x0000002fff007c0c */ /* 0x000fe4000bf05270 */
[----:B------:R-:W-:Y:S02]  /*4a70*/  ULOP3.LUT UR4, UR4, 0xfffffffe, URZ, 0xc0, !UPT ;  /* 0xfffffffe04047892 */ /* 0x000fe4000f8ec03f */
[----:B------:R-:W-:Y:S02]  /*4a80*/  SEL R3, R3, 0x2, !P0 ;  /* 0x0000000203037807 */ /* 0x000fe40004000000 */
[----:B------:R-:W-:Y:S02]  /*4a90*/  UIADD3 UR4, UR39, -UR4, URZ ;  /* 0x8000000427047290 */ /* 0x000fe4000fffe03f */
[----:B------:R-:W-:-:S04]  /*4aa0*/  LOP3.LUT R3, R3, 0x1, RZ, 0xfc, !PT ;  /* 0x0000000103037812 */ /* 0x000fc800078efcff */
[----:B------:R-:W-:Y:S01]  /*4ab0*/  IMAD.U32 R0, RZ, RZ, UR4 ;  /* 0x00000004ff007e24 */ /* 0x000fe2000f8e00ff */
[----:B------:R-:W-:-:S04]  /*4ac0*/  ISETP.NE.AND P0, PT, R3, 0x3, PT ;  /* 0x000000030300780c */ /* 0x000fc80003f05270 */
[----:B------:R-:W-:-:S04]  /*4ad0*/  SHF.L.U32 R0, R0, 0x1f, RZ ;  /* 0x0000001f00007819 */ /* 0x000fc800000006ff */
[----:B------:R-:W0:Y:S02]  /*4ae0*/  SYNCS.PHASECHK.TRANS64.TRYWAIT P1, [UR46+0x28c00], R0 ;  /* 0x028c0000ff0075a7 */ /* 0x000e24000802016e */
[----:B0-----:R-:W-:Y:S05]  /*4af0*/  @!P1 BRA `(.L_x_2285) ;  /* 0x0000015800349947 */ /* 0x001fea0003800000 */
.L_x_2521:
[----:B------:R-:W-:Y:S05]  /*4b00*/  @!P0 BRA `(.L_x_2286) ;  /* 0x0000000000048947 */ /* 0x000fea0003800000 */
[----:B------:R-:W-:Y:S01]  /*4b10*/  BPT.TRAP 0x1 ;  /* 0x000000040000795c */ /* 0x000fe20000300000 */
.L_x_2286:
[----:B------:R-:W-:Y:S02]  /*4b20*/  IMAD.U32 R7, RZ, RZ, UR37 ;  /* 0x00000025ff077e24 */ /* 0x000fe4000f8e00ff */
[----:B------:R-:W-:-:S03]  /*4b30*/  IMAD.U32 R8, RZ, RZ, UR38 ;  /* 0x00000026ff087e24 */ /* 0x000fc6000f8e00ff */
[----:B------:R-:W-:Y:S02]  /*4b40*/  LEA R7, R7, UR46, 0x3 ;  /* 0x0000002e07077c11 */ /* 0x000fe4000f8e18ff */
[----:B------:R-:W-:-:S04]  /*4b50*/  SHF.L.U32 R8, R8, 0x1f, RZ ;  /* 0x0000001f08087819 */ /* 0x000fc800000006ff */
[----:B------:R1:W2:Y:S01]  /*4b60*/  SYNCS.PHASECHK.TRANS64.TRYWAIT P1, [R7+URZ+0x28c30], R8 ;  /* 0x028c3008070075a7 */ /* 0x0002a2000802017f */
[----:B------:R-:W-:Y:S05]  /*4b70*/  @!P0 BRA `(.L_x_2287) ;  /* 0x0000000000048947 */ /* 0x000fea0003800000 */
[----:B------:R-:W-:Y:S01]  /*4b80*/  BPT.TRAP 0x1 ;  /* 0x000000040000795c */ /* 0x000fe20000300000 */
.L_x_2287:
[----:B--2---:R-:W-:Y:S05]  /*4b90*/  @P1 BRA `(.L_x_2288) ;  /* 0x0000000000081947 */ /* 0x004fea0003800000 */
[----:B------:R-:W2:Y:S02]  /*4ba0*/  SYNCS.PHASECHK.TRANS64.TRYWAIT P1, [R7+URZ+0x28c30], R8 ;  /* 0x028c3008070075a7 */ /* 0x000ea4000802017f */
[----:B--2---:R-:W-:Y:S05]  /*4bb0*/  @!P1 BRA `(.L_x_2289) ;  /* 0x00000158001c9947 */ /* 0x004fea0003800000 */
.L_x_2288:
        /* <DEDUP_REMOVED lines=15> */
[----:B------:R-:W-:Y:S01]  /*4cb0*/  VIADD R3, R186, UR42 ;  /* 0x0000002aba037c36 */ /* 0x000fe20008000000 */
[----:B------:R-:W-:Y:S01]  /*4cc0*/  UMOV UR7, 0x40000040 ;  /* 0x4000004000077882 */ /* 0x000fe20000000000 */
[----:B------:R-:W-:Y:S01]  /*4cd0*/  UMOV UR5, 0x40000040 ;  /* 0x4000004000057882 */ /* 0x000fe20000000000 */
[----:B------:R-:W-:Y:S01]  /*4ce0*/  ULOP3.LUT UR4, UR4, 0x3fff, URZ, 0xc0, !UPT ;  /* 0x00003fff04047892 */ /* 0x000fe2000f8ec03f */
[----:B------:R-:W-:Y:S01]  /*4cf0*/  IMAD.MOV.U32 R4, RZ, RZ, R3 ;  /* 0x000000ffff047224 */ /* 0x000fe200078e0003 */
[----:B------:R-:W-:Y:S01]  /*4d00*/  UMOV UR11, 0x40000040 ;  /* 0x40000040000b7882 */ /* 0x000fe20000000000 */
[----:B------:R-:W-:Y:S01]  /*4d10*/  UMOV UR9, 0x40000040 ;  /* 0x4000004000097882 */ /* 0x000fe20000000000 */
[----:B------:R-:W-:Y:S01]  /*4d20*/  ULEA UR18, UR37, UR18, 0x9 ;  /* 0x0000001225127291 */ /* 0x000fe2000f8e483f */
[----:B------:R-:W-:Y:S01]  /*4d30*/  LEA R11, R168, 0xffffffc0, 0x6 ;  /* 0xffffffc0a80b7811 */ /* 0x000fe200078e30ff */
[----:B------:R-:W-:-:S02]  /*4d40*/  ULOP3.LUT UR16, UR4, 0x10000, URZ, 0xfc, !UPT ;  /* 0x0001000004107892 */ /* 0x000fc4000f8efc3f */
[----:B------:R-:W-:Y:S01]  /*4d50*/  UIADD3 UR6, UR18, 0x2, URZ ;  /* 0x0000000212067890 */ /* 0x000fe2000fffe03f */
[----:B------:R-:W-:Y:S01]  /*4d60*/  IADD3 R10, -R2, UR49, -R11 ;  /* 0x00000031020a7c10 */ /* 0x000fe2000fffe90b */
[----:B------:R-:W-:Y:S02]  /*4d70*/  UIADD3 UR4, UR16, 0x2, URZ ;  /* 0x0000000210047890 */ /* 0x000fe4000fffe03f */
[----:B------:R-:W-:Y:S02]  /*4d80*/  UIADD3 UR10, UR18, 0x4, URZ ;  /* 0x00000004120a7890 */ /* 0x000fe4000fffe03f */
[----:B------:R-:W-:Y:S02]  /*4d90*/  UIADD3 UR8, UR16, 0x4, URZ ;  /* 0x0000000410087890 */ /* 0x000fe4000fffe03f */
[----:B------:R-:W-:Y:S01]  /*4da0*/  HGMMA.64x64x16.F32 R24, gdesc[UR16], RZ, !UPT, gsb0 ;  /* 0x00e00000101879f0 */ /* 0x000fe2000c0008ff */
[----:B------:R-:W-:Y:S02]  /*4db0*/  UIADD3 UR14, UR18, 0x6, URZ ;  /* 0x00000006120e7890 */ /* 0x000fe4000fffe03f */
[----:B------:R-:W-:Y:S01]  /*4dc0*/  UIADD3 UR12, UR16, 0x6, URZ ;  /* 0x00000006100c7890 */ /* 0x000fe2000fffe03f */
[----:B------:R-:W-:Y:S01]  /*4dd0*/  UMOV UR15, 0x40000040 ;  /* 0x40000040000f7882 */ /* 0x000fe20000000000 */
[----:B------:R-:W-:Y:S01]  /*4de0*/  UMOV UR13, 0x40000040 ;  /* 0x40000040000d7882 */ /* 0x000fe20000000000 */
[----:B------:R-:W-:-:S02]  /*4df0*/  WARPGROUP.DEPBAR.LE gsb0, 0x0 ;  /* 0x00008000000079c5 */ /* 0x000fc40000010000 */
[----:B------:R-:W-:-:S06]  /*4e00*/  WARPGROUP.ARRIVE ;  /* 0x00000000000079c5 */ /* 0x000fcc0000000000 */
[----:B------:R-:W-:Y:S01]  /*4e10*/  HGMMA.64x64x16.F32 R24, gdesc[UR4], R24, gsb0 ;  /* 0x00e00000041879f0 */ /* 0x000fe20008000818 */
[----:B------:R-:W-:Y:S02]  /*4e20*/  ULDC UR6, c[0x0][0x448] ;  /* 0x0001120000067ab9 */ /* 0x000fe40000000800 */
[----:B------:R-:W-:-:S06]  /*4e30*/  UISETP.NE.AND UP0, UPT, UR6, 0x1, UPT ;  /* 0x000000010600788c */ /* 0x000fcc000bf05270 */
[----:B------:R-:W-:Y:S02]  /*4e40*/  PLOP3.LUT P2, PT, PT, PT, UP0, 0x80, 0x0 ;  /* 0x000000000000781c */ /* 0x000fe40003f4f008 */
[----:B------:R-:W-:-:S03]  /*4e50*/  PLOP3.LUT P3, PT, PT, PT, UP0, 0x80, 0x0 ;  /* 0x000000000000781c */ /* 0x000fc60003f6f008 */
[----:B------:R-:W-:-:S08]  /*4e60*/  @UP0 ULDC UR6, c[0x0][0x44c] ;  /* 0x0001130000060ab9 */ /* 0x000fd00000000800 */
[----:B------:R-:W-:Y:S01]  /*4e70*/  @P2 IMAD.HI.U32 R5, R3, UR6, RZ ;  /* 0x0000000603052c27 */ /* 0x000fe2000f8e00ff */
[----:B------:R-:W-:-:S03]  /*4e80*/  @UP0 ULDC UR6, c[0x0][0x450] ;  /* 0x0001140000060ab9 */ /* 0x000fc60000000800 */
[----:B------:R-:W-:Y:S01]  /*4e90*/  @!P1 VIADD R3, R7, 0x28c40 ;  /* 0x00028c4007039836 */ /* 0x000fe20000000000 */
[----:B------:R-:W-:Y:S01]  /*4ea0*/  @P3 SHF.R.U32.HI R4, RZ, UR6, R5 ;  /* 0x00000006ff043c19 */ /* 0x000fe20008011605 */
[----:B------:R-:W-:-:S03]  /*4eb0*/  IMAD.MOV.U32 R5, RZ, RZ, -0x40 ;  /* 0xffffffc0ff057424 */ /* 0x000fc600078e00ff */
[----:B------:R-:W-:Y:S01]  /*4ec0*/  @!P1 PRMT R3, RZ, 0x654, R3 ;  /* 0x00000654ff039816 */ /* 0x000fe20000000003 */
[----:B------:R-:W0:Y:S01]  /*4ed0*/  SHFL.IDX PT, R9, R4, RZ, 0x1c1f ;  /* 0x001c1fff04097589 */ /* 0x000e2200000e0000 */
[----:B------:R-:W-:-:S04]  /*4ee0*/  IMAD R5, R168, R5, 0x41 ;  /* 0x00000041a8057424 */ /* 0x000fc800078e0205 */
[----:B------:R-:W-:Y:S01]  /*4ef0*/  VIADD R14, R5, 0xffffffff ;  /* 0xffffffff050e7836 */ /* 0x000fe20000000000 */
[----:B------:R-:W-:Y:S02]  /*4f00*/  WARPGROUP.DEPBAR.LE gsb0, 0x0 ;  /* 0x00008000000079c5 */ /* 0x000fe40000010000 */
[----:B------:R-:W-:-:S06]  /*4f10*/  WARPGROUP.ARRIVE ;  /* 0x00000000000079c5 */ /* 0x000fcc0000000000 */
[----:B------:R-:W-:Y:S01]  /*4f20*/  HGMMA.64x64x16.F32 R24, gdesc[UR8], R24, gsb0 ;  /* 0x00e00000081879f0 */ /* 0x000fe20008000818 */
[----:B------:R-:W-:Y:S02]  /*4f30*/  ULDC UR11, c[0x0][0x9dc] ;  /* 0x00027700000b7ab9 */ /* 0x000fe40000000800 */
[----:B------:R-:W-:Y:S01]  /*4f40*/  ULOP3.LUT UR6, URZ, UR11, URZ, 0x33, !UPT ;  /* 0x0000000b3f067292 */ /* 0x000fe2000f8e333f */
[----:B------:R-:W-:Y:S02]  /*4f50*/  WARPGROUP.DEPBAR.LE gsb0, 0x0 ;  /* 0x00008000000079c5 */ /* 0x000fe40000010000 */
[----:B------:R-:W-:-:S06]  /*4f60*/  WARPGROUP.ARRIVE ;  /* 0x00000000000079c5 */ /* 0x000fcc0000000000 */
[----:B------:R-:W-:Y:S01]  /*4f70*/  HGMMA.64x64x16.F32 R24, gdesc[UR12], R24, gsb0 ;  /* 0x00e000000c1879f0 */ /* 0x000fe20008000818 */
[----:B------:R-:W-:Y:S02]  /*4f80*/  ULDC.64 UR14, c[0x0][0x9e0] ;  /* 0x00027800000e7ab9 */ /* 0x000fe40000000a00 */
[----:B------:R-:W-:-:S06]  /*4f90*/  UISETP.GE.AND UP1, UPT, UR15, 0x1, UPT ;  /* 0x000000010f00788c */ /* 0x000fcc000bf26270 */
[----:B------:R-:W-:Y:S01]  /*4fa0*/  PLOP3.LUT P2, PT, PT, PT, UP1, 0x40, 0x0 ;  /* 0x000000000000781c */ /* 0x000fe20003f4e818 */
[----:B------:R-:W-:Y:S02]  /*4fb0*/  WARPGROUP.DEPBAR.LE gsb0, 0x0 ;  /* 0x00008000000079c5 */ /* 0x000fe40000010000 */
[----:B------:R3:W-:Y:S02]  /*4fc0*/  @!P1 SYNCS.ARRIVE.TRANS64.RED.A1T0 RZ, [R3+URZ], RZ ;  /* 0x000000ff03ff99a7 */ /* 0x0007e4000810043f */
[----:B---3--:R-:W-:-:S05]  /*4fd0*/  IADD3 R3, -R2, UR49, R5 ;  /* 0x0000003102037c10 */ /* 0x008fca000fffe105 */
[----:B------:R-:W-:-:S04]  /*4fe0*/  VIADD R3, R3, -UR51 ;  /* 0x8000003303037c36 */ /* 0x000fc80008000000 */
[C---:B------:R-:W-:Y:S02]  /*4ff0*/  VIADD R13, R3.reuse, UR14 ;  /* 0x0000000e030d7c36 */ /* 0x040fe40008000000 */
[----:B------:R-:W-:-:S03]  /*5000*/  VIADD R12, R3, UR6 ;  /* 0x00000006030c7c36 */ /* 0x000fc60008000000 */
[----:B0-----:R-:W-:Y:S01]  /*5010*/  VIADDMNMX R3, R9, R13, R10, PT ;  /* 0x0000000d09037246 */ /* 0x001fe2000380010a */
[----:B------:R-:W-:Y:S01]  /*5020*/  IMAD.IADD R5, R12, 0x1, R9 ;  /* 0x000000010c057824 */ /* 0x000fe200078e0209 */
[----:B------:R-:W-:Y:S06]  /*5030*/  @P2 BRA `(.L_x_2290) ;  /* 0x00000000005c2947 */ /* 0x000fec0003800000 */
[----:B------:R-:W-:Y:S01]  /*5040*/  IMAD.U32 R6, RZ, RZ, UR51 ;  /* 0x00000033ff067e24 */ /* 0x000fe2000f8e00ff */
[----:B------:R-:W-:Y:S04]  /*5050*/  BSSY B0, `(.L_x_2291) ;  /* 0x0000011000007945 */ /* 0x000fe80003800000 */
[----:B------:R-:W-:-:S04]  /*5060*/  IADD3 R6, -R6, UR49, R9 ;  /* 0x0000003106067c10 */ /* 0x000fc8000fffe109 */
        /* <DEDUP_REMOVED lines=10> */
.L_x_2292:
[----:B------:R-:W-:-:S06]  /*5110*/  UISETP.NE.AND UP2, UPT, UR15, 0x1, UPT ;  /* 0x000000010f00788c */ /* 0x000fcc000bf45270 */
[----:B------:R-:W-:-:S05]  /*5120*/  PLOP3.LUT P2, PT, PT, PT, UP2, 0x80, 0x0 ;  /* 0x000000000000781c */ /* 0x000fca0003f4f028 */
[----:B------:R-:W-:-:S08]  /*5130*/  @UP2 ULDC.64 UR6, c[0x0][0x9e8] ;  /* 0x00027a0000062ab9 */ /* 0x000fd00000000a00 */
[----:B------:R-:W-:-:S05]  /*5140*/  @P2 IMAD.HI.U32 R9, R6, UR6, RZ ;  /* 0x0000000606092c27 */ /* 0x000fca000f8e00ff */
[----:B------:R-:W-:-:S07]  /*5150*/  @P2 SHF.R.U32.HI R6, RZ, UR7, R9 ;  /* 0x00000007ff062c19 */ /* 0x000fce0008011609 */
.L_x_2293:
[----:B------:R-:W-:Y:S05]  /*5160*/  BSYNC B0 ;  /* 0x0000000000007941 */ /* 0x000fea0003800000 */
.L_x_2291:
[----:B------:R-:W-:-:S04]  /*5170*/  IMAD R9, R6, UR15, -R11 ;  /* 0x0000000f06097c24 */ /* 0x000fc8000f8e0a0b */
[----:B------:R-:W-:-:S05]  /*5180*/  IMAD.IADD R6, R9, 0x1, -R2 ;  /* 0x0000000109067824 */ /* 0x000fca00078e0a02 */
[----:B------:R-:W-:Y:S02]  /*5190*/  VIMNMX R5, R5, R6, !PT ;  /* 0x0000000605057248 */ /* 0x000fe40007fe0100 */
[----:B------:R-:W-:-:S07]  /*51a0*/  VIADDMNMX R3, R6, UR15, R3, PT ;  /* 0x0000000f06037c46 */ /* 0x000fce000b800103 */
.L_x_2290:
[C---:B------:R-:W-:Y:S02]  /*51b0*/  ISETP.GE.AND P2, PT, R14.reuse, 0x2, PT ;  /* 0x000000020e00780c */ /* 0x040fe40003f46270 */
[C---:B------:R-:W-:Y:S02]  /*51c0*/  ISETP.GE.AND P6, PT, R14.reuse, 0xa, PT ;  /* 0x0000000a0e00780c */ /* 0x040fe40003fc6270 */
[----:B------:R-:W-:Y:S02]  /*51d0*/  ISETP.GT.AND P4, PT, R5, 0x1, !P2 ;  /* 0x000000010500780c */ /* 0x000fe40005784270 */
[----:B------:R-:W-:Y:S02]  /*51e0*/  ISETP.GE.AND P3, PT, R14, 0x9, PT ;  /* 0x000000090e00780c */ /* 0x000fe40003f66270 */
[----:B------:R-:W-:Y:S02]  /*51f0*/  ISETP.LT.OR P4, PT, R3, 0x2, P4 ;  /* 0x000000020300780c */ /* 0x000fe40002781670 */
[----:B------:R-:W-:-:S02]  /*5200*/  P2R R20, PR, RZ, 0x40 ;  /* 0x00000040ff147803 */ /* 0x000fc40000000000 */
[----:B------:R-:W-:Y:S02]  /*5210*/  FSEL R25, R25, -INF , !P4 ;  /* 0xff80000019197808 */ /* 0x000fe40006000000 */
[C---:B------:R-:W-:Y:S02]  /*5220*/  ISETP.GT.AND P4, PT, R5.reuse, 0x9, !P6 ;  /* 0x000000090500780c */ /* 0x040fe40007784270 */
[----:B------:R-:W-:Y:S02]  /*5230*/  ISETP.GT.AND P5, PT, R5, 0x8, !P3 ;  /* 0x000000080500780c */ /* 0x000fe40005fa4270 */
[----:B------:R-:W-:Y:S02]  /*5240*/  ISETP.LT.OR P4, PT, R3, 0xa, P4 ;  /* 0x0000000a0300780c */ /* 0x000fe40002781670 */
[----:B------:R-:W-:Y:S02]  /*5250*/  ISETP.GE.AND P6, PT, R14, 0x11, PT ;  /* 0x000000110e00780c */ /* 0x000fe40003fc6270 */
[----:B------:R-:W-:-:S02]  /*5260*/  FSEL R29, R29, -INF , !P4 ;  /* 0xff8000001d1d7808 */ /* 0x000fc40006000000 */
[----:B------:R-:W-:Y:S02]  /*5270*/  ISETP.LT.OR P5, PT, R3, 0x9, P5 ;  /* 0x000000090300780c */ /* 0x000fe40002fa1670 */
[----:B------:R-:W-:Y:S02]  /*5280*/  ISETP.GT.AND P4, PT, R5, 0x10, !P6 ;  /* 0x000000100500780c */ /* 0x000fe40007784270 */
[----:B------:R-:W-:Y:S02]  /*5290*/  FSEL R21, R28, -INF , !P5 ;  /* 0xff8000001c157808 */ /* 0x000fe40006800000 */
[----:B------:R-:W-:Y:S02]  /*52a0*/  ISETP.LT.OR P4, PT, R3, 0x11, P4 ;  /* 0x000000110300780c */ /* 0x000fe40002781670 */
[----:B------:R-:W-:Y:S02]  /*52b0*/  ISETP.GE.AND P5, PT, R14, 0x12, PT ;  /* 0x000000120e00780c */ /* 0x000fe40003fa6270 */
[----:B------:R-:W-:-:S02]  /*52c0*/  FSEL R57, R32, -INF , !P4 ;  /* 0xff80000020397808 */ /* 0x000fc40006000000 */
[----:B------:R-:W-:Y:S02]  /*52d0*/  ISETP.GT.AND P4, PT, R5, 0x11, !P5 ;  /* 0x000000110500780c */ /* 0x000fe40006f84270 */
[----:B------:R-:W-:Y:S02]  /*52e0*/  P2R R32, PR, RZ, 0x20 ;  /* 0x00000020ff207803 */ /* 0x000fe40000000000 */
[----:B------:R-:W-:Y:S02]  /*52f0*/  ISETP.LT.OR P4, PT, R3, 0x12, P4 ;  /* 0x000000120300780c */ /* 0x000fe40002781670 */
[----:B------:R-:W-:Y:S02]  /*5300*/  ISETP.GE.AND P5, PT, R14, 0x19, PT ;  /* 0x000000190e00780c */ /* 0x000fe40003fa6270 */
[----:B------:R-:W-:Y:S02]  /*5310*/  FSEL R33, R33, -INF , !P4 ;  /* 0xff80000021217808 */ /* 0x000fe40006000000 */
[----:B------:R-:W-:-:S02]  /*5320*/  ISETP.GT.AND P4, PT, R5, 0x18, !P5 ;  /* 0x000000180500780c */ /* 0x000fc40006f84270 */
[----:B------:R-:W-:Y:S02]  /*5330*/  P2R R56, PR, RZ, 0x20 ;  /* 0x00000020ff387803 */ /* 0x000fe40000000000 */
[----:B------:R-:W-:Y:S02]  /*5340*/  ISETP.LT.OR P4, PT, R3, 0x19, P4 ;  /* 0x000000190300780c */ /* 0x000fe40002781670 */
[----:B------:R-:W-:Y:S02]  /*5350*/  ISETP.GE.AND P5, PT, R14, 0x1a, PT ;  /* 0x0000001a0e00780c */ /* 0x000fe40003fa6270 */
[----:B------:R-:W-:Y:S02]  /*5360*/  FSEL R59, R36, -INF , !P4 ;  /* 0xff800000243b7808 */ /* 0x000fe40006000000 */
[----:B------:R-:W-:Y:S02]  /*5370*/  ISETP.GT.AND P4, PT, R5, 0x19, !P5 ;  /* 0x000000190500780c */ /* 0x000fe40006f84270 */
[----:B------:R-:W-:-:S02]  /*5380*/  P2R R36, PR, RZ, 0x20 ;  /* 0x00000020ff247803 */ /* 0x000fc40000000000 */
[----:B------:R-:W-:Y:S02]  /*5390*/  ISETP.LT.OR P4, PT, R3, 0x1a, P4 ;  /* 0x0000001a0300780c */ /* 0x000fe40002781670 */
[----:B------:R-:W-:Y:S02]  /*53a0*/  ISETP.GE.AND P5, PT, R14, 0x21, PT ;  /* 0x000000210e00780c */ /* 0x000fe40003fa6270 */
[----:B------:R-:W-:Y:S02]  /*53b0*/  FSEL R37, R37, -INF , !P4 ;  /* 0xff80000025257808 */ /* 0x000fe40006000000 */
[----:B------:R-:W-:Y:S02]  /*53c0*/  ISETP.GT.AND P4, PT, R5, 0x20, !P5 ;  /* 0x000000200500780c */ /* 0x000fe40006f84270 */
[----:B------:R-:W-:Y:S02]  /*53d0*/  P2R R58, PR, RZ, 0x20 ;  /* 0x00000020ff3a7803 */ /* 0x000fe40000000000 */
[----:B------:R-:W-:-:S02]  /*53e0*/  ISETP.LT.OR P4, PT, R3, 0x21, P4 ;  /* 0x000000210300780c */ /* 0x000fc40002781670 */
[----:B------:R-:W-:Y:S02]  /*53f0*/  ISETP.GE.AND P5, PT, R14, 0x22, PT ;  /* 0x000000220e00780c */ /* 0x000fe40003fa6270 */
[----:B------:R-:W-:Y:S02]  /*5400*/  FSEL R61, R40, -INF , !P4 ;  /* 0xff800000283d7808 */ /* 0x000fe40006000000 */
[----:B------:R-:W-:Y:S02]  /*5410*/  ISETP.GT.AND P4, PT, R5, 0x21, !P5 ;  /* 0x000000210500780c */ /* 0x000fe40006f84270 */
[----:B------:R-:W-:Y:S02]  /*5420*/  P2R R40, PR, RZ, 0x20 ;  /* 0x00000020ff287803 */ /* 0x000fe40000000000 */
[----:B------:R-:W-:Y:S02]  /*5430*/  ISETP.LT.OR P4, PT, R3, 0x22, P4 ;  /* 0x000000220300780c */ /* 0x000fe40002781670 */
[----:B------:R-:W-:-:S02]  /*5440*/  ISETP.GE.AND P5, PT, R14, 0x29, PT ;  /* 0x000000290e00780c */ /* 0x000fc40003fa6270 */
[----:B------:R-:W-:Y:S02]  /*5450*/  FSEL R41, R41, -INF , !P4 ;  /* 0xff80000029297808 */ /* 0x000fe40006000000 */
[----:B------:R-:W-:Y:S02]  /*5460*/  ISETP.GT.AND P4, PT, R5, 0x28, !P5 ;  /* 0x000000280500780c */ /* 0x000fe40006f84270 */
[----:B------:R-:W-:Y:S02]  /*5470*/  P2R R60, PR, RZ, 0x20 ;  /* 0x00000020ff3c7803 */ /* 0x000fe40000000000 */
        /* <DEDUP_REMOVED lines=11> */
[----:B------:R-:W-:Y:S02]  /*5530*/  P2R R28, PR, RZ, 0x40 ;  /* 0x00000040ff1c7803 */ /* 0x000fe40000000000 */
[----:B------:R-:W-:Y:S02]  /*5540*/  FSEL R65, R48, -INF , !P4 ;  /* 0xff80000030417808 */ /* 0x000fe40006000000 */
[----:B------:R-:W-:-:S04]  /*5550*/  ISETP.GE.AND P4, PT, R14, 0x32, PT ;  /* 0x000000320e00780c */ /* 0x000fc80003f86270 */
[----:B------:R-:W-:-:S04]  /*5560*/  ISETP.GT.AND P5, PT, R5, 0x31, !P4 ;  /* 0x000000310500780c */ /* 0x000fc800067a4270 */
[----:B------:R-:W-:-:S04]  /*5570*/  ISETP.LT.OR P5, PT, R3, 0x32, P5 ;  /* 0x000000320300780c */ /* 0x000fc80002fa1670 */
[----:B------:R-:W-:Y:S02]  /*5580*/  FSEL R49, R49, -INF , !P5 ;  /* 0xff80000031317808 */ /* 0x000fe40006800000 */
[----:B------:R-:W-:-:S04]  /*5590*/  ISETP.GE.AND P5, PT, R14, 0x39, PT ;  /* 0x000000390e00780c */ /* 0x000fc80003fa6270 */
[----:B------:R-:W-:-:S04]  /*55a0*/  ISETP.GT.AND P6, PT, R5, 0x38, !P5 ;  /* 0x000000380500780c */ /* 0x000fc80006fc4270 */
[----:B------:R-:W-:-:S04]  /*55b0*/  ISETP.LT.OR P6, PT, R3, 0x39, P6 ;  /* 0x000000390300780c */ /* 0x000fc800037c1670 */
[----:B------:R-:W-:Y:S02]  /*55c0*/  FSEL R67, R52, -INF , !P6 ;  /* 0xff80000034437808 */ /* 0x000fe40007000000 */
[----:B------:R-:W-:-:S04]  /*55d0*/  ISETP.GE.AND P6, PT, R14, 0x1, PT ;  /* 0x000000010e00780c */ /* 0x000fc80003fc6270 */
[----:B------:R-:W-:Y:S02]  /*55e0*/  P2R R9, PR, RZ, 0x40 ;  /* 0x00000040ff097803 */ /* 0x000fe40000000000 */
[----:B------:R-:W-:-:S04]  /*55f0*/  ISETP.GT.AND P6, PT, R5, RZ, !P6 ;  /* 0x000000ff0500720c */ /* 0x000fc800077c4270 */
[----:B------:R-:W-:-:S04]  /*5600*/  ISETP.LT.OR P6, PT, R3, 0x1, P6 ;  /* 0x000000010300780c */ /* 0x000fc800037c1670 */
[----:B------:R-:W-:Y:S02]  /*5610*/  FSEL R15, R24, -INF , !P6 ;  /* 0xff800000180f7808 */ /* 0x000fe40007000000 */
[----:B------:R-:W-:-:S04]  /*5620*/  ISETP.GE.AND P6, PT, R14, 0x3a, PT ;  /* 0x0000003a0e00780c */ /* 0x000fc80003fc6270 */
[----:B------:R-:W-:Y:S02]  /*5630*/  P2R R14, PR, RZ, 0x40 ;  /* 0x00000040ff0e7803 */ /* 0x000fe40000000000 */
[----:B------:R-:W-:Y:S02]  /*5640*/  ISETP.GT.AND P6, PT, R5, 0x39, !P6 ;  /* 0x000000390500780c */ /* 0x000fe400077c4270 */
[----:B------:R-:W0:Y:S02]  /*5650*/  SHFL.IDX PT, R5, R4, 0x1, 0x1c1f ;  /* 0x003c1f0004057f89 */ /* 0x000e2400000e0000 */
[----:B------:R-:W-:-:S04]  /*5660*/  ISETP.LT.OR P6, PT, R3, 0x3a, P6 ;  /* 0x0000003a0300780c */ /* 0x000fc800037c1670 */
[----:B------:R-:W-:Y:S02]  /*5670*/  FSEL R53, R53, -INF , !P6 ;  /* 0xff80000035357808 */ /* 0x000fe40007000000 */
[----:B------:R-:W-:Y:S02]  /*5680*/  PLOP3.LUT P6, PT, PT, PT, UP1, 0x40, 0x0 ;  /* 0x000000000000781c */ /* 0x000fe40003fce818 */
[----:B0-----:R-:W-:Y:S01]  /*5690*/  VIADDMNMX R3, R5, R13, R10, PT ;  /* 0x0000000d05037246 */ /* 0x001fe2000380010a */
[----:B------:R-:W-:-:S10]  /*56a0*/  IMAD.IADD R6, R12, 0x1, R5 ;  /* 0x000000010c067824 */ /* 0x000fd400078e0205 */
[----:B------:R-:W-:Y:S05]  /*56b0*/  @P6 BRA `(.L_x_2294) ;  /* 0x0000000000646947 */ /* 0x000fea0003800000 */
        /* <DEDUP_REMOVED lines=9> */
[----:B------:R-:W-:Y:S01]  /*5750*/  @P6 IMAD.HI.U32 R5, R4, UR6, RZ ;  /* 0x0000000604056c27 */ /* 0x000fe2000f8e00ff */
[----:B------:R-:W-:-:S13]  /*5760*/  PLOP3.LUT P6, PT, PT, PT, UP2, 0x80, 0x0 ;  /* 0x000000000000781c */ /* 0x000fda0003fcf028 */
[----:B------:R-:W-:-:S04]  /*5770*/  @P6 SHF.R.U32.HI R4, RZ, UR7, R5 ;  /* 0x00000007ff046c19 */ /* 0x000fc80008011605 */
[----:B------:R-:W-:Y:S01]  /*5780*/  LOP3.LUT R4, RZ, R4, RZ, 0x33, !PT ;  /* 0x00000004ff047212 */ /* 0x000fe200078e33ff */
[----:B------:R-:W-:Y:S06]  /*5790*/  BRA `(.L_x_2297) ;  /* 0x0000000000187947 */ /* 0x000fec0003800000 */
.L_x_2296:
[----:B------:R-:W-:-:S06]  /*57a0*/  UISETP.NE.AND UP2, UPT, UR15, 0x1, UPT ;  /* 0x000000010f00788c */ /* 0x000fcc000bf45270 */
[----:B------:R-:W-:-:S05]  /*57b0*/  PLOP3.LUT P6, PT, PT, PT, UP2, 0x80, 0x0 ;  /* 0x000000000000781c */ /* 0x000fca0003fcf028 */
[----:B------:R-:W-:-:S08]  /*57c0*/  @UP2 ULDC.64 UR6, c[0x0][0x9e8] ;  /* 0x00027a0000062ab9 */ /* 0x000fd00000000a00 */
[----:B------:R-:W-:Y:S01]  /*57d0*/  @P6 IMAD.HI.U32 R5, R4, UR6, RZ ;  /* 0x0000000604056c27 */ /* 0x000fe2000f8e00ff */
[----:B------:R-:W-:-:S13]  /*57e0*/  PLOP3.LUT P6, PT, PT, PT, UP2, 0x80, 0x0 ;  /* 0x000000000000781c */ /* 0x000fda0003fcf028 */
[----:B------:R-:W-:-:S07]  /*57f0*/  @P6 SHF.R.U32.HI R4, RZ, UR7, R5 ;  /* 0x00000007ff046c19 */ /* 0x000fce0008011605 */
.L_x_2297:
[----:B------:R-:W-:Y:S05]  /*5800*/  BSYNC B0 ;  /* 0x0000000000007941 */ /* 0x000fea0003800000 */
.L_x_2295:
[----:B------:R-:W-:-:S04]  /*5810*/  IMAD R5, R4, UR15, -R11 ;  /* 0x0000000f04057c24 */ /* 0x000fc8000f8e0a0b */
[----:B------:R-:W-:-:S05]  /*5820*/  IMAD.IADD R5, R5, 0x1, -R2 ;  /* 0x0000000105057824 */ /* 0x000fca00078e0a02 */
[----:B------:R-:W-:Y:S02]  /*5830*/  VIMNMX R6, R6, R5, !PT ;  /* 0x0000000506067248 */ /* 0x000fe40007fe0100 */
[----:B------:R-:W-:-:S07]  /*5840*/  VIADDMNMX R3, R5, UR15, R3, PT ;  /* 0x0000000f05037c46 */ /* 0x000fce000b800103 */
.L_x_2294:
[----:B------:R-:W-:Y:S01]  /*5850*/  BAR.SYNC.DEFER_BLOCKING 0xf, 0x100 ;  /* 0x03c4000000007b1d */ /* 0x000fe20000010000 */
[----:B------:R-:W-:Y:S02]  /*5860*/  ISETP.GT.AND P2, PT, R6, 0x1, !P2 ;  /* 0x000000010600780c */ /* 0x000fe40005744270 */
[----:B------:R-:W-:Y:S02]  /*5870*/  FMNMX.FTZ R4, R15, R25, !PT ;  /* 0x000000190f047209 */ /* 0x000fe40007810000 */
[----:B------:R-:W-:Y:S01]  /*5880*/  ISETP.LT.OR P2, PT, R3, 0x2, P2 ;  /* 0x000000020300780c */ /* 0x000fe20001741670 */
[----:B------:R-:W-:Y:S01]  /*5890*/  ULDC UR10, c[0x0][0x988] ;  /* 0x00026200000a7ab9 */ /* 0x000fe20000000800 */
[----:B------:R-:W-:Y:S02]  /*58a0*/  FMNMX.FTZ R4, R21, R4, !PT ;  /* 0x0000000415047209 */ /* 0x000fe40007810000 */
[----:B------:R-:W-:Y:S02]  /*58b0*/  FSEL R27, R27, -INF , !P2 ;  /* 0xff8000001b1b7808 */ /* 0x000fe40005000000 */
[----:B------:R-:W-:-:S02]  /*58c0*/  ISETP.NE.AND P2, PT, R20, RZ, PT ;  /* 0x000000ff1400720c */ /* 0x000fc40003f45270 */
[----:B------:R-:W-:Y:S02]  /*58d0*/  FMNMX.FTZ R4, R29, R4, !PT ;  /* 0x000000041d047209 */ /* 0x000fe40007810000 */
[----:B------:R-:W-:Y:S02]  /*58e0*/  ISETP.GT.AND P2, PT, R6, 0x9, !P2 ;  /* 0x000000090600780c */ /* 0x000fe40005744270 */
[----:B------:R-:W-:Y:S02]  /*58f0*/  FMNMX.FTZ R4, R57, R4, !PT ;  /* 0x0000000439047209 */ /* 0x000fe40007810000 */
[----:B------:R-:W-:Y:S02]  /*5900*/  ISETP.LT.OR P2, PT, R3, 0xa, P2 ;  /* 0x0000000a0300780c */ /* 0x000fe40001741670 */
[----:B------:R-:W-:Y:S02]  /*5910*/  FMNMX.FTZ R4, R33, R4, !PT ;  /* 0x0000000421047209 */ /* 0x000fe40007810000 */
[----:B------:R-:W-:-:S02]  /*5920*/  FSEL R31, R31, -INF , !P2 ;  /* 0xff8000001f1f7808 */ /* 0x000fc40005000000 */
[----:B------:R-:W-:Y:S02]  /*5930*/  ISETP.NE.AND P2, PT, R28, RZ, PT ;  /* 0x000000ff1c00720c */ /* 0x000fe40003f45270 */
[----:B------:R-:W-:Y:S02]  /*5940*/  FMNMX.FTZ R4, R59, R4, !PT ;  /* 0x000000043b047209 */ /* 0x000fe40007810000 */
[----:B------:R-:W-:Y:S02]  /*5950*/  ISETP.GT.AND P2, PT, R6, 0x10, !P2 ;  /* 0x000000100600780c */ /* 0x000fe40005744270 */
[----:B------:R-:W-:Y:S02]  /*5960*/  FMNMX.FTZ R4, R37, R4, !PT ;  /* 0x0000000425047209 */ /* 0x000fe40007810000 */
[----:B------:R-:W-:Y:S02]  /*5970*/  ISETP.LT.OR P2, PT, R3, 0x11, P2 ;  /* 0x000000110300780c */ /* 0x000fe40001741670 */
[----:B------:R-:W-:-:S02]  /*5980*/  FMNMX.FTZ R4, R61, R4, !PT ;  /* 0x000000043d047209 */ /* 0x000fc40007810000 */
[----:B------:R-:W-:Y:S02]  /*5990*/  FSEL R34, R34, -INF , !P2 ;  /* 0xff80000022227808 */ /* 0x000fe40005000000 */
[----:B------:R-:W-:Y:S02]  /*59a0*/  ISETP.NE.AND P2, PT, R32, RZ, PT ;  /* 0x000000ff2000720c */ /* 0x000fe40003f45270 */
[----:B------:R-:W-:Y:S02]  /*59b0*/  FMNMX.FTZ R4, R41, R4, !PT ;  /* 0x0000000429047209 */ /* 0x000fe40007810000 */
[----:B------:R-:W-:Y:S02]  /*59c0*/  ISETP.GT.AND P2, PT, R6, 0x11, !P2 ;  /* 0x000000110600780c */ /* 0x000fe40005744270 */
[----:B------:R-:W-:Y:S02]  /*59d0*/  FMNMX.FTZ R4, R63, R4, !PT ;  /* 0x000000043f047209 */ /* 0x000fe40007810000 */
[----:B------:R-:W-:-:S02]  /*59e0*/  ISETP.LT.OR P2, PT, R3, 0x12, P2 ;  /* 0x000000120300780c */ /* 0x000fc40001741670 */
[----:B------:R-:W-:Y:S02]  /*59f0*/  FMNMX.FTZ R4, R45, R4, !PT ;  /* 0x000000042d047209 */ /* 0x000fe40007810000 */
[----:B------:R-:W-:Y:S02]  /*5a00*/  FSEL R35, R35, -INF , !P2 ;  /* 0xff80000023237808 */ /* 0x000fe40005000000 */
[----:B------:R-:W-:Y:S02]  /*5a10*/  ISETP.NE.AND P2, PT, R56, RZ, PT ;  /* 0x000000ff3800720c */ /* 0x000fe40003f45270 */
[----:B------:R-:W-:Y:S02]  /*5a20*/  FMNMX.FTZ R4, R65, R4, !PT ;  /* 0x0000000441047209 */ /* 0x000fe40007810000 */
[----:B------:R-:W-:Y:S02]  /*5a30*/  ISETP.GT.AND P2, PT, R6, 0x18, !P2 ;  /* 0x000000180600780c */ /* 0x000fe40005744270 */
[----:B------:R-:W-:-:S02]  /*5a40*/  FMNMX.FTZ R4, R49, R4, !PT ;  /* 0x0000000431047209 */ /* 0x000fc40007810000 */
[----:B------:R-:W-:Y:S02]  /*5a50*/  ISETP.LT.OR P2, PT, R3, 0x19, P2 ;  /* 0x000000190300780c */ /* 0x000fe40001741670 */
[----:B------:R-:W-:Y:S02]  /*5a60*/  ISETP.GT.AND P3, PT, R6, 0x8, !P3 ;  /* 0x000000080600780c */ /* 0x000fe40005f64270 */
[----:B------:R-:W-:Y:S02]  /*5a70*/  FSEL R38, R38, -INF , !P2 ;  /* 0xff80000026267808 */ /* 0x000fe40005000000 */
[----:B------:R-:W-:Y:S02]  /*5a80*/  ISETP.NE.AND P2, PT, R36, RZ, PT ;  /* 0x000000ff2400720c */ /* 0x000fe40003f45270 */
[----:B------:R-:W-:Y:S02]  /*5a90*/  FMNMX.FTZ R4, R67, R4, !PT ;  /* 0x0000000443047209 */ /* 0x000fe40007810000 */
[----:B------:R-:W-:-:S02]  /*5aa0*/  ISETP.GT.AND P2, PT, R6, 0x19, !P2 ;  /* 0x000000190600780c */ /* 0x000fc40005744270 */
[C---:B------:R-:W-:Y:S02]  /*5ab0*/  ISETP.LT.OR P3, PT, R3.reuse, 0x9, P3 ;  /* 0x000000090300780c */ /* 0x040fe40001f61670 */
[----:B------:R-:W-:Y:S02]  /*5ac0*/  ISETP.LT.OR P2, PT, R3, 0x1a, P2 ;  /* 0x0000001a0300780c */ /* 0x000fe40001741670 */
[----:B------:R-:W-:Y:S02]  /*5ad0*/  FMNMX.FTZ R10, R53, R4, !PT ;  /* 0x00000004350a7209 */ /* 0x000fe40007810000 */
[----:B------:R-:W-:Y:S02]  /*5ae0*/  FSEL R39, R39, -INF , !P2 ;  /* 0xff80000027277808 */ /* 0x000fe40005000000 */
[----:B------:R-:W-:Y:S01]  /*5af0*/  ISETP.NE.AND P2, PT, R58, RZ, PT ;  /* 0x000000ff3a00720c */ /* 0x000fe20003f45270 */
[----:B------:R-:W0:Y:S01]  /*5b00*/  SHFL.BFLY PT, R5, R10, 0x2, 0x1f ;  /* 0x0c401f000a057f89 */ /* 0x000e2200000e0000 */
[----:B------:R-:W-:-:S02]  /*5b10*/  FSEL R30, R30, -INF , !P3 ;  /* 0xff8000001e1e7808 */ /* 0x000fc40005800000 */
[----:B------:R-:W-:Y:S02]  /*5b20*/  ISETP.GT.AND P2, PT, R6, 0x20, !P2 ;  /* 0x000000200600780c */ /* 0x000fe40005744270 */
[----:B------:R-:W-:Y:S02]  /*5b30*/  ISETP.NE.AND P3, PT, R60, RZ, PT ;  /* 0x000000ff3c00720c */ /* 0x000fe40003f65270 */
[----:B------:R-:W-:Y:S02]  /*5b40*/  ISETP.LT.OR P2, PT, R3, 0x21, P2 ;  /* 0x000000210300780c */ /* 0x000fe40001741670 */
[----:B------:R-:W-:Y:S02]  /*5b50*/  ISETP.NE.AND P6, PT, R9, RZ, PT ;  /* 0x000000ff0900720c */ /* 0x000fe40003fc5270 */
[----:B------:R-:W-:Y:S02]  /*5b60*/  FSEL R42, R42, -INF , !P2 ;  /* 0xff8000002a2a7808 */ /* 0x000fe40005000000 */
[----:B------:R-:W-:-:S02]  /*5b70*/  ISETP.NE.AND P2, PT, R40, RZ, PT ;  /* 0x000000ff2800720c */ /* 0x000fc40003f45270 */
[C---:B------:R-:W-:Y:S02]  /*5b80*/  ISETP.GT.AND P4, PT, R6.reuse, 0x31, !P4 ;  /* 0x000000310600780c */ /* 0x040fe40006784270 */
[C---:B------:R-:W-:Y:S02]  /*5b90*/  ISETP.GT.AND P2, PT, R6.reuse, 0x21, !P2 ;  /* 0x000000210600780c */ /* 0x040fe40005744270 */
[----:B------:R-:W-:Y:S02]  /*5ba0*/  ISETP.GT.AND P5, PT, R6, 0x38, !P5 ;  /* 0x000000380600780c */ /* 0x000fe40006fa4270 */
[C---:B------:R-:W-:Y:S02]  /*5bb0*/  ISETP.LT.OR P2, PT, R3.reuse, 0x22, P2 ;  /* 0x000000220300780c */ /* 0x040fe40001741670 */
[----:B------:R-:W-:Y:S02]  /*5bc0*/  ISETP.LT.OR P4, PT, R3, 0x32, P4 ;  /* 0x000000320300780c */ /* 0x000fe40002781670 */
[----:B------:R-:W-:-:S02]  /*5bd0*/  FSEL R43, R43, -INF , !P2 ;  /* 0xff8000002b2b7808 */ /* 0x000fc40005000000 */
[----:B------:R-:W-:Y:S02]  /*5be0*/  ISETP.GT.AND P2, PT, R6, 0x28, !P3 ;  /* 0x000000280600780c */ /* 0x000fe40005f44270 */
[----:B0-----:R-:W-:Y:S02]  /*5bf0*/  FMNMX.FTZ R11, R10, R5, !PT ;  /* 0x000000050a0b7209 */ /* 0x001fe40007810000 */
[----:B------:R-:W-:Y:S02]  /*5c00*/  ISETP.LT.OR P2, PT, R3, 0x29, P2 ;  /* 0x000000290300780c */ /* 0x000fe40001741670 */
[----:B------:R-:W-:Y:S01]  /*5c10*/  ISETP.NE.AND P3, PT, R62, RZ, PT ;  /* 0x000000ff3e00720c */ /* 0x000fe20003f65270 */
[----:B------:R-:W0:Y:S01]  /*5c20*/  SHFL.BFLY PT, R12, R11, 0x1, 0x1f ;  /* 0x0c201f000b0c7f89 */ /* 0x000e2200000e0000 */
[----:B------:R-:W-:Y:S02]  /*5c30*/  FSEL R46, R46, -INF , !P2 ;  /* 0xff8000002e2e7808 */ /* 0x000fe40005000000 */
[----:B------:R-:W-:-:S02]  /*5c40*/  ISETP.GT.AND P2, PT, R6, RZ, !P6 ;  /* 0x000000ff0600720c */ /* 0x000fc40007744270 */
[----:B------:R-:W-:Y:S02]  /*5c50*/  ISETP.GT.AND P3, PT, R6, 0x30, !P3 ;  /* 0x000000300600780c */ /* 0x000fe40005f64270 */
[C---:B------:R-:W-:Y:S02]  /*5c60*/  ISETP.LT.OR P2, PT, R3.reuse, 0x1, P2 ;  /* 0x000000010300780c */ /* 0x040fe40001741670 */
[----:B------:R-:W-:Y:S02]  /*5c70*/  ISETP.LT.OR P3, PT, R3, 0x31, P3 ;  /* 0x000000310300780c */ /* 0x000fe40001f61670 */
[----:B------:R-:W-:Y:S02]  /*5c80*/  FSEL R26, R26, -INF , !P2 ;  /* 0xff8000001a1a7808 */ /* 0x000fe40005000000 */
[----:B------:R-:W-:Y:S02]  /*5c90*/  ISETP.NE.AND P2, PT, R44, RZ, PT ;  /* 0x000000ff2c00720c */ /* 0x000fe40003f45270 */
[----:B------:R-:W-:-:S02]  /*5ca0*/  FMNMX.FTZ R5, R26, R27, !PT ;  /* 0x0000001b1a057209 */ /* 0x000fc40007810000 */
[----:B------:R-:W-:Y:S02]  /*5cb0*/  ISETP.GT.AND P2, PT, R6, 0x29, !P2 ;  /* 0x000000290600780c */ /* 0x000fe40005744270 */
[----:B------:R-:W-:Y:S02]  /*5cc0*/  FMNMX.FTZ R4, R30, R5, !PT ;  /* 0x000000051e047209 */ /* 0x000fe40007810000 */
[----:B------:R-:W-:Y:S02]  /*5cd0*/  ISETP.LT.OR P2, PT, R3, 0x2a, P2 ;  /* 0x0000002a0300780c */ /* 0x000fe40001741670 */
[----:B------:R-:W-:Y:S02]  /*5ce0*/  FMNMX.FTZ R5, R31, R4, !PT ;  /* 0x000000041f057209 */ /* 0x000fe40007810000 */
[----:B------:R-:W-:Y:S02]  /*5cf0*/  FSEL R47, R47, -INF , !P2 ;  /* 0xff8000002f2f7808 */ /* 0x000fe40005000000 */
[----:B------:R-:W-:-:S02]  /*5d00*/  FMNMX.FTZ R4, R34, R5, !PT ;  /* 0x0000000522047209 */ /* 0x000fc40007810000 */
[----:B0-----:R-:W-:Y:S02]  /*5d10*/  FMNMX.FTZ R5, R11, R12, !PT ;  /* 0x0000000c0b057209 */ /* 0x001fe40007810000 */
[----:B------:R-:W-:Y:S02]  /*5d20*/  FMNMX.FTZ R9, R35, R4, !PT ;  /* 0x0000000423097209 */ /* 0x000fe40007810000 */
[C---:B------:R-:W-:Y:S01]  /*5d30*/  FSETP.NEU.FTZ.AND P2, PT, R5.reuse, -INF , PT ;  /* 0xff8000000500780b */ /* 0x040fe20003f5d000 */
[----:B------:R-:W-:Y:S01]  /*5d40*/  FMUL.FTZ R10, R5, UR10 ;  /* 0x0000000a050a7c20 */ /* 0x000fe20008410000 */
[----:B------:R-:W-:Y:S02]  /*5d50*/  FMNMX.FTZ R4, R38, R9, !PT ;  /* 0x0000000926047209 */ /* 0x000fe40007810000 */
[----:B------:R-:W-:Y:S02]  /*5d60*/  ISETP.NE.AND P6, PT, R14, RZ, PT ;  /* 0x000000ff0e00720c */ /* 0x000fe40003fc5270 */
[----:B------:R-:W-:-:S02]  /*5d70*/  FMNMX.FTZ R9, R39, R4, !PT ;  /* 0x0000000427097209 */ /* 0x000fc40007810000 */
[----:B------:R-:W-:Y:S02]  /*5d80*/  FSEL R50, R50, -INF , !P3 ;  /* 0xff80000032327808 */ /* 0x000fe40005800000 */
[----:B------:R-:W-:Y:S02]  /*5d90*/  FMNMX.FTZ R4, R42, R9, !PT ;  /* 0x000000092a047209 */ /* 0x000fe40007810000 */
[----:B------:R-:W-:Y:S02]  /*5da0*/  FSEL R10, R10, RZ, P2 ;  /* 0x000000ff0a0a7208 */ /* 0x000fe40001000000 */
[----:B------:R-:W-:Y:S02]  /*5db0*/  FMNMX.FTZ R9, R43, R4, !PT ;  /* 0x000000042b097209 */ /* 0x000fe40007810000 */
[----:B------:R-:W-:Y:S01]  /*5dc0*/  ISETP.GT.AND P2, PT, R6, 0x39, !P6 ;  /* 0x000000390600780c */ /* 0x000fe20007744270 */
[--C-:B------:R-:W-:Y:S01]  /*5dd0*/  FFMA.FTZ R6, R15, UR10, -R10.reuse ;  /* 0x0000000a0f067c23 */ /* 0x100fe2000801080a */
[----:B------:R-:W-:Y:S01]  /*5de0*/  FMNMX.FTZ R4, R46, R9, !PT ;  /* 0x000000092e047209 */ /* 0x000fe20007810000 */
[--C-:B------:R-:W-:Y:S01]  /*5df0*/  FFMA.FTZ R11, R25, UR10, -R10.reuse ;  /* 0x0000000a190b7c23 */ /* 0x100fe2000801080a */
[----:B------:R-:W-:Y:S01]  /*5e00*/  ISETP.LT.OR P5, PT, R3, 0x39, P5 ;  /* 0x000000390300780c */ /* 0x000fe20002fa1670 */
[----:B------:R0:W-:Y:S01]  /*5e10*/  MUFU.EX2 R152, R6 ;  /* 0x0000000600987308 */ /* 0x0001e20000000800 */
[----:B------:R-:W-:Y:S01]  /*5e20*/  FMNMX.FTZ R9, R47, R4, !PT ;  /* 0x000000042f097209 */ /* 0x000fe20007810000 */
[--C-:B------:R-:W-:Y:S01]  /*5e30*/  FFMA.FTZ R12, R57, UR10, -R10.reuse ;  /* 0x0000000a390c7c23 */ /* 0x100fe2000801080a */
[----:B------:R-:W-:Y:S01]  /*5e40*/  FSEL R51, R51, -INF , !P4 ;  /* 0xff80000033337808 */ /* 0x000fe20006000000 */
[--C-:B------:R-:W-:Y:S01]  /*5e50*/  FFMA.FTZ R13, R33, UR10, -R10.reuse ;  /* 0x0000000a210d7c23 */ /* 0x100fe2000801080a */
[----:B------:R-:W-:Y:S01]  /*5e60*/  FMNMX.FTZ R4, R50, R9, !PT ;  /* 0x0000000932047209 */ /* 0x000fe20007810000 */
[--C-:B------:R-:W-:Y:S01]  /*5e70*/  FFMA.FTZ R9, R29, UR10, -R10.reuse ;  /* 0x0000000a1d097c23 */ /* 0x100fe2000801080a */
[----:B------:R-:W-:Y:S01]  /*5e80*/  ISETP.LT.OR P2, PT, R3, 0x3a, P2 ;  /* 0x0000003a0300780c */ /* 0x000fe20001741670 */
[----:B------:R-:W3:Y:S01]  /*5e90*/  MUFU.EX2 R11, R11 ;  /* 0x0000000b000b7308 */ /* 0x000ee20000000800 */
[----:B------:R-:W-:Y:S01]  /*5ea0*/  FSEL R54, R54, -INF , !P5 ;  /* 0xff80000036367808 */ /* 0x000fe20006800000 */
[--C-:B0-----:R-:W-:Y:S01]  /*5eb0*/  FFMA.FTZ R6, R21, UR10, -R10.reuse ;  /* 0x0000000a15067c23 */ /* 0x101fe2000801080a */
[----:B------:R-:W-:Y:S01]  /*5ec0*/  FMNMX.FTZ R3, R51, R4, !PT ;  /* 0x0000000433037209 */ /* 0x000fe20007810000 */
[--C-:B------:R-:W-:Y:S01]  /*5ed0*/  FFMA.FTZ R14, R59, UR10, -R10.reuse ;  /* 0x0000000a3b0e7c23 */ /* 0x100fe2000801080a */
[----:B------:R-:W-:Y:S01]  /*5ee0*/  FSEL R55, R55, -INF , !P2 ;  /* 0xff80000037377808 */ /* 0x000fe20005000000 */
[--C-:B------:R-:W-:Y:S01]  /*5ef0*/  FFMA.FTZ R15, R37, UR10, -R10.reuse ;  /* 0x0000000a250f7c23 */ /* 0x100fe2000801080a */
[----:B------:R-:W-:Y:S01]  /*5f00*/  FMNMX.FTZ R4, R54, R3, !PT ;  /* 0x0000000336047209 */ /* 0x000fe20007810000 */
[----:B------:R-:W0:Y:S01]  /*5f10*/  MUFU.EX2 R154, R6 ;  /* 0x00000006009a7308 */ /* 0x000e220000000800 */
[--C-:B------:R-:W-:Y:S01]  /*5f20*/  FFMA.FTZ R20, R61, UR10, -R10.reuse ;  /* 0x0000000a3d147c23 */ /* 0x100fe2000801080a */
[--C-:B------:R-:W-:Y:S01]  /*5f30*/  FFMA.FTZ R24, R63, UR10, -R10.reuse ;  /* 0x0000000a3f187c23 */ /* 0x100fe2000801080a */
[----:B------:R-:W-:Y:S01]  /*5f40*/  FMNMX.FTZ R4, R55, R4, !PT ;  /* 0x0000000437047209 */ /* 0x000fe20007810000 */
[--C-:B------:R-:W-:Y:S01]  /*5f50*/  FFMA.FTZ R25, R45, UR10, -R10.reuse ;  /* 0x0000000a2d197c23 */ /* 0x100fe2000801080a */
[--C-:B------:R-:W-:Y:S01]  /*5f60*/  FFMA.FTZ R28, R65, UR10, -R10.reuse ;  /* 0x0000000a411c7c23 */ /* 0x100fe2000801080a */
[----:B------:R-:W-:-:S02]  /*5f70*/  FFMA.FTZ R29, R49, UR10, -R10 ;  /* 0x0000000a311d7c23 */ /* 0x000fc4000801080a */
[----:B------:R-:W4:Y:S01]  /*5f80*/  SHFL.BFLY PT, R3, R4, 0x2, 0x1f ;  /* 0x0c401f0004037f89 */ /* 0x000f2200000e0000 */
[----:B------:R-:W5:Y:S01]  /*5f90*/  MUFU.EX2 R9, R9 ;  /* 0x0000000900097308 */ /* 0x000f620000000800 */
[----:B---3--:R-:W-:Y:S01]  /*5fa0*/  FADD.FTZ R33, R152, R11 ;  /* 0x0000000b98217221 */ /* 0x008fe20000010000 */
[----:B------:R-:W-:-:S06]  /*5fb0*/  F2FP.F16.F32.PACK_AB R152, R11, R152 ;  /* 0x000000980b98723e */ /* 0x000fcc00000000ff */
[----:B------:R-:W3:Y:S01]  /*5fc0*/  MUFU.EX2 R12, R12 ;  /* 0x0000000c000c7308 */ /* 0x000ee20000000800 */
[----:B0-----:R-:W-:-:S07]  /*5fd0*/  FADD.FTZ R32, R154, R33 ;  /* 0x000000219a207221 */ /* 0x001fce0000010000 */
[----:B------:R-:W0:Y:S01]  /*5fe0*/  MUFU.EX2 R13, R13 ;  /* 0x0000000d000d7308 */ /* 0x000e220000000800 */
[C---:B-----5:R-:W-:Y:S01]  /*5ff0*/  FADD.FTZ R37, R9.reuse, R32 ;  /* 0x0000002009257221 */ /* 0x060fe20000010000 */
[----:B------:R-:W-:Y:S02]  /*6000*/  F2FP.F16.F32.PACK_AB R154, R9, R154 ;  /* 0x0000009a099a723e */ /* 0x000fe400000000ff */
[----:B----4-:R-:W-:Y:S01]  /*6010*/  FMNMX.FTZ R3, R4, R3, !PT ;  /* 0x0000000304037209 */ /* 0x010fe20007810000 */
[----:B------:R-:W-:-:S03]  /*6020*/  FFMA.FTZ R4, R41, UR10, -R10 ;  /* 0x0000000a29047c23 */ /* 0x000fc6000801080a */
[----:B------:R-:W4:Y:S01]  /*6030*/  MUFU.EX2 R14, R14 ;  /* 0x0000000e000e7308 */ /* 0x000f220000000800 */
[----:B---3--:R-:W-:Y:S01]  /*6040*/  FADD.FTZ R36, R12, R37 ;  /* 0x000000250c247221 */ /* 0x008fe20000010000 */
[----:B------:R-:W3:Y:S06]  /*6050*/  SHFL.BFLY PT, R6, R3, 0x1, 0x1f ;  /* 0x0c201f0003067f89 */ /* 0x000eec00000e0000 */
[----:B------:R5:W-:Y:S01]  /*6060*/  MUFU.EX2 R21, R4 ;  /* 0x0000000400157308 */ /* 0x000be20000000800 */
[C---:B0-----:R-:W-:Y:S01]  /*6070*/  FADD.FTZ R37, R13.reuse, R36 ;  /* 0x000000240d257221 */ /* 0x041fe20000010000 */
[----:B------:R-:W-:-:S06]  /*6080*/  F2FP.F16.F32.PACK_AB R156, R13, R12 ;  /* 0x0000000c0d9c723e */ /* 0x000fcc00000000ff */
[----:B------:R-:W0:Y:S01]  /*6090*/  MUFU.EX2 R15, R15 ;  /* 0x0000000f000f7308 */ /* 0x000e220000000800 */
[----:B----4-:R-:W-:-:S07]  /*60a0*/  FADD.FTZ R36, R14, R37 ;  /* 0x000000250e247221 */ /* 0x010fce0000010000 */
[----:B------:R-:W-:Y:S01]  /*60b0*/  MUFU.EX2 R20, R20 ;  /* 0x0000001400147308 */ /* 0x000fe20000000800 */
[----:B---3--:R-:W-:Y:S01]  /*60c0*/  FMNMX.FTZ R6, R3, R6, !PT ;  /* 0x0000000603067209 */ /* 0x008fe20007810000 */
[--C-:B------:R-:W-:Y:S01]  /*60d0*/  FFMA.FTZ R3, R67, UR10, -R10.reuse ;  /* 0x0000000a43037c23 */ /* 0x100fe2000801080a */
[----:B------:R-:W-:Y:S02]  /*60e0*/  FFMA.FTZ R10, R53, UR10, -R10 ;  /* 0x0000000a350a7c23 */ /* 0x000fe4000801080a */
[C---:B------:R-:W-:Y:S01]  /*60f0*/  FSETP.NEU.FTZ.AND P2, PT, R6.reuse, -INF , PT ;  /* 0xff8000000600780b */ /* 0x040fe20003f5d000 */
[----:B-----5:R-:W-:Y:S02]  /*6100*/  FMUL.FTZ R4, R6, UR10 ;  /* 0x0000000a06047c20 */ /* 0x020fe40008410000 */
[----:B------:R-:W-:Y:S01]  /*6110*/  MUFU.EX2 R24, R24 ;  /* 0x0000001800187308 */ /* 0x000fe20000000800 */
[----:B0-----:R-:W-:Y:S02]  /*6120*/  F2FP.F16.F32.PACK_AB R158, R15, R14 ;  /* 0x0000000e0f9e723e */ /* 0x001fe400000000ff */
[----:B------:R-:W-:-:S05]  /*6130*/  FSEL R4, R4, RZ, P2 ;  /* 0x000000ff04047208 */ /* 0x000fca0001000000 */
        /* <DEDUP_REMOVED lines=16> */
[----:B------:R-:W3:Y:S01]  /*6240*/  MUFU.EX2 R27, R27 ;  /* 0x0000001b001b7308 */ /* 0x000ee20000000800 */
[--C-:B------:R-:W-:Y:S01]  /*6250*/  FFMA.FTZ R54, R54, UR10, -R4.reuse ;  /* 0x0000000a36367c23 */ /* 0x100fe20008010804 */
[----:B------:R-:W-:Y:S01]  /*6260*/  FFMA.FTZ R4, R55, UR10, -R4 ;  /* 0x0000000a37047c23 */ /* 0x000fe20008010804 */
[----:B0-----:R-:W-:-:S02]  /*6270*/  F2FP.F16.F32.PACK_AB R162, R25, R24 ;  /* 0x0000001819a2723e */ /* 0x001fc400000000ff */
[----:B------:R-:W-:-:S03]  /*6280*/  F2FP.F16.F32.PACK_AB R160, R21, R20 ;  /* 0x0000001415a0723e */ /* 0x000fc600000000ff */
[----:B------:R-:W0:Y:S08]  /*6290*/  MUFU.EX2 R30, R30 ;  /* 0x0000001e001e7308 */ /* 0x000e300000000800 */
[----:B------:R-:W4:Y:S01]  /*62a0*/  MUFU.EX2 R31, R31 ;  /* 0x0000001f001f7308 */ /* 0x000f220000000800 */
[----:B---3--:R-:W-:Y:S01]  /*62b0*/  FADD.FTZ R33, R26, R27 ;  /* 0x0000001b1a217221 */ /* 0x008fe20000010000 */
[----:B------:R-:W-:-:S06]  /*62c0*/  F2FP.F16.F32.PACK_AB R153, R27, R26 ;  /* 0x0000001a1b99723e */ /* 0x000fcc00000000ff */
[----:B------:R-:W3:Y:S01]  /*62d0*/  MUFU.EX2 R34, R34 ;  /* 0x0000002200227308 */ /* 0x000ee20000000800 */
[----:B0-----:R-:W-:-:S07]  /*62e0*/  FADD.FTZ R32, R30, R33 ;  /* 0x000000211e207221 */ /* 0x001fce0000010000 */
[----:B------:R-:W0:Y:S01]  /*62f0*/  MUFU.EX2 R35, R35 ;  /* 0x0000002300237308 */ /* 0x000e220000000800 */
[C---:B----4-:R-:W-:Y:S01]  /*6300*/  FADD.FTZ R33, R31.reuse, R32 ;  /* 0x000000201f217221 */ /* 0x050fe20000010000 */
[----:B------:R-:W-:-:S05]  /*6310*/  F2FP.F16.F32.PACK_AB R155, R31, R30 ;  /* 0x0000001e1f9b723e */ /* 0x000fca00000000ff */
[----:B------:R4:W-:Y:S01]  /*6320*/  STSM.16.M88.4 [R19+0x26800], R152 ;  /* 0x0268009813007844 */ /* 0x0009e20000000200 */
[----:B------:R-:W5:Y:S01]  /*6330*/  MUFU.EX2 R38, R38 ;  /* 0x0000002600267308 */ /* 0x000f620000000800 */
[----:B---3--:R-:W-:Y:S01]  /*6340*/  FADD.FTZ R32, R34, R33 ;  /* 0x0000002122207221 */ /* 0x008fe20000010000 */
[----:B------:R-:W-:-:S06]  /*6350*/  FADD.FTZ R33, R15, R36 ;  /* 0x000000240f217221 */ /* 0x000fcc0000010000 */
[----:B------:R-:W3:Y:S01]  /*6360*/  MUFU.EX2 R39, R39 ;  /* 0x0000002700277308 */ /* 0x000ee20000000800 */
[C---:B0-----:R-:W-:Y:S01]  /*6370*/  FADD.FTZ R11, R35.reuse, R32 ;  /* 0x00000020230b7221 */ /* 0x041fe20000010000 */
[----:B------:R-:W-:Y:S01]  /*6380*/  FADD.FTZ R32, R20, R33 ;  /* 0x0000002114207221 */ /* 0x000fe20000010000 */
[----:B------:R-:W-:-:S03]  /*6390*/  F2FP.F16.F32.PACK_AB R157, R35, R34 ;  /* 0x00000022239d723e */ /* 0x000fc600000000ff */
[----:B------:R-:W-:Y:S02]  /*63a0*/  FADD.FTZ R13, R21, R32 ;  /* 0x00000020150d7221 */ /* 0x000fe40000010000 */
[----:B------:R-:W0:Y:S01]  /*63b0*/  MUFU.EX2 R42, R42 ;  /* 0x0000002a002a7308 */ /* 0x000e220000000800 */
[----:B-----5:R-:W-:-:S07]  /*63c0*/  FADD.FTZ R12, R38, R11 ;  /* 0x0000000b260c7221 */ /* 0x020fce0000010000 */
[----:B------:R-:W5:Y:S01]  /*63d0*/  MUFU.EX2 R43, R43 ;  /* 0x0000002b002b7308 */ /* 0x000f620000000800 */
[C---:B---3--:R-:W-:Y:S01]  /*63e0*/  FADD.FTZ R11, R39.reuse, R12 ;  /* 0x0000000c270b7221 */ /* 0x048fe20000010000 */
[----:B------:R-:W-:-:S05]  /*63f0*/  F2FP.F16.F32.PACK_AB R159, R39, R38 ;  /* 0x00000026279f723e */ /* 0x000fca00000000ff */
[----:B------:R4:W-:Y:S01]  /*6400*/  STSM.16.M88.4 [R22], R156 ;  /* 0x0000009c16007844 */ /* 0x0009e20000000200 */
[----:B------:R-:W3:Y:S01]  /*6410*/  MUFU.EX2 R46, R46 ;  /* 0x0000002e002e7308 */ /* 0x000ee20000000800 */
[----:B0-----:R-:W-:-:S07]  /*6420*/  FADD.FTZ R12, R42, R11 ;  /* 0x0000000b2a0c7221 */ /* 0x001fce0000010000 */
[----:B------:R-:W0:Y:S01]  /*6430*/  MUFU.EX2 R47, R47 ;  /* 0x0000002f002f7308 */ /* 0x000e220000000800 */
[C---:B-----5:R-:W-:Y:S01]  /*6440*/  FADD.FTZ R11, R43.reuse, R12 ;  /* 0x0000000c2b0b7221 */ /* 0x060fe20000010000 */
[----:B------:R-:W-:-:S06]  /*6450*/  F2FP.F16.F32.PACK_AB R161, R43, R42 ;  /* 0x0000002a2ba1723e */ /* 0x000fcc00000000ff */
[----:B------:R-:W-:Y:S01]  /*6460*/  MUFU.EX2 R28, R28 ;  /* 0x0000001c001c7308 */ /* 0x000fe20000000800 */
[----:B---3--:R-:W-:-:S07]  /*6470*/  FADD.FTZ R12, R46, R11 ;  /* 0x0000000b2e0c7221 */ /* 0x008fce0000010000 */
[----:B------:R-:W3:Y:S01]  /*6480*/  MUFU.EX2 R29, R29 ;  /* 0x0000001d001d7308 */ /* 0x000ee20000000800 */
[C---:B0-----:R-:W-:Y:S01]  /*6490*/  F2FP.F16.F32.PACK_AB R163, R47.reuse, R46 ;  /* 0x0000002e2fa3723e */ /* 0x041fe200000000ff */
[----:B------:R-:W-:-:S04]  /*64a0*/  FADD.FTZ R47, R47, R12 ;  /* 0x0000000c2f2f7221 */ /* 0x000fc80000010000 */
[----:B------:R4:W-:Y:S02]  /*64b0*/  STSM.16.M88.4 [R184], R160 ;  /* 0x000000a0b8007844 */ /* 0x0009e40000000200 */
[----:B------:R-:W-:Y:S08]  /*64c0*/  MUFU.EX2 R50, R50 ;  /* 0x0000003200327308 */ /* 0x000ff00000000800 */
[----:B------:R-:W0:Y:S01]  /*64d0*/  MUFU.EX2 R51, R51 ;  /* 0x0000003300337308 */ /* 0x000e220000000800 */
[----:B---3--:R-:W-:-:S07]  /*64e0*/  F2FP.F16.F32.PACK_AB R164, R29, R28 ;  /* 0x0000001c1da4723e */ /* 0x008fce00000000ff */
[----:B------:R-:W-:Y:S08]  /*64f0*/  MUFU.EX2 R3, R3 ;  /* 0x0000000300037308 */ /* 0x000ff00000000800 */
[----:B------:R-:W3:Y:S01]  /*6500*/  MUFU.EX2 R10, R10 ;  /* 0x0000000a000a7308 */ /* 0x000ee20000000800 */
[----:B0-----:R-:W-:Y:S01]  /*6510*/  F2FP.F16.F32.PACK_AB R165, R51, R50 ;  /* 0x0000003233a5723e */ /* 0x001fe200000000ff */
[----:B------:R-:W-:-:S04]  /*6520*/  FADD.FTZ R50, R50, R47 ;  /* 0x0000002f32327221 */ /* 0x000fc80000010000 */
[----:B------:R-:W-:Y:S02]  /*6530*/  FADD.FTZ R51, R51, R50 ;  /* 0x0000003233337221 */ /* 0x000fe40000010000 */
[----:B------:R-:W-:Y:S08]  /*6540*/  MUFU.EX2 R54, R54 ;  /* 0x0000003600367308 */ /* 0x000ff00000000800 */
[----:B------:R0:W5:Y:S01]  /*6550*/  MUFU.EX2 R9, R4 ;  /* 0x0000000400097308 */ /* 0x0001620000000800 */
[----:B---3--:R-:W-:Y:S01]  /*6560*/  F2FP.F16.F32.PACK_AB R166, R10, R3 ;  /* 0x000000030aa6723e */ /* 0x008fe200000000ff */
[----:B0-----:R-:W-:-:S04]  /*6570*/  FADD.FTZ R4, R24, R13 ;  /* 0x0000000d18047221 */ /* 0x001fc80000010000 */
[----:B------:R-:W-:-:S04]  /*6580*/  FADD.FTZ R25, R25, R4 ;  /* 0x0000000419197221 */ /* 0x000fc80000010000 */
[----:B------:R-:W-:Y:S01]  /*6590*/  FADD.FTZ R28, R28, R25 ;  /* 0x000000191c1c7221 */ /* 0x000fe20000010000 */
[----:B-----5:R-:W-:Y:S01]  /*65a0*/  F2FP.F16.F32.PACK_AB R167, R9, R54 ;  /* 0x0000003609a7723e */ /* 0x020fe200000000ff */
[----:B------:R-:W-:Y:S02]  /*65b0*/  FADD.FTZ R54, R54, R51 ;  /* 0x0000003336367221 */ /* 0x000fe40000010000 */
[----:B------:R-:W-:Y:S02]  /*65c0*/  FADD.FTZ R28, R29, R28 ;  /* 0x0000001c1d1c7221 */ /* 0x000fe40000010000 */
[----:B------:R4:W-:Y:S02]  /*65d0*/  STSM.16.M88.4 [R23], R164 ;  /* 0x000000a417007844 */ /* 0x0009e40000000200 */
[----:B------:R-:W-:-:S04]  /*65e0*/  FADD.FTZ R3, R3, R28 ;  /* 0x0000001c03037221 */ /* 0x000fc80000010000 */
[----:B------:R-:W-:Y:S01]  /*65f0*/  FADD.FTZ R4, R10, R3 ;  /* 0x000000030a047221 */ /* 0x000fe20000010000 */
[----:B------:R-:W-:Y:S01]  /*6600*/  FADD.FTZ R3, R9, R54 ;  /* 0x0000003609037221 */ /* 0x000fe20000010000 */
[----:B------:R-:W-:Y:S06]  /*6610*/  @!P0 BRA `(.L_x_2298) ;  /* 0x0000000000048947 */ /* 0x000fec0003800000 */
[----:B------:R-:W-:Y:S01]  /*6620*/  BPT.TRAP 0x1 ;  /* 0x000000040000795c */ /* 0x000fe20000300000 */
.L_x_2298:
[----:B------:R0:W3:Y:S01]  /*6630*/  SYNCS.PHASECHK.TRANS64.TRYWAIT P2, [R7+URZ+0x28c50], R8 ;  /* 0x028c5008070075a7 */ /* 0x0000e2000804017f */
[----:B------:R-:W-:Y:S05]  /*6640*/  @!P0 BRA `(.L_x_2299) ;  /* 0x0000000000048947 */ /* 0x000fea0003800000 */
[----:B------:R-:W-:Y:S01]  /*6650*/  BPT.TRAP 0x1 ;  /* 0x000000040000795c */ /* 0x000fe20000300000 */
.L_x_2299:
[----:B---3--:R-:W-:Y:S05]  /*6660*/  @P2 BRA `(.L_x_2300) ;  /* 0x0000000000082947 */ /* 0x008fea0003800000 */
[----:B------:R-:W3:Y:S02]  /*6670*/  SYNCS.PHASECHK.TRANS64.TRYWAIT P2, [R7+URZ+0x28c50], R8 ;  /* 0x028c5008070075a7 */ /* 0x000ee4000804017f */
[----:B---3--:R-:W-:Y:S05]  /*6680*/  @!P2 BRA `(.L_x_2301) ;  /* 0x0000013c007ca947 */ /* 0x008fea0003800000 */
.L_x_2300:
[----:B------:R-:W-:Y:S01]  /*6690*/  ULEA UR18, UR37, UR50, 0xc ;  /* 0x0000003225127291 */ /* 0x000fe2000f8e603f */
[----:B------:R-:W-:Y:S01]  /*66a0*/  WARPGROUP.ARRIVE ;  /* 0x00000000000079c5 */ /* 0x000fe20000000000 */
[----:B------:R-:W-:Y:S01]  /*66b0*/  UMOV UR7, 0x40000040 ;  /* 0x4000004000077882 */ /* 0x000fe20000000000 */
[----:B------:R-:W-:Y:S01]  /*66c0*/  R2UR UR20, R168 ;  /* 0x00000000a81472ca */ /* 0x000fe200000e0000 */
[----:B------:R-:W-:Y:S01]  /*66d0*/  @UP0 ULDC UR19, c[0x0][0x450] ;  /* 0x0001140000130ab9 */ /* 0x000fe20000000800 */
[----:B------:R-:W-:Y:S01]  /*66e0*/  PLOP3.LUT P2, PT, PT, PT, UP1, 0x40, 0x0 ;  /* 0x000000000000781c */ /* 0x000fe20003f4e818 */
[----:B0123--:R-:W-:Y:S01]  /*66f0*/  @!P1 VIADD R7, R7, 0x28c60 ;  /* 0x00028c6007079836 */ /* 0x00ffe20000000000 */
[----:B------:R-:W-:Y:S02]  /*6700*/  UMOV UR6, UR18 ;  /* 0x0000001200067c82 */ /* 0x000fe40008000000 */
[----:B------:R-:W-:Y:S01]  /*6710*/  HGMMA.64x256x16.F32 R24, R152, gdesc[UR4].tnspB, RZ, !UPT, gsb0 ;  /* 0x43e0000498187df0 */ /* 0x000fe2000c0008ff */
[----:B------:R-:W-:Y:S01]  /*6720*/  UIADD3 UR6, UR18, 0x80, URZ ;  /* 0x0000008012067890 */ /* 0x000fe2000fffe03f */
[----:B------:R-:W-:Y:S01]  /*6730*/  @!P1 PRMT R7, RZ, 0x654, R7 ;  /* 0x00000654ff079816 */ /* 0x000fe20000000007 */
[----:B------:R-:W-:-:S04]  /*6740*/  UMOV UR7, 0x40000040 ;  /* 0x4000004000077882 */ /* 0x000fc80000000000 */
[----:B------:R-:W-:Y:S01]  /*6750*/  UIADD3 UR20, UR20, -0x2, URZ ;  /* 0xfffffffe14147890 */ /* 0x000fe2000fffe03f */
[----:B------:R-:W-:Y:S02]  /*6760*/  WARPGROUP.DEPBAR.LE gsb0, 0x0 ;  /* 0x00008000000079c5 */ /* 0x000fe40000010000 */
[----:B------:R-:W-:-:S15]  /*6770*/  WARPGROUP.ARRIVE ;  /* 0x00000000000079c5 */ /* 0x000fde0000000000 */
[----:B------:R-:W-:-:S03]  /*6780*/  NOP ;  /* 0x0000000000007918 */ /* 0x000fc60000000000 */
        /* <DEDUP_REMOVED lines=8> */
[----:B------:R-:W-:Y:S02]  /*6810*/  UMOV UR7, 0x40000040 ;  /* 0x4000004000077882 */ /* 0x000fe40000000000 */
[----:B------:R-:W-:Y:S01]  /*6820*/  UMOV UR18, UR42 ;  /* 0x0000002a00127c82 */ /* 0x000fe20008000000 */
[----:B------:R-:W-:Y:S02]  /*6830*/  WARPGROUP.DEPBAR.LE gsb0, 0x0 ;  /* 0x00008000000079c5 */ /* 0x000fe40000010000 */
[----:B------:R-:W-:-:S15]  /*6840*/  WARPGROUP.ARRIVE ;  /* 0x00000000000079c5 */ /* 0x000fde0000000000 */
[----:B------:R-:W-:-:S06]  /*6850*/  NOP ;  /* 0x0000000000007918 */ /* 0x000fcc0000000000 */
[----:B------:R-:W-:Y:S01]  /*6860*/  HGMMA.64x256x16.F32 R24, R164, gdesc[UR4].tnspB, R24, gsb0 ;  /* 0x43e00004a4187df0 */ /* 0x000fe20008000818 */
[----:B------:R-:W-:Y:S02]  /*6870*/  @UP0 ULDC UR6, c[0x0][0x44c] ;  /* 0x0001130000060ab9 */ /* 0x000fe40000000800 */
[----:B------:R-:W-:-:S04]  /*6880*/  UIMAD.WIDE.U32 UR6, UR42, UR6, URZ ;  /* 0x000000062a0672a5 */ /* 0x000fc8000f8e003f */
[----:B------:R-:W-:-:S04]  /*6890*/  @UP0 USHF.R.U32.HI UR18, URZ, UR19, UR7 ;  /* 0x000000133f120299 */ /* 0x000fc80008011607 */
[----:B------:R-:W-:-:S04]  /*68a0*/  UIADD3 UR6, UR18, UR49, -UR51 ;  /* 0x0000003112067290 */ /* 0x000fc8000fffe833 */
[----:B------:R-:W-:Y:S01]  /*68b0*/  UIADD3 UR14, UR6, UR14, URZ ;  /* 0x0000000e060e7290 */ /* 0x000fe2000fffe03f */
        /* <DEDUP_REMOVED lines=21> */
.L_x_2303:
[----:B------:R-:W-:-:S11]  /*6a10*/  UISETP.NE.AND UP2, UPT, UR15, 0x1, UPT ;  /* 0x000000010f00788c */ /* 0x000fd6000bf45270 */
[----:B------:R-:W-:Y:S02]  /*6a20*/  @UP2 ULDC.64 UR22, c[0x0][0x9e8] ;  /* 0x00027a0000162ab9 */ /* 0x000fe40000000a00 */
[----:B------:R-:W-:-:S04]  /*6a30*/  UIMAD.WIDE.U32 UR6, UR18, UR22, URZ ;  /* 0x00000016120672a5 */ /* 0x000fc8000f8e003f */
[----:B------:R-:W-:-:S12]  /*6a40*/  @UP2 USHF.R.U32.HI UR18, URZ, UR23, UR7 ;  /* 0x000000173f122299 */ /* 0x000fd80008011607 */
.L_x_2304:
[----:B------:R-:W-:-:S04]  /*6a50*/  UIMAD UR15, UR18, UR15, UR15 ;  /* 0x0000000f120f72a4 */ /* 0x000fc8000f8e020f */
[----:B------:R-:W-:-:S04]  /*6a60*/  UISETP.LT.AND UP2, UPT, UR14, UR15, UPT ;  /* 0x0000000f0e00728c */ /* 0x000fc8000bf41270 */
[----:B------:R-:W-:-:S12]  /*6a70*/  USEL UR14, UR14, UR15, UP2 ;  /* 0x0000000f0e0e7287 */ /* 0x000fd80009000000 */
.L_x_2302:
[----:B------:R-:W-:Y:S01]  /*6a80*/  USHF.R.S32.HI UR6, URZ, 0x1f, UR14 ;  /* 0x0000001f3f067899 */ /* 0x000fe2000801140e */
[----:B------:R-:W-:Y:S01]  /*6a90*/  ULDC UR25, c[0x0][0x9e4] ;  /* 0x0002790000197ab9 */ /* 0x000fe20000000800 */
[----:B------:R-:W-:Y:S02]  /*6aa0*/  ULDC UR22, c[0x0][0x9dc] ;  /* 0x0002770000167ab9 */ /* 0x000fe40000000800 */
[----:B------:R-:W-:Y:S01]  /*6ab0*/  ULEA.HI UR6, UR6, UR14, URZ, 0x6 ;  /* 0x0000000e06067291 */ /* 0x000fe2000f8f303f */
[----:B------:R-:W-:Y:S01]  /*6ac0*/  ULDC UR23, c[0x0][0x988] ;  /* 0x0002620000177ab9 */ /* 0x000fe20000000800 */
[----:B------:R-:W-:Y:S02]  /*6ad0*/  ULDC UR26, c[0x0][0x9e0] ;  /* 0x00027800001a7ab9 */ /* 0x000fe40000000800 */
[----:B------:R-:W-:-:S04]  /*6ae0*/  USHF.R.S32.HI UR6, URZ, 0x6, UR6 ;  /* 0x000000063f067899 */ /* 0x000fc80008011406 */
[----:B------:R-:W-:-:S04]  /*6af0*/  UISETP.LT.AND UP2, UPT, UR48, UR6, UPT ;  /* 0x000000063000728c */ /* 0x000fc8000bf41270 */
[----:B------:R-:W-:-:S04]  /*6b00*/  USEL UR21, UR48, UR6, !UP2 ;  /* 0x0000000630157287 */ /* 0x000fc8000d000000 */
[----:B------:R-:W-:-:S06]  /*6b10*/  UISETP.GE.AND UP2, UPT, UR20, UR21, UPT ;  /* 0x000000151400728c */ /* 0x000fcc000bf46270 */
[----:B------:R-:W-:-:S13]  /*6b20*/  PLOP3.LUT P2, PT, PT, PT, UP2, 0x80, 0x0 ;  /* 0x000000000000781c */ /* 0x000fda0003f4f028 */
[----:B------:R-:W-:Y:S05]  /*6b30*/  @!P2 BRA `(.L_x_2305) ;  /* 0x000000240060a947 */ /* 0x000fea0003800000 */
.L_x_2322:
[----:B------:R-:W-:-:S04]  /*6b40*/  UIADD3 UR24, UR37, 0x1, URZ ;  /* 0x0000000125187890 */ /* 0x000fc8000fffe03f */
[----:B------:R-:W-:-:S04]  /*6b50*/  UISETP.NE.AND UP2, UPT, UR24, 0x2, UPT ;  /* 0x000000021800788c */ /* 0x000fc8000bf45270 */
[----:B------:R-:W-:Y:S02]  /*6b60*/  USEL UR6, URZ, 0x1, UP2 ;  /* 0x000000013f067887 */ /* 0x000fe40009000000 */
[----:B------:R-:W-:Y:S02]  /*6b70*/  USEL UR24, UR24, URZ, UP2 ;  /* 0x0000003f18187287 */ /* 0x000fe40009000000 */
[----:B------:R-:W-:Y:S01]  /*6b80*/  ULOP3.LUT UR38, UR38, UR6, URZ, 0x3c, !UPT ;  /* 0x0000000626267292 */ /* 0x000fe2000f8e3c3f */
[----:B-12---:R-:W-:Y:S11]  /*6b90*/  @!P0 BRA `(.L_x_2306) ;  /* 0x0000000000048947 */ /* 0x006ff60003800000 */
[----:B------:R-:W-:Y:S01]  /*6ba0*/  BPT.TRAP 0x1 ;  /* 0x000000040000795c */ /* 0x000fe20000300000 */
.L_x_2306:
[----:B------:R-:W-:Y:S01]  /*6bb0*/  ULEA UR27, UR24, UR46, 0x3 ;  /* 0x0000002e181b7291 */ /* 0x000fe2000f8e183f */
[----:B0-----:R-:W-:-:S05]  /*6bc0*/  IMAD.U32 R7, RZ, RZ, UR38 ;  /* 0x00000026ff077e24 */ /* 0x001fca000f8e00ff */
[----:B------:R-:W-:-:S04]  /*6bd0*/  SHF.L.U32 R7, R7, 0x1f, RZ ;  /* 0x0000001f07077819 */ /* 0x000fc800000006ff */
[----:B------:R0:W1:Y:S01]  /*6be0*/  SYNCS.PHASECHK.TRANS64.TRYWAIT P2, [UR27+0x28c30], R7 ;  /* 0x028c3007ff0075a7 */ /* 0x000062000804015b */
[----:B------:R-:W-:Y:S05]  /*6bf0*/  @!P0 BRA `(.L_x_2307) ;  /* 0x0000000000048947 */ /* 0x000fea0003800000 */
[----:B------:R-:W-:Y:S01]  /*6c00*/  BPT.TRAP 0x1 ;  /* 0x000000040000795c */ /* 0x000fe20000300000 */
.L_x_2307:
[----:B-1----:R-:W-:Y:S05]  /*6c10*/  @P2 BRA `(.L_x_2308) ;  /* 0x0000000000082947 */ /* 0x002fea0003800000 */
[----:B------:R-:W1:Y:S02]  /*6c20*/  SYNCS.PHASECHK.TRANS64.TRYWAIT P2, [UR27+0x28c30], R7 ;  /* 0x028c3007ff0075a7 */ /* 0x000e64000804015b */
[----:B-1----:R-:W-:Y:S05]  /*6c30*/  @!P2 BRA `(.L_x_2309) ;  /* 0x000001380024a947 */ /* 0x002fea0003800000 */
.L_x_2308:
[----:B------:R-:W-:Y:S01]  /*6c40*/  R2UR UR18, R0 ;  /* 0x00000000001272ca */ /* 0x000fe200000e0000 */
[----:B----4-:R-:W-:Y:S01]  /*6c50*/  WARPGROUP.ARRIVE ;  /* 0x00000000000079c5 */ /* 0x010fe20000000000 */
[----:B------:R-:W-:Y:S01]  /*6c60*/  UMOV UR19, 0x40000040 ;  /* 0x4000004000137882 */ /* 0x000fe20000000000 */
[----:B------:R-:W-:Y:S01]  /*6c70*/  UMOV UR7, 0x40000040 ;  /* 0x4000004000077882 */ /* 0x000fe20000000000 */
[----:B------:R-:W-:Y:S01]  /*6c80*/  UMOV UR11, 0x40000040 ;  /* 0x40000040000b7882 */ /* 0x000fe20000000000 */
[----:B------:R-:W-:Y:S01]  /*6c90*/  UMOV UR15, 0x40000040 ;  /* 0x40000040000f7882 */ /* 0x000fe20000000000 */
[----:B------:R-:W-:Y:S01]  /*6ca0*/  PLOP3.LUT P2, PT, PT, PT, UP0, 0x80, 0x0 ;  /* 0x000000000000781c */ /* 0x000fe20003f4f008 */
[----:B------:R-:W-:Y:S01]  /*6cb0*/  VIADD R15, R186, UR42 ;  /* 0x0000002aba0f7c36 */ /* 0x000fe20008000000 */
[----:B------:R-:W-:Y:S01]  /*6cc0*/  PLOP3.LUT P3, PT, PT, PT, UP0, 0x80, 0x0 ;  /* 0x000000000000781c */ /* 0x000fe20003f6f008 */
[----:B------:R-:W-:-:S04]  /*6cd0*/  IMAD.U32 R10, RZ, RZ, UR27 ;  /* 0x0000001bff0a7e24 */ /* 0x000fc8000f8e00ff */
[----:B------:R-:W-:Y:S01]  /*6ce0*/  ULEA UR18, UR24, UR18, 0x9 ;  /* 0x0000001218127291 */ /* 0x000fe2000f8e483f */
[----:B-1----:R-:W-:-:S03]  /*6cf0*/  @!P1 VIADD R8, R10, 0x28c40 ;  /* 0x00028c400a089836 */ /* 0x002fc60000000000 */
[----:B------:R-:W-:Y:S02]  /*6d00*/  UIADD3 UR6, UR18, 0x2, URZ ;  /* 0x0000000212067890 */ /* 0x000fe4000fffe03f */
[----:B------:R-:W-:Y:S01]  /*6d10*/  UIADD3 UR10, UR18, 0x4, URZ ;  /* 0x00000004120a7890 */ /* 0x000fe2000fffe03f */
[----:B------:R-:W-:Y:S01]  /*6d20*/  @!P1 PRMT R8, RZ, 0x654, R8 ;  /* 0x00000654ff089816 */ /* 0x000fe20000000008 */
[----:B------:R-:W-:Y:S02]  /*6d30*/  UIADD3 UR14, UR18, 0x6, URZ ;  /* 0x00000006120e7890 */ /* 0x000fe4000fffe03f */
[----:B------:R-:W-:Y:S03]  /*6d40*/  HGMMA.64x64x16.F32 R152, gdesc[UR16], RZ, !UPT, gsb0 ;  /* 0x00e00000109879f0 */ /* 0x000fe6000c0008ff */
[----:B------:R-:W-:Y:S02]  /*6d50*/  WARPGROUP.DEPBAR.LE gsb0, 0x0 ;  /* 0x00008000000079c5 */ /* 0x000fe40000010000 */
[----:B------:R-:W-:-:S06]  /*6d60*/  WARPGROUP.ARRIVE ;  /* 0x00000000000079c5 */ /* 0x000fcc0000000000 */
[----:B------:R-:W-:Y:S01]  /*6d70*/  HGMMA.64x64x16.F32 R152, gdesc[UR4], R152, gsb0 ;  /* 0x00e00000049879f0 */ /* 0x000fe20008000898 */
[----:B------:R-:W-:Y:S01]  /*6d80*/  @UP0 ULDC UR7, c[0x0][0x44c] ;  /* 0x0001130000070ab9 */ /* 0x000fe20000000800 */
[----:B------:R-:W-:Y:S01]  /*6d90*/  USHF.L.U32 UR6, UR20, 0x6, URZ ;  /* 0x0000000614067899 */ /* 0x000fe2000800063f */
[----:B------:R-:W-:Y:S01]  /*6da0*/  @P2 IMAD.HI.U32 R9, R15, UR7, RZ ;  /* 0x000000070f092c27 */ /* 0x000fe2000f8e00ff */
[----:B------:R-:W-:Y:S01]  /*6db0*/  @UP0 ULDC UR7, c[0x0][0x450] ;  /* 0x0001140000070ab9 */ /* 0x000fe20000000800 */
[----:B------:R-:W-:-:S03]  /*6dc0*/  PLOP3.LUT P2, PT, PT, PT, UP1, 0x40, 0x0 ;  /* 0x000000000000781c */ /* 0x000fc60003f4e818 */
[----:B------:R-:W-:Y:S01]  /*6dd0*/  @P3 SHF.R.U32.HI R15, RZ, UR7, R9 ;  /* 0x00000007ff0f3c19 */ /* 0x000fe20008011609 */
[----:B------:R-:W-:-:S04]  /*6de0*/  IMAD.U32 R13, RZ, RZ, UR6 ;  /* 0x00000006ff0d7e24 */ /* 0x000fc8000f8e00ff */
[----:B------:R-:W1:Y:S01]  /*6df0*/  SHFL.IDX PT, R20, R15, RZ, 0x1c1f ;  /* 0x001c1fff0f147589 */ /* 0x000e6200000e0000 */
[----:B------:R-:W-:Y:S01]  /*6e00*/  IADD3 R13, -R2, 0x1, -R13 ;  /* 0x00000001020d7810 */ /* 0x000fe20007ffe90d */
[----:B------:R-:W-:Y:S02]  /*6e10*/  WARPGROUP.DEPBAR.LE gsb0, 0x0 ;  /* 0x00008000000079c5 */ /* 0x000fe40000010000 */
[----:B------:R-:W-:-:S06]  /*6e20*/  WARPGROUP.ARRIVE ;  /* 0x00000000000079c5 */ /* 0x000fcc0000000000 */
[----:B------:R-:W-:Y:S01]  /*6e30*/  HGMMA.64x64x16.F32 R152, gdesc[UR8], R152, gsb0 ;  /* 0x00e00000089879f0 */ /* 0x000fe20008000898 */
[----:B------:R-:W-:Y:S02]  /*6e40*/  UMOV UR11, UR22 ;  /* 0x00000016000b7c82 */ /* 0x000fe40008000000 */
[----:B------:R-:W-:Y:S01]  /*6e50*/  ULOP3.LUT UR7, URZ, UR11, URZ, 0x33, !UPT ;  /* 0x0000000b3f077292 */ /* 0x000fe2000f8e333f */
[----:B------:R-:W-:Y:S02]  /*6e60*/  WARPGROUP.DEPBAR.LE gsb0, 0x0 ;  /* 0x00008000000079c5 */ /* 0x000fe40000010000 */
[----:B------:R-:W-:-:S06]  /*6e70*/  WARPGROUP.ARRIVE ;  /* 0x00000000000079c5 */ /* 0x000fcc0000000000 */
[----:B------:R-:W-:Y:S03]  /*6e80*/  HGMMA.64x64x16.F32 R152, gdesc[UR12], R152, gsb0 ;  /* 0x00e000000c9879f0 */ /* 0x000fe60008000898 */
[----:B------:R-:W-:Y:S02]  /*6e90*/  WARPGROUP.DEPBAR.LE gsb0, 0x0 ;  /* 0x00008000000079c5 */ /* 0x000fe40000010000 */
[----:B------:R2:W-:Y:S02]  /*6ea0*/  @!P1 SYNCS.ARRIVE.TRANS64.RED.A1T0 RZ, [R8+URZ], RZ ;  /* 0x000000ff08ff99a7 */ /* 0x0005e4000810043f */
[----:B--2---:R-:W-:-:S05]  /*6eb0*/  IMAD.U32 R8, RZ, RZ, UR51 ;  /* 0x00000033ff087e24 */ /* 0x004fca000f8e00ff */
[----:B------:R-:W-:-:S05]  /*6ec0*/  IADD3 R13, -R8, UR49, R13 ;  /* 0x00000031080d7c10 */ /* 0x000fca000fffe10d */
[C---:B------:R-:W-:Y:S02]  /*6ed0*/  VIADD R14, R13.reuse, UR26 ;  /* 0x0000001a0d0e7c36 */ /* 0x040fe40008000000 */
[----:B------:R-:W-:Y:S02]  /*6ee0*/  VIADD R13, R13, UR7 ;  /* 0x000000070d0d7c36 */ /* 0x000fe40008000000 */
[C---:B-1----:R-:W-:Y:S02]  /*6ef0*/  IMAD.IADD R12, R20.reuse, 0x1, R14 ;  /* 0x00000001140c7824 */ /* 0x042fe400078e020e */
[----:B------:R-:W-:Y:S01]  /*6f00*/  IMAD.IADD R11, R20, 0x1, R13 ;  /* 0x00000001140b7824 */ /* 0x000fe200078e020d */
[----:B------:R-:W-:Y:S06]  /*6f10*/  @P2 BRA `(.L_x_2310) ;  /* 0x00000000005c2947 */ /* 0x000fec0003800000 */
[----:B------:R-:W-:Y:S01]  /*6f20*/  IMAD.U32 R8, RZ, RZ, UR51 ;  /* 0x00000033ff087e24 */ /* 0x000fe2000f8e00ff */
[----:B------:R-:W-:Y:S04]  /*6f30*/  BSSY B0, `(.L_x_2311) ;  /* 0x0000011000007945 */ /* 0x000fe80003800000 */
[----:B------:R-:W-:-:S04]  /*6f40*/  IADD3 R20, -R8, UR49, R20 ;  /* 0x0000003108147c10 */ /* 0x000fc8000fffe114 */
        /* <DEDUP_REMOVED lines=10> */
.L_x_2312:
[----:B------:R-:W-:-:S05]  /*6ff0*/  IMAD.U32 R21, RZ, RZ, UR25 ;  /* 0x00000019ff157e24 */ /* 0x000fca000f8e00ff */
[----:B------:R-:W-:-:S13]  /*7000*/  ISETP.NE.AND P2, PT, R21, 0x1, PT ;  /* 0x000000011500780c */ /* 0x000fda0003f45270 */
[----:B------:R-:W1:Y:S02]  /*7010*/  @P2 LDC.64 R8, c[0x0][0x9e8] ;  /* 0x00027a00ff082b82 */ /* 0x000e640000000a00 */
[----:B-1----:R-:W-:-:S05]  /*7020*/  @P2 IMAD.HI.U32 R8, R20, R8, RZ ;  /* 0x0000000814082227 */ /* 0x002fca00078e00ff */
[----:B------:R-:W-:-:S07]  /*7030*/  @P2 SHF.R.U32.HI R20, RZ, R9, R8 ;  /* 0x00000009ff142219 */ /* 0x000fce0000011608 */
.L_x_2313:
[----:B------:R-:W-:Y:S05]  /*7040*/  BSYNC B0 ;  /* 0x0000000000007941 */ /* 0x000fea0003800000 */
.L_x_2311:
[----:B------:R-:W-:-:S04]  /*7050*/  IMAD R20, R20, R21, -UR6 ;  /* 0x8000000614147e24 */ /* 0x000fc8000f8e0215 */
[----:B------:R-:W-:-:S05]  /*7060*/  IMAD.IADD R20, R20, 0x1, -R2 ;  /* 0x0000000114147824 */ /* 0x000fca00078e0a02 */
[----:B------:R-:W-:Y:S02]  /*7070*/  VIMNMX R11, R11, R20, !PT ;  /* 0x000000140b0b7248 */ /* 0x000fe40007fe0100 */
[----:B------:R-:W-:-:S07]  /*7080*/  VIADDMNMX R12, R20, R21, R12, PT ;  /* 0x00000015140c7246 */ /* 0x000fce000380010c */
.L_x_2310:
[----:B------:R-:W-:Y:S01]  /*7090*/  UISETP.GT.AND UP2, UPT, UR20, -0x1, UPT ;  /* 0xffffffff1400788c */ /* 0x000fe2000bf44270 */
[----:B------:R-:W1:Y:S05]  /*70a0*/  SHFL.IDX PT, R8, R15, 0x1, 0x1c1f ;  /* 0x003c1f000f087f89 */ /* 0x000e6a00000e0000 */
[----:B------:R-:W-:-:S04]  /*70b0*/  PLOP3.LUT P2, PT, PT, PT, UP2, 0x80, 0x0 ;  /* 0x000000000000781c */ /* 0x000fc80003f4f028 */
[C---:B------:R-:W-:Y:S02]  /*70c0*/  ISETP.GT.AND P5, PT, R11.reuse, RZ, P2 ;  /* 0x000000ff0b00720c */ /* 0x040fe400017a4270 */
[C---:B------:R-:W-:Y:S02]  /*70d0*/  ISETP.GT.AND P4, PT, R11.reuse, 0x1, P2 ;  /* 0x000000010b00780c */ /* 0x040fe40001784270 */
[----:B------:R-:W-:Y:S02]  /*70e0*/  ISETP.LT.OR P5, PT, R12, 0x1, P5 ;  /* 0x000000010c00780c */ /* 0x000fe40002fa1670 */
[C---:B------:R-:W-:Y:S02]  /*70f0*/  ISETP.GT.AND P6, PT, R11.reuse, 0x8, P2 ;  /* 0x000000080b00780c */ /* 0x040fe400017c4270 */
[----:B------:R-:W-:Y:S02]  /*7100*/  FSEL R152, R152, -INF , !P5 ;  /* 0xff80000098987808 */ /* 0x000fe40006800000 */
[----:B------:R-:W-:-:S02]  /*7110*/  ISETP.GT.AND P5, PT, R11, 0x10, P2 ;  /* 0x000000100b00780c */ /* 0x000fc400017a4270 */
[----:B------:R-:W-:Y:S02]  /*7120*/  ISETP.GT.AND P3, PT, R11, 0x9, P2 ;  /* 0x000000090b00780c */ /* 0x000fe40001764270 */
[----:B------:R-:W-:Y:S01]  /*7130*/  ISETP.LT.OR P5, PT, R12, 0x11, P5 ;  /* 0x000000110c00780c */ /* 0x000fe20002fa1670 */
[--C-:B-1----:R-:W-:Y:S01]  /*7140*/  IMAD.IADD R14, R14, 0x1, R8.reuse ;  /* 0x000000010e0e7824 */ /* 0x102fe200078e0208 */
[----:B------:R-:W-:Y:S01]  /*7150*/  ISETP.LT.OR P4, PT, R12, 0x2, P4 ;  /* 0x000000020c00780c */ /* 0x000fe20002781670 */
[----:B------:R-:W-:Y:S01]  /*7160*/  IMAD.IADD R13, R13, 0x1, R8 ;  /* 0x000000010d0d7824 */ /* 0x000fe200078e0208 */
        /* <DEDUP_REMOVED lines=37> */
[----:B------:R-:W-:Y:S02]  /*73c0*/  FSEL R177, R177, -INF , !P4 ;  /* 0xff800000b1b17808 */ /* 0x000fe40006000000 */
[----:B------:R-:W-:-:S02]  /*73d0*/  FSEL R180, R180, -INF , !P6 ;  /* 0xff800000b4b47808 */ /* 0x000fc40007000000 */
[----:B------:R-:W-:Y:S01]  /*73e0*/  FSEL R181, R181, -INF , !P3 ;  /* 0xff800000b5b57808 */ /* 0x000fe20005800000 */
        /* <DEDUP_REMOVED lines=14> */
.L_x_2316:
[----:B------:R-:W-:-:S05]  /*74d0*/  IMAD.U32 R12, RZ, RZ, UR25 ;  /* 0x00000019ff0c7e24 */ /* 0x000fca000f8e00ff */
[----:B------:R-:W-:-:S13]  /*74e0*/  ISETP.NE.AND P3, PT, R12, 0x1, PT ;  /* 0x000000010c00780c */ /* 0x000fda0003f65270 */
[----:B------:R-:W1:Y:S02]  /*74f0*/  @P3 LDC.64 R8, c[0x0][0x9e8] ;  /* 0x00027a00ff083b82 */ /* 0x000e640000000a00 */
[----:B-1----:R-:W-:-:S05]  /*7500*/  @P3 IMAD.HI.U32 R8, R11, R8, RZ ;  /* 0x000000080b083227 */ /* 0x002fca00078e00ff */
[----:B------:R-:W-:-:S07]  /*7510*/  @P3 SHF.R.U32.HI R11, RZ, R9, R8 ;  /* 0x00000009ff0b3219 */ /* 0x000fce0000011608 */
.L_x_2317:
[----:B------:R-:W-:Y:S05]  /*7520*/  BSYNC B0 ;  /* 0x0000000000007941 */ /* 0x000fea0003800000 */
.L_x_2315:
[----:B------:R-:W-:-:S04]  /*7530*/  IMAD R11, R11, R12, -UR6 ;  /* 0x800000060b0b7e24 */ /* 0x000fc8000f8e020c */
[----:B------:R-:W-:-:S05]  /*7540*/  IMAD.IADD R11, R11, 0x1, -R2 ;  /* 0x000000010b0b7824 */ /* 0x000fca00078e0a02 */
[----:B------:R-:W-:Y:S02]  /*7550*/  VIMNMX R13, R13, R11, !PT ;  /* 0x0000000b0d0d7248 */ /* 0x000fe40007fe0100 */
[----:B------:R-:W-:-:S07]  /*7560*/  VIADDMNMX R14, R11, R12, R14, PT ;  /* 0x0000000c0b0e7246 */ /* 0x000fce000380010e */
.L_x_2314:
[----:B------:R-:W-:Y:S01]  /*7570*/  FMNMX.FTZ R8, R152, R5, !PT ;  /* 0x0000000598087209 */ /* 0x000fe20007810000 */
[----:B------:R-:W-:Y:S01]  /*7580*/  UMOV UR10, UR23 ;  /* 0x00000017000a7c82 */ /* 0x000fe20008000000 */
[----:B------:R-:W-:Y:S02]  /*7590*/  LOP3.LUT R18, R18, 0xffffdfff, RZ, 0xc0, !PT ;  /* 0xffffdfff12127812 */ /* 0x000fe400078ec0ff */
[----:B------:R-:W-:Y:S02]  /*75a0*/  FMNMX.FTZ R8, R153, R8, !PT ;  /* 0x0000000899087209 */ /* 0x000fe40007810000 */
[----:B------:R-:W-:Y:S02]  /*75b0*/  @P0 LOP3.LUT R18, R18, 0x2000, RZ, 0xfc, !PT ;  /* 0x0000200012120812 */ /* 0x000fe400078efcff */
[----:B------:R-:W-:Y:S02]  /*75c0*/  FMNMX.FTZ R8, R156, R8, !PT ;  /* 0x000000089c087209 */ /* 0x000fe40007810000 */
[----:B------:R-:W-:-:S02]  /*75d0*/  ISETP.GT.AND P0, PT, R13, 0x31, P2 ;  /* 0x000000310d00780c */ /* 0x000fc40001704270 */
[----:B------:R-:W-:Y:S02]  /*75e0*/  FMNMX.FTZ R8, R157, R8, !PT ;  /* 0x000000089d087209 */ /* 0x000fe40007810000 */
[----:B------:R-:W-:Y:S02]  /*75f0*/  LOP3.LUT R18, R18, 0xffffefff, RZ, 0xc0, !PT ;  /* 0xffffefff12127812 */ /* 0x000fe400078ec0ff */
[----:B------:R-:W-:Y:S02]  /*7600*/  FMNMX.FTZ R8, R160, R8, !PT ;  /* 0x00000008a0087209 */ /* 0x000fe40007810000 */
[----:B------:R-:W-:Y:S02]  /*7610*/  @P1 LOP3.LUT R18, R18, 0x1000, RZ, 0xfc, !PT ;  /* 0x0000100012121812 */ /* 0x000fe400078efcff */
[----:B------:R-:W-:Y:S02]  /*7620*/  FMNMX.FTZ R8, R161, R8, !PT ;  /* 0x00000008a1087209 */ /* 0x000fe40007810000 */
[----:B------:R-:W-:-:S02]  /*7630*/  LOP3.LUT R18, R18, 0xfffffffd, RZ, 0xc0, !PT ;  /* 0xfffffffd12127812 */ /* 0x000fc400078ec0ff */
[----:B------:R-:W-:Y:S02]  /*7640*/  FMNMX.FTZ R8, R164, R8, !PT ;  /* 0x00000008a4087209 */ /* 0x000fe40007810000 */
[----:B------:R-:W-:Y:S02]  /*7650*/  ISETP.GT.AND P3, PT, R13, 0x1, P2 ;  /* 0x000000010d00780c */ /* 0x000fe40001764270 */
[----:B------:R-:W-:Y:S02]  /*7660*/  FMNMX.FTZ R8, R165, R8, !PT ;  /* 0x00000008a5087209 */ /* 0x000fe40007810000 */
[C---:B------:R-:W-:Y:S02]  /*7670*/  ISETP.GT.AND P4, PT, R13.reuse, 0x8, P2 ;  /* 0x000000080d00780c */ /* 0x040fe40001784270 */
[----:B------:R-:W-:Y:S02]  /*7680*/  FMNMX.FTZ R8, R168, R8, !PT ;  /* 0x00000008a8087209 */ /* 0x000fe40007810000 */
[----:B------:R-:W-:-:S02]  /*7690*/  ISETP.GT.AND P5, PT, R13, 0x9, P2 ;  /* 0x000000090d00780c */ /* 0x000fc400017a4270 */
[----:B------:R-:W-:Y:S02]  /*76a0*/  FMNMX.FTZ R8, R169, R8, !PT ;  /* 0x00000008a9087209 */ /* 0x000fe40007810000 */
[----:B------:R-:W-:Y:S02]  /*76b0*/  @P0 LOP3.LUT R18, R18, 0x2, RZ, 0xfc, !PT ;  /* 0x0000000212120812 */ /* 0x000fe400078efcff */
[----:B------:R-:W-:Y:S02]  /*76c0*/  FMNMX.FTZ R8, R172, R8, !PT ;  /* 0x00000008ac087209 */ /* 0x000fe40007810000 */
[C---:B------:R-:W-:Y:S02]  /*76d0*/  ISETP.LT.OR P3, PT, R14.reuse, 0x2, P3 ;  /* 0x000000020e00780c */ /* 0x040fe40001f61670 */
[----:B------:R-:W-:Y:S02]  /*76e0*/  FMNMX.FTZ R8, R173, R8, !PT ;  /* 0x00000008ad087209 */ /* 0x000fe40007810000 */
[----:B------:R-:W-:-:S02]  /*76f0*/  ISETP.LT.OR P4, PT, R14, 0x9, P4 ;  /* 0x000000090e00780c */ /* 0x000fc40002781670 */
[----:B------:R-:W-:Y:S02]  /*7700*/  FMNMX.FTZ R8, R176, R8, !PT ;  /* 0x00000008b0087209 */ /* 0x000fe40007810000 */
[----:B------:R-:W-:Y:S02]  /*7710*/  ISETP.LT.OR P5, PT, R14, 0xa, P5 ;  /* 0x0000000a0e00780c */ /* 0x000fe40002fa1670 */
[----:B------:R-:W-:Y:S02]  /*7720*/  FMNMX.FTZ R8, R177, R8, !PT ;  /* 0x00000008b1087209 */ /* 0x000fe40007810000 */
[----:B------:R-:W-:Y:S02]  /*7730*/  ISETP.GT.AND P0, PT, R13, 0x38, P2 ;  /* 0x000000380d00780c */ /* 0x000fe40001704270 */
[----:B------:R-:W-:Y:S02]  /*7740*/  FMNMX.FTZ R8, R180, R8, !PT ;  /* 0x00000008b4087209 */ /* 0x000fe40007810000 */
[----:B------:R-:W-:-:S02]  /*7750*/  FSEL R155, R155, -INF , !P3 ;  /* 0xff8000009b9b7808 */ /* 0x000fc40005800000 */
[----:B------:R-:W-:Y:S02]  /*7760*/  FSEL R158, R158, -INF , !P4 ;  /* 0xff8000009e9e7808 */ /* 0x000fe40006000000 */
[----:B------:R-:W-:Y:S02]  /*7770*/  FSEL R159, R159, -INF , !P5 ;  /* 0xff8000009f9f7808 */ /* 0x000fe40006800000 */
[C---:B------:R-:W-:Y:S02]  /*7780*/  ISETP.GT.AND P6, PT, R13.reuse, 0x10, P2 ;  /* 0x000000100d00780c */ /* 0x040fe400017c4270 */
[C---:B------:R-:W-:Y:S02]  /*7790*/  ISETP.GT.AND P3, PT, R13.reuse, 0x11, P2 ;  /* 0x000000110d00780c */ /* 0x040fe40001764270 */
[C---:B------:R-:W-:Y:S02]  /*77a0*/  ISETP.GT.AND P4, PT, R13.reuse, 0x18, P2 ;  /* 0x000000180d00780c */ /* 0x040fe40001784270 */
[----:B------:R-:W-:-:S02]  /*77b0*/  ISETP.GT.AND P5, PT, R13, 0x19, P2 ;  /* 0x000000190d00780c */ /* 0x000fc400017a4270 */
[----:B------:R-:W-:Y:S02]  /*77c0*/  FMNMX.FTZ R8, R181, R8, !PT ;  /* 0x00000008b5087209 */ /* 0x000fe40007810000 */
[C---:B------:R-:W-:Y:S02]  /*77d0*/  ISETP.LT.OR P6, PT, R14.reuse, 0x11, P6 ;  /* 0x000000110e00780c */ /* 0x040fe400037c1670 */
[C---:B------:R-:W-:Y:S01]  /*77e0*/  ISETP.LT.OR P3, PT, R14.reuse, 0x12, P3 ;  /* 0x000000120e00780c */ /* 0x040fe20001f61670 */
[----:B------:R-:W1:Y:S01]  /*77f0*/  SHFL.BFLY PT, R9, R8, 0x2, 0x1f ;  /* 0x0c401f0008097f89 */ /* 0x000e6200000e0000 */
[C---:B------:R-:W-:Y:S02]  /*7800*/  ISETP.LT.OR P4, PT, R14.reuse, 0x19, P4 ;  /* 0x000000190e00780c */ /* 0x040fe40002781670 */
[----:B------:R-:W-:Y:S02]  /*7810*/  ISETP.LT.OR P5, PT, R14, 0x1a, P5 ;  /* 0x0000001a0e00780c */ /* 0x000fe40002fa1670 */
[----:B------:R-:W-:-:S02]  /*7820*/  LOP3.LUT R18, R18, 0xfffffff7, RZ, 0xc0, !PT ;  /* 0xfffffff712127812 */ /* 0x000fc400078ec0ff */
[----:B------:R-:W-:Y:S02]  /*7830*/  FSEL R162, R162, -INF , !P6 ;  /* 0xff800000a2a27808 */ /* 0x000fe40007000000 */
[----:B------:R-:W-:Y:S02]  /*7840*/  FSEL R163, R163, -INF , !P3 ;  /* 0xff800000a3a37808 */ /* 0x000fe40005800000 */
[----:B------:R-:W-:Y:S02]  /*7850*/  FSEL R166, R166, -INF , !P4 ;  /* 0xff800000a6a67808 */ /* 0x000fe40006000000 */
[----:B------:R-:W-:Y:S02]  /*7860*/  FSEL R167, R167, -INF , !P5 ;  /* 0xff800000a7a77808 */ /* 0x000fe40006800000 */
[----:B------:R-:W-:Y:S02]  /*7870*/  @P0 LOP3.LUT R18, R18, 0x8, RZ, 0xfc, !PT ;  /* 0x0000000812120812 */ /* 0x000fe400078efcff */
[----:B------:R-:W-:-:S02]  /*7880*/  ISETP.GT.AND P1, PT, R13, 0x20, P2 ;  /* 0x000000200d00780c */ /* 0x000fc40001724270 */
[C---:B------:R-:W-:Y:S02]  /*7890*/  ISETP.GT.AND P3, PT, R13.reuse, 0x21, P2 ;  /* 0x000000210d00780c */ /* 0x040fe40001764270 */
[C---:B------:R-:W-:Y:S02]  /*78a0*/  ISETP.GT.AND P4, PT, R13.reuse, 0x28, P2 ;  /* 0x000000280d00780c */ /* 0x040fe40001784270 */
[C---:B------:R-:W-:Y:S02]  /*78b0*/  ISETP.GT.AND P5, PT, R13.reuse, 0x29, P2 ;  /* 0x000000290d00780c */ /* 0x040fe400017a4270 */
[C---:B------:R-:W-:Y:S02]  /*78c0*/  ISETP.GT.AND P6, PT, R13.reuse, 0x30, P2 ;  /* 0x000000300d00780c */ /* 0x040fe400017c4270 */
[C---:B------:R-:W-:Y:S02]  /*78d0*/  ISETP.GT.AND P0, PT, R13.reuse, RZ, P2 ;  /* 0x000000ff0d00720c */ /* 0x040fe40001704270 */
[----:B------:R-:W-:-:S02]  /*78e0*/  ISETP.GT.AND P2, PT, R13, 0x39, P2 ;  /* 0x000000390d00780c */ /* 0x000fc40001744270 */
[----:B------:R-:W-:Y:S02]  /*78f0*/  LOP3.LUT R18, R18, 0xffffffdf, RZ, 0xc0, !PT ;  /* 0xffffffdf12127812 */ /* 0x000fe400078ec0ff */
[----:B------:R-:W-:Y:S02]  /*7900*/  ISETP.LT.OR P1, PT, R14, 0x21, P1 ;  /* 0x000000210e00780c */ /* 0x000fe40000f21670 */
[----:B-1----:R-:W-:Y:S02]  /*7910*/  FMNMX.FTZ R8, R8, R9, !PT ;  /* 0x0000000908087209 */ /* 0x002fe40007810000 */
[C---:B------:R-:W-:Y:S02]  /*7920*/  ISETP.LT.OR P0, PT, R14.reuse, 0x1, P0 ;  /* 0x000000010e00780c */ /* 0x040fe40000701670 */
[----:B------:R-:W-:Y:S01]  /*7930*/  ISETP.LT.OR P6, PT, R14, 0x31, P6 ;  /* 0x000000310e00780c */ /* 0x000fe200037c1670 */
[----:B------:R-:W1:Y:S01]  /*7940*/  SHFL.BFLY PT, R9, R8, 0x1, 0x1f ;  /* 0x0c201f0008097f89 */ /* 0x000e6200000e0000 */
[----:B------:R-:W-:-:S02]  /*7950*/  FSEL R154, R154, -INF , !P0 ;  /* 0xff8000009a9a7808 */ /* 0x000fc40004000000 */
[----:B------:R-:W-:-:S04]  /*7960*/  @P2 LOP3.LUT R18, R18, 0x20, RZ, 0xfc, !PT ;  /* 0x0000002012122812 */ /* 0x000fc800078efcff */
[C---:B------:R-:W-:Y:S02]  /*7970*/  LOP3.LUT P2, RZ, R18.reuse, 0x8, RZ, 0xc0, !PT ;  /* 0x0000000812ff7812 */ /* 0x040fe4000784c0ff */
[----:B------:R-:W-:Y:S02]  /*7980*/  LOP3.LUT R18, R18, 0xfffffeff, RZ, 0xc0, !PT ;  /* 0xfffffeff12127812 */ /* 0x000fe400078ec0ff */
[----:B------:R-:W-:Y:S02]  /*7990*/  ISETP.LT.OR P2, PT, R14, 0x39, P2 ;  /* 0x000000390e00780c */ /* 0x000fe40001741670 */
[----:B------:R-:W-:Y:S02]  /*79a0*/  @P1 LOP3.LUT R18, R18, 0x100, RZ, 0xfc, !PT ;  /* 0x0000010012121812 */ /* 0x000fe400078efcff */
[----:B------:R-:W-:Y:S02]  /*79b0*/  ISETP.LT.OR P1, PT, R14, 0x22, P3 ;  /* 0x000000220e00780c */ /* 0x000fe40001f21670 */
[----:B------:R-:W-:-:S02]  /*79c0*/  LOP3.LUT P3, RZ, R18, 0x2, RZ, 0xc0, !PT ;  /* 0x0000000212ff7812 */ /* 0x000fc4000786c0ff */
[----:B------:R-:W-:Y:S02]  /*79d0*/  LOP3.LUT R18, R18, 0xffffffbf, RZ, 0xc0, !PT ;  /* 0xffffffbf12127812 */ /* 0x000fe400078ec0ff */
[----:B------:R-:W-:Y:S02]  /*79e0*/  ISETP.LT.OR P3, PT, R14, 0x32, P3 ;  /* 0x000000320e00780c */ /* 0x000fe40001f61670 */
[----:B------:R-:W-:Y:S02]  /*79f0*/  FSEL R182, R182, -INF , !P2 ;  /* 0xff800000b6b67808 */ /* 0x000fe40005000000 */
[----:B-1----:R-:W-:Y:S02]  /*7a00*/  FMNMX.FTZ R8, R8, R9, !PT ;  /* 0x0000000908087209 */ /* 0x002fe40007810000 */
[----:B------:R-:W-:Y:S02]  /*7a10*/  FSEL R179, R179, -INF , !P3 ;  /* 0xff800000b3b37808 */ /* 0x000fe40005800000 */
[----:B------:R-:W-:-:S02]  /*7a20*/  @P1 LOP3.LUT R18, R18, 0x40, RZ, 0xfc, !PT ;  /* 0x0000004012121812 */ /* 0x000fc400078efcff */
[----:B------:R-:W-:Y:S02]  /*7a30*/  ISETP.LT.OR P1, PT, R14, 0x29, P4 ;  /* 0x000000290e00780c */ /* 0x000fe40002721670 */
[C---:B------:R-:W-:Y:S02]  /*7a40*/  LOP3.LUT P4, RZ, R18.reuse, 0x20, RZ, 0xc0, !PT ;  /* 0x0000002012ff7812 */ /* 0x040fe4000788c0ff */
[----:B------:R-:W-:Y:S02]  /*7a50*/  LOP3.LUT R18, R18, 0xffffffef, RZ, 0xc0, !PT ;  /* 0xffffffef12127812 */ /* 0x000fe400078ec0ff */
[----:B------:R-:W-:Y:S02]  /*7a60*/  ISETP.LT.OR P4, PT, R14, 0x3a, P4 ;  /* 0x0000003a0e00780c */ /* 0x000fe40002781670 */
[----:B------:R-:W-:Y:S02]  /*7a70*/  ISETP.NE.AND P2, PT, R17, RZ, PT ;  /* 0x000000ff1100720c */ /* 0x000fe40003f45270 */
[----:B------:R-:W-:-:S03]  /*7a80*/  FSEL R183, R183, -INF , !P4 ;  /* 0xff800000b7b77808 */ /* 0x000fc60006000000 */
[----:B------:R-:W-:Y:S02]  /*7a90*/  @P1 LOP3.LUT R18, R18, 0x10, RZ, 0xfc, !PT ;  /* 0x0000001012121812 */ /* 0x000fe400078efcff */
[----:B------:R-:W-:Y:S02]  /*7aa0*/  ISETP.LT.OR P1, PT, R14, 0x2a, P5 ;  /* 0x0000002a0e00780c */ /* 0x000fe40002f21670 */
[----:B------:R-:W-:Y:S02]  /*7ab0*/  FSETP.NEU.FTZ.AND P5, PT, R8, -INF , PT ;  /* 0xff8000000800780b */ /* 0x000fe40003fbd000 */
[----:B------:R-:W-:Y:S02]  /*7ac0*/  LOP3.LUT R18, R18, 0xffffbfff, RZ, 0xc0, !PT ;  /* 0xffffbfff12127812 */ /* 0x000fe400078ec0ff */
[----:B------:R-:W-:-:S05]  /*7ad0*/  FSEL R9, R8, RZ, P5 ;  /* 0x000000ff08097208 */ /* 0x000fca0002800000 */
[----:B------:R-:W-:Y:S01]  /*7ae0*/  FADD.FTZ R5, -R9, R5 ;  /* 0x0000000509057221 */ /* 0x000fe20000010100 */
[----:B------:R-:W-:Y:S01]  /*7af0*/  FMUL.FTZ R9, R8, UR10 ;  /* 0x0000000a08097c20 */ /* 0x000fe20008410000 */
[----:B------:R-:W-:Y:S02]  /*7b00*/  @P1 LOP3.LUT R18, R18, 0x4000, RZ, 0xfc, !PT ;  /* 0x0000400012121812 */ /* 0x000fe400078efcff */
[----:B------:R-:W-:Y:S02]  /*7b10*/  FMUL.FTZ R5, R5, UR10 ;  /* 0x0000000a05057c20 */ /* 0x000fe40008410000 */
[----:B------:R-:W-:Y:S02]  /*7b20*/  FSEL R9, R9, RZ, P5 ;  /* 0x000000ff09097208 */ /* 0x000fe40002800000 */
[----:B------:R-:W-:-:S03]  /*7b30*/  LOP3.LUT R18, R18, 0xffff7fff, RZ, 0xc0, !PT ;  /* 0xffff7fff12127812 */ /* 0x000fc600078ec0ff */
        /* <DEDUP_REMOVED lines=16> */
[----:B------:R-:W-:Y:S01]  /*7c40*/  FMNMX.FTZ R9, R154, R6, !PT ;  /* 0x000000069a097209 */ /* 0x000fe20007810000 */
[----:B------:R-:W-:Y:S01]  /*7c50*/  MUFU.EX2 R152, R152 ;  /* 0x0000009800987308 */ /* 0x000fe20000000800 */
[----:B------:R-:W-:-:S02]  /*7c60*/  @P6 LOP3.LUT R18, R18, 0x8000, RZ, 0xfc, !PT ;  /* 0x0000800012126812 */ /* 0x000fc400078efcff */
[----:B------:R-:W-:Y:S02]  /*7c70*/  FMNMX.FTZ R9, R155, R9, !PT ;  /* 0x000000099b097209 */ /* 0x000fe40007810000 */
[----:B------:R-:W-:Y:S02]  /*7c80*/  LOP3.LUT P6, RZ, R18, 0x100, RZ, 0xc0, !PT ;  /* 0x0000010012ff7812 */ /* 0x000fe400078cc0ff */
[----:B------:R-:W-:Y:S01]  /*7c90*/  FMNMX.FTZ R9, R158, R9, !PT ;  /* 0x000000099e097209 */ /* 0x000fe20007810000 */
[----:B------:R-:W-:Y:S01]  /*7ca0*/  MUFU.EX2 R153, R153 ;  /* 0x0000009900997308 */ /* 0x000fe20000000800 */
[----:B------:R-:W-:Y:S02]  /*7cb0*/  LOP3.LUT P1, RZ, R18, 0x40, RZ, 0xc0, !PT ;  /* 0x0000004012ff7812 */ /* 0x000fe4000782c0ff */
[----:B------:R-:W-:Y:S02]  /*7cc0*/  FMNMX.FTZ R9, R159, R9, !PT ;  /* 0x000000099f097209 */ /* 0x000fe40007810000 */
[----:B------:R-:W-:-:S02]  /*7cd0*/  FSEL R170, R170, -INF , !P6 ;  /* 0xff800000aaaa7808 */ /* 0x000fc40007000000 */
[----:B------:R-:W-:Y:S01]  /*7ce0*/  FMNMX.FTZ R9, R162, R9, !PT ;  /* 0x00000009a2097209 */ /* 0x000fe20007810000 */
[----:B------:R-:W-:Y:S01]  /*7cf0*/  MUFU.EX2 R156, R156 ;  /* 0x0000009c009c7308 */ /* 0x000fe20000000800 */
[----:B------:R-:W-:Y:S02]  /*7d00*/  LOP3.LUT P5, RZ, R18, 0x10, RZ, 0xc0, !PT ;  /* 0x0000001012ff7812 */ /* 0x000fe400078ac0ff */
[----:B------:R-:W-:Y:S02]  /*7d10*/  FMNMX.FTZ R9, R163, R9, !PT ;  /* 0x00000009a3097209 */ /* 0x000fe40007810000 */
[----:B------:R-:W-:Y:S02]  /*7d20*/  FSEL R171, R171, -INF , !P1 ;  /* 0xff800000abab7808 */ /* 0x000fe40004800000 */
[----:B------:R-:W-:Y:S01]  /*7d30*/  FMNMX.FTZ R9, R166, R9, !PT ;  /* 0x00000009a6097209 */ /* 0x000fe20007810000 */
[----:B------:R-:W1:Y:S01]  /*7d40*/  MUFU.EX2 R157, R157 ;  /* 0x0000009d009d7308 */ /* 0x000e620000000800 */
[----:B------:R-:W-:-:S02]  /*7d50*/  LOP3.LUT P1, RZ, R18, 0x4000, RZ, 0xc0, !PT ;  /* 0x0000400012ff7812 */ /* 0x000fc4000782c0ff */
[----:B------:R-:W-:Y:S02]  /*7d60*/  FMNMX.FTZ R9, R167, R9, !PT ;  /* 0x00000009a7097209 */ /* 0x000fe40007810000 */
[----:B------:R-:W-:Y:S02]  /*7d70*/  FSEL R174, R174, -INF , !P5 ;  /* 0xff800000aeae7808 */ /* 0x000fe40006800000 */
[----:B------:R-:W-:Y:S01]  /*7d80*/  FMNMX.FTZ R9, R170, R9, !PT ;  /* 0x00000009aa097209 */ /* 0x000fe20007810000 */
[----:B------:R-:W-:Y:S01]  /*7d90*/  MUFU.EX2 R160, R160 ;  /* 0x000000a000a07308 */ /* 0x000fe20000000800 */
[----:B------:R-:W-:Y:S02]  /*7da0*/  LOP3.LUT P6, RZ, R18, 0x8000, RZ, 0xc0, !PT ;  /* 0x0000800012ff7812 */ /* 0x000fe400078cc0ff */
[----:B------:R-:W-:Y:S02]  /*7db0*/  FMNMX.FTZ R9, R171, R9, !PT ;  /* 0x00000009ab097209 */ /* 0x000fe40007810000 */
[----:B------:R-:W-:-:S02]  /*7dc0*/  FSEL R175, R175, -INF , !P1 ;  /* 0xff800000afaf7808 */ /* 0x000fc40004800000 */
[----:B------:R-:W-:Y:S01]  /*7dd0*/  FMNMX.FTZ R9, R174, R9, !PT ;  /* 0x00000009ae097209 */ /* 0x000fe20007810000 */
[----:B------:R-:W-:Y:S01]  /*7de0*/  MUFU.EX2 R161, R161 ;  /* 0x000000a100a17308 */ /* 0x000fe20000000800 */
[----:B------:R-:W-:Y:S02]  /*7df0*/  FSEL R178, R178, -INF , !P6 ;  /* 0xff800000b2b27808 */ /* 0x000fe40007000000 */
[----:B------:R-:W-:Y:S02]  /*7e00*/  FMNMX.FTZ R9, R175, R9, !PT ;  /* 0x00000009af097209 */ /* 0x000fe40007810000 */
[----:B------:R-:W-:Y:S02]  /*7e10*/  LOP3.LUT P0, RZ, R18, 0x2000, RZ, 0xc0, !PT ;  /* 0x0000200012ff7812 */ /* 0x000fe4000780c0ff */
[----:B------:R-:W-:Y:S01]  /*7e20*/  FMNMX.FTZ R9, R178, R9, !PT ;  /* 0x00000009b2097209 */ /* 0x000fe20007810000 */
[----:B------:R-:W-:Y:S01]  /*7e30*/  MUFU.EX2 R164, R164 ;  /* 0x000000a400a47308 */ /* 0x000fe20000000800 */
[----:B------:R-:W-:-:S02]  /*7e40*/  LOP3.LUT P1, RZ, R18, 0x1000, RZ, 0xc0, !PT ;  /* 0x0000100012ff7812 */ /* 0x000fc4000782c0ff */
[----:B------:R-:W-:-:S04]  /*7e50*/  FMNMX.FTZ R9, R179, R9, !PT ;  /* 0x00000009b3097209 */ /* 0x000fc80007810000 */
[----:B------:R-:W-:Y:S01]  /*7e60*/  FMNMX.FTZ R9, R182, R9, !PT ;  /* 0x00000009b6097209 */ /* 0x000fe20007810000 */
[----:B------:R-:W-:Y:S03]  /*7e70*/  MUFU.EX2 R165, R165 ;  /* 0x000000a500a57308 */ /* 0x000fe60000000800 */
[----:B------:R-:W-:-:S05]  /*7e80*/  FMNMX.FTZ R9, R183, R9, !PT ;  /* 0x00000009b7097209 */ /* 0x000fca0007810000 */
[----:B------:R-:W2:Y:S01]  /*7e90*/  SHFL.BFLY PT, R11, R9, 0x2, 0x1f ;  /* 0x0c401f00090b7f89 */ /* 0x000ea200000e0000 */
[----:B------:R-:W-:Y:S08]  /*7ea0*/  MUFU.EX2 R168, R168 ;  /* 0x000000a800a87308 */ /* 0x000ff00000000800 */
[----:B------:R-:W-:Y:S08]  /*7eb0*/  MUFU.EX2 R169, R169 ;  /* 0x000000a900a97308 */ /* 0x000ff00000000800 */
[----:B------:R-:W-:Y:S01]  /*7ec0*/  MUFU.EX2 R173, R173 ;  /* 0x000000ad00ad7308 */ /* 0x000fe20000000800 */
[----:B--2---:R-:W-:-:S07]  /*7ed0*/  FMNMX.FTZ R9, R9, R11, !PT ;  /* 0x0000000b09097209 */ /* 0x004fce0007810000 */
[----:B------:R-:W-:Y:S01]  /*7ee0*/  MUFU.EX2 R176, R176 ;  /* 0x000000b000b07308 */ /* 0x000fe20000000800 */
[----:B------:R-:W2:Y:S07]  /*7ef0*/  SHFL.BFLY PT, R11, R9, 0x1, 0x1f ;  /* 0x0c201f00090b7f89 */ /* 0x000eae00000e0000 */
[----:B------:R-:W-:Y:S08]  /*7f00*/  MUFU.EX2 R177, R177 ;  /* 0x000000b100b17308 */ /* 0x000ff00000000800 */
[----:B------:R-:W-:Y:S01]  /*7f10*/  MUFU.EX2 R181, R181 ;  /* 0x000000b500b57308 */ /* 0x000fe20000000800 */
[----:B--2---:R-:W-:-:S04]  /*7f20*/  FMNMX.FTZ R9, R9, R11, !PT ;  /* 0x0000000b09097209 */ /* 0x004fc80007810000 */
[C---:B------:R-:W-:Y:S01]  /*7f30*/  FSETP.NEU.FTZ.AND P3, PT, R9.reuse, -INF , PT ;  /* 0xff8000000900780b */ /* 0x040fe20003f7d000 */
[----:B------:R-:W-:-:S03]  /*7f40*/  FMUL.FTZ R15, R9, UR10 ;  /* 0x0000000a090f7c20 */ /* 0x000fc60008410000 */
[----:B------:R-:W-:Y:S02]  /*7f50*/  FSEL R11, R9, RZ, P3 ;  /* 0x000000ff090b7208 */ /* 0x000fe40001800000 */
[----:B------:R-:W-:-:S03]  /*7f60*/  FSEL R15, R15, RZ, P3 ;  /* 0x000000ff0f0f7208 */ /* 0x000fc60001800000 */
[----:B------:R-:W-:Y:S02]  /*7f70*/  FADD.FTZ R11, -R11, R6 ;  /* 0x000000060b0b7221 */ /* 0x000fe40000010100 */
[----:B------:R2:W3:Y:S01]  /*7f80*/  MUFU.EX2 R6, R5 ;  /* 0x0000000500067308 */ /* 0x0004e20000000800 */
[--C-:B------:R-:W-:Y:S01]  /*7f90*/  FFMA.FTZ R12, R154, UR10, -R15.reuse ;  /* 0x0000000a9a0c7c23 */ /* 0x100fe2000801080f */
[--C-:B------:R-:W-:Y:S01]  /*7fa0*/  FFMA.FTZ R155, R155, UR10, -R15.reuse ;  /* 0x0000000a9b9b7c23 */ /* 0x100fe2000801080f */
[--C-:B------:R-:W-:Y:S01]  /*7fb0*/  FFMA.FTZ R159, R159, UR10, -R15.reuse ;  /* 0x0000000a9f9f7c23 */ /* 0x100fe2000801080f */
[--C-:B------:R-:W-:Y:S01]  /*7fc0*/  FFMA.FTZ R13, R162, UR10, -R15.reuse ;  /* 0x0000000aa20d7c23 */ /* 0x100fe2000801080f */
[--C-:B------:R-:W-:Y:S01]  /*7fd0*/  FFMA.FTZ R163, R163, UR10, -R15.reuse ;  /* 0x0000000aa3a37c23 */ /* 0x100fe2000801080f */
[----:B------:R-:W-:Y:S01]  /*7fe0*/  FFMA.FTZ R14, R166, UR10, -R15 ;  /* 0x0000000aa60e7c23 */ /* 0x000fe2000801080f */
[----:B-1----:R-:W-:Y:S01]  /*7ff0*/  F2FP.F16.F32.PACK_AB R154, R157, R156 ;  /* 0x0000009c9d9a723e */ /* 0x002fe200000000ff */
[----:B------:R-:W-:Y:S01]  /*8000*/  MUFU.EX2 R12, R12 ;  /* 0x0000000c000c7308 */ /* 0x000fe20000000800 */
[----:B--2---:R-:W-:Y:S01]  /*8010*/  FMUL.FTZ R5, R11, UR10 ;  /* 0x0000000a0b057c20 */ /* 0x004fe20008410000 */
[----:B------:R-:W-:-:S02]  /*8020*/  IMAD.U32 R11, RZ, RZ, UR37 ;  /* 0x00000025ff0b7e24 */ /* 0x000fc4000f8e00ff */
[--C-:B------:R-:W-:Y:S01]  /*8030*/  FFMA.FTZ R167, R167, UR10, -R15.reuse ;  /* 0x0000000aa7a77c23 */ /* 0x100fe2000801080f */
[--C-:B------:R-:W-:Y:S01]  /*8040*/  FFMA.FTZ R170, R170, UR10, -R15.reuse ;  /* 0x0000000aaaaa7c23 */ /* 0x100fe2000801080f */
[--C-:B------:R-:W-:Y:S01]  /*8050*/  FFMA.FTZ R171, R171, UR10, -R15.reuse ;  /* 0x0000000aabab7c23 */ /* 0x100fe2000801080f */
[----:B------:R-:W-:Y:S02]  /*8060*/  @!P2 IMAD R11, R11, 0x40, R16 ;  /* 0x000000400b0ba824 */ /* 0x000fe400078e0210 */
[--C-:B------:R-:W-:Y:S01]  /*8070*/  FFMA.FTZ R174, R174, UR10, -R15.reuse ;  /* 0x0000000aaeae7c23 */ /* 0x100fe2000801080f */
[----:B------:R-:W1:Y:S01]  /*8080*/  MUFU.EX2 R5, R5 ;  /* 0x0000000500057308 */ /* 0x000e620000000800 */
[----:B---3--:R-:W-:Y:S01]  /*8090*/  FFMA.FTZ R4, R6, R4, R152 ;  /* 0x0000000406047223 */ /* 0x008fe20000010098 */
[----:B------:R-:W-:Y:S01]  /*80a0*/  F2FP.F16.F32.PACK_AB R152, R153, R152 ;  /* 0x000000989998723e */ /* 0x000fe200000000ff */
[--C-:B------:R-:W-:Y:S01]  /*80b0*/  FFMA.FTZ R175, R175, UR10, -R15.reuse ;  /* 0x0000000aafaf7c23 */ /* 0x100fe2000801080f */
[----:B------:R-:W-:Y:S01]  /*80c0*/  @!P2 LEA R11, R11, UR46, 0x2 ;  /* 0x0000002e0b0bac11 */ /* 0x000fe2000f8e10ff */
[----:B------:R-:W-:Y:S01]  /*80d0*/  FADD.FTZ R4, R153, R4 ;  /* 0x0000000499047221 */ /* 0x000fe20000010000 */
[--C-:B------:R-:W-:Y:S01]  /*80e0*/  FFMA.FTZ R178, R178, UR10, -R15.reuse ;  /* 0x0000000ab2b27c23 */ /* 0x100fe2000801080f */
[--C-:B------:R-:W-:Y:S01]  /*80f0*/  FFMA.FTZ R179, R179, UR10, -R15.reuse ;  /* 0x0000000ab3b37c23 */ /* 0x100fe2000801080f */
[----:B------:R-:W2:Y:S01]  /*8100*/  MUFU.EX2 R153, R155 ;  /* 0x0000009b00997308 */ /* 0x000ea20000000800 */
[----:B------:R-:W-:Y:S01]  /*8110*/  @!P2 STS [R11+0x28800], R6 ;  /* 0x028800060b00a388 */ /* 0x000fe20000000800 */
[----:B------:R-:W-:Y:S01]  /*8120*/  FADD.FTZ R4, R156, R4 ;  /* 0x000000049c047221 */ /* 0x000fe20000010000 */
[----:B------:R-:W-:Y:S01]  /*8130*/  F2FP.F16.F32.PACK_AB R156, R161, R160 ;  /* 0x000000a0a19c723e */ /* 0x000fe200000000ff */
[----:B------:R-:W-:Y:S01]  /*8140*/  FFMA.FTZ R182, R182, UR10, -R15 ;  /* 0x0000000ab6b67c23 */ /* 0x000fe2000801080f */
[-C--:B------:R-:W-:Y:S01]  /*8150*/  FMUL.FTZ R24, R24, R6.reuse ;  /* 0x0000000618187220 */ /* 0x080fe20000410000 */
[----:B------:R-:W-:Y:S01]  /*8160*/  FADD.FTZ R4, R157, R4 ;  /* 0x000000049d047221 */ /* 0x000fe20000010000 */
[-C--:B------:R-:W-:Y:S01]  /*8170*/  FMUL.FTZ R25, R25, R6.reuse ;  /* 0x0000000619197220 */ /* 0x080fe20000410000 */
[----:B------:R-:W-:Y:S01]  /*8180*/  MUFU.EX2 R155, R159 ;  /* 0x0000009f009b7308 */ /* 0x000fe20000000800 */
[----:B-1----:R1:W-:Y:S01]  /*8190*/  @!P2 STS [R11+0x28820], R5 ;  /* 0x028820050b00a388 */ /* 0x0023e20000000800 */
[----:B------:R-:W-:Y:S01]  /*81a0*/  FFMA.FTZ R3, R5, R3, R12 ;  /* 0x0000000305037223 */ /* 0x000fe2000001000c */
[----:B------:R-:W-:Y:S01]  /*81b0*/  FADD.FTZ R4, R160, R4 ;  /* 0x00000004a0047221 */ /* 0x000fe20000010000 */
[-C--:B------:R-:W-:Y:S01]  /*81c0*/  FMUL.FTZ R28, R28, R6.reuse ;  /* 0x000000061c1c7220 */ /* 0x080fe20000410000 */
[-C--:B------:R-:W-:Y:S01]  /*81d0*/  FMUL.FTZ R29, R29, R6.reuse ;  /* 0x000000061d1d7220 */ /* 0x080fe20000410000 */
[-C--:B------:R-:W-:Y:S01]  /*81e0*/  FMUL.FTZ R32, R32, R6.reuse ;  /* 0x0000000620207220 */ /* 0x080fe20000410000 */
[----:B------:R-:W-:Y:S01]  /*81f0*/  FADD.FTZ R4, R161, R4 ;  /* 0x00000004a1047221 */ /* 0x000fe20000010000 */
[----:B------:R-:W-:Y:S01]  /*8200*/  MUFU.EX2 R13, R13 ;  /* 0x0000000d000d7308 */ /* 0x000fe20000000800 */
[----:B--2---:R-:W-:Y:S01]  /*8210*/  FADD.FTZ R3, R153, R3 ;  /* 0x0000000399037221 */ /* 0x004fe20000010000 */
[----:B------:R-:W-:Y:S01]  /*8220*/  FMUL.FTZ R33, R33, R6 ;  /* 0x0000000621217220 */ /* 0x000fe20000410000 */
[--C-:B-1----:R-:W-:Y:S01]  /*8230*/  FFMA.FTZ R11, R158, UR10, -R15.reuse ;  /* 0x0000000a9e0b7c23 */ /* 0x102fe2000801080f */
[----:B------:R-:W-:Y:S01]  /*8240*/  FADD.FTZ R4, R164, R4 ;  /* 0x00000004a4047221 */ /* 0x000fe20000010000 */
[----:B------:R-:W-:Y:S01]  /*8250*/  F2FP.F16.F32.PACK_AB R158, R165, R164 ;  /* 0x000000a4a59e723e */ /* 0x000fe200000000ff */
[----:B------:R-:W-:Y:S01]  /*8260*/  FFMA.FTZ R15, R183, UR10, -R15 ;  /* 0x0000000ab70f7c23 */ /* 0x000fe2000801080f */
        /* <DEDUP_REMOVED lines=9> */
[----:B------:R-:W1:Y:S01]  /*8300*/  MUFU.EX2 R11, R11 ;  /* 0x0000000b000b7308 */ /* 0x000e620000000800 */
[----:B------:R-:W-:Y:S01]  /*8310*/  FADD.FTZ R4, R169, R4 ;  /* 0x00000004a9047221 */ /* 0x000fe20000010000 */
[-C--:B------:R-:W-:Y:S01]  /*8320*/  FMUL.FTZ R48, R48, R6.reuse ;  /* 0x0000000630307220 */ /* 0x080fe20000410000 */
        /* <DEDUP_REMOVED lines=26> */
[----:B------:R-:W-:Y:S01]  /*84d0*/  FADD.FTZ R3, R157, R3 ;  /* 0x000000039d037221 */ /* 0x000fe20000010000 */
[-C--:B------:R-:W-:Y:S01]  /*84e0*/  FMUL.FTZ R89, R89, R6.reuse ;  /* 0x0000000659597220 */ /* 0x080fe20000410000 */
[-C--:B------:R-:W-:Y:S01]  /*84f0*/  FMUL.FTZ R92, R92, R6.reuse ;  /* 0x000000065c5c7220 */ /* 0x080fe20000410000 */
[----:B------:R-:W4:Y:S01]  /*8500*/  MUFU.EX2 R171, R171 ;  /* 0x000000ab00ab7308 */ /* 0x000f220000000800 */
[----:B--2---:R-:W-:Y:S01]  /*8510*/  FADD.FTZ R3, R14, R3 ;  /* 0x000000030e037221 */ /* 0x004fe20000010000 */
[-C--:B------:R-:W-:Y:S01]  /*8520*/  FMUL.FTZ R93, R93, R6.reuse ;  /* 0x000000065d5d7220 */ /* 0x080fe20000410000 */
[-C--:B------:R-:W-:Y:S01]  /*8530*/  FMUL.FTZ R96, R96, R6.reuse ;  /* 0x0000000660607220 */ /* 0x080fe20000410000 */
[-C--:B------:R-:W-:Y:S01]  /*8540*/  FMUL.FTZ R97, R97, R6.reuse ;  /* 0x0000000661617220 */ /* 0x080fe20000410000 */
[----:B---3--:R-:W-:Y:S01]  /*8550*/  FADD.FTZ R3, R159, R3 ;  /* 0x000000039f037221 */ /* 0x008fe20000010000 */
        /* <DEDUP_REMOVED lines=11> */
[----:B----4-:R-:W-:Y:S01]  /*8610*/  FADD.FTZ R3, R171, R3 ;  /* 0x00000003ab037221 */ /* 0x010fe20000010000 */
        /* <DEDUP_REMOVED lines=13> */
[-C--:B------:R-:W-:Y:S01]  /*86f0*/  FMUL.FTZ R136, R136, R6.reuse ;  /* 0x0000000688887220 */ /* 0x080fe20000410000 */
[----:B------:R-:W2:Y:S01]  /*8700*/  MUFU.EX2 R165, R178 ;  /* 0x000000b200a57308 */ /* 0x000ea20000000800 */
[----:B-1----:R-:W-:Y:S01]  /*8710*/  FADD.FTZ R3, R163, R3 ;  /* 0x00000003a3037221 */ /* 0x002fe20000010000 */
[----:B------:R-:W-:Y:S01]  /*8720*/  FADD.FTZ R4, R176, R4 ;  /* 0x00000004b0047221 */ /* 0x000fe20000010000 */
        /* <DEDUP_REMOVED lines=8> */
[----:B------:R-:W-:Y:S01]  /*87b0*/  FMUL.FTZ R149, R149, R6 ;  /* 0x0000000695957220 */ /* 0x000fe20000410000 */
[----:B------:R-:W-:Y:S01]  /*87c0*/  FADD.FTZ R4, R177, R4 ;  /* 0x00000004b1047221 */ /* 0x000fe20000010000 */
[----:B------:R-:W-:Y:S01]  /*87d0*/  F2FP.F16.F32.PACK_AB R153, R153, R12 ;  /* 0x0000000c9999723e */ /* 0x000fe200000000ff */
[----:B------:R-:W-:Y:S01]  /*87e0*/  FMUL.FTZ R26, R26, R5 ;  /* 0x000000051a1a7220 */ /* 0x000fe20000410000 */
[----:B------:R-:W-:Y:S01]  /*87f0*/  F2FP.F16.F32.PACK_AB R155, R155, R11 ;  /* 0x0000000b9b9b723e */ /* 0x000fe200000000ff */
[----:B------:R-:W-:Y:S01]  /*8800*/  BAR.SYNC.DEFER_BLOCKING 0xf, 0x100 ;  /* 0x03c4000000007b1d */ /* 0x000fe20000010000 */
[----:B--2---:R-:W-:Y:S01]  /*8810*/  FADD.FTZ R3, R165, R3 ;  /* 0x00000003a5037221 */ /* 0x004fe20000010000 */
[----:B------:R-:W-:Y:S01]  /*8820*/  F2FP.F16.F32.PACK_AB R157, R157, R13 ;  /* 0x0000000d9d9d723e */ /* 0x000fe200000000ff */
[-C--:B------:R-:W-:Y:S01]  /*8830*/  FMUL.FTZ R27, R27, R5.reuse ;  /* 0x000000051b1b7220 */ /* 0x080fe20000410000 */
[----:B------:R-:W-:Y:S01]  /*8840*/  F2FP.F16.F32.PACK_AB R159, R159, R14 ;  /* 0x0000000e9f9f723e */ /* 0x000fe200000000ff */
[-C--:B------:R-:W-:Y:S01]  /*8850*/  FMUL.FTZ R30, R30, R5.reuse ;  /* 0x000000051e1e7220 */ /* 0x080fe20000410000 */
[----:B------:R-:W2:Y:S01]  /*8860*/  MUFU.EX2 R166, R180 ;  /* 0x000000b400a67308 */ /* 0x000ea20000000800 */
[----:B------:R-:W-:Y:S01]  /*8870*/  F2FP.F16.F32.PACK_AB R160, R169, R168 ;  /* 0x000000a8a9a0723e */ /* 0x000fe200000000ff */
[-C--:B------:R-:W-:Y:S01]  /*8880*/  FMUL.FTZ R31, R31, R5.reuse ;  /* 0x000000051f1f7220 */ /* 0x080fe20000410000 */
[----:B-1----:R-:W-:Y:S01]  /*8890*/  FADD.FTZ R6, R179, R3 ;  /* 0x00000003b3067221 */ /* 0x002fe20000010000 */
[----:B------:R-:W-:Y:S01]  /*88a0*/  F2FP.F16.F32.PACK_AB R162, R173, R162 ;  /* 0x000000a2ada2723e */ /* 0x000fe200000000ff */
[----:B------:R-:W-:Y:S01]  /*88b0*/  FMUL.FTZ R34, R34, R5 ;  /* 0x0000000522227220 */ /* 0x000fe20000410000 */
[----:B------:R-:W-:Y:S01]  /*88c0*/  F2FP.F16.F32.PACK_AB R161, R171, R161 ;  /* 0x000000a1aba1723e */ /* 0x000fe200000000ff */
[----:B------:R-:W-:Y:S01]  /*88d0*/  FMUL.FTZ R35, R35, R5 ;  /* 0x0000000523237220 */ /* 0x000fe20000410000 */
[----:B------:R-:W1:Y:S01]  /*88e0*/  MUFU.EX2 R167, R182 ;  /* 0x000000b600a77308 */ /* 0x000e620000000800 */
[----:B------:R-:W-:Y:S01]  /*88f0*/  F2FP.F16.F32.PACK_AB R163, R175, R163 ;  /* 0x000000a3afa3723e */ /* 0x000fe200000000ff */
[-C--:B------:R-:W-:Y:S01]  /*8900*/  FMUL.FTZ R38, R38, R5.reuse ;  /* 0x0000000526267220 */ /* 0x080fe20000410000 */
[----:B------:R-:W-:Y:S01]  /*8910*/  F2FP.F16.F32.PACK_AB R164, R177, R176 ;  /* 0x000000b0b1a4723e */ /* 0x000fe200000000ff */
[----:B------:R-:W-:Y:S01]  /*8920*/  FMUL.FTZ R39, R39, R5 ;  /* 0x0000000527277220 */ /* 0x000fe20000410000 */
[----:B------:R-:W-:Y:S01]  /*8930*/  F2FP.F16.F32.PACK_AB R165, R179, R165 ;  /* 0x000000a5b3a5723e */ /* 0x000fe200000000ff */
[-C--:B------:R-:W-:Y:S01]  /*8940*/  FMUL.FTZ R42, R42, R5.reuse ;  /* 0x000000052a2a7220 */ /* 0x080fe20000410000 */
[-C--:B------:R-:W-:Y:S01]  /*8950*/  FMUL.FTZ R43, R43, R5.reuse ;  /* 0x000000052b2b7220 */ /* 0x080fe20000410000 */
[----:B------:R-:W3:Y:S01]  /*8960*/  MUFU.EX2 R15, R15 ;  /* 0x0000000f000f7308 */ /* 0x000ee20000000800 */
[----:B--2---:R-:W-:Y:S01]  /*8970*/  FADD.FTZ R4, R166, R4 ;  /* 0x00000004a6047221 */ /* 0x004fe20000010000 */
[C---:B------:R-:W-:Y:S01]  /*8980*/  F2FP.F16.F32.PACK_AB R166, R181.reuse, R166 ;  /* 0x000000a6b5a6723e */ /* 0x040fe200000000ff */
[----:B------:R2:W-:Y:S01]  /*8990*/  STSM.16.M88.4 [R19+0x26800], R152 ;  /* 0x0268009813007844 */ /* 0x0005e20000000200 */
[-C--:B------:R-:W-:Y:S01]  /*89a0*/  FMUL.FTZ R46, R46, R5.reuse ;  /* 0x000000052e2e7220 */ /* 0x080fe20000410000 */
[----:B------:R-:W-:Y:S01]  /*89b0*/  FADD.FTZ R4, R181, R4 ;  /* 0x00000004b5047221 */ /* 0x000fe20000010000 */
[-C--:B------:R-:W-:Y:S01]  /*89c0*/  FMUL.FTZ R47, R47, R5.reuse ;  /* 0x000000052f2f7220 */ /* 0x080fe20000410000 */
[----:B------:R2:W-:Y:S01]  /*89d0*/  STSM.16.M88.4 [R22], R156 ;  /* 0x0000009c16007844 */ /* 0x0005e20000000200 */
[-C--:B------:R-:W-:Y:S01]  /*89e0*/  FMUL.FTZ R50, R50, R5.reuse ;  /* 0x0000000532327220 */ /* 0x080fe20000410000 */
[----:B-1----:R-:W-:Y:S01]  /*89f0*/  FADD.FTZ R6, R167, R6 ;  /* 0x00000006a7067221 */ /* 0x002fe20000010000 */
[-C--:B------:R-:W-:Y:S01]  /*8a00*/  FMUL.FTZ R51, R51, R5.reuse ;  /* 0x0000000533337220 */ /* 0x080fe20000410000 */
[----:B------:R2:W-:Y:S01]  /*8a10*/  STSM.16.M88.4 [R184], R160 ;  /* 0x000000a0b8007844 */ /* 0x0005e20000000200 */
[-C--:B------:R-:W-:Y:S01]  /*8a20*/  FMUL.FTZ R54, R54, R5.reuse ;  /* 0x0000000536367220 */ /* 0x080fe20000410000 */
[-C--:B------:R-:W-:Y:S01]  /*8a30*/  FMUL.FTZ R55, R55, R5.reuse ;  /* 0x0000000537377220 */ /* 0x080fe20000410000 */
[-C--:B------:R-:W-:Y:S01]  /*8a40*/  FMUL.FTZ R58, R58, R5.reuse ;  /* 0x000000053a3a7220 */ /* 0x080fe20000410000 */
[-C--:B------:R-:W-:Y:S01]  /*8a50*/  FMUL.FTZ R59, R59, R5.reuse ;  /* 0x000000053b3b7220 */ /* 0x080fe20000410000 */
[----:B------:R-:W-:Y:S01]  /*8a60*/  FMUL.FTZ R62, R62, R5 ;  /* 0x000000053e3e7220 */ /* 0x000fe20000410000 */
[C---:B---3--:R-:W-:Y:S01]  /*8a70*/  F2FP.F16.F32.PACK_AB R167, R15.reuse, R167 ;  /* 0x000000a70fa7723e */ /* 0x048fe200000000ff */
        /* <DEDUP_REMOVED lines=47> */
[----:B--2---:R-:W-:Y:S06]  /*8d70*/  @!P0 BRA `(.L_x_2318) ;  /* 0x0000000000048947 */ /* 0x004fec0003800000 */
[----:B------:R-:W-:Y:S01]  /*8d80*/  BPT.TRAP 0x1 ;  /* 0x000000040000795c */ /* 0x000fe20000300000 */
.L_x_2318:
[----:B------:R1:W2:Y:S01]  /*8d90*/  SYNCS.PHASECHK.TRANS64.TRYWAIT P2, [UR27+0x28c50], R7 ;  /* 0x028c5007ff0075a7 */ /* 0x0002a2000804015b */
[----:B------:R-:W-:Y:S05]  /*8da0*/  @!P0 BRA `(.L_x_2319) ;  /* 0x0000000000048947 */ /* 0x000fea0003800000 */
[----:B------:R-:W-:Y:S01]  /*8db0*/  BPT.TRAP 0x1 ;  /* 0x000000040000795c */ /* 0x000fe20000300000 */
.L_x_2319:
[----:B--2---:R-:W-:Y:S05]  /*8dc0*/  @P2 BRA `(.L_x_2320) ;  /* 0x0000000000082947 */ /* 0x004fea0003800000 */
[----:B------:R-:W2:Y:S02]  /*8dd0*/  SYNCS.PHASECHK.TRANS64.TRYWAIT P2, [UR27+0x28c50], R7 ;  /* 0x028c5007ff0075a7 */ /* 0x000ea4000804015b */
[----:B--2---:R-:W-:Y:S05]  /*8de0*/  @!P2 BRA `(.L_x_2321) ;  /* 0x0000011400d0a947 */ /* 0x004fea0003800000 */
.L_x_2320:
        /* <DEDUP_REMOVED lines=42> */
[----:B------:R-:W-:Y:S01]  /*9090*/  IMAD.MOV.U32 R6, RZ, RZ, R9 ;  /* 0x000000ffff067224 */ /* 0x000fe200078e0009 */
[----:B------:R-:W-:Y:S01]  /*90a0*/  UMOV UR37, UR24 ;  /* 0x0000001800257c82 */ /* 0x000fe20008000000 */
[----:B------:R-:W-:-:S07]  /*90b0*/  IMAD.MOV.U32 R5, RZ, RZ, R8 ;  /* 0x000000ffff057224 */ /* 0x000fce00078e0008 */
.L_x_2305:
[----:B------:R-:W-:Y:S01]  /*90c0*/  ULDC UR6, c[0x0][0x448] ;  /* 0x0001120000067ab9 */ /* 0x000fe20000000800 */
[----:B------:R-:W-:Y:S01]  /*90d0*/  ULDC UR18, c[0x0][0x9e4] ;  /* 0x0002790000127ab9 */ /* 0x000fe20000000800 */
[----:B------:R-:W-:Y:S02]  /*90e0*/  UISETP.NE.AND UP0, UPT, UR6, 0x1, UPT ;  /* 0x000000010600788c */ /* 0x000fe4000bf05270 */
[----:B------:R-:W-:Y:S02]  /*90f0*/  UISETP.GE.AND UP1, UPT, UR18, 0x1, UPT ;  /* 0x000000011200788c */ /* 0x000fe4000bf26270 */
[----:B------:R-:W-:Y:S02]  /*9100*/  UIADD3 UR14, UR42, 0x3f, URZ ;  /* 0x0000003f2a0e7890 */ /* 0x000fe4000fffe03f */
[----:B------:R-:W-:Y:S02]  /*9110*/  UIADD3 UR15, UR49, 0x1, -UR51 ;  /* 0x00000001310f7890 */ /* 0x000fe4000fffe833 */
[----:B------:R-:W-:-:S03]  /*9120*/  PLOP3.LUT P5, PT, PT, PT, UP1, 0x80, 0x0 ;  /* 0x000000000000781c */ /* 0x000fc60003faf018 */
[----:B------:R-:W-:Y:S01]  /*9130*/  @UP0 ULDC UR6, c[0x0][0x44c] ;  /* 0x0001130000060ab9 */ /* 0x000fe20000000800 */
[----:B------:R-:W-:Y:S01]  /*9140*/  @UP0 ULDC UR19, c[0x0][0x450] ;  /* 0x0001140000130ab9 */ /* 0x000fe20000000800 */
[----:B------:R-:W-:-:S04]  /*9150*/  UIMAD.WIDE.U32 UR6, UR14, UR6, URZ ;  /* 0x000000060e0672a5 */ /* 0x000fc8000f8e003f */
[----:B------:R-:W-:-:S04]  /*9160*/  @UP0 USHF.R.U32.HI UR14, URZ, UR19, UR7 ;  /* 0x000000133f0e0299 */ /* 0x000fc80008011607 */
        /* <DEDUP_REMOVED lines=13> */
.L_x_2324:
[----:B------:R-:W-:-:S11]  /*9240*/  UISETP.NE.AND UP1, UPT, UR18, 0x1, UPT ;  /* 0x000000011200788c */ /* 0x000fd6000bf25270 */
[----:B------:R-:W-:Y:S02]  /*9250*/  @UP1 ULDC.64 UR22, c[0x0][0x9e8] ;  /* 0x00027a0000161ab9 */ /* 0x000fe40000000a00 */
[----:B------:R-:W-:-:S04]  /*9260*/  UIMAD.WIDE.U32 UR6, UR14, UR22, URZ ;  /* 0x000000160e0672a5 */ /* 0x000fc8000f8e003f */
[----:B------:R-:W-:-:S12]  /*9270*/  @UP1 USHF.R.U32.HI UR14, URZ, UR23, UR7 ;  /* 0x000000173f0e1299 */ /* 0x000fd80008011607 */
.L_x_2325:
[----:B------:R-:W-:-:S04]  /*9280*/  UIMAD UR14, UR14, UR18, URZ ;  /* 0x000000120e0e72a4 */ /* 0x000fc8000f8e023f */
[----:B------:R-:W-:-:S04]  /*9290*/  UISETP.LT.AND UP1, UPT, UR11, UR14, UPT ;  /* 0x0000000e0b00728c */ /* 0x000fc8000bf21270 */
[----:B------:R-:W-:-:S12]  /*92a0*/  USEL UR11, UR11, UR14, !UP1 ;  /* 0x0000000e0b0b7287 */ /* 0x000fd8000c800000 */
.L_x_2323:
        /* <DEDUP_REMOVED lines=11> */
[----:B------:R-:W-:Y:S01]  /*9360*/  IMAD.MOV.U32 R9, RZ, RZ, R5 ;  /* 0x000000ffff097224 */ /* 0x000fe200078e0005 */
[----:B------:R-:W-:Y:S01]  /*9370*/  UMOV UR23, UR37 ;  /* 0x0000002500177c82 */ /* 0x000fe20008000000 */
[----:B------:R-:W-:-:S05]  /*9380*/  ULDC UR20, c[0x0][0x988] ;  /* 0x0002620000147ab9 */ /* 0x000fca0000000800 */
.L_x_2335:
        /* <DEDUP_REMOVED lines=8> */
[----:B---3--:R-:W-:Y:S10]  /*9410*/  @!P0 BRA `(.L_x_2327) ;  /* 0x0000000000048947 */ /* 0x008ff40003800000 */
[----:B------:R-:W-:Y:S01]  /*9420*/  BPT.TRAP 0x1 ;  /* 0x000000040000795c */ /* 0x000fe20000300000 */
.L_x_2327:
[----:B------:R-:W-:Y:S01]  /*9430*/  ULEA UR24, UR37, UR46, 0x3 ;  /* 0x0000002e25187291 */ /* 0x000fe2000f8e183f */
[----:B01----:R-:W-:-:S05]  /*9440*/  IMAD.U32 R7, RZ, RZ, UR38 ;  /* 0x00000026ff077e24 */ /* 0x003fca000f8e00ff */
[----:B------:R-:W-:-:S04]  /*9450*/  SHF.L.U32 R7, R7, 0x1f, RZ ;  /* 0x0000001f07077819 */ /* 0x000fc800000006ff */
[----:B------:R0:W1:Y:S01]  /*9460*/  SYNCS.PHASECHK.TRANS64.TRYWAIT P2, [UR24+0x28c30], R7 ;  /* 0x028c3007ff0075a7 */ /* 0x0000620008040158 */
[----:B------:R-:W-:Y:S05]  /*9470*/  @!P0 BRA `(.L_x_2328) ;  /* 0x0000000000048947 */ /* 0x000fea0003800000 */
[----:B------:R-:W-:Y:S01]  /*9480*/  BPT.TRAP 0x1 ;  /* 0x000000040000795c */ /* 0x000fe20000300000 */
.L_x_2328:
[----:B-1----:R-:W-:Y:S05]  /*9490*/  @P2 BRA `(.L_x_2329) ;  /* 0x0000000000082947 */ /* 0x002fea0003800000 */
[----:B------:R-:W1:Y:S02]  /*94a0*/  SYNCS.PHASECHK.TRANS64.TRYWAIT P2, [UR24+0x28c30], R7 ;  /* 0x028c3007ff0075a7 */ /* 0x000e640008040158 */
[----:B-1----:R-:W-:Y:S05]  /*94b0*/  @!P2 BRA `(.L_x_2330) ;  /* 0x000001100030a947 */ /* 0x002fea0003800000 */
.L_x_2329:
[----:B------:R-:W-:Y:S01]  /*94c0*/  R2UR UR18, R0 ;  /* 0x00000000001272ca */ /* 0x000fe200000e0000 */
[----:B----4-:R-:W-:Y:S01]  /*94d0*/  WARPGROUP.ARRIVE ;  /* 0x00000000000079c5 */ /* 0x010fe20000000000 */
[----:B------:R-:W-:Y:S01]  /*94e0*/  UMOV UR19, 0x40000040 ;  /* 0x4000004000137882 */ /* 0x000fe20000000000 */
[----:B------:R-:W-:Y:S01]  /*94f0*/  UMOV UR7, 0x40000040 ;  /* 0x4000004000077882 */ /* 0x000fe20000000000 */
[----:B------:R-:W-:Y:S01]  /*9500*/  UMOV UR11, 0x40000040 ;  /* 0x40000040000b7882 */ /* 0x000fe20000000000 */
[----:B------:R-:W-:Y:S01]  /*9510*/  UMOV UR15, 0x40000040 ;  /* 0x40000040000f7882 */ /* 0x000fe20000000000 */
[----:B------:R-:W-:-:S07]  /*9520*/  ISETP.NE.AND P2, PT, R17, RZ, PT ;  /* 0x000000ff1100720c */ /* 0x000fce0003f45270 */
[----:B------:R-:W-:-:S04]  /*9530*/  ULEA UR18, UR37, UR18, 0x9 ;  /* 0x0000001225127291 */ /* 0x000fc8000f8e483f */
[----:B------:R-:W-:Y:S02]  /*9540*/  UIADD3 UR6, UR18, 0x2, URZ ;  /* 0x0000000212067890 */ /* 0x000fe4000fffe03f */
[----:B------:R-:W-:Y:S02]  /*9550*/  UIADD3 UR10, UR18, 0x4, URZ ;  /* 0x00000004120a7890 */ /* 0x000fe4000fffe03f */
[----:B------:R-:W-:Y:S02]  /*9560*/  UIADD3 UR14, UR18, 0x6, URZ ;  /* 0x00000006120e7890 */ /* 0x000fe4000fffe03f */
[----:B------:R-:W-:Y:S03]  /*9570*/  HGMMA.64x64x16.F32 R152, gdesc[UR16], RZ, !UPT, gsb0 ;  /* 0x00e00000109879f0 */ /* 0x000fe6000c0008ff */
[----:B------:R-:W-:Y:S02]  /*9580*/  WARPGROUP.DEPBAR.LE gsb0, 0x0 ;  /* 0x00008000000079c5 */ /* 0x000fe40000010000 */
[----:B------:R-:W-:-:S06]  /*9590*/  WARPGROUP.ARRIVE ;  /* 0x00000000000079c5 */ /* 0x000fcc0000000000 */
[----:B------:R-:W-:Y:S03]  /*95a0*/  HGMMA.64x64x16.F32 R152, gdesc[UR4], R152, gsb0 ;  /* 0x00e00000049879f0 */ /* 0x000fe60008000898 */
[----:B------:R-:W-:Y:S02]  /*95b0*/  WARPGROUP.DEPBAR.LE gsb0, 0x0 ;  /* 0x00008000000079c5 */ /* 0x000fe40000010000 */
[----:B------:R-:W-:-:S06]  /*95c0*/  WARPGROUP.ARRIVE ;  /* 0x00000000000079c5 */ /* 0x000fcc0000000000 */
[----:B------:R-:W-:Y:S01]  /*95d0*/  HGMMA.64x64x16.F32 R152, gdesc[UR8], R152, gsb0 ;  /* 0x00e00000089879f0 */ /* 0x000fe20008000898 */
[----:B------:R-:W-:Y:S02]  /*95e0*/  UMOV UR10, UR20 ;  /* 0x00000014000a7c82 */ /* 0x000fe40008000000 */
        /* <DEDUP_REMOVED lines=20> */
[----:B-1----:R-:W1:Y:S02]  /*9730*/  SHFL.BFLY PT, R6, R5, 0x2, 0x1f ;  /* 0x0c401f0005067f89 */ /* 0x002e6400000e0000 */
[----:B-1----:R-:W-:-:S05]  /*9740*/  FMNMX.FTZ R5, R5, R6, !PT ;  /* 0x0000000605057209 */ /* 0x002fca0007810000 */
[----:B------:R-:W1:Y:S02]  /*9750*/  SHFL.BFLY PT, R6, R5, 0x1, 0x1f ;  /* 0x0c201f0005067f89 */ /* 0x000e6400000e0000 */
[----:B-1----:R-:W-:-:S05]  /*9760*/  FMNMX.FTZ R5, R5, R6, !PT ;  /* 0x0000000605057209 */ /* 0x002fca0007810000 */
        /* <DEDUP_REMOVED lines=19> */
[----:B------:R-:W-:Y:S01]  /*98a0*/  FMUL.FTZ R9, R9, UR10 ;  /* 0x0000000a09097c20 */ /* 0x000fe20008410000 */
[----:B------:R-:W-:Y:S02]  /*98b0*/  MUFU.EX2 R152, R152 ;  /* 0x0000009800987308 */ /* 0x000fe40000000800 */
[----:B------:R-:W-:-:S04]  /*98c0*/  FMNMX.FTZ R6, R155, R6, !PT ;  /* 0x000000069b067209 */ /* 0x000fc80007810000 */
[----:B------:R-:W-:Y:S02]  /*98d0*/  FMNMX.FTZ R6, R158, R6, !PT ;  /* 0x000000069e067209 */ /* 0x000fe40007810000 */
[----:B------:R-:W1:Y:S02]  /*98e0*/  MUFU.EX2 R9, R9 ;  /* 0x0000000900097308 */ /* 0x000e640000000800 */
[----:B------:R-:W-:-:S04]  /*98f0*/  FMNMX.FTZ R6, R159, R6, !PT ;  /* 0x000000069f067209 */ /* 0x000fc80007810000 */
[----:B------:R-:W-:Y:S02]  /*9900*/  FMNMX.FTZ R6, R162, R6, !PT ;  /* 0x00000006a2067209 */ /* 0x000fe40007810000 */
[----:B------:R-:W3:Y:S02]  /*9910*/  MUFU.EX2 R153, R153 ;  /* 0x0000009900997308 */ /* 0x000ee40000000800 */
[----:B------:R-:W-:-:S04]  /*9920*/  FMNMX.FTZ R6, R163, R6, !PT ;  /* 0x00000006a3067209 */ /* 0x000fc80007810000 */
[----:B------:R-:W-:Y:S02]  /*9930*/  FMNMX.FTZ R6, R166, R6, !PT ;  /* 0x00000006a6067209 */ /* 0x000fe40007810000 */
[----:B------:R-:W4:Y:S01]  /*9940*/  MUFU.EX2 R156, R156 ;  /* 0x0000009c009c7308 */ /* 0x000f220000000800 */
[----:B-1----:R-:W-:Y:S01]  /*9950*/  FFMA.FTZ R4, R9, R4, R152 ;  /* 0x0000000409047223 */ /* 0x002fe20000010098 */
[----:B------:R-:W-:Y:S01]  /*9960*/  FMNMX.FTZ R6, R167, R6, !PT ;  /* 0x00000006a7067209 */ /* 0x000fe20007810000 */
[-C--:B------:R-:W-:Y:S01]  /*9970*/  FMUL.FTZ R24, R24, R9.reuse ;  /* 0x0000000918187220 */ /* 0x080fe20000410000 */
[-C--:B------:R-:W-:Y:S01]  /*9980*/  FMUL.FTZ R25, R25, R9.reuse ;  /* 0x0000000919197220 */ /* 0x080fe20000410000 */
[-C--:B------:R-:W-:Y:S01]  /*9990*/  FMUL.FTZ R28, R28, R9.reuse ;  /* 0x000000091c1c7220 */ /* 0x080fe20000410000 */
[----:B------:R-:W-:Y:S01]  /*99a0*/  FMNMX.FTZ R6, R170, R6, !PT ;  /* 0x00000006aa067209 */ /* 0x000fe20007810000 */
[-C--:B------:R-:W-:Y:S01]  /*99b0*/  FMUL.FTZ R29, R29, R9.reuse ;  /* 0x000000091d1d7220 */ /* 0x080fe20000410000 */
[----:B------:R-:W1:Y:S01]  /*99c0*/  MUFU.EX2 R157, R157 ;  /* 0x0000009d009d7308 */ /* 0x000e620000000800 */
[----:B---3--:R-:W-:Y:S01]  /*99d0*/  FADD.FTZ R4, R153, R4 ;  /* 0x0000000499047221 */ /* 0x008fe20000010000 */
[----:B------:R-:W-:Y:S01]  /*99e0*/  FMNMX.FTZ R6, R171, R6, !PT ;  /* 0x00000006ab067209 */ /* 0x000fe20007810000 */
[-C--:B------:R-:W-:Y:S01]  /*99f0*/  FMUL.FTZ R32, R32, R9.reuse ;  /* 0x0000000920207220 */ /* 0x080fe20000410000 */
[----:B------:R-:W-:Y:S01]  /*9a00*/  F2FP.F16.F32.PACK_AB R188, R153, R152 ;  /* 0x0000009899bc723e */ /* 0x000fe200000000ff */
[-C--:B------:R-:W-:Y:S01]  /*9a10*/  FMUL.FTZ R33, R33, R9.reuse ;  /* 0x0000000921217220 */ /* 0x080fe20000410000 */
[----:B------:R-:W-:Y:S01]  /*9a20*/  FMNMX.FTZ R6, R174, R6, !PT ;  /* 0x00000006ae067209 */ /* 0x000fe20007810000 */
[-C--:B------:R-:W-:Y:S01]  /*9a30*/  FMUL.FTZ R36, R36, R9.reuse ;  /* 0x0000000924247220 */ /* 0x080fe20000410000 */
[----:B------:R-:W3:Y:S01]  /*9a40*/  MUFU.EX2 R152, R160 ;  /* 0x000000a000987308 */ /* 0x000ee20000000800 */
[----:B----4-:R-:W-:Y:S01]  /*9a50*/  FADD.FTZ R4, R156, R4 ;  /* 0x000000049c047221 */ /* 0x010fe20000010000 */
[----:B------:R-:W-:Y:S01]  /*9a60*/  FMNMX.FTZ R6, R175, R6, !PT ;  /* 0x00000006af067209 */ /* 0x000fe20007810000 */
[-C--:B------:R-:W-:Y:S01]  /*9a70*/  FMUL.FTZ R37, R37, R9.reuse ;  /* 0x0000000925257220 */ /* 0x080fe20000410000 */
[-C--:B------:R-:W-:Y:S01]  /*9a80*/  FMUL.FTZ R40, R40, R9.reuse ;  /* 0x0000000928287220 */ /* 0x080fe20000410000 */
[-C--:B------:R-:W-:Y:S01]  /*9a90*/  FMUL.FTZ R41, R41, R9.reuse ;  /* 0x0000000929297220 */ /* 0x080fe20000410000 */
[----:B------:R-:W-:Y:S01]  /*9aa0*/  FMNMX.FTZ R6, R178, R6, !PT ;  /* 0x00000006b2067209 */ /* 0x000fe20007810000 */
[-C--:B------:R-:W-:Y:S01]  /*9ab0*/  FMUL.FTZ R44, R44, R9.reuse ;  /* 0x000000092c2c7220 */ /* 0x080fe20000410000 */
[----:B------:R-:W4:Y:S01]  /*9ac0*/  MUFU.EX2 R161, R161 ;  /* 0x000000a100a17308 */ /* 0x000f220000000800 */
[----:B-1----:R-:W-:Y:S01]  /*9ad0*/  FADD.FTZ R4, R157, R4 ;  /* 0x000000049d047221 */ /* 0x002fe20000010000 */
[----:B------:R-:W-:Y:S01]  /*9ae0*/  FMNMX.FTZ R6, R179, R6, !PT ;  /* 0x00000006b3067209 */ /* 0x000fe20007810000 */
[-C--:B------:R-:W-:Y:S01]  /*9af0*/  FMUL.FTZ R45, R45, R9.reuse ;  /* 0x000000092d2d7220 */ /* 0x080fe20000410000 */
[----:B------:R-:W-:Y:S01]  /*9b00*/  F2FP.F16.F32.PACK_AB R190, R157, R156 ;  /* 0x0000009c9dbe723e */ /* 0x000fe200000000ff */
[-C--:B------:R-:W-:Y:S01]  /*9b10*/  FMUL.FTZ R48, R48, R9.reuse ;  /* 0x0000000930307220 */ /* 0x080fe20000410000 */
[----:B------:R-:W-:Y:S01]  /*9b20*/  FMNMX.FTZ R6, R182, R6, !PT ;  /* 0x00000006b6067209 */ /* 0x000fe20007810000 */
[-C--:B------:R-:W-:Y:S01]  /*9b30*/  FMUL.FTZ R49, R49, R9.reuse ;  /* 0x0000000931317220 */ /* 0x080fe20000410000 */
[----:B------:R-:W1:Y:S01]  /*9b40*/  MUFU.EX2 R164, R164 ;  /* 0x000000a400a47308 */ /* 0x000e620000000800 */
[----:B---3--:R-:W-:Y:S01]  /*9b50*/  FADD.FTZ R4, R152, R4 ;  /* 0x0000000498047221 */ /* 0x008fe20000010000 */
[----:B------:R-:W-:Y:S01]  /*9b60*/  FMNMX.FTZ R6, R183, R6, !PT ;  /* 0x00000006b7067209 */ /* 0x000fe20007810000 */
[-C--:B------:R-:W-:Y:S01]  /*9b70*/  FMUL.FTZ R52, R52, R9.reuse ;  /* 0x0000000934347220 */ /* 0x080fe20000410000 */
[-C--:B------:R-:W-:Y:S01]  /*9b80*/  FMUL.FTZ R53, R53, R9.reuse ;  /* 0x0000000935357220 */ /* 0x080fe20000410000 */
[-C--:B------:R-:W-:Y:S01]  /*9b90*/  FMUL.FTZ R56, R56, R9.reuse ;  /* 0x0000000938387220 */ /* 0x080fe20000410000 */
[-C--:B------:R-:W-:Y:S01]  /*9ba0*/  FMUL.FTZ R57, R57, R9.reuse ;  /* 0x0000000939397220 */ /* 0x080fe20000410000 */
[----:B--2---:R-:W2:Y:S01]  /*9bb0*/  SHFL.BFLY PT, R10, R6, 0x2, 0x1f ;  /* 0x0c401f00060a7f89 */ /* 0x004ea200000e0000 */
[----:B------:R-:W3:Y:S01]  /*9bc0*/  MUFU.EX2 R165, R165 ;  /* 0x000000a500a57308 */ /* 0x000ee20000000800 */
[C---:B----4-:R-:W-:Y:S01]  /*9bd0*/  FADD.FTZ R4, R161.reuse, R4 ;  /* 0x00000004a1047221 */ /* 0x050fe20000010000 */
[----:B------:R-:W-:Y:S01]  /*9be0*/  F2FP.F16.F32.PACK_AB R152, R161, R152 ;  /* 0x00000098a198723e */ /* 0x000fe200000000ff */
[-C--:B------:R-:W-:Y:S01]  /*9bf0*/  FMUL.FTZ R60, R60, R9.reuse ;  /* 0x000000093c3c7220 */ /* 0x080fe20000410000 */
[-C--:B------:R-:W-:Y:S01]  /*9c00*/  FMUL.FTZ R61, R61, R9.reuse ;  /* 0x000000093d3d7220 */ /* 0x080fe20000410000 */
[-C--:B------:R-:W-:Y:S01]  /*9c10*/  FMUL.FTZ R64, R64, R9.reuse ;  /* 0x0000000940407220 */ /* 0x080fe20000410000 */
[-C--:B------:R-:W-:Y:S01]  /*9c20*/  FMUL.FTZ R65, R65, R9.reuse ;  /* 0x0000000941417220 */ /* 0x080fe20000410000 */
[-C--:B------:R-:W-:Y:S01]  /*9c30*/  FMUL.FTZ R68, R68, R9.reuse ;  /* 0x0000000944447220 */ /* 0x080fe20000410000 */
[----:B------:R-:W4:Y:S01]  /*9c40*/  MUFU.EX2 R156, R168 ;  /* 0x000000a8009c7308 */ /* 0x000f220000000800 */
        /* <DEDUP_REMOVED lines=14> */
[----:B--2---:R-:W-:Y:S01]  /*9d30*/  FMNMX.FTZ R6, R6, R10, !PT ;  /* 0x0000000a06067209 */ /* 0x004fe20007810000 */
[----:B------:R-:W2:Y:S01]  /*9d40*/  MUFU.EX2 R172, R172 ;  /* 0x000000ac00ac7308 */ /* 0x000ea20000000800 */
[----:B----4-:R-:W-:Y:S01]  /*9d50*/  FADD.FTZ R4, R156, R4 ;  /* 0x000000049c047221 */ /* 0x010fe20000010000 */
[-C--:B------:R-:W-:Y:S01]  /*9d60*/  FMUL.FTZ R92, R92, R9.reuse ;  /* 0x000000095c5c7220 */ /* 0x080fe20000410000 */
[-C--:B------:R-:W-:Y:S01]  /*9d70*/  FMUL.FTZ R93, R93, R9.reuse ;  /* 0x000000095d5d7220 */ /* 0x080fe20000410000 */
[----:B------:R-:W3:Y:S01]  /*9d80*/  SHFL.BFLY PT, R10, R6, 0x1, 0x1f ;  /* 0x0c201f00060a7f89 */ /* 0x000ee200000e0000 */
[-C--:B------:R-:W-:Y:S01]  /*9d90*/  FMUL.FTZ R96, R96, R9.reuse ;  /* 0x0000000960607220 */ /* 0x080fe20000410000 */
[-C--:B------:R-:W-:Y:S01]  /*9da0*/  FMUL.FTZ R97, R97, R9.reuse ;  /* 0x0000000961617220 */ /* 0x080fe20000410000 */
[-C--:B------:R-:W-:Y:S01]  /*9db0*/  FMUL.FTZ R100, R100, R9.reuse ;  /* 0x0000000964647220 */ /* 0x080fe20000410000 */
[----:B------:R-:W4:Y:S01]  /*9dc0*/  MUFU.EX2 R173, R173 ;  /* 0x000000ad00ad7308 */ /* 0x000f220000000800 */
[C---:B-1----:R-:W-:Y:S01]  /*9dd0*/  FADD.FTZ R4, R169.reuse, R4 ;  /* 0x00000004a9047221 */ /* 0x042fe20000010000 */
[----:B------:R-:W-:Y:S01]  /*9de0*/  F2FP.F16.F32.PACK_AB R156, R169, R156 ;  /* 0x0000009ca99c723e */ /* 0x000fe200000000ff */
[-C--:B------:R-:W-:Y:S01]  /*9df0*/  FMUL.FTZ R101, R101, R9.reuse ;  /* 0x0000000965657220 */ /* 0x080fe20000410000 */
        /* <DEDUP_REMOVED lines=16> */
[----:B---3--:R-:W-:Y:S01]  /*9f00*/  FMNMX.FTZ R6, R6, R10, !PT ;  /* 0x0000000a06067209 */ /* 0x008fe20007810000 */
[-C--:B------:R-:W-:Y:S01]  /*9f10*/  FMUL.FTZ R128, R128, R9.reuse ;  /* 0x0000000980807220 */ /* 0x080fe20000410000 */
[-C--:B------:R-:W-:Y:S01]  /*9f20*/  FMUL.FTZ R129, R129, R9.reuse ;  /* 0x0000000981817220 */ /* 0x080fe20000410000 */
[-C--:B------:R-:W-:Y:S01]  /*9f30*/  FMUL.FTZ R132, R132, R9.reuse ;  /* 0x0000000984847220 */ /* 0x080fe20000410000 */
[----:B------:R-:W3:Y:S01]  /*9f40*/  MUFU.EX2 R180, R180 ;  /* 0x000000b400b47308 */ /* 0x000ee20000000800 */
[C---:B------:R-:W-:Y:S01]  /*9f50*/  FADD.FTZ R8, -R6.reuse, R8 ;  /* 0x0000000806087221 */ /* 0x040fe20000010100 */
[----:B------:R-:W-:Y:S01]  /*9f60*/  FMUL.FTZ R10, R6, UR10 ;  /* 0x0000000a060a7c20 */ /* 0x000fe20008410000 */
[----:B-1----:R-:W-:Y:S01]  /*9f70*/  FADD.FTZ R4, R160, R4 ;  /* 0x00000004a0047221 */ /* 0x002fe20000010000 */
[-C--:B------:R-:W-:Y:S01]  /*9f80*/  FMUL.FTZ R133, R133, R9.reuse ;  /* 0x0000000985857220 */ /* 0x080fe20000410000 */
        /* <DEDUP_REMOVED lines=13> */
[----:B------:R-:W4:Y:S01]  /*a060*/  MUFU.EX2 R8, R8 ;  /* 0x0000000800087308 */ /* 0x000f220000000800 */
[--C-:B------:R-:W-:Y:S01]  /*a070*/  FFMA.FTZ R175, R175, UR10, -R10.reuse ;  /* 0x0000000aafaf7c23 */ /* 0x100fe2000801080a */
[--C-:B------:R-:W-:Y:S01]  /*a080*/  FFMA.FTZ R178, R178, UR10, -R10.reuse ;  /* 0x0000000ab2b27c23 */ /* 0x100fe2000801080a */
[--C-:B------:R-:W-:Y:S01]  /*a090*/  FFMA.FTZ R179, R179, UR10, -R10.reuse ;  /* 0x0000000ab3b37c23 */ /* 0x100fe2000801080a */
[--C-:B------:R-:W-:Y:S01]  /*a0a0*/  FFMA.FTZ R182, R182, UR10, -R10.reuse ;  /* 0x0000000ab6b67c23 */ /* 0x100fe2000801080a */
[----:B------:R-:W-:Y:S01]  /*a0b0*/  FFMA.FTZ R183, R183, UR10, -R10 ;  /* 0x0000000ab7b77c23 */ /* 0x000fe2000801080a */
[----:B------:R-:W-:Y:S01]  /*a0c0*/  IMAD.U32 R10, RZ, RZ, UR24 ;  /* 0x00000018ff0a7e24 */ /* 0x000fe2000f8e00ff */
[----:B-1----:R-:W-:Y:S01]  /*a0d0*/  F2FP.F16.F32.PACK_AB R154, R165, R164 ;  /* 0x000000a4a59a723e */ /* 0x002fe200000000ff */
[----:B------:R-:W1:Y:S01]  /*a0e0*/  MUFU.EX2 R155, R155 ;  /* 0x0000009b009b7308 */ /* 0x000e620000000800 */
[C---:B--2---:R-:W-:Y:S01]  /*a0f0*/  FADD.FTZ R4, R177.reuse, R4 ;  /* 0x00000004b1047221 */ /* 0x044fe20000010000 */
[----:B------:R-:W-:Y:S01]  /*a100*/  @!P1 VIADD R11, R10, 0x28c40 ;  /* 0x00028c400a0b9836 */ /* 0x000fe20000000000 */
[----:B------:R-:W-:Y:S01]  /*a110*/  F2FP.F16.F32.PACK_AB R160, R177, R160 ;  /* 0x000000a0b1a0723e */ /* 0x000fe200000000ff */
[-C--:B------:R-:W-:Y:S01]  /*a120*/  FMUL.FTZ R136, R136, R9.reuse ;  /* 0x0000000988887220 */ /* 0x080fe20000410000 */
[----:B---3--:R-:W-:Y:S01]  /*a130*/  FADD.FTZ R4, R180, R4 ;  /* 0x00000004b4047221 */ /* 0x008fe20000010000 */
[----:B------:R-:W-:Y:S01]  /*a140*/  FMUL.FTZ R137, R137, R9 ;  /* 0x0000000989897220 */ /* 0x000fe20000410000 */
[----:B------:R-:W-:Y:S01]  /*a150*/  @!P1 PRMT R11, RZ, 0x654, R11 ;  /* 0x00000654ff0b9816 */ /* 0x000fe2000000000b */
[----:B------:R2:W3:Y:S01]  /*a160*/  MUFU.EX2 R191, R158 ;  /* 0x0000009e00bf7308 */ /* 0x0004e20000000800 */
[----:B----4-:R-:W-:Y:S01]  /*a170*/  FFMA.FTZ R3, R8, R3, R189 ;  /* 0x0000000308037223 */ /* 0x010fe200000100bd */
[-C--:B------:R-:W-:Y:S01]  /*a180*/  FMUL.FTZ R140, R140, R9.reuse ;  /* 0x000000098c8c7220 */ /* 0x080fe20000410000 */
[----:B------:R4:W-:Y:S01]  /*a190*/  @!P1 SYNCS.ARRIVE.TRANS64.RED.A1T0 RZ, [R11+URZ], RZ ;  /* 0x000000ff0bff99a7 */ /* 0x0009e2000810043f */
[-C--:B------:R-:W-:Y:S01]  /*a1a0*/  FMUL.FTZ R141, R141, R9.reuse ;  /* 0x000000098d8d7220 */ /* 0x080fe20000410000 */
[-C--:B------:R-:W-:Y:S01]  /*a1b0*/  FMUL.FTZ R144, R144, R9.reuse ;  /* 0x0000000990907220 */ /* 0x080fe20000410000 */
[-C--:B------:R-:W-:Y:S01]  /*a1c0*/  FMUL.FTZ R145, R145, R9.reuse ;  /* 0x0000000991917220 */ /* 0x080fe20000410000 */
[----:B------:R-:W-:Y:S01]  /*a1d0*/  FMUL.FTZ R148, R148, R9 ;  /* 0x0000000994947220 */ /* 0x000fe20000410000 */
[----:B------:R-:W5:Y:S01]  /*a1e0*/  MUFU.EX2 R159, R159 ;  /* 0x0000009f009f7308 */ /* 0x000f620000000800 */
[C---:B-1----:R-:W-:Y:S01]  /*a1f0*/  FADD.FTZ R3, R155.reuse, R3 ;  /* 0x000000039b037221 */ /* 0x042fe20000010000 */
[----:B------:R-:W-:Y:S01]  /*a200*/  F2FP.F16.F32.PACK_AB R189, R155, R189 ;  /* 0x000000bd9bbd723e */ /* 0x000fe200000000ff */
[----:B----4-:R-:W-:Y:S01]  /*a210*/  IMAD.U32 R11, RZ, RZ, UR23 ;  /* 0x00000017ff0b7e24 */ /* 0x010fe2000f8e00ff */
[----:B--2---:R-:W-:Y:S01]  /*a220*/  F2FP.F16.F32.PACK_AB R158, R173, R172 ;  /* 0x000000acad9e723e */ /* 0x004fe200000000ff */
[----:B------:R-:W-:Y:S01]  /*a230*/  FMUL.FTZ R149, R149, R9 ;  /* 0x0000000995957220 */ /* 0x000fe20000410000 */
[-C--:B------:R-:W-:Y:S01]  /*a240*/  FMUL.FTZ R26, R26, R8.reuse ;  /* 0x000000081a1a7220 */ /* 0x080fe20000410000 */
[----:B------:R-:W-:Y:S01]  /*a250*/  @!P2 IMAD R11, R11, 0x40, R16 ;  /* 0x000000400b0ba824 */ /* 0x000fe200078e0210 */
[----:B------:R-:W1:Y:S01]  /*a260*/  MUFU.EX2 R153, R162 ;  /* 0x000000a200997308 */ /* 0x000e620000000800 */
[----:B---3--:R-:W-:Y:S01]  /*a270*/  FADD.FTZ R3, R191, R3 ;  /* 0x00000003bf037221 */ /* 0x008fe20000010000 */
[-C--:B------:R-:W-:Y:S01]  /*a280*/  FMUL.FTZ R27, R27, R8.reuse ;  /* 0x000000081b1b7220 */ /* 0x080fe20000410000 */
[-C--:B------:R-:W-:Y:S01]  /*a290*/  FMUL.FTZ R30, R30, R8.reuse ;  /* 0x000000081e1e7220 */ /* 0x080fe20000410000 */
[----:B------:R-:W-:Y:S01]  /*a2a0*/  @!P2 LEA R11, R11, UR46, 0x2 ;  /* 0x0000002e0b0bac11 */ /* 0x000fe2000f8e10ff */
[-C--:B------:R-:W-:Y:S01]  /*a2b0*/  FMUL.FTZ R31, R31, R8.reuse ;  /* 0x000000081f1f7220 */ /* 0x080fe20000410000 */
[-C--:B------:R-:W-:Y:S01]  /*a2c0*/  FMUL.FTZ R34, R34, R8.reuse ;  /* 0x0000000822227220 */ /* 0x080fe20000410000 */
[-C--:B------:R-:W-:Y:S01]  /*a2d0*/  FMUL.FTZ R35, R35, R8.reuse ;  /* 0x0000000823237220 */ /* 0x080fe20000410000 */
[----:B------:R-:W2:Y:S01]  /*a2e0*/  MUFU.EX2 R163, R163 ;  /* 0x000000a300a37308 */ /* 0x000ea20000000800 */
[C---:B-----5:R-:W-:Y:S01]  /*a2f0*/  FADD.FTZ R3, R159.reuse, R3 ;  /* 0x000000039f037221 */ /* 0x060fe20000010000 */
[----:B------:R3:W-:Y:S01]  /*a300*/  @!P2 STS [R11+0x28800], R9 ;  /* 0x028800090b00a388 */ /* 0x0007e20000000800 */
[----:B------:R-:W-:Y:S01]  /*a310*/  F2FP.F16.F32.PACK_AB R191, R159, R191 ;  /* 0x000000bf9fbf723e */ /* 0x000fe200000000ff */
[-C--:B------:R-:W-:Y:S01]  /*a320*/  FMUL.FTZ R38, R38, R8.reuse ;  /* 0x0000000826267220 */ /* 0x080fe20000410000 */
[-C--:B------:R-:W-:Y:S01]  /*a330*/  FMUL.FTZ R39, R39, R8.reuse ;  /* 0x0000000827277220 */ /* 0x080fe20000410000 */
[----:B------:R3:W-:Y:S01]  /*a340*/  @!P2 STS [R11+0x28820], R8 ;  /* 0x028820080b00a388 */ /* 0x0007e20000000800 */
[-C--:B------:R-:W-:Y:S01]  /*a350*/  FMUL.FTZ R42, R42, R8.reuse ;  /* 0x000000082a2a7220 */ /* 0x080fe20000410000 */
[----:B------:R-:W4:Y:S01]  /*a360*/  MUFU.EX2 R166, R166 ;  /* 0x000000a600a67308 */ /* 0x000f220000000800 */
[----:B-1----:R-:W-:Y:S01]  /*a370*/  FADD.FTZ R3, R153, R3 ;  /* 0x0000000399037221 */ /* 0x002fe20000010000 */
[----:B------:R-:W-:Y:S01]  /*a380*/  BAR.SYNC.DEFER_BLOCKING 0xf, 0x100 ;  /* 0x03c4000000007b1d */ /* 0x000fe20000010000 */
        /* <DEDUP_REMOVED lines=20> */
[----:B------:R-:W-:Y:S01]  /*a4d0*/  FMUL.FTZ R74, R74, R8 ;  /* 0x000000084a4a7220 */ /* 0x000fe20000410000 */
[----:B------:R-:W4:Y:S01]  /*a4e0*/  MUFU.EX2 R171, R171 ;  /* 0x000000ab00ab7308 */ /* 0x000f220000000800 */
[C---:B-1----:R-:W-:Y:S01]  /*a4f0*/  FADD.FTZ R3, R167.reuse, R3 ;  /* 0x00000003a7037221 */ /* 0x042fe20000010000 */
[----:B------:R-:W-:Y:S01]  /*a500*/  F2FP.F16.F32.PACK_AB R155, R167, R166 ;  /* 0x000000a6a79b723e */ /* 0x000fe200000000ff */
[----:B------:R3:W-:Y:S01]  /*a510*/  STSM.16.M88.4 [R19+0x26800], R188 ;  /* 0x026800bc13007844 */ /* 0x0007e20000000200 */
[-C--:B------:R-:W-:Y:S01]  /*a520*/  FMUL.FTZ R75, R75, R8.reuse ;  /* 0x000000084b4b7220 */ /* 0x080fe20000410000 */
[-C--:B------:R-:W-:Y:S01]  /*a530*/  FMUL.FTZ R78, R78, R8.reuse ;  /* 0x000000084e4e7220 */ /* 0x080fe20000410000 */
[-C--:B------:R-:W-:Y:S01]  /*a540*/  FMUL.FTZ R79, R79, R8.reuse ;  /* 0x000000084f4f7220 */ /* 0x080fe20000410000 */
[----:B------:R3:W-:Y:S01]  /*a550*/  STSM.16.M88.4 [R22], R152 ;  /* 0x0000009816007844 */ /* 0x0007e20000000200 */
        /* <DEDUP_REMOVED lines=23> */
[----:B------:R-:W-:Y:S01]  /*a6d0*/  FMUL.FTZ R114, R114, R8 ;  /* 0x0000000872727220 */ /* 0x000fe20000410000 */
[----:B------:R-:W1:Y:S01]  /*a6e0*/  MUFU.EX2 R179, R179 ;  /* 0x000000b300b37308 */ /* 0x000e620000000800 */
[C---:B--2---:R-:W-:Y:S01]  /*a6f0*/  FADD.FTZ R3, R175.reuse, R3 ;  /* 0x00000003af037221 */ /* 0x044fe20000010000 */
[----:B------:R-:W-:Y:S01]  /*a700*/  F2FP.F16.F32.PACK_AB R159, R175, R174 ;  /* 0x000000aeaf9f723e */ /* 0x000fe200000000ff */
[-C--:B------:R-:W-:Y:S01]  /*a710*/  FMUL.FTZ R115, R115, R8.reuse ;  /* 0x0000000873737220 */ /* 0x080fe20000410000 */
[-C--:B------:R-:W-:Y:S01]  /*a720*/  FMUL.FTZ R118, R118, R8.reuse ;  /* 0x0000000876767220 */ /* 0x080fe20000410000 */
[-C--:B------:R-:W-:Y:S01]  /*a730*/  FMUL.FTZ R119, R119, R8.reuse ;  /* 0x0000000877777220 */ /* 0x080fe20000410000 */
[-C--:B------:R-:W-:Y:S01]  /*a740*/  FMUL.FTZ R122, R122, R8.reuse ;  /* 0x000000087a7a7220 */ /* 0x080fe20000410000 */
[----:B------:R3:W-:Y:S01]  /*a750*/  STSM.16.M88.4 [R184], R156 ;  /* 0x0000009cb8007844 */ /* 0x0007e20000000200 */
        /* <DEDUP_REMOVED lines=21> */
[----:B------:R-:W-:Y:S01]  /*a8b0*/  FMUL.FTZ R151, R151, R8 ;  /* 0x0000000897977220 */ /* 0x000fe20000410000 */
[C---:B----4-:R-:W-:Y:S01]  /*a8c0*/  FADD.FTZ R3, R163.reuse, R12 ;  /* 0x0000000ca3037221 */ /* 0x050fe20000010000 */
[----:B------:R-:W-:-:S02]  /*a8d0*/  F2FP.F16.F32.PACK_AB R163, R163, R182 ;  /* 0x000000b6a3a3723e */ /* 0x000fc400000000ff */
[C---:B-1----:R-:W-:Y:S01]  /*a8e0*/  F2FP.F16.F32.PACK_AB R162, R181.reuse, R180 ;  /* 0x000000b4b5a2723e */ /* 0x042fe200000000ff */
[----:B------:R-:W-:-:S04]  /*a8f0*/  FADD.FTZ R4, R181, R4 ;  /* 0x00000004b5047221 */ /* 0x000fc80000010000 */
[----:B------:R3:W-:Y:S01]  /*a900*/  STSM.16.M88.4 [R23], R160 ;  /* 0x000000a017007844 */ /* 0x0007e20000000200 */
[----:B------:R-:W-:Y:S05]  /*a910*/  @!P0 BRA `(.L_x_2331) ;  /* 0x0000000000048947 */ /* 0x000fea0003800000 */
[----:B------:R-:W-:Y:S01]  /*a920*/  BPT.TRAP 0x1 ;  /* 0x000000040000795c */ /* 0x000fe20000300000 */
.L_x_2331:
[----:B------:R1:W2:Y:S01]  /*a930*/  SYNCS.PHASECHK.TRANS64.TRYWAIT P2, [UR24+0x28c50], R7 ;  /* 0x028c5007ff0075a7 */ /* 0x0002a20008040158 */
[----:B------:R-:W-:Y:S05]  /*a940*/  @!P0 BRA `(.L_x_2332) ;  /* 0x0000000000048947 */ /* 0x000fea0003800000 */
[----:B------:R-:W-:Y:S01]  /*a950*/  BPT.TRAP 0x1 ;  /* 0x000000040000795c */ /* 0x000fe20000300000 */
.L_x_2332:
[----:B--2---:R-:W-:Y:S05]  /*a960*/  @P2 BRA `(.L_x_2333) ;  /* 0x0000000000082947 */ /* 0x004fea0003800000 */
[----:B------:R-:W2:Y:S02]  /*a970*/  SYNCS.PHASECHK.TRANS64.TRYWAIT P2, [UR24+0x28c50], R7 ;  /* 0x028c5007ff0075a7 */ /* 0x000ea40008040158 */
[----:B--2---:R-:W-:Y:S05]  /*a980*/  @!P2 BRA `(.L_x_2334) ;  /* 0x000000fc0014a947 */ /* 0x004fea0003800000 */
.L_x_2333:
[----:B------:R-:W-:Y:S01]  /*a990*/  ULEA UR11, UR37, UR50, 0xc ;  /* 0x00000032250b7291 */ /* 0x000fe2000f8e603f */
[----:B------:R-:W-:Y:S01]  /*a9a0*/  WARPGROUP.ARRIVE ;  /* 0x00000000000079c5 */ /* 0x000fe20000000000 */
[----:B------:R-:W-:Y:S01]  /*a9b0*/  UMOV UR7, 0x40000040 ;  /* 0x4000004000077882 */ /* 0x000fe20000000000 */
[----:B------:R-:W-:Y:S01]  /*a9c0*/  PLOP3.LUT P2, PT, PT, PT, UP1, 0x80, 0x0 ;  /* 0x000000000000781c */ /* 0x000fe20003f4f018 */
[----:B--2---:R-:W-:Y:S01]  /*a9d0*/  @!P1 VIADD R10, R10, 0x28c60 ;  /* 0x00028c600a0a9836 */ /* 0x004fe20000000000 */
[----:B------:R-:W-:Y:S01]  /*a9e0*/  UMOV UR23, UR37 ;  /* 0x0000002500177c82 */ /* 0x000fe20008000000 */
[----:B---3--:R-:W-:Y:S01]  /*a9f0*/  IMAD.MOV.U32 R8, RZ, RZ, R6 ;  /* 0x000000ffff087224 */ /* 0x008fe200078e0006 */
        /* <DEDUP_REMOVED lines=33> */
[----:B------:R-:W-:-:S05]  /*ac10*/  UMOV UR20, UR22 ;  /* 0x0000001600147c82 */ /* 0x000fca0008000000 */
.L_x_2326:
[----:B------:R-:W-:-:S06]  /*ac20*/  UISETP.GE.AND UP1, UPT, UR20, UR48, UPT ;  /* 0x000000301400728c */ /* 0x000fcc000bf26270 */
[----:B------:R-:W-:-:S13]  /*ac30*/  PLOP3.LUT P2, PT, PT, PT, UP1, 0x80, 0x0 ;  /* 0x000000000000781c */ /* 0x000fda0003f4f018 */
[----:B------:R-:W-:Y:S05]  /*ac40*/  @!P2 BRA `(.L_x_2336) ;  /* 0x0000002000e8a947 */ /* 0x000fea0003800000 */
[----:B--23--:R-:W-:Y:S01]  /*ac50*/  IMAD.MOV.U32 R10, RZ, RZ, R6 ;  /* 0x000000ffff0a7224 */ /* 0x00cfe200078e0006 */
[----:B------:R-:W-:Y:S01]  /*ac60*/  UMOV UR22, UR37 ;  /* 0x0000002500167c82 */ /* 0x000fe20008000000 */
[----:B------:R-:W-:Y:S01]  /*ac70*/  IMAD.MOV.U32 R11, RZ, RZ, R5 ;  /* 0x000000ffff0b7224 */ /* 0x000fe200078e0005 */
[----:B------:R-:W-:Y:S01]  /*ac80*/  ULDC UR23, c[0x0][0x9e4] ;  /* 0x0002790000177ab9 */ /* 0x000fe20000000800 */
[----:B------:R-:W-:Y:S01]  /*ac90*/  ULDC UR24, c[0x0][0x9dc] ;  /* 0x0002770000187ab9 */ /* 0x000fe20000000800 */
[----:B------:R-:W-:Y:S01]  /*aca0*/  ULDC UR21, c[0x0][0x988] ;  /* 0x0002620000157ab9 */ /* 0x000fe20000000800 */
[----:B------:R-:W-:-:S05]  /*acb0*/  ULDC UR25, c[0x0][0x9e0] ;  /* 0x0002780000197ab9 */ /* 0x000fca0000000800 */
.L_x_2353:
[----:B------:R-:W-:-:S04]  /*acc0*/  UIADD3 UR37, UR22, 0x1, URZ ;  /* 0x0000000116257890 */ /* 0x000fc8000fffe03f */
[----:B------:R-:W-:-:S04]  /*acd0*/  UISETP.NE.AND UP1, UPT, UR37, 0x2, UPT ;  /* 0x000000022500788c */ /* 0x000fc8000bf25270 */
[----:B------:R-:W-:Y:S02]  /*ace0*/  USEL UR6, URZ, 0x1, UP1 ;  /* 0x000000013f067887 */ /* 0x000fe40008800000 */
[----:B------:R-:W-:Y:S02]  /*acf0*/  USEL UR37, UR37, URZ, UP1 ;  /* 0x0000003f25257287 */ /* 0x000fe40008800000 */
[----:B------:R-:W-:Y:S01]  /*ad00*/  ULOP3.LUT UR38, UR38, UR6, URZ, 0x3c, !UPT ;  /* 0x0000000626267292 */ /* 0x000fe2000f8e3c3f */
[----:B0123--:R-:W-:Y:S11]  /*ad10*/  @!P0 BRA `(.L_x_2337) ;  /* 0x0000000000048947 */ /* 0x00fff60003800000 */
[----:B------:R-:W-:Y:S01]  /*ad20*/  BPT.TRAP 0x1 ;  /* 0x000000040000795c */ /* 0x000fe20000300000 */
.L_x_2337:
[----:B------:R-:W-:Y:S01]  /*ad30*/  ULEA UR26, UR37, UR46, 0x3 ;  /* 0x0000002e251a7291 */ /* 0x000fe2000f8e183f */
[----:B------:R-:W-:-:S05]  /*ad40*/  IMAD.U32 R8, RZ, RZ, UR38 ;  /* 0x00000026ff087e24 */ /* 0x000fca000f8e00ff */
[----:B------:R-:W-:-:S04]  /*ad50*/  SHF.L.U32 R8, R8, 0x1f, RZ ;  /* 0x0000001f08087819 */ /* 0x000fc800000006ff */
[----:B------:R2:W3:Y:S01]  /*ad60*/  SYNCS.PHASECHK.TRANS64.TRYWAIT P2, [UR26+0x28c30], R8 ;  /* 0x028c3008ff0075a7 */ /* 0x0004e2000804015a */
[----:B------:R-:W-:Y:S05]  /*ad70*/  @!P0 BRA `(.L_x_2338) ;  /* 0x0000000000048947 */ /* 0x000fea0003800000 */
[----:B------:R-:W-:Y:S01]  /*ad80*/  BPT.TRAP 0x1 ;  /* 0x000000040000795c */ /* 0x000fe20000300000 */
.L_x_2338:
[----:B---3--:R-:W-:Y:S05]  /*ad90*/  @P2 BRA `(.L_x_2339) ;  /* 0x0000000000082947 */ /* 0x008fea0003800000 */
[----:B------:R-:W3:Y:S02]  /*ada0*/  SYNCS.PHASECHK.TRANS64.TRYWAIT P2, [UR26+0x28c30], R8 ;  /* 0x028c3008ff0075a7 */ /* 0x000ee4000804015a */
[----:B---3--:R-:W-:Y:S05]  /*adb0*/  @!P2 BRA `(.L_x_2340) ;  /* 0x000000f8001ca947 */ /* 0x008fea0003800000 */
.L_x_2339:
[----:B------:R-:W-:Y:S01]  /*adc0*/  R2UR UR18, R0 ;  /* 0x00000000001272ca */ /* 0x000fe200000e0000 */
[----:B----4-:R-:W-:Y:S01]  /*add0*/  WARPGROUP.ARRIVE ;  /* 0x00000000000079c5 */ /* 0x010fe20000000000 */
[----:B------:R-:W-:Y:S01]  /*ade0*/  UMOV UR19, 0x40000040 ;  /* 0x4000004000137882 */ /* 0x000fe20000000000 */
[----:B------:R-:W-:Y:S01]  /*adf0*/  UMOV UR7, 0x40000040 ;  /* 0x4000004000077882 */ /* 0x000fe20000000000 */
[----:B------:R-:W-:Y:S01]  /*ae00*/  UMOV UR11, 0x40000040 ;  /* 0x40000040000b7882 */ /* 0x000fe20000000000 */
[----:B------:R-:W-:Y:S01]  /*ae10*/  UMOV UR15, 0x40000040 ;  /* 0x40000040000f7882 */ /* 0x000fe20000000000 */
[----:B------:R-:W-:Y:S01]  /*ae20*/  PLOP3.LUT P2, PT, PT, PT, UP0, 0x80, 0x0 ;  /* 0x000000000000781c */ /* 0x000fe20003f4f008 */
[----:B------:R-:W-:Y:S02]  /*ae30*/  VIADD R15, R186, UR42 ;  /* 0x0000002aba0f7c36 */ /* 0x000fe40008000000 */
[----:B------:R-:W-:-:S04]  /*ae40*/  IMAD.U32 R9, RZ, RZ, UR26 ;  /* 0x0000001aff097e24 */ /* 0x000fc8000f8e00ff */
[----:B------:R-:W-:Y:S01]  /*ae50*/  ULEA UR18, UR37, UR18, 0x9 ;  /* 0x0000001225127291 */ /* 0x000fe2000f8e483f */
[----:B---3--:R-:W-:-:S03]  /*ae60*/  @!P1 VIADD R5, R9, 0x28c40 ;  /* 0x00028c4009059836 */ /* 0x008fc60000000000 */
        /* <DEDUP_REMOVED lines=11> */
[----:B------:R-:W-:-:S04]  /*af20*/  @UP0 ULDC UR7, c[0x0][0x450] ;  /* 0x0001140000070ab9 */ /* 0x000fc80000000800 */
[----:B------:R-:W-:Y:S01]  /*af30*/  @P2 SHF.R.U32.HI R15, RZ, UR7, R6 ;  /* 0x00000007ff0f2c19 */ /* 0x000fe20008011606 */
[----:B------:R-:W-:Y:S01]  /*af40*/  IMAD.U32 R13, RZ, RZ, UR6 ;  /* 0x00000006ff0d7e24 */ /* 0x000fe2000f8e00ff */
[----:B------:R-:W-:-:S03]  /*af50*/  ULOP3.LUT UR7, URZ, UR24, URZ, 0x33, !UPT ;  /* 0x000000183f077292 */ /* 0x000fc6000f8e333f */
[----:B------:R-:W3:Y:S01]  /*af60*/  SHFL.IDX PT, R20, R15, RZ, 0x1c1f ;  /* 0x001c1fff0f147589 */ /* 0x000ee200000e0000 */
[----:B------:R-:W-:Y:S01]  /*af70*/  IADD3 R13, -R2, 0x1, -R13 ;  /* 0x00000001020d7810 */ /* 0x000fe20007ffe90d */
        /* <DEDUP_REMOVED lines=8> */
[----:B----4-:R-:W-:-:S05]  /*b000*/  IMAD.U32 R5, RZ, RZ, UR51 ;  /* 0x00000033ff057e24 */ /* 0x010fca000f8e00ff */
[----:B------:R-:W-:-:S05]  /*b010*/  IADD3 R13, -R5, UR49, R13 ;  /* 0x00000031050d7c10 */ /* 0x000fca000fffe10d */
[C---:B------:R-:W-:Y:S02]  /*b020*/  VIADD R14, R13.reuse, UR25 ;  /* 0x000000190d0e7c36 */ /* 0x040fe40008000000 */
[----:B------:R-:W-:Y:S02]  /*b030*/  VIADD R13, R13, UR7 ;  /* 0x000000070d0d7c36 */ /* 0x000fe40008000000 */
[--C-:B---3--:R-:W-:Y:S02]  /*b040*/  IMAD.IADD R12, R14, 0x1, R20.reuse ;  /* 0x000000010e0c7824 */ /* 0x108fe400078e0214 */
[----:B------:R-:W-:Y:S01]  /*b050*/  IMAD.IADD R5, R13, 0x1, R20 ;  /* 0x000000010d057824 */ /* 0x000fe200078e0214 */
[----:B------:R-:W-:Y:S06]  /*b060*/  @!P5 BRA `(.L_x_2341) ;  /* 0x00000000005cd947 */ /* 0x000fec0003800000 */
        /* <DEDUP_REMOVED lines=8> */
[----:B01----:R-:W0:Y:S02]  /*b0f0*/  @P2 LDC.64 R6, c[0x0][0x9e8] ;  /* 0x00027a00ff062b82 */ /* 0x003e240000000a00 */
[----:B0-----:R-:W-:-:S05]  /*b100*/  @P2 IMAD.HI.U32 R6, R20, R6, RZ ;  /* 0x0000000614062227 */ /* 0x001fca00078e00ff */
[----:B------:R-:W-:-:S04]  /*b110*/  @P2 SHF.R.U32.HI R20, RZ, R7, R6 ;  /* 0x00000007ff142219 */ /* 0x000fc80000011606 */
[----:B------:R-:W-:Y:S01]  /*b120*/  LOP3.LUT R20, RZ, R20, RZ, 0x33, !PT ;  /* 0x00000014ff147212 */ /* 0x000fe200078e33ff */
[----:B------:R-:W-:Y:S06]  /*b130*/  BRA `(.L_x_2344) ;  /* 0x0000000000147947 */ /* 0x000fec0003800000 */
.L_x_2343:
[----:B------:R-:W-:-:S05]  /*b140*/  IMAD.U32 R21, RZ, RZ, UR23 ;  /* 0x00000017ff157e24 */ /* 0x000fca000f8e00ff */
[----:B------:R-:W-:-:S13]  /*b150*/  ISETP.NE.AND P2, PT, R21, 0x1, PT ;  /* 0x000000011500780c */ /* 0x000fda0003f45270 */
[----:B01----:R-:W0:Y:S02]  /*b160*/  @P2 LDC.64 R6, c[0x0][0x9e8] ;  /* 0x00027a00ff062b82 */ /* 0x003e240000000a00 */
[----:B0-----:R-:W-:-:S05]  /*b170*/  @P2 IMAD.HI.U32 R6, R20, R6, RZ ;  /* 0x0000000614062227 */ /* 0x001fca00078e00ff */
[----:B------:R-:W-:-:S07]  /*b180*/  @P2 SHF.R.U32.HI R20, RZ, R7, R6 ;  /* 0x00000007ff142219 */ /* 0x000fce0000011606 */
.L_x_2344:
[----:B------:R-:W-:Y:S05]  /*b190*/  BSYNC B0 ;  /* 0x0000000000007941 */ /* 0x000fea0003800000 */
.L_x_2342:
[----:B------:R-:W-:-:S04]  /*b1a0*/  IMAD R20, R20, R21, -UR6 ;  /* 0x8000000614147e24 */ /* 0x000fc8000f8e0215 */
[----:B------:R-:W-:-:S05]  /*b1b0*/  IMAD.IADD R20, R20, 0x1, -R2 ;  /* 0x0000000114147824 */ /* 0x000fca00078e0a02 */
[----:B------:R-:W-:Y:S02]  /*b1c0*/  VIMNMX R5, R5, R20, !PT ;  /* 0x0000001405057248 */ /* 0x000fe40007fe0100 */
[----:B------:R-:W-:-:S07]  /*b1d0*/  VIADDMNMX R12, R20, R21, R12, PT ;  /* 0x00000015140c7246 */ /* 0x000fce000380010c */
.L_x_2341:
[----:B------:R-:W-:Y:S01]  /*b1e0*/  UISETP.GT.AND UP1, UPT, UR20, -0x1, UPT ;  /* 0xffffffff1400788c */ /* 0x000fe2000bf24270 */
[----:B------:R-:W3:Y:S05]  /*b1f0*/  SHFL.IDX PT, R15, R15, 0x1, 0x1c1f ;  /* 0x003c1f000f0f7f89 */ /* 0x000eea00000e0000 */
[----:B------:R-:W-:-:S04]  /*b200*/  PLOP3.LUT P2, PT, PT, PT, UP1, 0x80, 0x0 ;  /* 0x000000000000781c */ /* 0x000fc80003f4f018 */
[C---:B------:R-:W-:Y:S02]  /*b210*/  ISETP.GT.AND P3, PT, R5.reuse, RZ, P2 ;  /* 0x000000ff0500720c */ /* 0x040fe40001764270 */
[C---:B------:R-:W-:Y:S02]  /*b220*/  ISETP.GT.AND P6, PT, R5.reuse, 0x1, P2 ;  /* 0x000000010500780c */ /* 0x040fe400017c4270 */
[----:B------:R-:W-:Y:S02]  /*b230*/  ISETP.LT.OR P4, PT, R12, 0x1, P3 ;  /* 0x000000010c00780c */ /* 0x000fe40001f81670 */
[C---:B------:R-:W-:Y:S02]  /*b240*/  ISETP.GT.AND P3, PT, R5.reuse, 0x8, P2 ;  /* 0x000000080500780c */ /* 0x040fe40001764270 */
[----:B------:R-:W-:Y:S02]  /*b250*/  FSEL R152, R152, -INF , !P4 ;  /* 0xff80000098987808 */ /* 0x000fe40006000000 */
[----:B------:R-:W-:-:S02]  /*b260*/  ISETP.GT.AND P4, PT, R5, 0x9, P2 ;  /* 0x000000090500780c */ /* 0x000fc40001784270 */
[C---:B------:R-:W-:Y:S02]  /*b270*/  ISETP.LT.OR P6, PT, R12.reuse, 0x2, P6 ;  /* 0x000000020c00780c */ /* 0x040fe400037c1670 */
[----:B------:R-:W-:Y:S01]  /*b280*/  ISETP.LT.OR P3, PT, R12, 0x9, P3 ;  /* 0x000000090c00780c */ /* 0x000fe20001f61670 */
[--C-:B---3--:R-:W-:Y:S01]  /*b290*/  IMAD.IADD R14, R14, 0x1, R15.reuse ;  /* 0x000000010e0e7824 */ /* 0x108fe200078e020f */
[----:B------:R-:W-:Y:S01]  /*b2a0*/  ISETP.LT.OR P4, PT, R12, 0xa, P4 ;  /* 0x0000000a0c00780c */ /* 0x000fe20002781670 */
[----:B------:R-:W-:Y:S01]  /*b2b0*/  IMAD.IADD R13, R13, 0x1, R15 ;  /* 0x000000010d0d7824 */ /* 0x000fe200078e020f */
        /* <DEDUP_REMOVED lines=38> */
[----:B------:R-:W-:Y:S01]  /*b520*/  FSEL R181, R181, -INF , !P4 ;  /* 0xff800000b5b57808 */ /* 0x000fe20006000000 */
        /* <DEDUP_REMOVED lines=14> */
.L_x_2347:
[----:B------:R-:W-:-:S05]  /*b610*/  IMAD.U32 R5, RZ, RZ, UR23 ;  /* 0x00000017ff057e24 */ /* 0x000fca000f8e00ff */
[----:B------:R-:W-:-:S13]  /*b620*/  ISETP.NE.AND P3, PT, R5, 0x1, PT ;  /* 0x000000010500780c */ /* 0x000fda0003f65270 */
[----:B01----:R-:W0:Y:S02]  /*b630*/  @P3 LDC.64 R6, c[0x0][0x9e8] ;  /* 0x00027a00ff063b82 */ /* 0x003e240000000a00 */
[----:B0-----:R-:W-:-:S05]  /*b640*/  @P3 IMAD.HI.U32 R6, R15, R6, RZ ;  /* 0x000000060f063227 */ /* 0x001fca00078e00ff */
[----:B------:R-:W-:-:S07]  /*b650*/  @P3 SHF.R.U32.HI R15, RZ, R7, R6 ;  /* 0x00000007ff0f3219 */ /* 0x000fce0000011606 */
.L_x_2348:
[----:B------:R-:W-:Y:S05]  /*b660*/  BSYNC B0 ;  /* 0x0000000000007941 */ /* 0x000fea0003800000 */
.L_x_2346:
[----:B------:R-:W-:-:S04]  /*b670*/  IMAD R15, R15, R5, -UR6 ;  /* 0x800000060f0f7e24 */ /* 0x000fc8000f8e0205 */
[----:B------:R-:W-:-:S05]  /*b680*/  IMAD.IADD R15, R15, 0x1, -R2 ;  /* 0x000000010f0f7824 */ /* 0x000fca00078e0a02 */
[----:B------:R-:W-:Y:S02]  /*b690*/  VIMNMX R13, R13, R15, !PT ;  /* 0x0000000f0d0d7248 */ /* 0x000fe40007fe0100 */
[----:B------:R-:W-:-:S07]  /*b6a0*/  VIADDMNMX R14, R15, R5, R14, PT ;  /* 0x000000050f0e7246 */ /* 0x000fce000380010e */
.L_x_2345:
        /* <DEDUP_REMOVED lines=20> */
[C---:B------:R-:W-:Y:S02]  /*b7f0*/  ISETP.GT.AND P6, PT, R13.reuse, RZ, P2 ;  /* 0x000000ff0d00720c */ /* 0x040fe400017c4270 */
[----:B------:R-:W-:Y:S02]  /*b800*/  FMNMX.FTZ R5, R172, R5, !PT ;  /* 0x00000005ac057209 */ /* 0x000fe40007810000 */
[----:B------:R-:W-:Y:S02]  /*b810*/  ISETP.GT.AND P4, PT, R13, 0x1, P2 ;  /* 0x000000010d00780c */ /* 0x000fe40001784270 */
[----:B------:R-:W-:Y:S02]  /*b820*/  FMNMX.FTZ R5, R173, R5, !PT ;  /* 0x00000005ad057209 */ /* 0x000fe40007810000 */
[----:B------:R-:W-:-:S02]  /*b830*/  ISETP.LT.OR P6, PT, R14, 0x1, P6 ;  /* 0x000000010e00780c */ /* 0x000fc400037c1670 */
[----:B------:R-:W-:Y:S02]  /*b840*/  FMNMX.FTZ R5, R176, R5, !PT ;  /* 0x00000005b0057209 */ /* 0x000fe40007810000 */
[----:B------:R-:W-:Y:S02]  /*b850*/  ISETP.LT.OR P4, PT, R14, 0x2, P4 ;  /* 0x000000020e00780c */ /* 0x000fe40002781670 */
[----:B------:R-:W-:Y:S02]  /*b860*/  FMNMX.FTZ R5, R177, R5, !PT ;  /* 0x00000005b1057209 */ /* 0x000fe40007810000 */
[----:B------:R-:W-:Y:S02]  /*b870*/  FSEL R154, R154, -INF , !P6 ;  /* 0xff8000009a9a7808 */ /* 0x000fe40007000000 */
[----:B------:R-:W-:Y:S02]  /*b880*/  FMNMX.FTZ R5, R180, R5, !PT ;  /* 0x00000005b4057209 */ /* 0x000fe40007810000 */
[----:B------:R-:W-:-:S02]  /*b890*/  FSEL R155, R155, -INF , !P4 ;  /* 0xff8000009b9b7808 */ /* 0x000fc40006000000 */
[----:B------:R-:W-:Y:S02]  /*b8a0*/  FMNMX.FTZ R5, R181, R5, !PT ;  /* 0x00000005b5057209 */ /* 0x000fe40007810000 */
[C---:B------:R-:W-:Y:S02]  /*b8b0*/  ISETP.GT.AND P4, PT, R13.reuse, 0x10, P2 ;  /* 0x000000100d00780c */ /* 0x040fe40001784270 */
[----:B------:R-:W-:Y:S01]  /*b8c0*/  ISETP.GT.AND P6, PT, R13, 0x38, P2 ;  /* 0x000000380d00780c */ /* 0x000fe200017c4270 */
[----:B------:R-:W3:Y:S01]  /*b8d0*/  SHFL.BFLY PT, R6, R5, 0x2, 0x1f ;  /* 0x0c401f0005067f89 */ /* 0x000ee200000e0000 */
[C---:B------:R-:W-:Y:S02]  /*b8e0*/  ISETP.LT.OR P4, PT, R14.reuse, 0x11, P4 ;  /* 0x000000110e00780c */ /* 0x040fe40002781670 */
[----:B------:R-:W-:Y:S02]  /*b8f0*/  ISETP.LT.OR P6, PT, R14, 0x39, P6 ;  /* 0x000000390e00780c */ /* 0x000fe400037c1670 */
[----:B------:R-:W-:-:S02]  /*b900*/  FSEL R162, R162, -INF , !P4 ;  /* 0xff800000a2a27808 */ /* 0x000fc40006000000 */
[----:B------:R-:W-:Y:S02]  /*b910*/  ISETP.GT.AND P4, PT, R13, 0x19, P2 ;  /* 0x000000190d00780c */ /* 0x000fe40001784270 */
[----:B------:R-:W-:Y:S02]  /*b920*/  FSEL R182, R182, -INF , !P6 ;  /* 0xff800000b6b67808 */ /* 0x000fe40007000000 */
[----:B------:R-:W-:-:S04]  /*b930*/  ISETP.LT.OR P4, PT, R14, 0x1a, P4 ;  /* 0x0000001a0e00780c */ /* 0x000fc80002781670 */
[----:B------:R-:W-:Y:S02]  /*b940*/  FSEL R167, R167, -INF , !P4 ;  /* 0xff800000a7a77808 */ /* 0x000fe40006000000 */
[----:B------:R-:W-:-:S04]  /*b950*/  ISETP.GT.AND P4, PT, R13, 0x28, P2 ;  /* 0x000000280d00780c */ /* 0x000fc80001784270 */
[----:B------:R-:W-:Y:S02]  /*b960*/  ISETP.LT.OR P4, PT, R14, 0x29, P4 ;  /* 0x000000290e00780c */ /* 0x000fe40002781670 */
[----:B---3--:R-:W-:Y:S02]  /*b970*/  FMNMX.FTZ R5, R5, R6, !PT ;  /* 0x0000000605057209 */ /* 0x008fe40007810000 */
[----:B------:R-:W-:Y:S02]  /*b980*/  FSEL R174, R174, -INF , !P4 ;  /* 0xff800000aeae7808 */ /* 0x000fe40006000000 */
[----:B------:R-:W-:Y:S01]  /*b990*/  ISETP.GT.AND P4, PT, R13, 0x30, P2 ;  /* 0x000000300d00780c */ /* 0x000fe20001784270 */
[----:B------:R-:W3:Y:S03]  /*b9a0*/  SHFL.BFLY PT, R6, R5, 0x1, 0x1f ;  /* 0x0c201f0005067f89 */ /* 0x000ee600000e0000 */
[----:B------:R-:W-:-:S04]  /*b9b0*/  ISETP.LT.OR P4, PT, R14, 0x31, P4 ;  /* 0x000000310e00780c */ /* 0x000fc80002781670 */
[----:B------:R-:W-:Y:S02]  /*b9c0*/  FSEL R178, R178, -INF , !P4 ;  /* 0xff800000b2b27808 */ /* 0x000fe40006000000 */
[----:B---3--:R-:W-:-:S04]  /*b9d0*/  FMNMX.FTZ R5, R5, R6, !PT ;  /* 0x0000000605057209 */ /* 0x008fc80007810000 */
[C---:B------:R-:W-:Y:S01]  /*b9e0*/  FSETP.NEU.FTZ.AND P3, PT, R5.reuse, -INF , PT ;  /* 0xff8000000500780b */ /* 0x040fe20003f7d000 */
[----:B------:R-:W-:-:S03]  /*b9f0*/  FMUL.FTZ R6, R5, UR10 ;  /* 0x0000000a05067c20 */ /* 0x000fc60008410000 */
[----:B01----:R-:W-:Y:S02]  /*ba00*/  FSEL R7, R5, RZ, P3 ;  /* 0x000000ff05077208 */ /* 0x003fe40001800000 */
[----:B------:R-:W-:Y:S02]  /*ba10*/  FSEL R6, R6, RZ, P3 ;  /* 0x000000ff06067208 */ /* 0x000fe40001800000 */
[----:B------:R-:W-:Y:S01]  /*ba20*/  ISETP.GT.AND P3, PT, R13, 0x8, P2 ;  /* 0x000000080d00780c */ /* 0x000fe20001764270 */
[----:B------:R-:W-:Y:S02]  /*ba30*/  FADD.FTZ R7, -R7, R11 ;  /* 0x0000000b07077221 */ /* 0x000fe40000010100 */
        /* <DEDUP_REMOVED lines=16> */
[----:B------:R-:W-:Y:S01]  /*bb40*/  ISETP.LT.OR P3, PT, R14, 0x9, P3 ;  /* 0x000000090e00780c */ /* 0x000fe20001f61670 */
[----:B------:R-:W-:Y:S01]  /*bb50*/  FMUL.FTZ R7, R7, UR10 ;  /* 0x0000000a07077c20 */ /* 0x000fe20008410000 */
[----:B------:R-:W-:Y:S01]  /*bb60*/  FMNMX.FTZ R6, R154, R10, !PT ;  /* 0x0000000a9a067209 */ /* 0x000fe20007810000 */
[----:B------:R-:W-:Y:S01]  /*bb70*/  MUFU.EX2 R152, R152 ;  /* 0x0000009800987308 */ /* 0x000fe20000000800 */
[----:B------:R-:W-:-:S02]  /*bb80*/  FSEL R158, R158, -INF , !P3 ;  /* 0xff8000009e9e7808 */ /* 0x000fc40005800000 */
[----:B------:R-:W-:Y:S02]  /*bb90*/  FMNMX.FTZ R6, R155, R6, !PT ;  /* 0x000000069b067209 */ /* 0x000fe40007810000 */
[----:B------:R-:W-:Y:S02]  /*bba0*/  ISETP.GT.AND P3, PT, R13, 0x11, P2 ;  /* 0x000000110d00780c */ /* 0x000fe40001764270 */
[----:B------:R-:W-:Y:S01]  /*bbb0*/  FMNMX.FTZ R6, R158, R6, !PT ;  /* 0x000000069e067209 */ /* 0x000fe20007810000 */
[----:B------:R-:W0:Y:S01]  /*bbc0*/  MUFU.EX2 R7, R7 ;  /* 0x0000000700077308 */ /* 0x000e220000000800 */
[----:B------:R-:W-:Y:S02]  /*bbd0*/  ISETP.LT.OR P3, PT, R14, 0x12, P3 ;  /* 0x000000120e00780c */ /* 0x000fe40001f61670 */
[----:B------:R-:W-:Y:S02]  /*bbe0*/  FMNMX.FTZ R6, R159, R6, !PT ;  /* 0x000000069f067209 */ /* 0x000fe40007810000 */
[----:B------:R-:W-:-:S02]  /*bbf0*/  FSEL R163, R163, -INF , !P3 ;  /* 0xff800000a3a37808 */ /* 0x000fc40005800000 */
[----:B------:R-:W-:Y:S01]  /*bc00*/  FMNMX.FTZ R6, R162, R6, !PT ;  /* 0x00000006a2067209 */ /* 0x000fe20007810000 */
[----:B------:R-:W1:Y:S01]  /*bc10*/  MUFU.EX2 R153, R153 ;  /* 0x0000009900997308 */ /* 0x000e620000000800 */
[----:B------:R-:W-:Y:S02]  /*bc20*/  ISETP.GT.AND P3, PT, R13, 0x20, P2 ;  /* 0x000000200d00780c */ /* 0x000fe40001764270 */
[----:B------:R-:W-:Y:S02]  /*bc30*/  FMNMX.FTZ R6, R163, R6, !PT ;  /* 0x00000006a3067209 */ /* 0x000fe40007810000 */
[----:B------:R-:W-:Y:S02]  /*bc40*/  ISETP.LT.OR P3, PT, R14, 0x21, P3 ;  /* 0x000000210e00780c */ /* 0x000fe40001f61670 */
[----:B------:R-:W-:Y:S01]  /*bc50*/  FMNMX.FTZ R6, R166, R6, !PT ;  /* 0x00000006a6067209 */ /* 0x000fe20007810000 */
[----:B------:R-:W3:Y:S01]  /*bc60*/  MUFU.EX2 R156, R156 ;  /* 0x0000009c009c7308 */ /* 0x000ee20000000800 */
[----:B------:R-:W-:Y:S01]  /*bc70*/  FSEL R170, R170, -INF , !P3 ;  /* 0xff800000aaaa7808 */ /* 0x000fe20005800000 */
[----:B0-----:R-:W-:Y:S01]  /*bc80*/  FFMA.FTZ R4, R7, R4, R152 ;  /* 0x0000000407047223 */ /* 0x001fe20000010098 */
[----:B------:R-:W-:Y:S01]  /*bc90*/  FMNMX.FTZ R6, R167, R6, !PT ;  /* 0x00000006a7067209 */ /* 0x000fe20007810000 */
[-C--:B------:R-:W-:Y:S01]  /*bca0*/  FMUL.FTZ R24, R24, R7.reuse ;  /* 0x0000000718187220 */ /* 0x080fe20000410000 */
[----:B------:R-:W-:Y:S01]  /*bcb0*/  ISETP.GT.AND P3, PT, R13, 0x29, P2 ;  /* 0x000000290d00780c */ /* 0x000fe20001764270 */
[-C--:B------:R-:W-:Y:S01]  /*bcc0*/  FMUL.FTZ R25, R25, R7.reuse ;  /* 0x0000000719197220 */ /* 0x080fe20000410000 */
[----:B------:R-:W-:Y:S01]  /*bcd0*/  FMNMX.FTZ R6, R170, R6, !PT ;  /* 0x00000006aa067209 */ /* 0x000fe20007810000 */
[----:B------:R-:W0:Y:S01]  /*bce0*/  MUFU.EX2 R157, R157 ;  /* 0x0000009d009d7308 */ /* 0x000e220000000800 */
[----:B------:R-:W-:Y:S01]  /*bcf0*/  ISETP.LT.OR P3, PT, R14, 0x2a, P3 ;  /* 0x0000002a0e00780c */ /* 0x000fe20001f61670 */
[----:B-1----:R-:W-:Y:S01]  /*bd00*/  FADD.FTZ R4, R153, R4 ;  /* 0x0000000499047221 */ /* 0x002fe20000010000 */
[----:B------:R-:W-:Y:S01]  /*bd10*/  FMNMX.FTZ R6, R171, R6, !PT ;  /* 0x00000006ab067209 */ /* 0x000fe20007810000 */
[-C--:B------:R-:W-:Y:S01]  /*bd20*/  FMUL.FTZ R28, R28, R7.reuse ;  /* 0x000000071c1c7220 */ /* 0x080fe20000410000 */
[----:B------:R-:W-:Y:S01]  /*bd30*/  FSEL R175, R175, -INF , !P3 ;  /* 0xff800000afaf7808 */ /* 0x000fe20005800000 */
[-C--:B------:R-:W-:Y:S01]  /*bd40*/  FMUL.FTZ R29, R29, R7.reuse ;  /* 0x000000071d1d7220 */ /* 0x080fe20000410000 */
[----:B------:R-:W-:Y:S01]  /*bd50*/  ISETP.GT.AND P3, PT, R13, 0x31, P2 ;  /* 0x000000310d00780c */ /* 0x000fe20001764270 */
[----:B------:R-:W1:Y:S01]  /*bd60*/  MUFU.EX2 R160, R160 ;  /* 0x000000a000a07308 */ /* 0x000e620000000800 */
[----:B------:R-:W-:Y:S01]  /*bd70*/  FMNMX.FTZ R6, R174, R6, !PT ;  /* 0x00000006ae067209 */ /* 0x000fe20007810000 */
[----:B---3--:R-:W-:Y:S01]  /*bd80*/  FADD.FTZ R4, R156, R4 ;  /* 0x000000049c047221 */ /* 0x008fe20000010000 */
[----:B------:R-:W-:Y:S01]  /*bd90*/  ISETP.LT.OR P3, PT, R14, 0x32, P3 ;  /* 0x000000320e00780c */ /* 0x000fe20001f61670 */
[-C--:B------:R-:W-:Y:S01]  /*bda0*/  FMUL.FTZ R32, R32, R7.reuse ;  /* 0x0000000720207220 */ /* 0x080fe20000410000 */
[----:B------:R-:W-:Y:S01]  /*bdb0*/  FMNMX.FTZ R6, R175, R6, !PT ;  /* 0x00000006af067209 */ /* 0x000fe20007810000 */
[-C--:B------:R-:W-:Y:S01]  /*bdc0*/  FMUL.FTZ R33, R33, R7.reuse ;  /* 0x0000000721217220 */ /* 0x080fe20000410000 */
[----:B------:R-:W-:Y:S01]  /*bdd0*/  ISETP.GT.AND P2, PT, R13, 0x39, P2 ;  /* 0x000000390d00780c */ /* 0x000fe20001744270 */
[----:B------:R-:W3:Y:S01]  /*bde0*/  MUFU.EX2 R161, R161 ;  /* 0x000000a100a17308 */ /* 0x000ee20000000800 */
[----:B------:R-:W-:Y:S01]  /*bdf0*/  FSEL R179, R179, -INF , !P3 ;  /* 0xff800000b3b37808 */ /* 0x000fe20005800000 */
[----:B0-----:R-:W-:Y:S01]  /*be00*/  FADD.FTZ R4, R157, R4 ;  /* 0x000000049d047221 */ /* 0x001fe20000010000 */
[----:B------:R-:W-:Y:S01]  /*be10*/  FMNMX.FTZ R6, R178, R6, !PT ;  /* 0x00000006b2067209 */ /* 0x000fe20007810000 */
[-C--:B------:R-:W-:Y:S01]  /*be20*/  FMUL.FTZ R36, R36, R7.reuse ;  /* 0x0000000724247220 */ /* 0x080fe20000410000 */
[----:B------:R-:W-:Y:S01]  /*be30*/  ISETP.LT.OR P2, PT, R14, 0x3a, P2 ;  /* 0x0000003a0e00780c */ /* 0x000fe20001741670 */
[-C--:B------:R-:W-:Y:S01]  /*be40*/  FMUL.FTZ R37, R37, R7.reuse ;  /* 0x0000000725257220 */ /* 0x080fe20000410000 */
[----:B------:R-:W-:Y:S01]  /*be50*/  FMNMX.FTZ R6, R179, R6, !PT ;  /* 0x00000006b3067209 */ /* 0x000fe20007810000 */
[----:B------:R-:W0:Y:S01]  /*be60*/  MUFU.EX2 R164, R164 ;  /* 0x000000a400a47308 */ /* 0x000e220000000800 */
[----:B------:R-:W-:Y:S01]  /*be70*/  FSEL R183, R183, -INF , !P2 ;  /* 0xff800000b7b77808 */ /* 0x000fe20005000000 */
[----:B-1----:R-:W-:Y:S01]  /*be80*/  FADD.FTZ R4, R160, R4 ;  /* 0x00000004a0047221 */ /* 0x002fe20000010000 */
[----:B------:R-:W-:Y:S01]  /*be90*/  FMNMX.FTZ R6, R182, R6, !PT ;  /* 0x00000006b6067209 */ /* 0x000fe20007810000 */
[-C--:B------:R-:W-:Y:S01]  /*bea0*/  FMUL.FTZ R40, R40, R7.reuse ;  /* 0x0000000728287220 */ /* 0x080fe20000410000 */
[----:B------:R-:W-:Y:S01]  /*beb0*/  ISETP.NE.AND P3, PT, R17, RZ, PT ;  /* 0x000000ff1100720c */ /* 0x000fe20003f65270 */
[-C--:B------:R-:W-:Y:S01]  /*bec0*/  FMUL.FTZ R41, R41, R7.reuse ;  /* 0x0000000729297220 */ /* 0x080fe20000410000 */
[----:B------:R-:W-:Y:S01]  /*bed0*/  FMNMX.FTZ R6, R183, R6, !PT ;  /* 0x00000006b7067209 */ /* 0x000fe20007810000 */
[----:B------:R-:W1:Y:S01]  /*bee0*/  MUFU.EX2 R165, R165 ;  /* 0x000000a500a57308 */ /* 0x000e620000000800 */
[----:B------:R-:W-:Y:S01]  /*bef0*/  F2FP.F16.F32.PACK_AB R152, R153, R152 ;  /* 0x000000989998723e */ /* 0x000fe200000000ff */
[----:B---3--:R-:W-:Y:S01]  /*bf00*/  FADD.FTZ R4, R161, R4 ;  /* 0x00000004a1047221 */ /* 0x008fe20000010000 */
[-C--:B------:R-:W-:Y:S01]  /*bf10*/  FMUL.FTZ R44, R44, R7.reuse ;  /* 0x000000072c2c7220 */ /* 0x080fe20000410000 */
[----:B------:R-:W3:Y:S01]  /*bf20*/  SHFL.BFLY PT, R11, R6, 0x2, 0x1f ;  /* 0x0c401f00060b7f89 */ /* 0x000ee200000e0000 */
[-C--:B------:R-:W-:Y:S01]  /*bf30*/  FMUL.FTZ R45, R45, R7.reuse ;  /* 0x000000072d2d7220 */ /* 0x080fe20000410000 */
[-C--:B------:R-:W-:Y:S01]  /*bf40*/  FMUL.FTZ R48, R48, R7.reuse ;  /* 0x0000000730307220 */ /* 0x080fe20000410000 */
[-C--:B------:R-:W-:Y:S01]  /*bf50*/  FMUL.FTZ R49, R49, R7.reuse ;  /* 0x0000000731317220 */ /* 0x080fe20000410000 */
[----:B------:R-:W4:Y:S01]  /*bf60*/  MUFU.EX2 R168, R168 ;  /* 0x000000a800a87308 */ /* 0x000f220000000800 */
        /* <DEDUP_REMOVED lines=18> */
[----:B------:R-:W-:Y:S01]  /*c090*/  FMUL.FTZ R77, R77, R7 ;  /* 0x000000074d4d7220 */ /* 0x000fe20000410000 */
[----:B---3--:R-:W-:Y:S01]  /*c0a0*/  FMNMX.FTZ R6, R6, R11, !PT ;  /* 0x0000000b06067209 */ /* 0x008fe20007810000 */
[-C--:B------:R-:W-:Y:S01]  /*c0b0*/  FMUL.FTZ R80, R80, R7.reuse ;  /* 0x0000000750507220 */ /* 0x080fe20000410000 */
[-C--:B------:R-:W-:Y:S01]  /*c0c0*/  FMUL.FTZ R81, R81, R7.reuse ;  /* 0x0000000751517220 */ /* 0x080fe20000410000 */
[-C--:B------:R-:W-:Y:S01]  /*c0d0*/  FMUL.FTZ R84, R84, R7.reuse ;  /* 0x0000000754547220 */ /* 0x080fe20000410000 */
[----:B------:R-:W3:Y:S01]  /*c0e0*/  MUFU.EX2 R173, R173 ;  /* 0x000000ad00ad7308 */ /* 0x000ee20000000800 */
[----:B------:R-:W4:Y:S01]  /*c0f0*/  SHFL.BFLY PT, R11, R6, 0x1, 0x1f ;  /* 0x0c201f00060b7f89 */ /* 0x000f2200000e0000 */
[----:B0-----:R-:W-:Y:S01]  /*c100*/  FADD.FTZ R4, R169, R4 ;  /* 0x00000004a9047221 */ /* 0x001fe20000010000 */
        /* <DEDUP_REMOVED lines=20> */
[----:B------:R-:W-:Y:S01]  /*c250*/  FMUL.FTZ R117, R117, R7 ;  /* 0x0000000775757220 */ /* 0x000fe20000410000 */
[----:B------:R-:W-:Y:S01]  /*c260*/  MUFU.EX2 R181, R181 ;  /* 0x000000b500b57308 */ /* 0x000fe20000000800 */
[----:B----4-:R-:W-:Y:S01]  /*c270*/  FMNMX.FTZ R6, R6, R11, !PT ;  /* 0x0000000b06067209 */ /* 0x010fe20007810000 */
[----:B0-----:R-:W-:Y:S01]  /*c280*/  FADD.FTZ R4, R176, R4 ;  /* 0x00000004b0047221 */ /* 0x001fe20000010000 */
[-C--:B------:R-:W-:Y:S01]  /*c290*/  FMUL.FTZ R120, R120, R7.reuse ;  /* 0x0000000778787220 */ /* 0x080fe20000410000 */
[-C--:B------:R-:W-:Y:S01]  /*c2a0*/  FMUL.FTZ R121, R121, R7.reuse ;  /* 0x0000000779797220 */ /* 0x080fe20000410000 */
[C---:B------:R-:W-:Y:S01]  /*c2b0*/  FSETP.NEU.FTZ.AND P2, PT, R6.reuse, -INF , PT ;  /* 0xff8000000600780b */ /* 0x040fe20003f5d000 */
[----:B------:R-:W-:Y:S01]  /*c2c0*/  FMUL.FTZ R15, R6, UR10 ;  /* 0x0000000a060f7c20 */ /* 0x000fe20008410000 */
[-C--:B------:R-:W-:Y:S01]  /*c2d0*/  FMUL.FTZ R124, R124, R7.reuse ;  /* 0x000000077c7c7220 */ /* 0x080fe20000410000 */
[-C--:B------:R-:W-:Y:S01]  /*c2e0*/  FMUL.FTZ R125, R125, R7.reuse ;  /* 0x000000077d7d7220 */ /* 0x080fe20000410000 */
[----:B------:R-:W-:Y:S01]  /*c2f0*/  FSEL R11, R6, RZ, P2 ;  /* 0x000000ff060b7208 */ /* 0x000fe20001000000 */
[----:B-1----:R-:W-:Y:S01]  /*c300*/  FADD.FTZ R4, R177, R4 ;  /* 0x00000004b1047221 */ /* 0x002fe20000010000 */
[----:B------:R-:W-:Y:S01]  /*c310*/  FSEL R15, R15, RZ, P2 ;  /* 0x000000ff0f0f7208 */ /* 0x000fe20001000000 */
[-C--:B------:R-:W-:Y:S01]  /*c320*/  FMUL.FTZ R128, R128, R7.reuse ;  /* 0x0000000780807220 */ /* 0x080fe20000410000 */
[-C--:B------:R-:W-:Y:S01]  /*c330*/  FMUL.FTZ R129, R129, R7.reuse ;  /* 0x0000000781817220 */ /* 0x080fe20000410000 */
[----:B------:R-:W-:Y:S01]  /*c340*/  FADD.FTZ R11, -R11, R10 ;  /* 0x0000000a0b0b7221 */ /* 0x000fe20000010100 */
[----:B------:R-:W-:Y:S01]  /*c350*/  FMUL.FTZ R132, R132, R7 ;  /* 0x0000000784847220 */ /* 0x000fe20000410000 */
[--C-:B------:R-:W-:Y:S01]  /*c360*/  FFMA.FTZ R12, R154, UR10, -R15.reuse ;  /* 0x0000000a9a0c7c23 */ /* 0x100fe2000801080f */
[----:B------:R-:W-:Y:S01]  /*c370*/  FFMA.FTZ R155, R155, UR10, -R15 ;  /* 0x0000000a9b9b7c23 */ /* 0x000fe2000801080f */
[----:B------:R-:W-:Y:S01]  /*c380*/  FMUL.FTZ R10, R11, UR10 ;  /* 0x0000000a0b0a7c20 */ /* 0x000fe20008410000 */
[----:B------:R-:W-:-:S02]  /*c390*/  IMAD.U32 R11, RZ, RZ, UR22 ;  /* 0x00000016ff0b7e24 */ /* 0x000fc4000f8e00ff */
[--C-:B------:R-:W-:Y:S01]  /*c3a0*/  FFMA.FTZ R159, R159, UR10, -R15.reuse ;  /* 0x0000000a9f9f7c23 */ /* 0x100fe2000801080f */
[----:B------:R-:W-:Y:S01]  /*c3b0*/  MUFU.EX2 R153, R155 ;  /* 0x0000009b00997308 */ /* 0x000fe20000000800 */
[--C-:B------:R-:W-:Y:S01]  /*c3c0*/  FFMA.FTZ R13, R162, UR10, -R15.reuse ;  /* 0x0000000aa20d7c23 */ /* 0x100fe2000801080f */
[----:B------:R-:W-:Y:S02]  /*c3d0*/  @!P3 IMAD R11, R11, 0x40, R16 ;  /* 0x000000400b0bb824 */ /* 0x000fe400078e0210 */
[--C-:B------:R-:W-:Y:S01]  /*c3e0*/  FFMA.FTZ R163, R163, UR10, -R15.reuse ;  /* 0x0000000aa3a37c23 */ /* 0x100fe2000801080f */
[--C-:B------:R-:W-:Y:S01]  /*c3f0*/  FFMA.FTZ R14, R166, UR10, -R15.reuse ;  /* 0x0000000aa60e7c23 */ /* 0x100fe2000801080f */
[----:B------:R-:W-:Y:S01]  /*c400*/  F2FP.F16.F32.PACK_AB R154, R157, R156 ;  /* 0x0000009c9d9a723e */ /* 0x000fe200000000ff */
[--C-:B------:R-:W-:Y:S01]  /*c410*/  FFMA.FTZ R167, R167, UR10, -R15.reuse ;  /* 0x0000000aa7a77c23 */ /* 0x100fe2000801080f */
[----:B------:R-:W-:Y:S01]  /*c420*/  @!P3 LEA R11, R11, UR46, 0x2 ;  /* 0x0000002e0b0bbc11 */ /* 0x000fe2000f8e10ff */
[----:B------:R-:W0:Y:S01]  /*c430*/  MUFU.EX2 R10, R10 ;  /* 0x0000000a000a7308 */ /* 0x000e220000000800 */
[--C-:B------:R-:W-:Y:S01]  /*c440*/  FFMA.FTZ R170, R170, UR10, -R15.reuse ;  /* 0x0000000aaaaa7c23 */ /* 0x100fe2000801080f */
[--C-:B------:R-:W-:Y:S01]  /*c450*/  FFMA.FTZ R171, R171, UR10, -R15.reuse ;  /* 0x0000000aabab7c23 */ /* 0x100fe2000801080f */
[----:B------:R-:W-:Y:S01]  /*c460*/  F2FP.F16.F32.PACK_AB R156, R161, R160 ;  /* 0x000000a0a19c723e */ /* 0x000fe200000000ff */
[----:B------:R-:W-:Y:S01]  /*c470*/  @!P3 STS [R11+0x28800], R7 ;  /* 0x028800070b00b388 */ /* 0x000fe20000000800 */
[--C-:B------:R-:W-:Y:S01]  /*c480*/  FFMA.FTZ R174, R174, UR10, -R15.reuse ;  /* 0x0000000aaeae7c23 */ /* 0x100fe2000801080f */
[--C-:B------:R-:W-:Y:S01]  /*c490*/  FFMA.FTZ R175, R175, UR10, -R15.reuse ;  /* 0x0000000aafaf7c23 */ /* 0x100fe2000801080f */
[--C-:B------:R-:W-:Y:S01]  /*c4a0*/  FFMA.FTZ R178, R178, UR10, -R15.reuse ;  /* 0x0000000ab2b27c23 */ /* 0x100fe2000801080f */
[----:B------:R-:W1:Y:S01]  /*c4b0*/  MUFU.EX2 R12, R12 ;  /* 0x0000000c000c7308 */ /* 0x000e620000000800 */
[--C-:B------:R-:W-:Y:S01]  /*c4c0*/  FFMA.FTZ R179, R179, UR10, -R15.reuse ;  /* 0x0000000ab3b37c23 */ /* 0x100fe2000801080f */
[--C-:B------:R-:W-:Y:S01]  /*c4d0*/  FFMA.FTZ R182, R182, UR10, -R15.reuse ;  /* 0x0000000ab6b67c23 */ /* 0x100fe2000801080f */
[----:B------:R-:W-:Y:S01]  /*c4e0*/  F2FP.F16.F32.PACK_AB R160, R169, R168 ;  /* 0x000000a8a9a0723e */ /* 0x000fe200000000ff */
[-C--:B------:R-:W-:Y:S01]  /*c4f0*/  FMUL.FTZ R133, R133, R7.reuse ;  /* 0x0000000785857220 */ /* 0x080fe20000410000 */
[----:B------:R-:W-:Y:S01]  /*c500*/  F2FP.F16.F32.PACK_AB R162, R173, R172 ;  /* 0x000000acada2723e */ /* 0x000fe200000000ff */
[-C--:B------:R-:W-:Y:S01]  /*c510*/  FMUL.FTZ R136, R136, R7.reuse ;  /* 0x0000000788887220 */ /* 0x080fe20000410000 */
[-C--:B------:R-:W-:Y:S01]  /*c520*/  FMUL.FTZ R137, R137, R7.reuse ;  /* 0x0000000789897220 */ /* 0x080fe20000410000 */
[----:B------:R-:W-:Y:S01]  /*c530*/  MUFU.EX2 R155, R159 ;  /* 0x0000009f009b7308 */ /* 0x000fe20000000800 */
[----:B0-----:R0:W-:Y:S01]  /*c540*/  @!P3 STS [R11+0x28820], R10 ;  /* 0x0288200a0b00b388 */ /* 0x0011e20000000800 */
[-C--:B------:R-:W-:Y:S01]  /*c550*/  FMUL.FTZ R140, R140, R7.reuse ;  /* 0x000000078c8c7220 */ /* 0x080fe20000410000 */
[-C--:B------:R-:W-:Y:S01]  /*c560*/  FMUL.FTZ R141, R141, R7.reuse ;  /* 0x000000078d8d7220 */ /* 0x080fe20000410000 */
[-C--:B------:R-:W-:Y:S01]  /*c570*/  FMUL.FTZ R144, R144, R7.reuse ;  /* 0x0000000790907220 */ /* 0x080fe20000410000 */
[-C--:B------:R-:W-:Y:S01]  /*c580*/  FMUL.FTZ R145, R145, R7.reuse ;  /* 0x0000000791917220 */ /* 0x080fe20000410000 */
[-C--:B------:R-:W-:Y:S01]  /*c590*/  FMUL.FTZ R148, R148, R7.reuse ;  /* 0x0000000794947220 */ /* 0x080fe20000410000 */
[----:B------:R-:W-:Y:S01]  /*c5a0*/  FMUL.FTZ R149, R149, R7 ;  /* 0x0000000795957220 */ /* 0x000fe20000410000 */
[----:B------:R-:W-:Y:S01]  /*c5b0*/  MUFU.EX2 R13, R13 ;  /* 0x0000000d000d7308 */ /* 0x000fe20000000800 */
[----:B-1----:R-:W-:Y:S01]  /*c5c0*/  FFMA.FTZ R3, R10, R3, R12 ;  /* 0x000000030a037223 */ /* 0x002fe2000001000c */
[----:B------:R-:W-:Y:S01]  /*c5d0*/  FMUL.FTZ R26, R26, R10 ;  /* 0x0000000a1a1a7220 */ /* 0x000fe20000410000 */
[----:B0-----:R-:W-:Y:S01]  /*c5e0*/  FFMA.FTZ R11, R158, UR10, -R15 ;  /* 0x0000000a9e0b7c23 */ /* 0x001fe2000801080f */
[----:B------:R-:W-:Y:S01]  /*c5f0*/  F2FP.F16.F32.PACK_AB R158, R165, R164 ;  /* 0x000000a4a59e723e */ /* 0x000fe200000000ff */
[----:B------:R-:W-:Y:S01]  /*c600*/  FADD.FTZ R3, R153, R3 ;  /* 0x0000000399037221 */ /* 0x000fe20000010000 */
[----:B------:R-:W-:Y:S01]  /*c610*/  FFMA.FTZ R15, R183, UR10, -R15 ;  /* 0x0000000ab70f7c23 */ /* 0x000fe2000801080f */
[----:B------:R-:W-:Y:S01]  /*c620*/  F2FP.F16.F32.PACK_AB R153, R153, R12 ;  /* 0x0000000c9999723e */ /* 0x000fe200000000ff */
[----:B------:R-:W-:Y:S01]  /*c630*/  MUFU.EX2 R157, R163 ;  /* 0x000000a3009d7308 */ /* 0x000fe20000000800 */
[----:B------:R-:W-:Y:S01]  /*c640*/  F2FP.F16.F32.PACK_AB R164, R177, R176 ;  /* 0x000000b0b1a4723e */ /* 0x000fe200000000ff */
        /* <DEDUP_REMOVED lines=27> */
[C---:B------:R-:W-:Y:S01]  /*c800*/  FADD.FTZ R3, R155.reuse, R3 ;  /* 0x000000039b037221 */ /* 0x040fe20000010000 */
[----:B------:R-:W-:Y:S01]  /*c810*/  F2FP.F16.F32.PACK_AB R155, R155, R11 ;  /* 0x0000000b9b9b723e */ /* 0x000fe200000000ff */
[----:B------:R-:W-:Y:S01]  /*c820*/  BAR.SYNC.DEFER_BLOCKING 0xf, 0x100 ;  /* 0x03c4000000007b1d */ /* 0x000fe20000010000 */
[-C--:B------:R-:W-:Y:S01]  /*c830*/  FMUL.FTZ R74, R74, R10.reuse ;  /* 0x0000000a4a4a7220 */ /* 0x080fe20000410000 */
[----:B------:R-:W-:Y:S01]  /*c840*/  FADD.FTZ R3, R13, R3 ;  /* 0x000000030d037221 */ /* 0x000fe20000010000 */
[-C--:B------:R-:W-:Y:S01]  /*c850*/  FMUL.FTZ R75, R75, R10.reuse ;  /* 0x0000000a4b4b7220 */ /* 0x080fe20000410000 */
[-C--:B------:R-:W-:Y:S01]  /*c860*/  FMUL.FTZ R78, R78, R10.reuse ;  /* 0x0000000a4e4e7220 */ /* 0x080fe20000410000 */
[-C--:B------:R-:W-:Y:S01]  /*c870*/  FMUL.FTZ R79, R79, R10.reuse ;  /* 0x0000000a4f4f7220 */ /* 0x080fe20000410000 */
[----:B------:R-:W0:Y:S01]  /*c880*/  MUFU.EX2 R161, R170 ;  /* 0x000000aa00a17308 */ /* 0x000e220000000800 */
[C---:B------:R-:W-:Y:S01]  /*c890*/  FADD.FTZ R3, R157.reuse, R3 ;  /* 0x000000039d037221 */ /* 0x040fe20000010000 */
[----:B------:R-:W-:Y:S01]  /*c8a0*/  F2FP.F16.F32.PACK_AB R157, R157, R13 ;  /* 0x0000000d9d9d723e */ /* 0x000fe200000000ff */
[-C--:B------:R-:W-:Y:S01]  /*c8b0*/  FMUL.FTZ R82, R82, R10.reuse ;  /* 0x0000000a52527220 */ /* 0x080fe20000410000 */
[-C--:B------:R-:W-:Y:S01]  /*c8c0*/  FMUL.FTZ R83, R83, R10.reuse ;  /* 0x0000000a53537220 */ /* 0x080fe20000410000 */
[----:B-1----:R-:W-:Y:S01]  /*c8d0*/  FADD.FTZ R3, R14, R3 ;  /* 0x000000030e037221 */ /* 0x002fe20000010000 */
[-C--:B------:R-:W-:Y:S01]  /*c8e0*/  FMUL.FTZ R86, R86, R10.reuse ;  /* 0x0000000a56567220 */ /* 0x080fe20000410000 */
[----:B------:R-:W-:Y:S01]  /*c8f0*/  FMUL.FTZ R87, R87, R10 ;  /* 0x0000000a57577220 */ /* 0x000fe20000410000 */
        /* <DEDUP_REMOVED lines=10> */
[----:B------:R0:W-:Y:S01]  /*c9a0*/  STSM.16.M88.4 [R19+0x26800], R152 ;  /* 0x0268009813007844 */ /* 0x0001e20000000200 */
[-C--:B------:R-:W-:Y:S01]  /*c9b0*/  FMUL.FTZ R99, R99, R10.reuse ;  /* 0x0000000a63637220 */ /* 0x080fe20000410000 */
[-C--:B------:R-:W-:Y:S01]  /*c9c0*/  FMUL.FTZ R102, R102, R10.reuse ;  /* 0x0000000a66667220 */ /* 0x080fe20000410000 */
[-C--:B------:R-:W-:Y:S01]  /*c9d0*/  FMUL.FTZ R103, R103, R10.reuse ;  /* 0x0000000a67677220 */ /* 0x080fe20000410000 */
[----:B------:R0:W-:Y:S01]  /*c9e0*/  STSM.16.M88.4 [R22], R156 ;  /* 0x0000009c16007844 */ /* 0x0001e20000000200 */
        /* <DEDUP_REMOVED lines=37> */
[----:B------:R-:W-:-:S04]  /*cc40*/  FMUL.FTZ R151, R151, R10 ;  /* 0x0000000a97977220 */ /* 0x000fc80000410000 */
[----:B------:R-:W3:Y:S01]  /*cc50*/  MUFU.EX2 R15, R15 ;  /* 0x0000000f000f7308 */ /* 0x000ee20000000800 */
[----:B----4-:R-:W-:Y:S01]  /*cc60*/  FADD.FTZ R4, R166, R4 ;  /* 0x00000004a6047221 */ /* 0x010fe20000010000 */
[----:B------:R-:W-:-:S03]  /*cc70*/  F2FP.F16.F32.PACK_AB R166, R181, R166 ;  /* 0x000000a6b5a6723e */ /* 0x000fc600000000ff */
[----:B------:R-:W-:Y:S01]  /*cc80*/  FADD.FTZ R4, R181, R4 ;  /* 0x00000004b5047221 */ /* 0x000fe20000010000 */
[----:B-1----:R-:W-:Y:S01]  /*cc90*/  FADD.FTZ R12, R167, R12 ;  /* 0x0000000ca70c7221 */ /* 0x002fe20000010000 */
[----:B---3--:R-:W-:-:S03]  /*cca0*/  F2FP.F16.F32.PACK_AB R167, R15, R167 ;  /* 0x000000a70fa7723e */ /* 0x008fc600000000ff */
[----:B------:R-:W-:Y:S02]  /*ccb0*/  FADD.FTZ R3, R15, R12 ;  /* 0x0000000c0f037221 */ /* 0x000fe40000010000 */
[----:B------:R0:W-:Y:S01]  /*ccc0*/  STSM.16.M88.4 [R23], R164 ;  /* 0x000000a417007844 */ /* 0x0001e20000000200 */
[----:B------:R-:W-:Y:S05]  /*ccd0*/  @!P0 BRA `(.L_x_2349) ;  /* 0x0000000000048947 */ /* 0x000fea0003800000 */
[----:B------:R-:W-:Y:S01]  /*cce0*/  BPT.TRAP 0x1 ;  /* 0x000000040000795c */ /* 0x000fe20000300000 */
.L_x_2349:
[----:B------:R1:W3:Y:S01]  /*ccf0*/  SYNCS.PHASECHK.TRANS64.TRYWAIT P2, [UR26+0x28c50], R8 ;  /* 0x028c5008ff0075a7 */ /* 0x0002e2000804015a */
[----:B------:R-:W-:Y:S05]  /*cd00*/  @!P0 BRA `(.L_x_2350) ;  /* 0x0000000000048947 */ /* 0x000fea0003800000 */
[----:B------:R-:W-:Y:S01]  /*cd10*/  BPT.TRAP 0x1 ;  /* 0x000000040000795c */ /* 0x000fe20000300000 */
.L_x_2350:
[----:B---3--:R-:W-:Y:S05]  /*cd20*/  @P2 BRA `(.L_x_2351) ;  /* 0x0000000000082947 */ /* 0x008fea0003800000 */
[----:B------:R-:W3:Y:S02]  /*cd30*/  SYNCS.PHASECHK.TRANS64.TRYWAIT P2, [UR26+0x28c50], R8 ;  /* 0x028c5008ff0075a7 */ /* 0x000ee4000804015a */
[----:B---3--:R-:W-:Y:S05]  /*cd40*/  @!P2 BRA `(.L_x_2352) ;  /* 0x000000d80050a947 */ /* 0x008fea0003800000 */
.L_x_2351:
[----:B------:R-:W-:Y:S01]  /*cd50*/  ULEA UR11, UR37, UR50, 0xc ;  /* 0x00000032250b7291 */ /* 0x000fe2000f8e603f */
[----:B------:R-:W-:Y:S01]  /*cd60*/  WARPGROUP.ARRIVE ;  /* 0x00000000000079c5 */ /* 0x000fe20000000000 */
[----:B------:R-:W-:Y:S01]  /*cd70*/  UMOV UR7, 0x40000040 ;  /* 0x4000004000077882 */ /* 0x000fe20000000000 */
[----:B------:R-:W-:Y:S01]  /*cd80*/  UISETP.GT.AND UP1, UPT, UR20, UR48, UPT ;  /* 0x000000301400728c */ /* 0x000fe2000bf24270 */
[----:B---3--:R-:W-:Y:S01]  /*cd90*/  @!P1 VIADD R9, R9, 0x28c60 ;  /* 0x00028c6009099836 */ /* 0x008fe20000000000 */
        /* <DEDUP_REMOVED lines=37> */
.L_x_2336:
[----:B01----:R-:W0:Y:S01]  /*cff0*/  SHFL.BFLY PT, R7, R4, 0x2, 0x1f ;  /* 0x0c401f0004077f89 */ /* 0x003e2200000e0000 */
[----:B------:R-:W-:Y:S08]  /*d000*/  BAR.ARV 0x8, 0x100 ;  /* 0x0204000000007b1d */ /* 0x000ff00000002000 */
[----:B------:R-:W-:Y:S01]  /*d010*/  BAR.SYNC.DEFER_BLOCKING 0xf, 0x100 ;  /* 0x03c4000000007b1d */ /* 0x000fe20000010000 */
[----:B------:R-:W-:Y:S01]  /*d020*/  ISETP.NE.AND P0, PT, R17, RZ, PT ;  /* 0x000000ff1100720c */ /* 0x000fe20003f05270 */
[----:B------:R-:W-:Y:S01]  /*d030*/  IMAD.U32 R11, RZ, RZ, UR37 ;  /* 0x00000025ff0b7e24 */ /* 0x000fe2000f8e00ff */
[----:B------:R-:W-:Y:S01]  /*d040*/  UIADD3 UR37, UR37, 0x1, URZ ;  /* 0x0000000125257890 */ /* 0x000fe2000fffe03f */
[----:B------:R-:W-:Y:S01]  /*d050*/  IMAD.MOV.U32 R12, RZ, RZ, -0x800000 ;  /* 0xff800000ff0c7424 */ /* 0x000fe200078e00ff */
[----:B------:R-:W-:-:S02]  /*d060*/  UIADD3 UR39, UR39, 0x1, URZ ;  /* 0x0000000127277890 */ /* 0x000fc4000fffe03f */
[----:B------:R-:W-:Y:S01]  /*d070*/  UISETP.NE.AND UP0, UPT, UR37, 0x2, UPT ;  /* 0x000000022500788c */ /* 0x000fe2000bf05270 */
[----:B------:R-:W2:Y:S03]  /*d080*/  SHFL.BFLY PT, R0, R3, 0x2, 0x1f ;  /* 0x0c401f0003007f89 */ /* 0x000ea600000e0000 */
[----:B------:R-:W-:Y:S01]  /*d090*/  USEL UR4, URZ, 0x1, UP0 ;  /* 0x000000013f047887 */ /* 0x000fe20008000000 */
[----:B0-----:R-:W-:Y:S01]  /*d0a0*/  FADD.FTZ R7, R7, R4 ;  /* 0x0000000407077221 */ /* 0x001fe20000010000 */
[----:B------:R-:W-:Y:S01]  /*d0b0*/  USEL UR37, UR37, URZ, UP0 ;  /* 0x0000003f25257287 */ /* 0x000fe20008000000 */
[----:B------:R-:W-:Y:S01]  /*d0c0*/  @!P0 IMAD R4, R11, 0x40, R16 ;  /* 0x000000400b048824 */ /* 0x000fe200078e0210 */
[----:B------:R-:W-:Y:S01]  /*d0d0*/  ULOP3.LUT UR38, UR38, UR4, URZ, 0x3c, !UPT ;  /* 0x0000000426267292 */ /* 0x000fe2000f8e3c3f */
[----:B--2---:R-:W-:Y:S01]  /*d0e0*/  FADD.FTZ R8, R0, R3 ;  /* 0x0000000300087221 */ /* 0x004fe20000010000 */
[----:B------:R-:W-:Y:S01]  /*d0f0*/  IMAD.MOV.U32 R3, RZ, RZ, RZ ;  /* 0x000000ffff037224 */ /* 0x000fe200078e00ff */
[----:B------:R-:W0:Y:S04]  /*d100*/  SHFL.BFLY PT, R0, R7, 0x1, 0x1f ;  /* 0x0c201f0007007f89 */ /* 0x000e2800000e0000 */
[----:B---3--:R-:W1:Y:S01]  /*d110*/  SHFL.BFLY PT, R9, R8, 0x1, 0x1f ;  /* 0x0c201f0008097f89 */ /* 0x008e6200000e0000 */
[----:B0-----:R-:W-:Y:S01]  /*d120*/  FADD.FTZ R10, R7, R0 ;  /* 0x00000000070a7221 */ /* 0x001fe20000010000 */
[----:B------:R-:W-:-:S02]  /*d130*/  IMAD.MOV.U32 R0, RZ, RZ, RZ ;  /* 0x000000ffff007224 */ /* 0x000fc400078e00ff */
[----:B-1----:R-:W-:Y:S02]  /*d140*/  FADD.FTZ R9, R8, R9 ;  /* 0x0000000908097221 */ /* 0x002fe40000010000 */
[----:B------:R-:W-:Y:S02]  /*d150*/  FSETP.NE.FTZ.AND P1, PT, R10, RZ, PT ;  /* 0x000000ff0a00720b */ /* 0x000fe40003f35000 */
[----:B------:R-:W-:Y:S02]  /*d160*/  @!P0 LEA R8, R4, UR46, 0x2 ;  /* 0x0000002e04088c11 */ /* 0x000fe4000f8e10ff */
[----:B------:R-:W-:-:S09]  /*d170*/  FSETP.NE.FTZ.AND P2, PT, R9, RZ, PT ;  /* 0x000000ff0900720b */ /* 0x000fd20003f55000 */
[----:B------:R-:W0:Y:S08]  /*d180*/  @P1 MUFU.RCP R3, R10 ;  /* 0x0000000a00031308 */ /* 0x000e300000001000 */
[----:B------:R-:W1:Y:S08]  /*d190*/  @P2 MUFU.RCP R0, R9 ;  /* 0x0000000900002308 */ /* 0x000e700000001000 */
[----:B------:R-:W2:Y:S01]  /*d1a0*/  @P1 MUFU.LG2 R7, R10 ;  /* 0x0000000a00071308 */ /* 0x000ea20000000c00 */
[----:B0-----:R-:W-:Y:S01]  /*d1b0*/  @!P0 STS [R8+0x28800], R3 ;  /* 0x0288000308008388 */ /* 0x001fe20000000800 */
[-C--:B------:R-:W-:Y:S01]  /*d1c0*/  FMUL.FTZ R24, R24, R3.reuse ;  /* 0x0000000318187220 */ /* 0x080fe20000410000 */
[-C--:B------:R-:W-:Y:S01]  /*d1d0*/  FMUL.FTZ R25, R25, R3.reuse ;  /* 0x0000000319197220 */ /* 0x080fe20000410000 */
[-C--:B------:R-:W-:Y:S01]  /*d1e0*/  FMUL.FTZ R28, R28, R3.reuse ;  /* 0x000000031c1c7220 */ /* 0x080fe20000410000 */
[-C--:B------:R-:W-:Y:S01]  /*d1f0*/  FMUL.FTZ R29, R29, R3.reuse ;  /* 0x000000031d1d7220 */ /* 0x080fe20000410000 */
[-C--:B------:R-:W-:Y:S01]  /*d200*/  FMUL.FTZ R32, R32, R3.reuse ;  /* 0x0000000320207220 */ /* 0x080fe20000410000 */
[-C--:B------:R-:W-:Y:S01]  /*d210*/  FMUL.FTZ R33, R33, R3.reuse ;  /* 0x0000000321217220 */ /* 0x080fe20000410000 */
[----:B------:R0:W3:Y:S01]  /*d220*/  @P2 MUFU.LG2 R4, R9 ;  /* 0x0000000900042308 */ /* 0x0000e20000000c00 */
[----:B-1----:R1:W-:Y:S01]  /*d230*/  @!P0 STS [R8+0x28820], R0 ;  /* 0x0288200008008388 */ /* 0x0023e20000000800 */
        /* <DEDUP_REMOVED lines=8> */
[----:B--2---:R-:W-:Y:S01]  /*d2c0*/  @P1 FMUL.FTZ R7, R7, 0.69314718246459960938 ;  /* 0x3f31721807071820 */ /* 0x004fe20000410000 */
[----:B-1----:R-:W-:Y:S02]  /*d2d0*/  IMAD.U32 R8, RZ, RZ, UR10 ;  /* 0x0000000aff087e24 */ /* 0x002fe4000f8e00ff */
[-C--:B------:R-:W-:Y:S01]  /*d2e0*/  FMUL.FTZ R49, R49, R3.reuse ;  /* 0x0000000331317220 */ /* 0x080fe20000410000 */
[----:B------:R-:W-:Y:S01]  /*d2f0*/  @P1 FMUL.FTZ R9, R9, 0.69314718246459960938 ;  /* 0x3f31721809091820 */ /* 0x000fe20000410000 */
[-C--:B------:R-:W-:Y:S01]  /*d300*/  FMUL.FTZ R52, R52, R3.reuse ;  /* 0x0000000334347220 */ /* 0x080fe20000410000 */
[----:B------:R-:W-:Y:S01]  /*d310*/  @P2 FMUL.FTZ R8, R8, 0.69314718246459960938 ;  /* 0x3f31721808082820 */ /* 0x000fe20000410000 */
[-C--:B------:R-:W-:Y:S01]  /*d320*/  FMUL.FTZ R53, R53, R3.reuse ;  /* 0x0000000335357220 */ /* 0x080fe20000410000 */
[----:B---3--:R-:W-:Y:S01]  /*d330*/  @P2 FMUL.FTZ R4, R4, 0.69314718246459960938 ;  /* 0x3f31721804042820 */ /* 0x008fe20000410000 */
        /* <DEDUP_REMOVED lines=117> */
.L_x_2268:
[----:B------:R-:W0:Y:S08]  /*da90*/  S2UR UR4, SR_CgaCtaId ;  /* 0x00000000000479c3 */ /* 0x000e300000008800 */
[----:B------:R-:W-:Y:S01]  /*daa0*/  BAR.SYNC.DEFER_BLOCKING 0x5, 0x180 ;  /* 0x0146000000007b1d */ /* 0x000fe20000010000 */
[----:B------:R-:W-:-:S05]  /*dab0*/  USHF.R.U32.HI UR9, URZ, 0x10, UR45 ;  /* 0x000000103f097899 */ /* 0x000fca000801162d */
        /* <DEDUP_REMOVED lines=12> */
[----:B------:R-:W-:Y:S01]  /*db80*/  ULDC.64 UR14, c[0x0][0xc00] ;  /* 0x00030000000e7ab9 */ /* 0x000fe20000000a00 */
[----:B------:R-:W-:Y:S01]  /*db90*/  F2FP.F16.F32.PACK_AB R5, R27, R26 ;  /* 0x0000001a1b05723e */ /* 0x000fe200000000ff */
[----:B------:R-:W-:Y:S01]  /*dba0*/  ULDC.64 UR12, c[0x0][0xc00] ;  /* 0x00030000000c7ab9 */ /* 0x000fe20000000a00 */
[----:B------:R-:W-:Y:S01]  /*dbb0*/  F2FP.F16.F32.PACK_AB R8, R33, R32 ;  /* 0x000000202108723e */ /* 0x000fe200000000ff */
[----:B------:R-:W-:Y:S01]  /*dbc0*/  UIMAD.WIDE UR12, UR43, 0x4, UR12 ;  /* 0x000000042b0c78a5 */ /* 0x000fe2000f8e020c */
[----:B------:R-:W-:Y:S02]  /*dbd0*/  F2FP.F16.F32.PACK_AB R10, R37, R36 ;  /* 0x00000024250a723e */ /* 0x000fe400000000ff */
[----:B------:R-:W-:Y:S01]  /*dbe0*/  F2FP.F16.F32.PACK_AB R11, R39, R38 ;  /* 0x00000026270b723e */ /* 0x000fe200000000ff */
[----:B------:R-:W-:Y:S01]  /*dbf0*/  UMOV UR10, UR46 ;  /* 0x0000002e000a7c82 */ /* 0x000fe20008000000 */
[----:B0-----:R-:W-:Y:S01]  /*dc00*/  UMOV UR11, UR4 ;  /* 0x00000004000b7c82 */ /* 0x001fe20008000000 */
[----:B------:R-:W-:Y:S01]  /*dc10*/  ULDC UR4, c[0x0][0xad4] ;  /* 0x0002b50000047ab9 */ /* 0x000fe20000000800 */
[----:B------:R-:W-:-:S02]  /*dc20*/  IMAD.U32 R14, RZ, RZ, UR10 ;  /* 0x0000000aff0e7e24 */ /* 0x000fc4000f8e00ff */
[----:B------:R-:W-:Y:S01]  /*dc30*/  IMAD.U32 R15, RZ, RZ, UR11 ;  /* 0x0000000bff0f7e24 */ /* 0x000fe2000f8e00ff */
[----:B------:R-:W-:Y:S02]  /*dc40*/  ULDC.64 UR10, c[0x0][0xc08] ;  /* 0x00030200000a7ab9 */ /* 0x000fe40000000a00 */
[----:B------:R-:W-:-:S04]  /*dc50*/  UISETP.NE.U32.AND UP0, UPT, UR10, URZ, UPT ;  /* 0x0000003f0a00728c */ /* 0x000fc8000bf05070 */
[----:B------:R-:W-:-:S11]  /*dc60*/  UISETP.NE.AND.EX UP0, UPT, UR11, URZ, UPT, UP0 ;  /* 0x0000003f0b00728c */ /* 0x000fd6000bf05300 */
[----:B------:R-:W-:Y:S02]  /*dc70*/  @UP0 ULDC.64 UR10, c[0x0][0xc08] ;  /* 0x00030200000a0ab9 */ /* 0x000fe40000000a00 */
[----:B------:R-:W-:Y:S01]  /*dc80*/  @UP0 UIMAD.WIDE UR10, UR43, 0x4, UR10 ;  /* 0x000000042b0a08a5 */ /* 0x000fe2000f8e020a */
[----:B------:R-:W-:Y:S01]  /*dc90*/  BAR.SYNC.DEFER_BLOCKING 0x1, 0x100 ;  /* 0x0044000000007b1d */ /* 0x000fe20000010000 */
        /* <DEDUP_REMOVED lines=12> */
[--C-:B0-----:R-:W-:Y:S01]  /*dd60*/  IMAD.X R5, RZ, RZ, R21.reuse, P0 ;  /* 0x000000ffff057224 */ /* 0x101fe200000e0615 */
[----:B------:R-:W-:Y:S02]  /*dd70*/  LOP3.LUT R4, R0, R9, RZ, 0x3c, !PT ;  /* 0x0000000900047212 */ /* 0x000fe400078e3cff */
[----:B----4-:R-:W-:Y:S02]  /*dd80*/  IADD3 R153, P0, R20, 0x40, RZ ;  /* 0x0000004014997810 */ /* 0x010fe40007f1e0ff */
[----:B------:R-:W-:Y:S02]  /*dd90*/  MOV R0, R4 ;  /* 0x0000000400007202 */ /* 0x000fe40000000f00 */
[----:B------:R-:W-:Y:S01]  /*dda0*/  LOP3.LUT R4, R153, 0x380, RZ, 0xc0, !PT ;  /* 0x0000038099047812 */ /* 0x000fe200078ec0ff */
[----:B------:R-:W-:Y:S01]  /*ddb0*/  IMAD.X R7, RZ, RZ, R21, P0 ;  /* 0x000000ffff077224 */ /* 0x000fe200000e0615 */
[----:B------:R-:W-:-:S02]  /*ddc0*/  F2FP.F16.F32.PACK_AB R9, R35, R34 ;  /* 0x000000222309723e */ /* 0x000fc400000000ff */
[----:B------:R-:W-:Y:S02]  /*ddd0*/  SHF.R.U64 R4, R4, 0x3, RZ ;  /* 0x0000000304047819 */ /* 0x000fe400000012ff */
[----:B------:R-:W-:Y:S01]  /*dde0*/  F2FP.F16.F32.PACK_AB R5, R43, R42 ;  /* 0x0000002a2b05723e */ /* 0x000fe200000000ff */
[----:B------:R0:W-:Y:S01]  /*ddf0*/  STSM.16.M88.4 [R0], R8 ;  /* 0x0000000800007844 */ /* 0x0001e20000000200 */
[----:B------:R-:W-:Y:S02]  /*de00*/  LOP3.LUT R6, R4, R153, RZ, 0x3c, !PT ;  /* 0x0000009904067212 */ /* 0x000fe400078e3cff */
[----:B------:R-:W-:Y:S02]  /*de10*/  IADD3 R153, P0, R20, 0x60, RZ ;  /* 0x0000006014997810 */ /* 0x000fe40007f1e0ff */
[----:B------:R-:W-:Y:S02]  /*de20*/  MOV R13, R6 ;  /* 0x00000006000d7202 */ /* 0x000fe40000000f00 */
[----:B------:R-:W-:-:S02]  /*de30*/  F2FP.F16.F32.PACK_AB R4, R41, R40 ;  /* 0x000000282904723e */ /* 0x000fc400000000ff */
[----:B------:R-:W-:Y:S02]  /*de40*/  F2FP.F16.F32.PACK_AB R6, R45, R44 ;  /* 0x0000002c2d06723e */ /* 0x000fe400000000ff */
[----:B------:R-:W-:Y:S02]  /*de50*/  F2FP.F16.F32.PACK_AB R7, R47, R46 ;  /* 0x0000002e2f07723e */ /* 0x000fe400000000ff */
[----:B0-----:R-:W-:-:S03]  /*de60*/  LOP3.LUT R0, R153, 0x380, RZ, 0xc0, !PT ;  /* 0x0000038099007812 */ /* 0x001fc600078ec0ff */
[----:B------:R0:W-:Y:S01]  /*de70*/  STSM.16.M88.4 [R13], R4 ;  /* 0x000000040d007844 */ /* 0x0001e20000000200 */
[----:B------:R-:W-:Y:S02]  /*de80*/  F2FP.F16.F32.PACK_AB R8, R49, R48 ;  /* 0x000000303108723e */ /* 0x000fe400000000ff */
[----:B------:R-:W-:Y:S02]  /*de90*/  SHF.R.U64 R0, R0, 0x3, RZ ;  /* 0x0000000300007819 */ /* 0x000fe400000012ff */
[----:B------:R-:W-:Y:S02]  /*dea0*/  F2FP.F16.F32.PACK_AB R9, R51, R50 ;  /* 0x000000323309723e */ /* 0x000fe400000000ff */
[----:B------:R-:W-:Y:S02]  /*deb0*/  F2FP.F16.F32.PACK_AB R10, R53, R52 ;  /* 0x00000034350a723e */ /* 0x000fe400000000ff */
[----:B------:R-:W-:Y:S01]  /*dec0*/  F2FP.F16.F32.PACK_AB R11, R55, R54 ;  /* 0x00000036370b723e */ /* 0x000fe200000000ff */
[----:B0-----:R-:W-:Y:S01]  /*ded0*/  IMAD.X R5, RZ, RZ, R21, P0 ;  /* 0x000000ffff057224 */ /* 0x001fe200000e0615 */
[----:B------:R-:W-:-:S02]  /*dee0*/  LOP3.LUT R4, R0, R153, RZ, 0x3c, !PT ;  /* 0x0000009900047212 */ /* 0x000fc400078e3cff */
[----:B------:R-:W-:Y:S02]  /*def0*/  IADD3 R153, P0, R20, 0x2000, RZ ;  /* 0x0000200014997810 */ /* 0x000fe40007f1e0ff */
[----:B------:R-:W-:Y:S02]  /*df00*/  MOV R0, R4 ;  /* 0x0000000400007202 */ /* 0x000fe40000000f00 */
[----:B------:R-:W-:Y:S01]  /*df10*/  LOP3.LUT R4, R153, 0x380, RZ, 0xc0, !PT ;  /* 0x0000038099047812 */ /* 0x000fe200078ec0ff */
[----:B------:R-:W-:Y:S01]  /*df20*/  IMAD.X R7, RZ, RZ, R21, P0 ;  /* 0x000000ffff077224 */ /* 0x000fe200000e0615 */
[----:B------:R-:W-:Y:S01]  /*df30*/  F2FP.F16.F32.PACK_AB R5, R59, R58 ;  /* 0x0000003a3b05723e */ /* 0x000fe200000000ff */
[----:B------:R0:W-:Y:S01]  /*df40*/  STSM.16.M88.4 [R0], R8 ;  /* 0x0000000800007844 */ /* 0x0001e20000000200 */
[----:B------:R-:W-:-:S04]  /*df50*/  SHF.R.U64 R4, R4, 0x3, RZ ;  /* 0x0000000304047819 */ /* 0x000fc800000012ff */
[----:B------:R-:W-:Y:S02]  /*df60*/  LOP3.LUT R6, R4, R153, RZ, 0x3c, !PT ;  /* 0x0000009904067212 */ /* 0x000fe400078e3cff */
[----:B------:R-:W-:Y:S02]  /*df70*/  IADD3 R153, P0, R20, 0x2020, RZ ;  /* 0x0000202014997810 */ /* 0x000fe40007f1e0ff */
[----:B------:R-:W-:Y:S02]  /*df80*/  MOV R13, R6 ;  /* 0x00000006000d7202 */ /* 0x000fe40000000f00 */
[----:B------:R-:W-:Y:S02]  /*df90*/  F2FP.F16.F32.PACK_AB R4, R57, R56 ;  /* 0x000000383904723e */ /* 0x000fe400000000ff */
[----:B------:R-:W-:Y:S02]  /*dfa0*/  F2FP.F16.F32.PACK_AB R6, R61, R60 ;  /* 0x0000003c3d06723e */ /* 0x000fe400000000ff */
[----:B------:R-:W-:-:S02]  /*dfb0*/  F2FP.F16.F32.PACK_AB R7, R63, R62 ;  /* 0x0000003e3f07723e */ /* 0x000fc400000000ff */
[----:B0-----:R-:W-:Y:S02]  /*dfc0*/  LOP3.LUT R0, R153, 0x380, RZ, 0xc0, !PT ;  /* 0x0000038099007812 */ /* 0x001fe400078ec0ff */
[----:B------:R-:W-:Y:S01]  /*dfd0*/  F2FP.F16.F32.PACK_AB R8, R65, R64 ;  /* 0x000000404108723e */ /* 0x000fe200000000ff */
[----:B------:R0:W-:Y:S01]  /*dfe0*/  STSM.16.M88.4 [R13], R4 ;  /* 0x000000040d007844 */ /* 0x0001e20000000200 */
        /* <DEDUP_REMOVED lines=94> */
[C---:B------:R-:W-:Y:S02]  /*e5d0*/  IADD3 R153, P1, R20.reuse, 0x6040, RZ ;  /* 0x0000604014997810 */ /* 0x040fe40007f3e0ff */
[----:B------:R-:W-:Y:S02]  /*e5e0*/  IADD3 R7, P0, R20, 0x6060, RZ ;  /* 0x0000606014077810 */ /* 0x000fe40007f1e0ff */
[----:B------:R-:W-:Y:S01]  /*e5f0*/  MOV R0, R4 ;  /* 0x0000000400007202 */ /* 0x000fe20000000f00 */
[--C-:B------:R-:W-:Y:S01]  /*e600*/  IMAD.X R5, RZ, RZ, R21.reuse, P1 ;  /* 0x000000ffff057224 */ /* 0x100fe200008e0615 */
[----:B------:R-:W-:Y:S01]  /*e610*/  LOP3.LUT R4, R153, 0x380, RZ, 0xc0, !PT ;  /* 0x0000038099047812 */ /* 0x000fe200078ec0ff */
[----:B------:R-:W-:Y:S01]  /*e620*/  IMAD.X R21, RZ, RZ, R21, P0 ;  /* 0x000000ffff157224 */ /* 0x000fe200000e0615 */
[----:B------:R-:W-:Y:S01]  /*e630*/  LOP3.LUT R6, R7, 0x380, RZ, 0xc0, !PT ;  /* 0x0000038007067812 */ /* 0x000fe200078ec0ff */
[----:B------:R0:W-:Y:S01]  /*e640*/  STSM.16.M88.4 [R0], R8 ;  /* 0x0000000800007844 */ /* 0x0001e20000000200 */
[----:B------:R-:W-:-:S02]  /*e650*/  SHF.R.U64 R4, R4, 0x3, RZ ;  /* 0x0000000304047819 */ /* 0x000fc400000012ff */
[----:B------:R-:W-:Y:S02]  /*e660*/  SHF.R.U64 R6, R6, 0x3, RZ ;  /* 0x0000000306067819 */ /* 0x000fe400000012ff */
[----:B------:R-:W-:Y:S02]  /*e670*/  LOP3.LUT R4, R4, R153, RZ, 0x3c, !PT ;  /* 0x0000009904047212 */ /* 0x000fe400078e3cff */
[----:B------:R-:W-:Y:S02]  /*e680*/  LOP3.LUT R20, R6, R7, RZ, 0x3c, !PT ;  /* 0x0000000706147212 */ /* 0x000fe400078e3cff */
[----:B------:R-:W-:Y:S02]  /*e690*/  F2FP.F16.F32.PACK_AB R6, R141, R140 ;  /* 0x0000008c8d06723e */ /* 0x000fe400000000ff */
[----:B------:R-:W-:Y:S02]  /*e6a0*/  F2FP.F16.F32.PACK_AB R7, R143, R142 ;  /* 0x0000008e8f07723e */ /* 0x000fe400000000ff */
[----:B------:R-:W-:-:S02]  /*e6b0*/  MOV R20, R20 ;  /* 0x0000001400147202 */ /* 0x000fc40000000f00 */
[----:B------:R-:W-:Y:S02]  /*e6c0*/  PLOP3.LUT P1, PT, PT, PT, UP0, 0x80, 0x0 ;  /* 0x000000000000781c */ /* 0x000fe40003f2f008 */
[----:B0-----:R-:W-:Y:S02]  /*e6d0*/  MOV R0, R4 ;  /* 0x0000000400007202 */ /* 0x001fe40000000f00 */
[----:B------:R-:W-:Y:S02]  /*e6e0*/  F2FP.F16.F32.PACK_AB R4, R137, R136 ;  /* 0x000000888904723e */ /* 0x000fe400000000ff */
[----:B------:R-:W-:Y:S02]  /*e6f0*/  F2FP.F16.F32.PACK_AB R5, R139, R138 ;  /* 0x0000008a8b05723e */ /* 0x000fe400000000ff */
[----:B------:R-:W-:Y:S02]  /*e700*/  F2FP.F16.F32.PACK_AB R8, R145, R144 ;  /* 0x000000909108723e */ /* 0x000fe400000000ff */
[----:B------:R-:W-:Y:S01]  /*e710*/  F2FP.F16.F32.PACK_AB R9, R147, R146 ;  /* 0x000000929309723e */ /* 0x000fe200000000ff */
[----:B------:R0:W-:Y:S01]  /*e720*/  STSM.16.M88.4 [R0], R4 ;  /* 0x0000000400007844 */ /* 0x0001e20000000200 */
[----:B------:R-:W-:-:S02]  /*e730*/  F2FP.F16.F32.PACK_AB R10, R149, R148 ;  /* 0x00000094950a723e */ /* 0x000fc400000000ff */
[----:B------:R-:W-:Y:S02]  /*e740*/  F2FP.F16.F32.PACK_AB R11, R151, R150 ;  /* 0x00000096970b723e */ /* 0x000fe400000000ff */
[----:B------:R-:W-:-:S03]  /*e750*/  ISETP.NE.U32.AND P0, PT, RZ, UR14, PT ;  /* 0x0000000eff007c0c */ /* 0x000fc6000bf05070 */
[----:B------:R1:W-:Y:S01]  /*e760*/  STSM.16.M88.4 [R20], R8 ;  /* 0x0000000814007844 */ /* 0x0003e20000000200 */
[----:B------:R-:W-:Y:S01]  /*e770*/  BAR.SYNC.DEFER_BLOCKING 0x1, 0x100 ;  /* 0x0044000000007b1d */ /* 0x000fe20000010000 */
[----:B------:R-:W-:Y:S01]  /*e780*/  ISETP.NE.AND.EX P0, PT, RZ, UR15, PT, P0 ;  /* 0x0000000fff007c0c */ /* 0x000fe2000bf05300 */
[----:B0-----:R-:W-:Y:S02]  /*e790*/  IMAD.U32 R4, RZ, RZ, UR10 ;  /* 0x0000000aff047e24 */ /* 0x001fe4000f8e00ff */
[----:B------:R-:W-:-:S05]  /*e7a0*/  IMAD.U32 R5, RZ, RZ, UR11 ;  /* 0x0000000bff057e24 */ /* 0x000fca000f8e00ff */
[----:B------:R0:W2:Y:S02]  /*e7b0*/  @P1 LDG.E R6, desc[UR40][R4.64] ;  /* 0x0000002804061981 */ /* 0x0000a4000c1e1900 */
[----:B0-----:R-:W-:Y:S02]  /*e7c0*/  IMAD.U32 R4, RZ, RZ, UR12 ;  /* 0x0000000cff047e24 */ /* 0x001fe4000f8e00ff */
[----:B------:R-:W-:-:S05]  /*e7d0*/  IMAD.U32 R5, RZ, RZ, UR13 ;  /* 0x0000000dff057e24 */ /* 0x000fca000f8e00ff */
[----:B------:R1:W5:Y:S01]  /*e7e0*/  @P0 LDG.E R0, desc[UR40][R4.64] ;  /* 0x0000002804000981 */ /* 0x000362000c1e1900 */
[----:B------:R-:W-:Y:S01]  /*e7f0*/  UISETP.NE.AND UP0, UPT, UR9, URZ, UPT ;  /* 0x0000003f0900728c */ /* 0x000fe2000bf05270 */
[----:B------:R-:W-:Y:S01]  /*e800*/  ULDC UR8, c[0x0][0xa88] ;  /* 0x0002a20000087ab9 */ /* 0x000fe20000000800 */
[----:B------:R-:W-:Y:S02]  /*e810*/  ULOP3.LUT UR45, UR45, 0xff, URZ, 0xc0, !UPT ;  /* 0x000000ff2d2d7892 */ /* 0x000fe4000f8ec03f */
[----:B------:R-:W-:Y:S01]  /*e820*/  USEL UR10, UR9, UR4, UP0 ;  /* 0x00000004090a7287 */ /* 0x000fe20008000000 */
[----:B--2---:R-:W-:Y:S01]  /*e830*/  @P1 R2UR UR8, R6 ;  /* 0x00000000060812ca */ /* 0x004fe200000e0000 */
[----:B-1----:R-:W-:-:S14]  /*e840*/  @P1 BRA `(.L_x_2356) ;  /* 0x0000000000281947 */ /* 0x002fdc0003800000 */
[----:B------:R-:W-:Y:S05]  /*e850*/  @!P0 BRA `(.L_x_2356) ;  /* 0x0000000000248947 */ /* 0x000fea0003800000 */
[----:B------:R-:W-:Y:S02]  /*e860*/  IMAD.U32 R4, RZ, RZ, UR12 ;  /* 0x0000000cff047e24 */ /* 0x000fe4000f8e00ff */
[----:B------:R-:W-:Y:S02]  /*e870*/  IMAD.U32 R6, RZ, RZ, UR12 ;  /* 0x0000000cff067e24 */ /* 0x000fe4000f8e00ff */
[----:B------:R-:W-:Y:S02]  /*e880*/  IMAD.U32 R5, RZ, RZ, UR13 ;  /* 0x0000000dff057e24 */ /* 0x000fe4000f8e00ff */
[----:B------:R-:W-:-:S03]  /*e890*/  IMAD.U32 R7, RZ, RZ, UR13 ;  /* 0x0000000dff077e24 */ /* 0x000fc6000f8e00ff */
[----:B------:R-:W2:Y:S04]  /*e8a0*/  LDG.E R4, desc[UR40][R4.64] ;  /* 0x0000002804047981 */ /* 0x000ea8000c1e1900 */
[----:B------:R-:W3:Y:S01]  /*e8b0*/  LDG.E R6, desc[UR40][R6.64+0x4] ;  /* 0x0000042806067981 */ /* 0x000ee2000c1e1900 */
[----:B--2---:R-:W-:Y:S02]  /*e8c0*/  R2UR UR4, R4 ;  /* 0x00000000040472ca */ /* 0x004fe400000e0000 */
[----:B---3--:R-:W-:-:S13]  /*e8d0*/  R2UR UR8, R6 ;  /* 0x00000000060872ca */ /* 0x008fda00000e0000 */
[----:B------:R-:W-:-:S12]  /*e8e0*/  UIADD3 UR8, -UR4, UR8, URZ ;  /* 0x0000000804087290 */ /* 0x000fd8000fffe13f */
.L_x_2356:
        /* <DEDUP_REMOVED lines=14> */
[----:B------:R-:W-:Y:S01]  /*e9d0*/  VIADD R9, R186, UR42 ;  /* 0x0000002aba097c36 */ /* 0x000fe20008000000 */
[----:B------:R-:W-:Y:S01]  /*e9e0*/  UMOV UR20, 0x9b8 ;  /* 0x000009b800147882 */ /* 0x000fe20000000000 */
[----:B------:R-:W-:Y:S01]  /*e9f0*/  UISETP.NE.U32.AND UP0, UPT, UR14, URZ, UPT ;  /* 0x0000003f0e00728c */ /* 0x000fe2000bf05070 */
[----:B------:R-:W-:Y:S01]  /*ea00*/  VIADD R20, R16, UR42 ;  /* 0x0000002a10147c36 */ /* 0x000fe20008000000 */
[----:B------:R-:W-:Y:S01]  /*ea10*/  USEL UR20, UR20, 0x978, UP1 ;  /* 0x0000097814147887 */ /* 0x000fe20008800000 */
[----:B------:R-:W-:Y:S01]  /*ea20*/  IMAD.MOV.U32 R5, RZ, RZ, R9 ;  /* 0x000000ffff057224 */ /* 0x000fe200078e0009 */
[----:B------:R-:W-:Y:S02]  /*ea30*/  UISETP.NE.AND.EX UP0, UPT, UR15, URZ, UPT, UP0 ;  /* 0x0000003f0f00728c */ /* 0x000fe4000bf05300 */
[----:B------:R-:W-:-:S02]  /*ea40*/  USEL UR16, UR45, URZ, UP1 ;  /* 0x0000003f2d107287 */ /* 0x000fc40008800000 */
[----:B------:R-:W-:Y:S02]  /*ea50*/  USEL UR18, UR43, URZ, !UP0 ;  /* 0x0000003f2b127287 */ /* 0x000fe4000c000000 */
[----:B------:R-:W-:-:S04]  /*ea60*/  USHF.R.S32.HI UR17, URZ, 0x1f, UR43 ;  /* 0x0000001f3f117899 */ /* 0x000fc8000801142b */
[----:B------:R-:W-:Y:S01]  /*ea70*/  ULDC.64 UR14, c[0x0][UR20+0x228] ;  /* 0x00008a00140e7abb */ /* 0x000fe20008000a00 */
[----:B------:R-:W-:Y:S01]  /*ea80*/  ULDC.64 UR10, c[0x0][UR20+0x220] ;  /* 0x00008800140a7abb */ /* 0x000fe20008000a00 */
[----:B------:R-:W-:Y:S02]  /*ea90*/  UIMAD.WIDE.U32 UR22, UR14, UR16, URZ ;  /* 0x000000100e1672a5 */ /* 0x000fe4000f8e003f */
[----:B------:R-:W-:Y:S01]  /*eaa0*/  UIMAD UR21, UR15, UR16, URZ ;  /* 0x000000100f1572a4 */ /* 0x000fe2000f8e023f */
[----:B0-----:R-:W-:Y:S01]  /*eab0*/  ISETP.NE.AND P0, PT, R0, 0x1, PT ;  /* 0x000000010000780c */ /* 0x001fe20003f05270 */
[----:B------:R-:W-:Y:S01]  /*eac0*/  UIMAD.WIDE.U32 UR14, UR10, UR18, URZ ;  /* 0x000000120a0e72a5 */ /* 0x000fe2000f8e003f */
[----:B------:R-:W-:Y:S01]  /*ead0*/  ULDC.64 UR12, c[0x0][UR20+0x218] ;  /* 0x00008600140c7abb */ /* 0x000fe20008000a00 */
[----:B------:R-:W-:Y:S02]  /*eae0*/  USEL UR19, UR17, URZ, !UP0 ;  /* 0x0000003f11137287 */ /* 0x000fe4000c000000 */
[----:B------:R-:W-:-:S02]  /*eaf0*/  UIMAD UR18, UR11, UR18, URZ ;  /* 0x000000120b1272a4 */ /* 0x000fc4000f8e023f */
[----:B------:R-:W-:Y:S02]  /*eb00*/  UIMAD.WIDE.U32 UR16, UR12, UR44, URZ ;  /* 0x0000002c0c1072a5 */ /* 0x000fe4000f8e003f */
[----:B------:R-:W-:Y:S02]  /*eb10*/  UIMAD UR12, UR13, UR44, URZ ;  /* 0x0000002c0d0c72a4 */ /* 0x000fe4000f8e023f */
[----:B------:R-:W-:Y:S02]  /*eb20*/  UIMAD UR18, UR10, UR19, UR18 ;  /* 0x000000130a1272a4 */ /* 0x000fe4000f8e0212 */
[----:B------:R-:W0:Y:S01]  /*eb30*/  @P0 LDC R4, c[0x0][0xbec] ;  /* 0x0002fb00ff040b82 */ /* 0x000e220000000800 */
[----:B------:R-:W-:Y:S02]  /*eb40*/  UIADD3 UR21, UR23, UR21, URZ ;  /* 0x0000001517157290 */ /* 0x000fe4000fffe03f */
[----:B------:R-:W-:Y:S02]  /*eb50*/  UIADD3 UR10, UR17, UR12, URZ ;  /* 0x0000000c110a7290 */ /* 0x000fe4000fffe03f */
[----:B------:R-:W-:-:S02]  /*eb60*/  UIADD3 UR16, UP0, UP2, UR14, UR16, UR4 ;  /* 0x000000100e107290 */ /* 0x000fc4000fa1e004 */
[----:B------:R-:W-:Y:S01]  /*eb70*/  UIADD3 UR12, UR15, UR18, URZ ;  /* 0x000000120f0c7290 */ /* 0x000fe2000fffe03f */
[----:B------:R-:W1:Y:S01]  /*eb80*/  @P0 LDC R7, c[0x0][0xbf0] ;  /* 0x0002fc00ff070b82 */ /* 0x000e620000000800 */
[----:B------:R-:W-:Y:S02]  /*eb90*/  IMAD.U32 R6, RZ, RZ, UR21 ;  /* 0x00000015ff067e24 */ /* 0x000fe4000f8e00ff */
[----:B------:R-:W-:-:S03]  /*eba0*/  UIADD3.X UR12, UR12, UR10, UR24, UP0, UP2 ;  /* 0x0000000a0c0c7290 */ /* 0x000fc600087e4418 */
[----:B------:R-:W-:Y:S01]  /*ebb0*/  ULDC.64 UR10, c[0x0][UR20+0x210] ;  /* 0x00008400140a7abb */ /* 0x000fe20008000a00 */
[----:B0-----:R-:W-:-:S05]  /*ebc0*/  @P0 IMAD.HI.U32 R4, R9, R4, RZ ;  /* 0x0000000409040227 */ /* 0x001fca00078e00ff */
[----:B-1----:R-:W-:Y:S01]  /*ebd0*/  @P0 SHF.R.U32.HI R5, RZ, R7, R4 ;  /* 0x00000007ff050219 */ /* 0x002fe20000011604 */
[----:B------:R-:W-:-:S04]  /*ebe0*/  IMAD.U32 R4, RZ, RZ, UR22 ;  /* 0x00000016ff047e24 */ /* 0x000fc8000f8e00ff */
[--C-:B------:R-:W-:Y:S01]  /*ebf0*/  IMAD.MOV R7, RZ, RZ, -R5.reuse ;  /* 0x000000ffff077224 */ /* 0x100fe200078e0a05 */
[----:B------:R-:W-:Y:S02]  /*ec00*/  IADD3 R4, P0, P2, R5, UR16, R4 ;  /* 0x0000001005047c10 */ /* 0x000fe4000fa1e004 */
[----:B------:R-:W-:Y:S01]  /*ec10*/  SHF.R.S32.HI R5, RZ, 0x1f, R5 ;  /* 0x0000001fff057819 */ /* 0x000fe20000011405 */
[----:B------:R-:W-:-:S03]  /*ec20*/  IMAD R7, R0, R7, R9 ;  /* 0x0000000700077224 */ /* 0x000fc600078e0209 */
        /* <DEDUP_REMOVED lines=9> */
[----:B------:R-:W-:Y:S02]  /*ecc0*/  IMAD.IADD R5, R5, 0x1, R9 ;  /* 0x0000000105057824 */ /* 0x000fe400078e0209 */
[----:B------:R-:W-:Y:S03]  /*ecd0*/  SHFL.IDX PT, R6, R8, 0x1, 0x1c1f ;  /* 0x003c1f0008067f89 */ /* 0x000fe600000e0000 */
[----:B------:R-:W-:Y:S02]  /*ece0*/  LEA.HI.X R10, R4, UR13, R5, 0x2, P0 ;  /* 0x0000000d040a7c11 */ /* 0x000fe400080f1405 */
[----:B------:R-:W-:Y:S04]  /*ecf0*/  SHFL.IDX PT, R4, R8, RZ, 0x1c1f ;  /* 0x001c1fff08047589 */ /* 0x000fe800000e0000 */
[----:B------:R-:W0:Y:S04]  /*ed00*/  SHFL.IDX PT, R5, R10, RZ, 0x1c1f ;  /* 0x001c1fff0a057589 */ /* 0x000e2800000e0000 */
[----:B------:R-:W1:Y:S01]  /*ed10*/  SHFL.IDX PT, R7, R10, 0x1, 0x1c1f ;  /* 0x003c1f000a077f89 */ /* 0x000e6200000e0000 */
[----:B--2---:R-:W-:-:S02]  /*ed20*/  IMAD.MOV R9, RZ, RZ, -R11 ;  /* 0x000000ffff097224 */ /* 0x004fc400078e0a0b */
[----:B------:R-:W-:Y:S02]  /*ed30*/  IMAD R11, R0, UR8, RZ ;  /* 0x00000008000b7c24 */ /* 0x000fe4000f8e02ff */
[----:B------:R-:W-:Y:S01]  /*ed40*/  VIADD R0, R20, 0x8 ;  /* 0x0000000814007836 */ /* 0x000fe20000000000 */
[----:B------:R-:W-:-:S04]  /*ed50*/  ISETP.NE.AND P0, PT, R2, R9, PT ;  /* 0x000000090200720c */ /* 0x000fc80003f05270 */
[-C--:B------:R-:W-:Y:S02]  /*ed60*/  ISETP.GE.OR P2, PT, R20, R11.reuse, P0 ;  /* 0x0000000b1400720c */ /* 0x080fe40000746670 */
[----:B------:R-:W-:-:S11]  /*ed70*/  ISETP.GE.OR P0, PT, R0, R11, P0 ;  /* 0x0000000b0000720c */ /* 0x000fd60000706670 */
[----:B0-----:R0:W-:Y:S04]  /*ed80*/  @!P2 ST.E desc[UR40][R4.64], R3 ;  /* 0x000000030400a985 */ /* 0x0011e8000c101928 */
[----:B-1----:R0:W-:Y:S02]  /*ed90*/  @!P0 ST.E desc[UR40][R6.64], R12 ;  /* 0x0000000c06008985 */ /* 0x0021e4000c101928 */
.L_x_2357:
[----:B------:R-:W-:Y:S05]  /*eda0*/  @P1 BRA `(.L_x_2358) ;  /* 0x0000001000481947 */ /* 0x000fea0003800000 */
[----:B0-----:R-:W-:Y:S01]  /*edb0*/  IMAD R3, R224, 0x40, R185 ;  /* 0x00000040e0037824 */ /* 0x001fe200078e02b9 */
[----:B------:R-:W0:Y:S01]  /*edc0*/  LDC R81, c[0x0][0xbe8] ;  /* 0x0002fa00ff517b82 */ /* 0x000e220000000800 */
[----:B------:R-:W-:Y:S01]  /*edd0*/  ULDC UR16, c[0x0][0xac8] ;  /* 0x0002b20000107ab9 */ /* 0x000fe20000000800 */
[----:B------:R-:W-:Y:S01]  /*ede0*/  ULDC.64 UR14, c[0x0][0xaa0] ;  /* 0x0002a800000e7ab9 */ /* 0x000fe20000000a00 */
[----:B------:R-:W-:-:S03]  /*edf0*/  IMAD.WIDE R14, R3, 0x2, R14 ;  /* 0x00000002030e7825 */ /* 0x000fc600078e020e */
[C---:B------:R-:W-:Y:S02]  /*ee00*/  IADD3 R41, P2, R14.reuse, 0x7000, RZ ;  /* 0x000070000e297810 */ /* 0x040fe40007f5e0ff */
[----:B------:R-:W-:Y:S02]  /*ee10*/  IADD3 R9, P3, R14, 0x1000, RZ ;  /* 0x000010000e097810 */ /* 0x000fe40007f7e0ff */
[----:B------:R-:W-:Y:S02]  /*ee20*/  LOP3.LUT R40, R41, 0x380, RZ, 0xc0, !PT ;  /* 0x0000038029287812 */ /* 0x000fe400078ec0ff */
[----:B------:R-:W-:Y:S02]  /*ee30*/  LOP3.LUT R8, R9, 0x380, RZ, 0xc0, !PT ;  /* 0x0000038009087812 */ /* 0x000fe400078ec0ff */
[----:B------:R-:W-:Y:S02]  /*ee40*/  SHF.R.U64 R40, R40, 0x3, RZ ;  /* 0x0000000328287819 */ /* 0x000fe400000012ff */
[----:B------:R-:W-:-:S02]  /*ee50*/  SHF.R.U64 R8, R8, 0x3, RZ ;  /* 0x0000000308087819 */ /* 0x000fc400000012ff */
[----:B------:R-:W-:Y:S02]  /*ee60*/  IADD3 R33, P0, R14, 0x5000, RZ ;  /* 0x000050000e217810 */ /* 0x000fe40007f1e0ff */
[----:B------:R-:W-:Y:S01]  /*ee70*/  LOP3.LUT R40, R40, R41, RZ, 0x3c, !PT ;  /* 0x0000002928287212 */ /* 0x000fe200078e3cff */
[--C-:B------:R-:W-:Y:S01]  /*ee80*/  IMAD.X R41, RZ, RZ, R15.reuse, P2 ;  /* 0x000000ffff297224 */ /* 0x100fe200010e060f */
[----:B------:R-:W-:Y:S01]  /*ee90*/  LOP3.LUT R8, R8, R9, RZ, 0x3c, !PT ;  /* 0x0000000908087212 */ /* 0x000fe200078e3cff */
[----:B------:R-:W-:Y:S01]  /*eea0*/  IMAD.X R9, RZ, RZ, R15, P3 ;  /* 0x000000ffff097224 */ /* 0x000fe200018e060f */
[C---:B------:R-:W-:Y:S02]  /*eeb0*/  IADD3 R69, P2, R14.reuse, 0xe000, RZ ;  /* 0x0000e0000e457810 */ /* 0x040fe40007f5e0ff */
[----:B------:R-:W-:Y:S01]  /*eec0*/  LOP3.LUT R32, R33, 0x380, RZ, 0xc0, !PT ;  /* 0x0000038021207812 */ /* 0x000fe200078ec0ff */
[----:B------:R-:W-:Y:S01]  /*eed0*/  UIMAD UR12, UR24, UR14, URZ ;  /* 0x0000000e180c72a4 */ /* 0x000fe2000f8e023f */
[C---:B------:R-:W-:Y:S01]  /*eee0*/  IADD3 R45, P3, R14.reuse, 0x8000, RZ ;  /* 0x000080000e2d7810 */ /* 0x040fe20007f7e0ff */
[C---:B------:R-:W-:Y:S01]  /*eef0*/  VIADD R99, R185.reuse, 0x80 ;  /* 0x00000080b9637836 */ /* 0x040fe20000000000 */
[----:B------:R-:W-:Y:S01]  /*ef00*/  IADD3 R37, P1, R14, 0x6000, RZ ;  /* 0x000060000e257810 */ /* 0x000fe20007f3e0ff */
[----:B------:R-:W-:Y:S01]  /*ef10*/  VIADD R97, R185, 0xc0 ;  /* 0x000000c0b9617836 */ /* 0x000fe20000000000 */
[----:B------:R-:W-:Y:S01]  /*ef20*/  LOP3.LUT R68, R69, 0x380, RZ, 0xc0, !PT ;  /* 0x0000038045447812 */ /* 0x000fe200078ec0ff */
[----:B------:R-:W-:Y:S01]  /*ef30*/  UIMAD.WIDE.U32 UR10, UR4, UR14, URZ ;  /* 0x0000000e040a72a5 */ /* 0x000fe2000f8e003f */
[----:B------:R-:W-:Y:S01]  /*ef40*/  SHF.R.U64 R32, R32, 0x3, RZ ;  /* 0x0000000320207819 */ /* 0x000fe200000012ff */
[----:B------:R-:W-:Y:S01]  /*ef50*/  VIADD R101, R185, 0x100 ;  /* 0x00000100b9657836 */ /* 0x000fe20000000000 */
[----:B------:R-:W-:Y:S01]  /*ef60*/  LOP3.LUT R44, R45, 0x380, RZ, 0xc0, !PT ;  /* 0x000003802d2c7812 */ /* 0x000fe200078ec0ff */
[----:B------:R-:W-:Y:S01]  /*ef70*/  VIADD R91, R185, 0x140 ;  /* 0x00000140b95b7836 */ /* 0x000fe20000000000 */
[----:B------:R-:W-:Y:S01]  /*ef80*/  LOP3.LUT R36, R37, 0x380, RZ, 0xc0, !PT ;  /* 0x0000038025247812 */ /* 0x000fe200078ec0ff */
[----:B------:R-:W5:Y:S01]  /*ef90*/  LD.E.128 R8, desc[UR40][R8.64] ;  /* 0x0000002808087980 */ /* 0x000f62000c101d00 */
[----:B------:R-:W-:-:S02]  /*efa0*/  SHF.R.U64 R68, R68, 0x3, RZ ;  /* 0x0000000344447819 */ /* 0x000fc400000012ff */
[----:B------:R-:W-:Y:S01]  /*efb0*/  LOP3.LUT R32, R32, R33, RZ, 0x3c, !PT ;  /* 0x0000002120207212 */ /* 0x000fe200078e3cff */
[--C-:B------:R-:W-:Y:S01]  /*efc0*/  IMAD.X R33, RZ, RZ, R15.reuse, P0 ;  /* 0x000000ffff217224 */ /* 0x100fe200000e060f */
[----:B------:R-:W-:Y:S01]  /*efd0*/  SHF.R.U64 R44, R44, 0x3, RZ ;  /* 0x000000032c2c7819 */ /* 0x000fe200000012ff */
[----:B------:R-:W5:Y:S01]  /*efe0*/  LD.E.128 R40, desc[UR40][R40.64] ;  /* 0x0000002828287980 */ /* 0x000f62000c101d00 */
[----:B------:R-:W-:Y:S02]  /*eff0*/  SHF.R.U64 R36, R36, 0x3, RZ ;  /* 0x0000000324247819 */ /* 0x000fe400000012ff */
[----:B------:R-:W-:Y:S01]  /*f000*/  IADD3 R61, P0, R14, 0xc000, RZ ;  /* 0x0000c0000e3d7810 */ /* 0x000fe20007f1e0ff */
[----:B------:R-:W-:Y:S01]  /*f010*/  UIMAD UR12, UR4, UR15, UR12 ;  /* 0x0000000f040c72a4 */ /* 0x000fe2000f8e020c */
[----:B------:R-:W-:Y:S01]  /*f020*/  LOP3.LUT R68, R68, R69, RZ, 0x3c, !PT ;  /* 0x0000004544447212 */ /* 0x000fe200078e3cff */
[--C-:B------:R-:W-:Y:S01]  /*f030*/  IMAD.X R69, RZ, RZ, R15.reuse, P2 ;  /* 0x000000ffff457224 */ /* 0x100fe200010e060f */
[----:B------:R-:W-:Y:S01]  /*f040*/  LOP3.LUT R44, R44, R45, RZ, 0x3c, !PT ;  /* 0x0000002d2c2c7212 */ /* 0x000fe200078e3cff */
[--C-:B------:R-:W-:Y:S01]  /*f050*/  IMAD.X R45, RZ, RZ, R15.reuse, P3 ;  /* 0x000000ffff2d7224 */ /* 0x100fe200018e060f */
[----:B0-----:R-:W-:Y:S01]  /*f060*/  ISETP.NE.AND P2, PT, R81, 0x1, PT ;  /* 0x000000015100780c */ /* 0x001fe20003f45270 */
[----:B------:R-:W5:Y:S01]  /*f070*/  LD.E.128 R32, desc[UR40][R32.64] ;  /* 0x0000002820207980 */ /* 0x000f62000c101d00 */
[----:B------:R-:W-:Y:S01]  /*f080*/  LOP3.LUT R36, R36, R37, RZ, 0x3c, !PT ;  /* 0x0000002524247212 */ /* 0x000fe200078e3cff */
[----:B------:R-:W-:Y:S01]  /*f090*/  IMAD.X R37, RZ, RZ, R15, P1 ;  /* 0x000000ffff257224 */ /* 0x000fe200008e060f */
[----:B------:R-:W-:-:S02]  /*f0a0*/  LOP3.LUT R60, R61, 0x380, RZ, 0xc0, !PT ;  /* 0x000003803d3c7812 */ /* 0x000fc400078ec0ff */
[C---:B------:R-:W-:Y:S02]  /*f0b0*/  IADD3 R13, P4, R14.reuse, 0x2000, RZ ;  /* 0x000020000e0d7810 */ /* 0x040fe40007f9e0ff */
[C---:B------:R-:W-:Y:S02]  /*f0c0*/  IADD3 R25, P5, R14.reuse, 0x3000, RZ ;  /* 0x000030000e197810 */ /* 0x040fe40007fbe0ff */
[C---:B------:R-:W-:Y:S01]  /*f0d0*/  IADD3 R29, P6, R14.reuse, 0x4000, RZ ;  /* 0x000040000e1d7810 */ /* 0x040fe20007fde0ff */
[----:B------:R-:W-:Y:S01]  /*f0e0*/  UIADD3 UR11, UR11, UR12, URZ ;  /* 0x0000000c0b0b7290 */ /* 0x000fe2000fffe03f */
[C---:B------:R-:W-:Y:S01]  /*f0f0*/  IADD3 R3, P3, R14.reuse, 0xf000, RZ ;  /* 0x0000f0000e037810 */ /* 0x040fe20007f7e0ff */
[----:B------:R-:W0:Y:S01]  /*f100*/  @P2 LDC R21, c[0x0][0xbec] ;  /* 0x0002fb00ff152b82 */ /* 0x000e220000000800 */
[----:B------:R-:W-:Y:S01]  /*f110*/  IADD3 R65, P1, R14, 0xd000, RZ ;  /* 0x0000d0000e417810 */ /* 0x000fe20007f3e0ff */
[----:B------:R-:W-:Y:S01]  /*f120*/  ULDC.64 UR12, c[0x0][0xae8] ;  /* 0x0002ba00000c7ab9 */ /* 0x000fe20000000a00 */
[----:B------:R-:W-:Y:S01]  /*f130*/  SHF.R.U64 R60, R60, 0x3, RZ ;  /* 0x000000033c3c7819 */ /* 0x000fe200000012ff */
[----:B------:R-:W-:Y:S01]  /*f140*/  USHF.R.S32.HI UR4, URZ, 0x1f, UR9 ;  /* 0x0000001f3f047899 */ /* 0x000fe20008011409 */
[----:B------:R-:W-:Y:S01]  /*f150*/  LOP3.LUT R0, R3, 0x380, RZ, 0xc0, !PT ;  /* 0x0000038003007812 */ /* 0x000fe200078ec0ff */
[--C-:B------:R-:W-:Y:S01]  /*f160*/  IMAD.X R73, RZ, RZ, R15.reuse, P3 ;  /* 0x000000ffff497224 */ /* 0x100fe200018e060f */
[----:B------:R-:W-:Y:S01]  /*f170*/  LOP3.LUT R64, R65, 0x380, RZ, 0xc0, !PT ;  /* 0x0000038041407812 */ /* 0x000fe200078ec0ff */
[----:B------:R-:W1:Y:S01]  /*f180*/  @P2 LDC R77, c[0x0][0xbf0] ;  /* 0x0002fc00ff4d2b82 */ /* 0x000e620000000800 */
[----:B------:R-:W-:Y:S01]  /*f190*/  LOP3.LUT R60, R60, R61, RZ, 0x3c, !PT ;  /* 0x0000003d3c3c7212 */ /* 0x000fe200078e3cff */
[----:B------:R-:W-:Y:S01]  /*f1a0*/  IMAD.X R61, RZ, RZ, R15, P0 ;  /* 0x000000ffff3d7224 */ /* 0x000fe200000e060f */
[----:B------:R-:W-:Y:S01]  /*f1b0*/  SHF.R.U64 R0, R0, 0x3, RZ ;  /* 0x0000000300007819 */ /* 0x000fe200000012ff */
[----:B------:R-:W5:Y:S01]  /*f1c0*/  LD.E.128 R36, desc[UR40][R36.64] ;  /* 0x0000002824247980 */ /* 0x000f62000c101d00 */
[----:B------:R-:W-:-:S02]  /*f1d0*/  SHF.R.U64 R64, R64, 0x3, RZ ;  /* 0x0000000340407819 */ /* 0x000fc400000012ff */
[----:B------:R-:W-:Y:S01]  /*f1e0*/  ISETP.GE.AND P0, PT, R192, UR16, PT ;  /* 0x00000010c0007c0c */ /* 0x000fe2000bf06270 */
[----:B------:R-:W5:Y:S01]  /*f1f0*/  LD.E.128 R44, desc[UR40][R44.64] ;  /* 0x000000282c2c7980 */ /* 0x000f62000c101d00 */
[----:B------:R-:W-:Y:S02]  /*f200*/  LOP3.LUT R72, R0, R3, RZ, 0x3c, !PT ;  /* 0x0000000300487212 */ /* 0x000fe400078e3cff */
[----:B------:R-:W-:Y:S01]  /*f210*/  LOP3.LUT R64, R64, R65, RZ, 0x3c, !PT ;  /* 0x0000004140407212 */ /* 0x000fe200078e3cff */
[----:B------:R-:W-:Y:S01]  /*f220*/  IMAD.X R65, RZ, RZ, R15, P1 ;  /* 0x000000ffff417224 */ /* 0x000fe200008e060f */
[----:B------:R-:W-:Y:S01]  /*f230*/  SEL R3, RZ, 0xffffffff, P0 ;  /* 0xffffffffff037807 */ /* 0x000fe20000000000 */
[----:B------:R-:W5:Y:S01]  /*f240*/  LD.E.128 R68, desc[UR40][R68.64] ;  /* 0x0000002844447980 */ /* 0x000f62000c101d00 */
[----:B------:R-:W-:Y:S02]  /*f250*/  ISETP.GE.AND P1, PT, R185, UR16, PT ;  /* 0x00000010b9007c0c */ /* 0x000fe4000bf26270 */
[----:B------:R-:W-:Y:S01]  /*f260*/  LOP3.LUT R12, R13, 0x380, RZ, 0xc0, !PT ;  /* 0x000003800d0c7812 */ /* 0x000fe200078ec0ff */
[----:B------:R-:W-:Y:S01]  /*f270*/  IMAD.SHL.U32 R3, R3, 0x2, RZ ;  /* 0x0000000203037824 */ /* 0x000fe200078e00ff */
[----:B------:R-:W-:-:S02]  /*f280*/  SEL R0, RZ, 0x1, P1 ;  /* 0x00000001ff007807 */ /* 0x000fc40000800000 */
[----:B------:R-:W-:Y:S02]  /*f290*/  LOP3.LUT R24, R25, 0x380, RZ, 0xc0, !PT ;  /* 0x0000038019187812 */ /* 0x000fe400078ec0ff */
[----:B------:R-:W-:Y:S01]  /*f2a0*/  LOP3.LUT R28, R29, 0x380, RZ, 0xc0, !PT ;  /* 0x000003801d1c7812 */ /* 0x000fe200078ec0ff */
[----:B------:R-:W-:Y:S01]  /*f2b0*/  UIMAD.WIDE.U32 UR10, UR44, UR12, UR10 ;  /* 0x0000000c2c0a72a5 */ /* 0x000fe2000f8e000a */
[----:B------:R-:W-:Y:S01]  /*f2c0*/  LOP3.LUT R3, R3, 0x2, R0, 0xe2, !PT ;  /* 0x0000000203037812 */ /* 0x000fe200078ee200 */
[----:B------:R-:W-:Y:S01]  /*f2d0*/  IMAD R0, R187, 0x20, R224 ;  /* 0x00000020bb007824 */ /* 0x000fe200078e02e0 */
[----:B------:R-:W-:Y:S01]  /*f2e0*/  ISETP.GE.AND P1, PT, R99, UR16, PT ;  /* 0x0000001063007c0c */ /* 0x000fe2000bf26270 */
[----:B------:R-:W5:Y:S01]  /*f2f0*/  LD.E.128 R60, desc[UR40][R60.64] ;  /* 0x000000283c3c7980 */ /* 0x000f62000c101d00 */
[----:B------:R-:W-:Y:S01]  /*f300*/  ISETP.GE.AND P0, PT, R97, UR16, PT ;  /* 0x0000001061007c0c */ /* 0x000fe2000bf06270 */
[----:B------:R-:W-:Y:S01]  /*f310*/  VIADD R80, R0, UR42 ;  /* 0x0000002a00507c36 */ /* 0x000fe20008000000 */
[----:B------:R-:W-:Y:S01]  /*f320*/  SHF.R.U64 R12, R12, 0x3, RZ ;  /* 0x000000030c0c7819 */ /* 0x000fe200000012ff */
[----:B------:R-:W5:Y:S01]  /*f330*/  LD.E.128 R64, desc[UR40][R64.64] ;  /* 0x0000002840407980 */ /* 0x000f62000c101d00 */
[----:B------:R-:W-:-:S02]  /*f340*/  SHF.R.U64 R24, R24, 0x3, RZ ;  /* 0x0000000318187819 */ /* 0x000fc400000012ff */
[----:B------:R-:W-:Y:S01]  /*f350*/  SHF.R.U64 R28, R28, 0x3, RZ ;  /* 0x000000031c1c7819 */ /* 0x000fe200000012ff */
[----:B------:R-:W5:Y:S01]  /*f360*/  LD.E.128 R72, desc[UR40][R72.64] ;  /* 0x0000002848487980 */ /* 0x000f62000c101d00 */
[----:B------:R-:W-:Y:S02]  /*f370*/  SEL R20, RZ, 0xffffffff, P1 ;  /* 0xffffffffff147807 */ /* 0x000fe40000800000 */
[----:B------:R-:W-:Y:S01]  /*f380*/  SEL R0, RZ, 0xffffffff, P0 ;  /* 0xffffffffff007807 */ /* 0x000fe20000000000 */
[----:B------:R-:W-:Y:S01]  /*f390*/  UIMAD UR11, UR44, UR13, UR11 ;  /* 0x0000000d2c0b72a4 */ /* 0x000fe2000f8e020b */
[----:B------:R-:W-:Y:S01]  /*f3a0*/  LOP3.LUT R12, R12, R13, RZ, 0x3c, !PT ;  /* 0x0000000d0c0c7212 */ /* 0x000fe200078e3cff */
[--C-:B------:R-:W-:Y:S01]  /*f3b0*/  IMAD.X R13, RZ, RZ, R15.reuse, P4 ;  /* 0x000000ffff0d7224 */ /* 0x100fe200020e060f */
[----:B------:R-:W-:Y:S01]  /*f3c0*/  LOP3.LUT R24, R24, R25, RZ, 0x3c, !PT ;  /* 0x0000001918187212 */ /* 0x000fe200078e3cff */
[--C-:B------:R-:W-:Y:S01]  /*f3d0*/  IMAD.X R25, RZ, RZ, R15.reuse, P5 ;  /* 0x000000ffff197224 */ /* 0x100fe200028e060f */
[----:B------:R-:W-:Y:S01]  /*f3e0*/  LOP3.LUT R28, R28, R29, RZ, 0x3c, !PT ;  /* 0x0000001d1c1c7212 */ /* 0x000fe200078e3cff */
[----:B------:R-:W-:Y:S01]  /*f3f0*/  IMAD.X R29, RZ, RZ, R15, P6 ;  /* 0x000000ffff1d7224 */ /* 0x000fe200030e060f */
[----:B------:R-:W-:Y:S01]  /*f400*/  IADD3 R49, P4, R14, 0x9000, RZ ;  /* 0x000090000e317810 */ /* 0x000fe20007f9e0ff */
[----:B------:R-:W-:Y:S01]  /*f410*/  IMAD.SHL.U32 R20, R20, 0x4, RZ ;  /* 0x0000000414147824 */ /* 0x000fe200078e00ff */
[C---:B------:R-:W-:Y:S01]  /*f420*/  IADD3 R53, P5, R14.reuse, 0xa000, RZ ;  /* 0x0000a0000e357810 */ /* 0x040fe20007fbe0ff */
[----:B------:R-:W-:Y:S01]  /*f430*/  ULDC.64 UR12, c[0x0][0xaf0] ;  /* 0x0002bc00000c7ab9 */ /* 0x000fe20000000a00 */
[----:B------:R-:W-:Y:S01]  /*f440*/  IADD3 R57, P6, R14, 0xb000, RZ ;  /* 0x0000b0000e397810 */ /* 0x000fe20007fde0ff */
[----:B------:R-:W-:Y:S01]  /*f450*/  IMAD.SHL.U32 R79, R0, 0x8, RZ ;  /* 0x00000008004f7824 */ /* 0x000fe200078e00ff */
[----:B------:R-:W-:Y:S01]  /*f460*/  UIMAD UR4, UR4, UR12, URZ ;  /* 0x0000000c040472a4 */ /* 0x000fe2000f8e023f */
[----:B0-----:R-:W-:Y:S01]  /*f470*/  @P2 IMAD.HI.U32 R0, R80, R21, RZ ;  /* 0x0000001550002227 */ /* 0x001fe200078e00ff */
[----:B------:R-:W-:Y:S01]  /*f480*/  LOP3.LUT R48, R49, 0x380, RZ, 0xc0, !PT ;  /* 0x0000038031307812 */ /* 0x000fe200078ec0ff */
[----:B------:R-:W5:Y:S01]  /*f490*/  LD.E.128 R24, desc[UR40][R24.64] ;  /* 0x0000002818187980 */ /* 0x000f62000c101d00 */
[----:B------:R-:W-:-:S02]  /*f4a0*/  LOP3.LUT R52, R53, 0x380, RZ, 0xc0, !PT ;  /* 0x0000038035347812 */ /* 0x000fc400078ec0ff */
[----:B------:R-:W-:Y:S01]  /*f4b0*/  LOP3.LUT R56, R57, 0x380, RZ, 0xc0, !PT ;  /* 0x0000038039387812 */ /* 0x000fe200078ec0ff */
[----:B------:R-:W5:Y:S01]  /*f4c0*/  LD.E.128 R28, desc[UR40][R28.64] ;  /* 0x000000281c1c7980 */ /* 0x000f62000c101d00 */
[----:B------:R-:W-:Y:S02]  /*f4d0*/  LOP3.LUT R5, R14, 0x380, RZ, 0xc0, !PT ;  /* 0x000003800e057812 */ /* 0x000fe400078ec0ff */
[----:B------:R-:W-:Y:S01]  /*f4e0*/  LOP3.LUT R76, R20, 0x4, R3, 0xe2, !PT ;  /* 0x00000004144c7812 */ /* 0x000fe200078ee203 */
[----:B------:R-:W-:Y:S01]  /*f4f0*/  IMAD.MOV.U32 R3, RZ, RZ, R80 ;  /* 0x000000ffff037224 */ /* 0x000fe200078e0050 */
[----:B------:R-:W-:Y:S01]  /*f500*/  UIMAD UR4, UR9, UR13, UR4 ;  /* 0x0000000d090472a4 */ /* 0x000fe2000f8e0204 */
[----:B-1----:R-:W-:Y:S01]  /*f510*/  @P2 SHF.R.U32.HI R3, RZ, R77, R0 ;  /* 0x0000004dff032219 */ /* 0x002fe20000011600 */
[----:B------:R-:W-:Y:S01]  /*f520*/  UIMAD.WIDE.U32 UR10, UR9, UR12, UR10 ;  /* 0x0000000c090a72a5 */ /* 0x000fe2000f8e000a */
[----:B------:R-:W-:Y:S02]  /*f530*/  SHF.R.U64 R48, R48, 0x3, RZ ;  /* 0x0000000330307819 */ /* 0x000fe400000012ff */
[----:B------:R-:W-:-:S02]  /*f540*/  SHF.R.U64 R52, R52, 0x3, RZ ;  /* 0x0000000334347819 */ /* 0x000fc400000012ff */
[----:B------:R-:W-:Y:S02]  /*f550*/  SHF.R.U64 R56, R56, 0x3, RZ ;  /* 0x0000000338387819 */ /* 0x000fe400000012ff */
[----:B------:R-:W-:Y:S01]  /*f560*/  SHF.R.U64 R5, R5, 0x3, RZ ;  /* 0x0000000305057819 */ /* 0x000fe200000012ff */
[----:B------:R-:W-:Y:S01]  /*f570*/  UIADD3 UR4, UR11, UR4, URZ ;  /* 0x000000040b047290 */ /* 0x000fe2000fffe03f */
[----:B------:R-:W-:Y:S02]  /*f580*/  ISETP.GE.AND P0, PT, R101, UR16, PT ;  /* 0x0000001065007c0c */ /* 0x000fe4000bf06270 */
[--C-:B------:R-:W-:Y:S01]  /*f590*/  SHF.R.S32.HI R77, RZ, 0x1f, R3.reuse ;  /* 0x0000001fff4d7819 */ /* 0x100fe20000011403 */
[----:B------:R-:W-:Y:S01]  /*f5a0*/  IMAD.U32 R20, RZ, RZ, UR10 ;  /* 0x0000000aff147e24 */ /* 0x000fe2000f8e00ff */
[----:B------:R-:W-:Y:S01]  /*f5b0*/  LOP3.LUT R76, R79, 0x8, R76, 0xe2, !PT ;  /* 0x000000084f4c7812 */ /* 0x000fe200078ee24c */
[----:B------:R-:W-:Y:S01]  /*f5c0*/  IMAD.U32 R21, RZ, RZ, UR11 ;  /* 0x0000000bff157e24 */ /* 0x000fe2000f8e00ff */
        /* <DEDUP_REMOVED lines=8> */
[----:B------:R-:W-:Y:S01]  /*f650*/  ULDC.64 UR10, c[0x0][0xae0] ;  /* 0x0002b800000a7ab9 */ /* 0x000fe20000000a00 */
[----:B------:R-:W-:Y:S01]  /*f660*/  IMAD.MOV.U32 R5, RZ, RZ, R15 ;  /* 0x000000ffff057224 */ /* 0x000fe200078e000f */
[----:B------:R-:W-:Y:S01]  /*f670*/  SEL R0, RZ, 0xffffffff, P0 ;  /* 0xffffffffff007807 */ /* 0x000fe20000000000 */
[----:B------:R-:W-:Y:S01]  /*f680*/  IMAD R78, R77, UR10, RZ ;  /* 0x0000000a4d4e7c24 */ /* 0x000fe2000f8e02ff */
[----:B------:R-:W-:Y:S01]  /*f690*/  ISETP.GE.AND P0, PT, R91, UR16, PT ;  /* 0x000000105b007c0c */ /* 0x000fe2000bf06270 */
[----:B------:R-:W-:Y:S01]  /*f6a0*/  IMAD.U32 R21, RZ, RZ, UR4 ;  /* 0x00000004ff157e24 */ /* 0x000fe2000f8e00ff */
[----:B------:R-:W5:Y:S01]  /*f6b0*/  LD.E.128 R12, desc[UR40][R12.64] ;  /* 0x000000280c0c7980 */ /* 0x000f62000c101d00 */
[----:B------:R-:W-:-:S02]  /*f6c0*/  IMAD R77, R81, R79, R80 ;  /* 0x0000004f514d7224 */ /* 0x000fc400078e0250 */
[----:B------:R-:W-:Y:S01]  /*f6d0*/  IMAD.SHL.U32 R83, R0, 0x10, RZ ;  /* 0x0000001000537824 */ /* 0x000fe200078e00ff */
[----:B------:R-:W5:Y:S01]  /*f6e0*/  LD.E.128 R4, desc[UR40][R4.64] ;  /* 0x0000002804047980 */ /* 0x000f62000c101d00 */
[C---:B------:R-:W-:Y:S01]  /*f6f0*/  IMAD R79, R3.reuse, UR11, R78 ;  /* 0x0000000b034f7c24 */ /* 0x040fe2000f8e024e */
[----:B------:R-:W-:Y:S01]  /*f700*/  SEL R0, RZ, 0xffffffff, P0 ;  /* 0xffffffffff007807 */ /* 0x000fe20000000000 */
[----:B------:R-:W-:Y:S01]  /*f710*/  IMAD.WIDE.U32 R20, R3, UR10, R20 ;  /* 0x0000000a03147c25 */ /* 0x000fe2000f8e0014 */
[----:B------:R-:W5:Y:S01]  /*f720*/  LD.E.128 R48, desc[UR40][R48.64] ;  /* 0x0000002830307980 */ /* 0x000f62000c101d00 */
[----:B------:R-:W-:Y:S01]  /*f730*/  SHF.R.S32.HI R3, RZ, 0x1f, R77 ;  /* 0x0000001fff037819 */ /* 0x000fe2000001144d */
[----:B------:R-:W-:Y:S02]  /*f740*/  ULDC.64 UR10, c[0x0][0xad8] ;  /* 0x0002b600000a7ab9 */ /* 0x000fe40000000a00 */
[----:B------:R-:W5:Y:S01]  /*f750*/  LD.E.128 R52, desc[UR40][R52.64] ;  /* 0x0000002834347980 */ /* 0x000f62000c101d00 */
[----:B------:R-:W-:-:S03]  /*f760*/  VIADD R93, R185, 0x180 ;  /* 0x00000180b95d7836 */ /* 0x000fc60000000000 */
[----:B------:R-:W5:Y:S01]  /*f770*/  LD.E.128 R56, desc[UR40][R56.64] ;  /* 0x0000002838387980 */ /* 0x000f62000c101d00 */
[----:B------:R-:W-:Y:S01]  /*f780*/  @!PT LDS RZ, [RZ] ;  /* 0x00000000fffff984 */ /* 0x000fe20000000800 */
[----:B------:R-:W-:Y:S01]  /*f790*/  @!PT LDS RZ, [RZ] ;  /* 0x00000000fffff984 */ /* 0x000fe20000000800 */
[----:B------:R-:W-:Y:S01]  /*f7a0*/  @!PT LDS RZ, [RZ] ;  /* 0x00000000fffff984 */ /* 0x000fe20000000800 */
[----:B------:R-:W-:Y:S01]  /*f7b0*/  @!PT LDS RZ, [RZ] ;  /* 0x00000000fffff984 */ /* 0x000fe20000000800 */
[----:B------:R0:W-:Y:S06]  /*f7c0*/  MEMBAR.ALL.CTA ;  /* 0x0000000000007992 */ /* 0x0001ec0000008000 */
[----:B0-----:R-:W0:Y:S01]  /*f7d0*/  FENCE.VIEW.ASYNC.S ;  /* 0x00000000000073c6 */ /* 0x001e220000000000 */
[----:B------:R-:W-:Y:S01]  /*f7e0*/  LOP3.LUT R76, R83, 0x10, R76, 0xe2, !PT ;  /* 0x00000010534c7812 */ /* 0x000fe200078ee24c */
[----:B------:R-:W-:Y:S01]  /*f7f0*/  IMAD.SHL.U32 R83, R0, 0x20, RZ ;  /* 0x0000002000537824 */ /* 0x000fe200078e00ff */
[----:B------:R-:W-:Y:S01]  /*f800*/  ISETP.GE.AND P0, PT, R93, UR16, PT ;  /* 0x000000105d007c0c */ /* 0x000fe2000bf06270 */
[----:B------:R-:W-:-:S02]  /*f810*/  IMAD.IADD R21, R21, 0x1, R79 ;  /* 0x0000000115157824 */ /* 0x000fc400078e024f */
[----:B------:R-:W-:Y:S02]  /*f820*/  IMAD R0, R3, UR10, RZ ;  /* 0x0000000a03007c24 */ /* 0x000fe4000f8e02ff */
[----:B------:R-:W-:Y:S02]  /*f830*/  VIADD R88, R224, UR42 ;  /* 0x0000002ae0587c36 */ /* 0x000fe40008000000 */
[----:B------:R-:W-:Y:S01]  /*f840*/  IMAD R89, R81, UR8, RZ ;  /* 0x0000000851597c24 */ /* 0x000fe2000f8e02ff */
[----:B------:R-:W-:Y:S01]  /*f850*/  UIADD3 UR4, UR46, 0x28c20, URZ ;  /* 0x00028c202e047890 */ /* 0x000fe2000fffe03f */
[C---:B------:R-:W-:Y:S01]  /*f860*/  IMAD R79, R77.reuse, UR11, R0 ;  /* 0x0000000b4d4f7c24 */ /* 0x040fe2000f8e0200 */
[----:B------:R-:W-:Y:S01]  /*f870*/  SEL R3, RZ, 0x40, P0 ;  /* 0x00000040ff037807 */ /* 0x000fe20000000000 */
[----:B------:R-:W-:Y:S01]  /*f880*/  IMAD.WIDE.U32 R20, R77, UR10, R20 ;  /* 0x0000000a4d147c25 */ /* 0x000fe2000f8e0014 */
[----:B------:R-:W-:Y:S01]  /*f890*/  ISETP.GE.AND P0, PT, R88, R89, PT ;  /* 0x000000595800720c */ /* 0x000fe20003f06270 */
[----:B------:R-:W-:Y:S01]  /*f8a0*/  ULDC.64 UR10, c[0x0][0xa80] ;  /* 0x0002a000000a7ab9 */ /* 0x000fe20000000a00 */
[----:B------:R-:W-:Y:S01]  /*f8b0*/  UPRMT UR4, URZ, 0x654, UR4 ;  /* 0x000006543f047896 */ /* 0x000fe20008000004 */
[----:B------:R-:W-:Y:S01]  /*f8c0*/  VIADD R95, R185, 0x1c0 ;  /* 0x000001c0b95f7836 */ /* 0x000fe20000000000 */
[----:B------:R-:W-:Y:S01]  /*f8d0*/  LEA R86, P2, R20, UR10, 0x1 ;  /* 0x0000000a14567c11 */ /* 0x000fe2000f8408ff */
[----:B------:R-:W-:Y:S01]  /*f8e0*/  IMAD.IADD R21, R21, 0x1, R79 ;  /* 0x0000000115157824 */ /* 0x000fe200078e024f */
[----:B------:R-:W-:-:S02]  /*f8f0*/  LOP3.LUT R76, R83, 0x20, R76, 0xe2, !PT ;  /* 0x00000020534c7812 */ /* 0x000fc400078ee24c */
[----:B------:R-:W-:Y:S02]  /*f900*/  ISETP.GE.AND P1, PT, R95, UR16, PT ;  /* 0x000000105f007c0c */ /* 0x000fe4000bf26270 */
[----:B------:R-:W-:Y:S01]  /*f910*/  LEA.HI.X R87, R20, UR11, R21, 0x1, P2 ;  /* 0x0000000b14577c11 */ /* 0x000fe200090f0c15 */
[----:B0-----:R-:W-:Y:S01]  /*f920*/  SYNCS.ARRIVE.TRANS64.RED.A1T0 RZ, [UR4], RZ ;  /* 0x000000ffffff79a7 */ /* 0x001fe20008100404 */
[----:B------:R-:W-:Y:S01]  /*f930*/  LOP3.LUT R3, R76, R3, RZ, 0xfc, !PT ;  /* 0x000000034c037212 */ /* 0x000fe200078efcff */
[----:B------:R0:W1:Y:S01]  /*f940*/  SHFL.IDX PT, R20, R86, RZ, 0x181f ;  /* 0x00181fff56147589 */ /* 0x00006200000e0000 */
[----:B------:R-:W-:Y:S01]  /*f950*/  SEL R0, RZ, 0x80, P1 ;  /* 0x00000080ff007807 */ /* 0x000fe20000800000 */
[----:B------:R-:W-:Y:S02]  /*f960*/  BSSY B1, `(.L_x_2359) ;  /* 0x000002a000017945 */ /* 0x000fe40003800000 */
[----:B------:R0:W2:Y:S01]  /*f970*/  SHFL.IDX PT, R21, R87, RZ, 0x181f ;  /* 0x00181fff57157589 */ /* 0x0000a200000e0000 */
[----:B------:R-:W-:-:S02]  /*f980*/  LOP3.LUT R0, R3, R0, RZ, 0xfc, !PT ;  /* 0x0000000003007212 */ /* 0x000fc400078efcff */
        /* <DEDUP_REMOVED lines=9> */
[CC--:B-1----:R-:W-:Y:S01]  /*fa20*/  @!P1 LEA R76, P2, R192.reuse, R20.reuse, 0x1 ;  /* 0x00000014c04c9211 */ /* 0x0c2fe200078408ff */
        /* <DEDUP_REMOVED lines=8> */
[-C--:B------:R-:W-:Y:S02]  /*fab0*/  @!P3 LEA R82, P6, R97, R20.reuse, 0x1 ;  /* 0x000000146152b211 */ /* 0x080fe400078c08ff */
        /* <DEDUP_REMOVED lines=9> */
[----:B------:R-:W-:Y:S01]  /*fb50*/  SHF.R.S32.HI R7, RZ, 0x1f, R93 ;  /* 0x0000001fff077819 */ /* 0x000fe2000001145d */
[----:B------:R3:W-:Y:S01]  /*fb60*/  @!P2 ST.E.128 desc[UR40][R84.64], R44 ;  /* 0x0000002c5400a985 */ /* 0x0007e2000c101d28 */
[-C--:B------:R-:W-:Y:S02]  /*fb70*/  @!P1 LEA.HI.X R5, R91, R21.reuse, R5, 0x1, P5 ;  /* 0x000000155b059211 */ /* 0x080fe400028f0c05 */
[C---:B------:R-:W-:Y:S02]  /*fb80*/  @P0 LEA R6, P5, R93.reuse, R20, 0x1 ;  /* 0x000000145d060211 */ /* 0x040fe400078a08ff */
[----:B--2---:R-:W-:Y:S01]  /*fb90*/  SHF.R.S32.HI R13, RZ, 0x1f, R95 ;  /* 0x0000001fff0d7819 */ /* 0x004fe2000001145f */
[----:B------:R3:W-:Y:S01]  /*fba0*/  @!P1 ST.E.128 desc[UR40][R4.64], R52 ;  /* 0x0000003404009985 */ /* 0x0007e2000c101d28 */
[----:B------:R-:W-:-:S02]  /*fbb0*/  @P0 LEA.HI.X R7, R93, R21, R7, 0x1, P5 ;  /* 0x000000155d070211 */ /* 0x000fc400028f0c07 */
[----:B------:R-:W-:-:S03]  /*fbc0*/  @P6 LEA R12, P5, R95, R20, 0x1 ;  /* 0x000000145f0c6211 */ /* 0x000fc600078a08ff */
[----:B------:R3:W-:Y:S01]  /*fbd0*/  @P0 ST.E.128 desc[UR40][R6.64], R60 ;  /* 0x0000003c06000985 */ /* 0x0007e2000c101d28 */
[----:B------:R-:W-:-:S05]  /*fbe0*/  @P6 LEA.HI.X R13, R95, R21, R13, 0x1, P5 ;  /* 0x000000155f0d6211 */ /* 0x000fca00028f0c0d */
[----:B------:R3:W-:Y:S04]  /*fbf0*/  @P6 ST.E.128 desc[UR40][R12.64], R68 ;  /* 0x000000440c006985 */ /* 0x0007e8000c101d28 */
.L_x_2360:
[----:B------:R-:W-:Y:S05]  /*fc00*/  BSYNC B1 ;  /* 0x0000000000017941 */ /* 0x000fea0003800000 */
.L_x_2359:
        /* <DEDUP_REMOVED lines=11> */
[----:B--2---:R-:W-:Y:S01]  /*fcc0*/  SHF.R.S32.HI R21, RZ, 0x1f, R97 ;  /* 0x0000001fff157819 */ /* 0x004fe20000011461 */
[----:B0---4-:R-:W-:Y:S02]  /*fcd0*/  @!P0 IMAD.WIDE R6, R185, 0x2, R4 ;  /* 0x00000002b9068825 */ /* 0x011fe400078e0204 */
[CC--:B------:R-:W-:Y:S02]  /*fce0*/  @!P4 LEA R12, P5, R192.reuse, R4.reuse, 0x1 ;  /* 0x00000004c00cc211 */ /* 0x0c0fe400078a08ff */
[-C--:B------:R-:W-:Y:S01]  /*fcf0*/  @!P3 LEA R14, P6, R99, R4.reuse, 0x1 ;  /* 0x00000004630eb211 */ /* 0x080fe200078c08ff */
[----:B------:R0:W-:Y:S01]  /*fd00*/  @!P0 ST.E.128 desc[UR40][R6.64], R8 ;  /* 0x0000000806008985 */ /* 0x0001e2000c101d28 */
[----:B------:R-:W-:Y:S02]  /*fd10*/  ISETP.GE.AND P0, PT, R91, UR16, PT ;  /* 0x000000105b007c0c */ /* 0x000fe4000bf06270 */
[----:B------:R-:W-:Y:S02]  /*fd20*/  @!P4 LEA.HI.X R13, R192, R5, R152, 0x1, P5 ;  /* 0x00000005c00dc211 */ /* 0x000fe400028f0c98 */
[----:B-1----:R-:W-:-:S02]  /*fd30*/  @!P2 LEA R20, P5, R97, R4, 0x1 ;  /* 0x000000046114a211 */ /* 0x002fc400078a08ff */
[-C--:B------:R-:W-:Y:S01]  /*fd40*/  @!P3 LEA.HI.X R15, R99, R5.reuse, R15, 0x1, P6 ;  /* 0x00000005630fb211 */ /* 0x080fe200030f0c0f */
[----:B------:R1:W-:Y:S01]  /*fd50*/  @!P4 ST.E.128 desc[UR40][R12.64], R24 ;  /* 0x000000180c00c985 */ /* 0x0003e2000c101d28 */
[----:B------:R-:W-:Y:S02]  /*fd60*/  LOP3.LUT P6, RZ, R3, 0x40, RZ, 0xc0, !PT ;  /* 0x0000004003ff7812 */ /* 0x000fe400078cc0ff */
[----:B------:R-:W-:Y:S01]  /*fd70*/  @!P2 LEA.HI.X R21, R97, R5, R21, 0x1, P5 ;  /* 0x000000056115a211 */ /* 0x000fe200028f0c15 */
[----:B------:R1:W-:Y:S01]  /*fd80*/  @!P3 ST.E.128 desc[UR40][R14.64], R32 ;  /* 0x000000200e00b985 */ /* 0x0003e2000c101d28 */
[----:B------:R-:W-:-:S03]  /*fd90*/  SHF.R.S32.HI R3, RZ, 0x1f, R101 ;  /* 0x0000001fff037819 */ /* 0x000fc60000011465 */
[----:B------:R1:W-:Y:S01]  /*fda0*/  @!P2 ST.E.128 desc[UR40][R20.64], R40 ;  /* 0x000000281400a985 */ /* 0x0003e2000c101d28 */
[----:B0-----:R-:W-:-:S04]  /*fdb0*/  @!P1 LEA R6, P5, R101, R4, 0x1 ;  /* 0x0000000465069211 */ /* 0x001fc800078a08ff */
[-C--:B------:R-:W-:Y:S02]  /*fdc0*/  @!P1 LEA.HI.X R7, R101, R5.reuse, R3, 0x1, P5 ;  /* 0x0000000565079211 */ /* 0x080fe400028f0c03 */
[----:B------:R-:W-:Y:S02]  /*fdd0*/  SHF.R.S32.HI R3, RZ, 0x1f, R91 ;  /* 0x0000001fff037819 */ /* 0x000fe4000001145b */
[C---:B------:R-:W-:Y:S01]  /*fde0*/  @!P0 LEA R8, P5, R91.reuse, R4, 0x1 ;  /* 0x000000045b088211 */ /* 0x040fe200078a08ff */
[----:B------:R1:W-:Y:S03]  /*fdf0*/  @!P1 ST.E.128 desc[UR40][R6.64], R48 ;  /* 0x0000003006009985 */ /* 0x0003e6000c101d28 */
[----:B------:R-:W-:Y:S02]  /*fe00*/  @!P0 LEA.HI.X R9, R91, R5, R3, 0x1, P5 ;  /* 0x000000055b098211 */ /* 0x000fe400028f0c03 */
[----:B------:R-:W-:-:S02]  /*fe10*/  SHF.R.S32.HI R3, RZ, 0x1f, R93 ;  /* 0x0000001fff037819 */ /* 0x000fc4000001145d */
[C---:B------:R-:W-:Y:S01]  /*fe20*/  @P6 LEA R10, P5, R93.reuse, R4, 0x1 ;  /* 0x000000045d0a6211 */ /* 0x040fe200078a08ff */
[----:B------:R1:W-:Y:S01]  /*fe30*/  @!P0 ST.E.128 desc[UR40][R8.64], R56 ;  /* 0x0000003808008985 */ /* 0x0003e2000c101d28 */
[----:B------:R-:W-:Y:S02]  /*fe40*/  LOP3.LUT P0, RZ, R0, 0x80, RZ, 0xc0, !PT ;  /* 0x0000008000ff7812 */ /* 0x000fe4000780c0ff */
[----:B------:R-:W-:-:S05]  /*fe50*/  @P6 LEA.HI.X R11, R93, R5, R3, 0x1, P5 ;  /* 0x000000055d0b6211 */ /* 0x000fca00028f0c03 */
[----:B------:R1:W-:Y:S06]  /*fe60*/  @P6 ST.E.128 desc[UR40][R10.64], R64 ;  /* 0x000000400a006985 */ /* 0x0003ec000c101d28 */
[----:B------:R-:W-:Y:S05]  /*fe70*/  @!P0 BRA `(.L_x_2361) ;  /* 0x0000002400648947 */ /* 0x000fea0003800000 */
[----:B------:R-:W-:Y:S02]  /*fe80*/  LEA R4, P0, R95, R4, 0x1 ;  /* 0x000000045f047211 */ /* 0x000fe400078008ff */
[----:B------:R-:W-:-:S04]  /*fe90*/  SHF.R.S32.HI R0, RZ, 0x1f, R95 ;  /* 0x0000001fff007819 */ /* 0x000fc8000001145f */
[----:B------:R-:W-:-:S05]  /*fea0*/  LEA.HI.X R5, R95, R5, R0, 0x1, P0 ;  /* 0x000000055f057211 */ /* 0x000fca00000f0c00 */
[----:B------:R0:W-:Y:S01]  /*feb0*/  ST.E.128 desc[UR40][R4.64], R72 ;  /* 0x0000004804007985 */ /* 0x0001e2000c101d28 */
[----:B------:R-:W-:Y:S05]  /*fec0*/  BRA `(.L_x_2361) ;  /* 0x0000002400507947 */ /* 0x000fea0003800000 */
.L_x_2358:
[----:B------:R-:W-:Y:S01]  /*fed0*/  ULDC.64 UR14, c[0x0][0xb08] ;  /* 0x0002c200000e7ab9 */ /* 0x000fe20000000a00 */
[----:B0-----:R-:W-:Y:S01]  /*fee0*/  VIADD R4, R186, UR42 ;  /* 0x0000002aba047c36 */ /* 0x001fe20008000000 */
[----:B------:R-:W-:Y:S01]  /*fef0*/  UIMAD UR12, UR24, UR14, URZ ;  /* 0x0000000e180c72a4 */ /* 0x000fe2000f8e023f */
[----:B------:R-:W-:Y:S01]  /*ff00*/  BSSY B1, `(.L_x_2362) ;  /* 0x00000ca000017945 */ /* 0x000fe20003800000 */
[----:B------:R-:W-:Y:S01]  /*ff10*/  UIMAD.WIDE.U32 UR10, UR4, UR14, URZ ;  /* 0x0000000e040a72a5 */ /* 0x000fe2000f8e003f */
[----:B------:R-:W-:Y:S01]  /*ff20*/  IMAD.MOV.U32 R3, RZ, RZ, R4 ;  /* 0x000000ffff037224 */ /* 0x000fe200078e0004 */
[----:B------:R-:W-:Y:S01]  /*ff30*/  UIMAD UR12, UR4, UR15, UR12 ;  /* 0x0000000f040c72a4 */ /* 0x000fe2000f8e020c */
[----:B------:R-:W-:Y:S01]  /*ff40*/  SHF.R.S32.HI R21, RZ, 0x1f, R205 ;  /* 0x0000001fff157819 */ /* 0x000fe200000114cd */
[----:B------:R-:W-:Y:S01]  /*ff50*/  ULDC UR14, c[0x0][0xbe8] ;  /* 0x0002fa00000e7ab9 */ /* 0x000fe20000000800 */
[----:B------:R-:W-:Y:S01]  /*ff60*/  USHF.R.S32.HI UR4, URZ, 0x1f, UR9 ;  /* 0x0000001f3f047899 */ /* 0x000fe20008011409 */
[----:B------:R-:W-:Y:S01]  /*ff70*/  SHF.R.S32.HI R152, RZ, 0x1f, R206 ;  /* 0x0000001fff987819 */ /* 0x000fe200000114ce */
[----:B------:R-:W-:Y:S01]  /*ff80*/  UIADD3 UR11, UR11, UR12, URZ ;  /* 0x0000000c0b0b7290 */ /* 0x000fe2000fffe03f */
[----:B------:R-:W-:Y:S01]  /*ff90*/  SHF.R.S32.HI R153, RZ, 0x1f, R207 ;  /* 0x0000001fff997819 */ /* 0x000fe200000114cf */
[----:B------:R-:W-:Y:S01]  /*ffa0*/  UISETP.NE.AND UP0, UPT, UR14, 0x1, UPT ;  /* 0x000000010e00788c */ /* 0x000fe2000bf05270 */
[----:B------:R-:W-:Y:S01]  /*ffb0*/  SHF.R.S32.HI R154, RZ, 0x1f, R208 ;  /* 0x0000001fff9a7819 */ /* 0x000fe200000114d0 */
[----:B------:R-:W-:Y:S01]  /*ffc0*/  ULDC.64 UR12, c[0x0][0xb38] ;  /* 0x0002ce00000c7ab9 */ /* 0x000fe20000000a00 */
[----:B------:R-:W-:Y:S01]  /*ffd0*/  UIMAD UR8, UR8, UR14, URZ ;  /* 0x0000000e080872a4 */ /* 0x000fe2000f8e023f */
[----:B------:R-:W-:Y:S01]  /*ffe0*/  SHF.R.S32.HI R155, RZ, 0x1f, R209 ;  /* 0x0000001fff9b7819 */ /* 0x000fe200000114d1 */
[----:B------:R-:W-:Y:S01]  /*fff0*/  UIMAD.WIDE.U32 UR10, UR44, UR12, UR10 ;  /* 0x0000000c2c0a72a5 */ /* 0x000fe2000f8e000a */
[----:B------:R-:W-:-:S02]  /*10000*/  PLOP3.LUT P0, PT, PT, PT, UP0, 0x80, 0x0 ;  /* 0x000000000000781c */ /* 0x000fc40003f0f008 */
[----:B------:R-:W-:Y:S01]  /*10010*/  SHF.R.S32.HI R156, RZ, 0x1f, R210 ;  /* 0x0000001fff9c7819 */ /* 0x000fe200000114d2 */
[----:B------:R-:W-:Y:S01]  /*10020*/  UIMAD UR11, UR44, UR13, UR11 ;  /* 0x0000000d2c0b72a4 */ /* 0x000fe2000f8e020b */
[----:B------:R-:W-:Y:S02]  /*10030*/  SHF.R.S32.HI R157, RZ, 0x1f, R211 ;  /* 0x0000001fff9d7819 */ /* 0x000fe400000114d3 */
[----:B------:R-:W-:Y:S01]  /*10040*/  ULDC.64 UR12, c[0x0][0xb40] ;  /* 0x0002d000000c7ab9 */ /* 0x000fe20000000a00 */
[----:B------:R-:W-:Y:S01]  /*10050*/  SHF.R.S32.HI R158, RZ, 0x1f, R212 ;  /* 0x0000001fff9e7819 */ /* 0x000fe200000114d4 */
[----:B------:R-:W-:Y:S01]  /*10060*/  UIMAD UR4, UR4, UR12, URZ ;  /* 0x0000000c040472a4 */ /* 0x000fe2000f8e023f */
[----:B------:R-:W-:Y:S01]  /*10070*/  SHF.R.S32.HI R159, RZ, 0x1f, R213 ;  /* 0x0000001fff9f7819 */ /* 0x000fe200000114d5 */
[----:B------:R-:W-:Y:S01]  /*10080*/  UIMAD.WIDE.U32 UR10, UR9, UR12, UR10 ;  /* 0x0000000c090a72a5 */ /* 0x000fe2000f8e000a */
[----:B------:R-:W-:Y:S01]  /*10090*/  SHF.R.S32.HI R160, RZ, 0x1f, R214 ;  /* 0x0000001fffa07819 */ /* 0x000fe200000114d6 */
[----:B------:R-:W-:Y:S01]  /*100a0*/  UIMAD UR4, UR9, UR13, UR4 ;  /* 0x0000000d090472a4 */ /* 0x000fe2000f8e0204 */
[----:B------:R-:W-:-:S02]  /*100b0*/  SHF.R.S32.HI R161, RZ, 0x1f, R215 ;  /* 0x0000001fffa17819 */ /* 0x000fc400000114d7 */
[----:B------:R-:W-:Y:S01]  /*100c0*/  @UP0 ULDC UR9, c[0x0][0xbec] ;  /* 0x0002fb0000090ab9 */ /* 0x000fe20000000800 */
[----:B------:R-:W-:Y:S01]  /*100d0*/  UIADD3 UR11, UR11, UR4, URZ ;  /* 0x000000040b0b7290 */ /* 0x000fe2000fffe03f */
[----:B------:R-:W-:Y:S01]  /*100e0*/  @P0 IMAD.HI.U32 R0, R4, UR9, RZ ;  /* 0x0000000904000c27 */ /* 0x000fe2000f8e00ff */
[----:B------:R-:W-:Y:S01]  /*100f0*/  ULDC.64 UR12, c[0x0][0xb48] ;  /* 0x0002d200000c7ab9 */ /* 0x000fe20000000a00 */
[----:B------:R-:W-:Y:S01]  /*10100*/  @UP0 ULDC UR4, c[0x0][0xbf0] ;  /* 0x0002fc0000040ab9 */ /* 0x000fe20000000800 */
[----:B------:R-:W-:Y:S01]  /*10110*/  UIMAD.WIDE.U32 UR10, UR45, UR12, UR10 ;  /* 0x0000000c2d0a72a5 */ /* 0x000fe2000f8e000a */
[----:B------:R-:W-:Y:S02]  /*10120*/  SHF.R.S32.HI R162, RZ, 0x1f, R216 ;  /* 0x0000001fffa27819 */ /* 0x000fe400000114d8 */
[----:B------:R-:W-:Y:S01]  /*10130*/  @P0 SHF.R.U32.HI R3, RZ, UR4, R0 ;  /* 0x00000004ff030c19 */ /* 0x000fe20008011600 */
[----:B------:R-:W-:Y:S01]  /*10140*/  UIMAD UR45, UR45, UR13, UR11 ;  /* 0x0000000d2d2d72a4 */ /* 0x000fe2000f8e020b */
[----:B------:R-:W-:Y:S01]  /*10150*/  SHF.R.S32.HI R163, RZ, 0x1f, R217 ;  /* 0x0000001fffa37819 */ /* 0x000fe200000114d9 */
[----:B------:R-:W-:Y:S01]  /*10160*/  IMAD.U32 R5, RZ, RZ, UR11 ;  /* 0x0000000bff057e24 */ /* 0x000fe2000f8e00ff */
[--C-:B------:R-:W-:Y:S01]  /*10170*/  SHF.R.S32.HI R0, RZ, 0x1f, R3.reuse ;  /* 0x0000001fff007819 */ /* 0x100fe20000011403 */
[----:B------:R-:W-:Y:S01]  /*10180*/  IMAD.MOV R7, RZ, RZ, -R3 ;  /* 0x000000ffff077224 */ /* 0x000fe200078e0a03 */
[----:B------:R-:W-:Y:S01]  /*10190*/  ULDC.64 UR12, c[0x0][0xb30] ;  /* 0x0002cc00000c7ab9 */ /* 0x000fe20000000a00 */
[----:B------:R-:W-:Y:S01]  /*101a0*/  IMAD.U32 R5, RZ, RZ, UR45 ;  /* 0x0000002dff057e24 */ /* 0x000fe2000f8e00ff */
[----:B------:R-:W-:Y:S01]  /*101b0*/  UIADD3 UR4, UR46, 0x28c20, URZ ;  /* 0x00028c202e047890 */ /* 0x000fe2000fffe03f */
[----:B------:R-:W-:Y:S01]  /*101c0*/  IMAD R7, R7, UR14, R4 ;  /* 0x0000000e07077c24 */ /* 0x000fe2000f8e0204 */
[----:B------:R-:W-:Y:S01]  /*101d0*/  SHF.R.S32.HI R164, RZ, 0x1f, R218 ;  /* 0x0000001fffa47819 */ /* 0x000fe200000114da */
[----:B------:R-:W-:Y:S01]  /*101e0*/  IMAD R0, R0, UR12, RZ ;  /* 0x0000000c00007c24 */ /* 0x000fe2000f8e02ff */
[----:B------:R-:W-:Y:S01]  /*101f0*/  UPRMT UR4, URZ, 0x654, UR4 ;  /* 0x000006543f047896 */ /* 0x000fe20008000004 */
[----:B------:R-:W-:Y:S01]  /*10200*/  IMAD.U32 R4, RZ, RZ, UR10 ;  /* 0x0000000aff047e24 */ /* 0x000fe2000f8e00ff */
[----:B------:R-:W-:Y:S01]  /*10210*/  ULDC.64 UR10, c[0x0][0xb28] ;  /* 0x0002ca00000a7ab9 */ /* 0x000fe20000000a00 */
[C---:B------:R-:W-:Y:S01]  /*10220*/  IMAD R9, R3.reuse, UR13, R0 ;  /* 0x0000000d03097c24 */ /* 0x040fe2000f8e0200 */
[----:B------:R-:W-:Y:S01]  /*10230*/  SHF.R.S32.HI R0, RZ, 0x1f, R7 ;  /* 0x0000001fff007819 */ /* 0x000fe20000011407 */
[----:B------:R-:W-:Y:S01]  /*10240*/  IMAD.WIDE.U32 R4, R3, UR12, R4 ;  /* 0x0000000c03047c25 */ /* 0x000fe2000f8e0004 */
[----:B------:R-:W-:-:S02]  /*10250*/  SHF.R.S32.HI R165, RZ, 0x1f, R219 ;  /* 0x0000001fffa57819 */ /* 0x000fc400000114db */
[----:B------:R-:W-:Y:S01]  /*10260*/  SHF.R.S32.HI R166, RZ, 0x1f, R220 ;  /* 0x0000001fffa67819 */ /* 0x000fe200000114dc */
[----:B------:R-:W-:Y:S01]  /*10270*/  IMAD R0, R0, UR10, RZ ;  /* 0x0000000a00007c24 */ /* 0x000fe2000f8e02ff */
[----:B------:R-:W-:Y:S01]  /*10280*/  SYNCS.ARRIVE.TRANS64.RED.A1T0 RZ, [UR4], RZ ;  /* 0x000000ffffff79a7 */ /* 0x000fe20008100404 */
[----:B------:R-:W-:Y:S01]  /*10290*/  IMAD.IADD R5, R5, 0x1, R9 ;  /* 0x0000000105057824 */ /* 0x000fe200078e0209 */
[----:B------:R-:W-:Y:S01]  /*102a0*/  SHF.R.S32.HI R13, RZ, 0x1f, R221 ;  /* 0x0000001fff0d7819 */ /* 0x000fe200000114dd */
[C---:B------:R-:W-:Y:S01]  /*102b0*/  IMAD R3, R7.reuse, UR11, R0 ;  /* 0x0000000b07037c24 */ /* 0x040fe2000f8e0200 */
[----:B------:R-:W-:Y:S01]  /*102c0*/  SHF.R.S32.HI R167, RZ, 0x1f, R222 ;  /* 0x0000001fffa77819 */ /* 0x000fe200000114de */
[----:B------:R-:W-:Y:S01]  /*102d0*/  VIADD R0, R16, UR42 ;  /* 0x0000002a10007c36 */ /* 0x000fe20008000000 */
[----:B------:R-:W-:Y:S01]  /*102e0*/  SHF.R.S32.HI R168, RZ, 0x1f, R223 ;  /* 0x0000001fffa87819 */ /* 0x000fe200000114df */
[----:B------:R-:W-:Y:S01]  /*102f0*/  IMAD.WIDE.U32 R4, R7, UR10, R4 ;  /* 0x0000000a07047c25 */ /* 0x000fe2000f8e0004 */
[----:B------:R-:W-:Y:S01]  /*10300*/  ULDC.64 UR10, c[0x0][0xb00] ;  /* 0x0002c000000a7ab9 */ /* 0x000fe20000000a00 */
[----:B------:R-:W-:-:S02]  /*10310*/  SHF.R.S32.HI R169, RZ, 0x1f, R17 ;  /* 0x0000001fffa97819 */ /* 0x000fc40000011411 */
[----:B------:R-:W-:Y:S01]  /*10320*/  ISETP.GE.AND P0, PT, R0, UR8, PT ;  /* 0x0000000800007c0c */ /* 0x000fe2000bf06270 */
[----:B------:R-:W-:Y:S01]  /*10330*/  IMAD.IADD R5, R5, 0x1, R3 ;  /* 0x0000000105057824 */ /* 0x000fe200078e0203 */
[----:B------:R-:W-:-:S04]  /*10340*/  LEA R3, P1, R4, UR10, 0x2 ;  /* 0x0000000a04037c11 */ /* 0x000fc8000f8210ff */
[----:B------:R-:W-:Y:S01]  /*10350*/  LEA.HI.X R10, R4, UR11, R5, 0x2, P1 ;  /* 0x0000000b040a7c11 */ /* 0x000fe200088f1405 */
[----:B------:R0:W1:Y:S04]  /*10360*/  SHFL.IDX PT, R11, R3, RZ, 0x1c1f ;  /* 0x001c1fff030b7589 */ /* 0x00006800000e0000 */
[----:B------:R0:W2:Y:S02]  /*10370*/  SHFL.IDX PT, R12, R10, RZ, 0x1c1f ;  /* 0x001c1fff0a0c7589 */ /* 0x0000a400000e0000 */
        /* <DEDUP_REMOVED lines=130> */
.L_x_2363:
[----:B------:R-:W-:Y:S05]  /*10ba0*/  BSYNC B1 ;  /* 0x0000000000017941 */ /* 0x000fea0003800000 */
.L_x_2362:
        /* <DEDUP_REMOVED lines=10> */
[-C--:B0--3--:R-:W-:Y:S02]  /*10c50*/  @!P4 LEA R4, P3, R17, R24.reuse, 0x2 ;  /* 0x000000181104c211 */ /* 0x089fe400078610ff */
[----:B------:R-:W-:Y:S02]  /*10c60*/  @!P2 LEA R6, P6, R223, R24, 0x2 ;  /* 0x00000018df06a211 */ /* 0x000fe400078c10ff */
[----:B------:R-:W-:Y:S02]  /*10c70*/  @!P4 LEA.HI.X R5, R17, R20, R169, 0x2, P3 ;  /* 0x000000141105c211 */ /* 0x000fe400018f14a9 */
        /* <DEDUP_REMOVED lines=9> */
[----:B-1----:R-:W-:Y:S01]  /*10d10*/  @!P0 LEA.HI.X R11, R221, R20, R13, 0x2, P6 ;  /* 0x00000014dd0b8211 */ /* 0x002fe200030f140d */
        /* <DEDUP_REMOVED lines=14> */
[-C--:B---3--:R-:W-:Y:S02]  /*10e00*/  @!P0 LEA R6, P6, R217, R24.reuse, 0x2 ;  /* 0x00000018d9068211 */ /* 0x088fe400078c10ff */
[----:B------:R-:W-:Y:S01]  /*10e10*/  ISETP.GE.AND P4, PT, R213, UR4, PT ;  /* 0x00000004d5007c0c */ /* 0x000fe2000bf86270 */
[----:B------:R3:W-:Y:S01]  /*10e20*/  @!P5 ST.E.64 desc[UR40][R14.64], R50 ;  /* 0x000000320e00d985 */ /* 0x0007e2000c101b28 */
[----:B-1----:R-:W-:-:S02]  /*10e30*/  @!P1 LEA R8, P5, R216, R24, 0x2 ;  /* 0x00000018d8089211 */ /* 0x002fc400078a10ff */
        /* <DEDUP_REMOVED lines=16> */
[----:B---3--:R-:W-:-:S03]  /*10f40*/  @!P5 LEA R14, P6, R212, R24, 0x2 ;  /* 0x00000018d40ed211 */ /* 0x008fc600078c10ff */
[----:B------:R3:W-:Y:S01]  /*10f50*/  @!P4 ST.E.64 desc[UR40][R12.64], R70 ;  /* 0x000000460c00c985 */ /* 0x0007e2000c101b28 */
[----:B------:R-:W-:Y:S02]  /*10f60*/  @!P5 LEA.HI.X R15, R212, R20, R158, 0x2, P6 ;  /* 0x00000014d40fd211 */ /* 0x000fe400030f149e */
[CC--:B0-----:R-:W-:Y:S02]  /*10f70*/  @!P0 LEA R6, P4, R211.reuse, R24.reuse, 0x2 ;  /* 0x00000018d3068211 */ /* 0x0c1fe400078810ff */
[----:B-1----:R-:W-:Y:S01]  /*10f80*/  @!P1 LEA R8, P3, R210, R24, 0x2 ;  /* 0x00000018d2089211 */ /* 0x002fe200078610ff */
        /* <DEDUP_REMOVED lines=23> */
[-C--:B-1----:R-:W-:Y:S02]  /*11100*/  @!P2 LEA R6, P6, R205, R24.reuse, 0x2 ;  /* 0x00000018cd06a211 */ /* 0x082fe400078c10ff */
[----:B------:R-:W-:Y:S01]  /*11110*/  ISETP.GE.AND P4, PT, R201, UR4, PT ;  /* 0x00000004c9007c0c */ /* 0x000fe2000bf86270 */
[----:B------:R1:W-:Y:S01]  /*11120*/  @!P3 ST.E.64 desc[UR40][R14.64], R98 ;  /* 0x000000620e00b985 */ /* 0x0003e2000c101b28 */
[----:B--2---:R-:W-:Y:S02]  /*11130*/  @!P1 LEA R8, P3, R204, R24, 0x2 ;  /* 0x00000018cc089211 */ /* 0x004fe400078610ff */
[----:B------:R-:W-:Y:S02]  /*11140*/  @!P2 LEA.HI.X R7, R205, R20, R21, 0x2, P6 ;  /* 0x00000014cd07a211 */ /* 0x000fe400030f1415 */
[----:B---3--:R-:W-:-:S02]  /*11150*/  @!P0 LEA R10, P6, R203, R24, 0x2 ;  /* 0x00000018cb0a8211 */ /* 0x008fc400078c10ff */
[-C--:B------:R-:W-:Y:S01]  /*11160*/  @!P1 LEA.HI.X R9, R204, R20.reuse, R237, 0x2, P3 ;  /* 0x00000014cc099211 */ /* 0x080fe200018f14ed */
[----:B------:R2:W-:Y:S01]  /*11170*/  @!P2 ST.E.64 desc[UR40][R6.64], R102 ;  /* 0x000000660600a985 */ /* 0x0005e2000c101b28 */
[----:B------:R-:W-:Y:S02]  /*11180*/  ISETP.GE.AND P3, PT, R200, UR4, PT ;  /* 0x00000004c8007c0c */ /* 0x000fe4000bf66270 */
[----:B------:R-:W-:Y:S01]  /*11190*/  @!P0 LEA.HI.X R11, R203, R20, R236, 0x2, P6 ;  /* 0x00000014cb0b8211 */ /* 0x000fe200030f14ec */
[----:B------:R3:W-:Y:S01]  /*111a0*/  @!P1 ST.E.64 desc[UR40][R8.64], R106 ;  /* 0x0000006a08009985 */ /* 0x0007e2000c101b28 */
[-C--:B0-----:R-:W-:Y:S02]  /*111b0*/  @!P5 LEA R4, P1, R202, R24.reuse, 0x2 ;  /* 0x00000018ca04d211 */ /* 0x081fe400078210ff */
[----:B----4-:R-:W-:Y:S01]  /*111c0*/  @!P4 LEA R12, P2, R201, R24, 0x2 ;  /* 0x00000018c90cc211 */ /* 0x010fe200078410ff */
[----:B------:R-:W-:Y:S01]  /*111d0*/  @!P0 ST.E.64 desc[UR40][R10.64], R110 ;  /* 0x0000006e0a008985 */ /* 0x000fe2000c101b28 */
[----:B------:R-:W-:-:S02]  /*111e0*/  ISETP.GE.AND P0, PT, R199, UR4, PT ;  /* 0x00000004c7007c0c */ /* 0x000fc4000bf06270 */
[----:B------:R-:W-:Y:S02]  /*111f0*/  @!P5 LEA.HI.X R5, R202, R20, R235, 0x2, P1 ;  /* 0x00000014ca05d211 */ /* 0x000fe400008f14eb */
[----:B------:R-:W-:Y:S02]  /*11200*/  ISETP.GE.AND P1, PT, R198, UR4, PT ;  /* 0x00000004c6007c0c */ /* 0x000fe4000bf26270 */
[C---:B-1----:R-:W-:Y:S01]  /*11210*/  @!P3 LEA R14, P6, R200.reuse, R24, 0x2 ;  /* 0x00000018c80eb211 */ /* 0x042fe200078c10ff */
[----:B------:R0:W-:Y:S01]  /*11220*/  @!P5 ST.E.64 desc[UR40][R4.64], R114 ;  /* 0x000000720400d985 */ /* 0x0001e2000c101b28 */
[-C--:B------:R-:W-:Y:S02]  /*11230*/  @!P4 LEA.HI.X R13, R201, R20.reuse, R234, 0x2, P2 ;  /* 0x00000014c90dc211 */ /* 0x080fe400010f14ea */
[----:B------:R-:W-:Y:S02]  /*11240*/  @!P3 LEA.HI.X R15, R200, R20, R233, 0x2, P6 ;  /* 0x00000014c80fb211 */ /* 0x000fe400030f14e9 */
[----:B------:R-:W-:Y:S01]  /*11250*/  ISETP.GE.AND P2, PT, R195, UR4, PT ;  /* 0x00000004c3007c0c */ /* 0x000fe2000bf46270 */
[----:B------:R1:W-:Y:S01]  /*11260*/  @!P4 ST.E.64 desc[UR40][R12.64], R118 ;  /* 0x000000760c00c985 */ /* 0x0003e2000c101b28 */
[----:B------:R-:W-:-:S02]  /*11270*/  ISETP.GE.AND P4, PT, R197, UR4, PT ;  /* 0x00000004c5007c0c */ /* 0x000fc4000bf86270 */
[C---:B--2---:R-:W-:Y:S01]  /*11280*/  @!P0 LEA R6, P5, R199.reuse, R24, 0x2 ;  /* 0x00000018c7068211 */ /* 0x044fe200078a10ff */
[----:B------:R2:W-:Y:S01]  /*11290*/  @!P3 ST.E.64 desc[UR40][R14.64], R122 ;  /* 0x0000007a0e00b985 */ /* 0x0005e2000c101b28 */
[----:B------:R-:W-:Y:S02]  /*112a0*/  ISETP.GE.AND P3, PT, R196, UR4, PT ;  /* 0x00000004c4007c0c */ /* 0x000fe4000bf66270 */
[----:B------:R-:W-:Y:S02]  /*112b0*/  @!P0 LEA.HI.X R7, R199, R20, R232, 0x2, P5 ;  /* 0x00000014c7078211 */ /* 0x000fe400028f14e8 */
[----:B------:R-:W-:Y:S02]  /*112c0*/  ISETP.GE.AND P5, PT, R194, UR4, PT ;  /* 0x00000004c2007c0c */ /* 0x000fe4000bfa6270 */
[-C--:B---3--:R-:W-:Y:S01]  /*112d0*/  @!P1 LEA R8, P6, R198, R24.reuse, 0x2 ;  /* 0x00000018c6089211 */ /* 0x088fe200078c10ff */
[----:B------:R3:W-:Y:S02]  /*112e0*/  @!P0 ST.E.64 desc[UR40][R6.64], R126 ;  /* 0x0000007e06008985 */ /* 0x0007e4000c101b28 */
[----:B0-----:R-:W-:-:S02]  /*112f0*/  @!P4 LEA R4, P0, R197, R24, 0x2 ;  /* 0x00000018c504c211 */ /* 0x001fc400078010ff */
[----:B------:R-:W-:Y:S02]  /*11300*/  @!P1 LEA.HI.X R9, R198, R20, R231, 0x2, P6 ;  /* 0x00000014c6099211 */ /* 0x000fe400030f14e7 */
[----:B------:R-:W-:Y:S02]  /*11310*/  @!P3 LEA R10, P6, R196, R24, 0x2 ;  /* 0x00000018c40ab211 */ /* 0x000fe400078c10ff */
[----:B------:R-:W-:Y:S01]  /*11320*/  @!P4 LEA.HI.X R5, R197, R20, R230, 0x2, P0 ;  /* 0x00000014c505c211 */ /* 0x000fe200000f14e6 */
[----:B------:R3:W-:Y:S01]  /*11330*/  @!P1 ST.E.64 desc[UR40][R8.64], R130 ;  /* 0x0000008208009985 */ /* 0x0007e2000c101b28 */
[-C--:B-1----:R-:W-:Y:S02]  /*11340*/  @!P2 LEA R12, P1, R195, R24.reuse, 0x2 ;  /* 0x00000018c30ca211 */ /* 0x082fe400078210ff */
[----:B--2---:R-:W-:Y:S01]  /*11350*/  @!P5 LEA R14, P0, R194, R24, 0x2 ;  /* 0x00000018c20ed211 */ /* 0x004fe200078010ff */
        /* <DEDUP_REMOVED lines=9> */
[----:B---3--:R-:W-:-:S04]  /*113f0*/  LEA R4, P0, R193, R24, 0x2 ;  /* 0x00000018c1047211 */ /* 0x008fc800078010ff */
[----:B------:R-:W-:-:S05]  /*11400*/  LEA.HI.X R5, R193, R20, R226, 0x2, P0 ;  /* 0x00000014c1057211 */ /* 0x000fca00000f14e2 */
[----:B------:R0:W-:Y:S01]  /*11410*/  ST.E.64 desc[UR40][R4.64], R150 ;  /* 0x0000009604007985 */ /* 0x0001e2000c101b28 */
[----:B------:R-:W-:Y:S05]  /*11420*/  BRA `(.L_x_2361) ;  /* 0x0000000c00f87947 */ /* 0x000fea0003800000 */
.L_x_2355:
        /* <DEDUP_REMOVED lines=9> */
[----:B------:R-:W-:Y:S01]  /*114c0*/  UISETP.NE.U32.AND UP1, UPT, UR10, URZ, UPT ;  /* 0x0000003f0a00728c */ /* 0x000fe2000bf25070 */
[----:B------:R-:W-:Y:S02]  /*114d0*/  ULDC UR4, c[0x0][0xa88] ;  /* 0x0002a20000047ab9 */ /* 0x000fe40000000800 */
[----:B------:R-:W2:Y:S01]  /*114e0*/  @P1 LDG.E R9, desc[UR40][R4.64] ;  /* 0x0000002804091981 */ /* 0x000ea2000c1e1900 */
[----:B------:R-:W-:Y:S01]  /*114f0*/  UISETP.NE.AND.EX UP1, UPT, UR11, URZ, UPT, UP1 ;  /* 0x0000003f0b00728c */ /* 0x000fe2000bf25310 */
[----:B------:R-:W-:-:S05]  /*11500*/  IMAD.U32 R0, RZ, RZ, UR4 ;  /* 0x00000004ff007e24 */ /* 0x000fca000f8e00ff */
[----:B------:R-:W-:-:S05]  /*11510*/  PLOP3.LUT P2, PT, PT, PT, UP1, 0x80, 0x0 ;  /* 0x000000000000781c */ /* 0x000fca0003f4f018 */
[----:B------:R-:W-:Y:S02]  /*11520*/  @UP1 ULDC.64 UR10, c[0x0][0xc08] ;  /* 0x00030200000a1ab9 */ /* 0x000fe40000000a00 */
[----:B------:R-:W-:-:S06]  /*11530*/  @UP1 UIMAD.WIDE UR10, UR43, 0x4, UR10 ;  /* 0x000000042b0a18a5 */ /* 0x000fcc000f8e020a */
[----:B------:R-:W-:Y:S02]  /*11540*/  IMAD.U32 R6, RZ, RZ, UR10 ;  /* 0x0000000aff067e24 */ /* 0x000fe4000f8e00ff */
[----:B------:R-:W-:-:S05]  /*11550*/  IMAD.U32 R7, RZ, RZ, UR11 ;  /* 0x0000000bff077e24 */ /* 0x000fca000f8e00ff */
[----:B------:R0:W5:Y:S01]  /*11560*/  @P2 LDG.E R0, desc[UR40][R6.64] ;  /* 0x0000002806002981 */ /* 0x000162000c1e1900 */
[----:B------:R-:W-:Y:S01]  /*11570*/  UISETP.NE.AND UP1, UPT, UR9, URZ, UPT ;  /* 0x0000003f0900728c */ /* 0x000fe2000bf25270 */
[----:B------:R-:W-:Y:S01]  /*11580*/  UMOV UR4, URZ ;  /* 0x0000003f00047c82 */ /* 0x000fe20008000000 */
[----:B------:R-:W1:Y:S09]  /*11590*/  S2R R8, SR_TID.X ;  /* 0x0000000000087919 */ /* 0x000e720000002100 */
[----:B------:R-:W-:Y:S01]  /*115a0*/  @!UP1 ULDC UR9, c[0x0][0xad4] ;  /* 0x0002b50000099ab9 */ /* 0x000fe20000000800 */
[----:B-1----:R-:W-:-:S05]  /*115b0*/  VIADD R3, R8, 0xffffff80 ;  /* 0xffffff8008037836 */ /* 0x002fca0000000000 */
[----:B------:R-:W-:Y:S02]  /*115c0*/  ISETP.GT.AND P0, PT, R3, 0x3f, PT ;  /* 0x0000003f0300780c */ /* 0x000fe40003f04270 */
[----:B--2---:R-:W-:Y:S01]  /*115d0*/  @P1 R2UR UR4, R9 ;  /* 0x00000000090412ca */ /* 0x004fe200000e0000 */
[----:B0-----:R-:W-:-:S14]  /*115e0*/  @P2 BRA `(.L_x_2364) ;  /* 0x0000000000102947 */ /* 0x001fdc0003800000 */
[----:B------:R-:W-:Y:S05]  /*115f0*/  @!P1 BRA `(.L_x_2364) ;  /* 0x00000000000c9947 */ /* 0x000fea0003800000 */
[----:B------:R-:W2:Y:S04]  /*11600*/  LDG.E R3, desc[UR40][R4.64] ;  /* 0x0000002804037981 */ /* 0x000ea8000c1e1900 */
[----:B-----5:R-:W2:Y:S02]  /*11610*/  LDG.E R0, desc[UR40][R4.64+0x4] ;  /* 0x0000042804007981 */ /* 0x020ea4000c1e1900 */
[----:B--2---:R-:W-:-:S07]  /*11620*/  IMAD.IADD R0, R0, 0x1, -R3 ;  /* 0x0000000100007824 */ /* 0x004fce00078e0a03 */
.L_x_2364:
[----:B------:R-:W-:Y:S01]  /*11630*/  USHF.R.S32.HI UR16, URZ, 0x1f, UR43 ;  /* 0x0000001f3f107899 */ /* 0x000fe2000801142b */
[----:B------:R-:W-:Y:S01]  /*11640*/  BSSY B1, `(.L_x_2365) ;  /* 0x000003a000017945 */ /* 0x000fe20003800000 */
[----:B------:R-:W-:Y:S02]  /*11650*/  USHF.R.S32.HI UR24, URZ, 0x1f, UR4 ;  /* 0x0000001f3f187899 */ /* 0x000fe40008011404 */
[----:B------:R-:W-:Y:S02]  /*11660*/  USEL UR8, UR43, URZ, !UP0 ;  /* 0x0000003f2b087287 */ /* 0x000fe4000c000000 */
[----:B------:R-:W-:Y:S01]  /*11670*/  USEL UR16, UR16, URZ, !UP0 ;  /* 0x0000003f10107287 */ /* 0x000fe2000c000000 */
[----:B------:R-:W-:Y:S11]  /*11680*/  @P0 BRA `(.L_x_2366) ;  /* 0x0000000000d40947 */ /* 0x000ff60003800000 */
[----:B------:R-:W0:Y:S01]  /*11690*/  LDC R9, c[0x0][0xbe8] ;  /* 0x0002fa00ff097b82 */ /* 0x000e220000000800 */
[----:B------:R-:W-:-:S05]  /*116a0*/  IMAD.U32 R5, RZ, RZ, UR42 ;  /* 0x0000002aff057e24 */ /* 0x000fca000f8e00ff */
[----:B------:R-:W-:Y:S01]  /*116b0*/  IADD3 R6, R5, -0x80, R8 ;  /* 0xffffff8005067810 */ /* 0x000fe20007ffe008 */
[----:B0----5:R-:W-:-:S05]  /*116c0*/  IMAD R3, R0, R9, RZ ;  /* 0x0000000900037224 */ /* 0x021fca00078e02ff */
[----:B------:R-:W-:-:S13]  /*116d0*/  ISETP.GE.AND P0, PT, R6, R3, PT ;  /* 0x000000030600720c */ /* 0x000fda0003f06270 */
[----:B------:R-:W-:Y:S05]  /*116e0*/  @P0 BRA `(.L_x_2366) ;  /* 0x0000000000bc0947 */ /* 0x000fea0003800000 */
[----:B------:R-:W-:Y:S01]  /*116f0*/  ISETP.NE.AND P0, PT, R9, 0x1, PT ;  /* 0x000000010900780c */ /* 0x000fe20003f05270 */
[----:B------:R-:W-:Y:S01]  /*11700*/  UISETP.GT.AND UP0, UPT, UR9, 0x1, UPT ;  /* 0x000000010900788c */ /* 0x000fe2000bf04270 */
[----:B------:R-:W-:Y:S01]  /*11710*/  UMOV UR20, 0x9b8 ;  /* 0x000009b800147882 */ /* 0x000fe20000000000 */
[----:B------:R-:W-:Y:S02]  /*11720*/  ULOP3.LUT UR17, UR45, 0xff, URZ, 0xc0, !UPT ;  /* 0x000000ff2d117892 */ /* 0x000fe4000f8ec03f */
[----:B------:R-:W-:Y:S02]  /*11730*/  USEL UR20, UR20, 0x978, UP0 ;  /* 0x0000097814147887 */ /* 0x000fe40008000000 */
[----:B------:R-:W-:-:S06]  /*11740*/  USEL UR17, UR17, URZ, UP0 ;  /* 0x0000003f11117287 */ /* 0x000fcc0008000000 */
[----:B------:R-:W0:Y:S04]  /*11750*/  @P0 LDC R3, c[0x0][0xbec] ;  /* 0x0002fb00ff030b82 */ /* 0x000e280000000800 */
[----:B------:R-:W-:Y:S01]  /*11760*/  ULDC.64 UR14, c[0x0][UR20+0x220] ;  /* 0x00008800140e7abb */ /* 0x000fe20008000a00 */
[----:B------:R-:W-:Y:S01]  /*11770*/  ULDC.64 UR12, c[0x0][UR20+0x218] ;  /* 0x00008600140c7abb */ /* 0x000fe20008000a00 */
[----:B------:R-:W-:Y:S02]  /*11780*/  ULDC.64 UR18, c[0x0][UR20+0x228] ;  /* 0x00008a0014127abb */ /* 0x000fe40008000a00 */
[----:B------:R-:W1:Y:S01]  /*11790*/  @P0 LDC R5, c[0x0][0xbf0] ;  /* 0x0002fc00ff050b82 */ /* 0x000e620000000800 */
[----:B------:R-:W-:Y:S02]  /*117a0*/  UIMAD UR15, UR15, UR8, URZ ;  /* 0x000000080f0f72a4 */ /* 0x000fe4000f8e023f */
[----:B------:R-:W-:-:S02]  /*117b0*/  UIMAD.WIDE.U32 UR10, UR12, UR44, URZ ;  /* 0x0000002c0c0a72a5 */ /* 0x000fc4000f8e003f */
[----:B------:R-:W-:Y:S02]  /*117c0*/  UIMAD UR21, UR13, UR44, URZ ;  /* 0x0000002c0d1572a4 */ /* 0x000fe4000f8e023f */
[----:B------:R-:W-:Y:S02]  /*117d0*/  UIMAD.WIDE.U32 UR22, UR18, UR17, URZ ;  /* 0x00000011121672a5 */ /* 0x000fe4000f8e003f */
[----:B------:R-:W-:Y:S02]  /*117e0*/  UIMAD.WIDE.U32 UR12, UR14, UR8, URZ ;  /* 0x000000080e0c72a5 */ /* 0x000fe4000f8e003f */
[----:B------:R-:W-:Y:S02]  /*117f0*/  UIMAD UR17, UR19, UR17, URZ ;  /* 0x00000011131172a4 */ /* 0x000fe4000f8e023f */
[----:B------:R-:W-:Y:S02]  /*11800*/  UIMAD UR15, UR14, UR16, UR15 ;  /* 0x000000100e0f72a4 */ /* 0x000fe4000f8e020f */
[----:B------:R-:W-:Y:S01]  /*11810*/  UIADD3 UR10, UP1, UP2, UR12, UR10, UR4 ;  /* 0x0000000a0c0a7290 */ /* 0x000fe2000fa3e004 */
[----:B0-----:R-:W-:Y:S01]  /*11820*/  @P0 IMAD.HI.U32 R4, R6, R3, RZ ;  /* 0x0000000306040227 */ /* 0x001fe200078e00ff */
[----:B------:R-:W-:-:S02]  /*11830*/  UIADD3 UR17, UR23, UR17, URZ ;  /* 0x0000001117117290 */ /* 0x000fc4000fffe03f */
[----:B------:R-:W-:Y:S01]  /*11840*/  UIADD3 UR21, UR11, UR21, URZ ;  /* 0x000000150b157290 */ /* 0x000fe2000fffe03f */
[----:B------:R-:W-:Y:S01]  /*11850*/  IMAD.MOV.U32 R3, RZ, RZ, R6 ;  /* 0x000000ffff037224 */ /* 0x000fe200078e0006 */
[----:B------:R-:W-:Y:S02]  /*11860*/  UIADD3 UR12, UR13, UR15, URZ ;  /* 0x0000000f0d0c7290 */ /* 0x000fe4000fffe03f */
[----:B------:R-:W-:Y:S01]  /*11870*/  IMAD.U32 R8, RZ, RZ, UR17 ;  /* 0x00000011ff087e24 */ /* 0x000fe2000f8e00ff */
[----:B-1----:R-:W-:Y:S01]  /*11880*/  @P0 SHF.R.U32.HI R3, RZ, R5, R4 ;  /* 0x00000005ff030219 */ /* 0x002fe20000011604 */
[----:B------:R-:W-:Y:S01]  /*11890*/  IMAD.U32 R4, RZ, RZ, UR22 ;  /* 0x00000016ff047e24 */ /* 0x000fe2000f8e00ff */
[----:B------:R-:W-:Y:S01]  /*118a0*/  UIADD3.X UR12, UR12, UR21, UR24, UP1, UP2 ;  /* 0x000000150c0c7290 */ /* 0x000fe20008fe4418 */
[----:B------:R-:W-:Y:S01]  /*118b0*/  IMAD.U32 R5, RZ, RZ, UR23 ;  /* 0x00000017ff057e24 */ /* 0x000fe2000f8e00ff */
[--C-:B------:R-:W-:Y:S01]  /*118c0*/  SHF.R.S32.HI R5, RZ, 0x1f, R3.reuse ;  /* 0x0000001fff057819 */ /* 0x100fe20000011403 */
[----:B------:R-:W-:Y:S01]  /*118d0*/  IMAD.MOV R7, RZ, RZ, -R3 ;  /* 0x000000ffff077224 */ /* 0x000fe200078e0a03 */
[----:B------:R-:W-:Y:S01]  /*118e0*/  IADD3 R4, P0, P1, R3, UR10, R4 ;  /* 0x0000000a03047c10 */ /* 0x000fe2000f91e004 */
[----:B------:R-:W-:-:S02]  /*118f0*/  ULDC.64 UR10, c[0x0][UR20+0x210] ;  /* 0x00008400140a7abb */ /* 0x000fc40008000a00 */
[----:B------:R-:W-:Y:S01]  /*11900*/  IMAD R7, R9, R7, R6 ;  /* 0x0000000709077224 */ /* 0x000fe200078e0206 */
[----:B------:R-:W-:Y:S01]  /*11910*/  IADD3.X R5, R5, UR12, R8, P0, P1 ;  /* 0x0000000c05057c10 */ /* 0x000fe200087e2408 */
[----:B------:R-:W-:Y:S01]  /*11920*/  ULDC.64 UR12, c[0x0][0xba8] ;  /* 0x0002ea00000c7ab9 */ /* 0x000fe20000000a00 */
[----:B------:R-:W-:Y:S01]  /*11930*/  @!UP0 ULDC UR12, c[0x0][0xb50] ;  /* 0x0002d400000c8ab9 */ /* 0x000fe20000000800 */
[C---:B------:R-:W-:Y:S01]  /*11940*/  IMAD R6, R7.reuse, UR11, RZ ;  /* 0x0000000b07067c24 */ /* 0x040fe2000f8e02ff */
[----:B------:R-:W-:Y:S01]  /*11950*/  SHF.R.S32.HI R3, RZ, 0x1f, R7 ;  /* 0x0000001fff037819 */ /* 0x000fe20000011407 */
        /* <DEDUP_REMOVED lines=8> */
.L_x_2366:
[----:B------:R-:W-:Y:S05]  /*119e0*/  BSYNC B1 ;  /* 0x0000000000017941 */ /* 0x000fea0003800000 */
.L_x_2365:
[----:B------:R-:W-:-:S06]  /*119f0*/  UISETP.GT.AND UP0, UPT, UR9, 0x1, UPT ;  /* 0x000000010900788c */ /* 0x000fcc000bf04270 */
[----:B------:R-:W-:-:S13]  /*11a00*/  PLOP3.LUT P0, PT, PT, PT, UP0, 0x80, 0x0 ;  /* 0x000000000000781c */ /* 0x000fda0003f0f008 */
[----:B------:R-:W-:Y:S05]  /*11a10*/  @P0 BRA `(.L_x_2361) ;  /* 0x00000008007c0947 */ /* 0x000fea0003800000 */
[----:B------:R-:W1:Y:S01]  /*11a20*/  LDC R11, c[0x0][0xbe8] ;  /* 0x0002fa00ff0b7b82 */ /* 0x000e620000000800 */
[----:B------:R-:W-:Y:S01]  /*11a30*/  ULDC UR14, c[0x0][0xac8] ;  /* 0x0002b200000e7ab9 */ /* 0x000fe20000000800 */
[----:B------:R-:W-:Y:S01]  /*11a40*/  ULDC.64 UR12, c[0x0][0xaa0] ;  /* 0x0002a800000c7ab9 */ /* 0x000fe20000000a00 */
[----:B------:R-:W-:Y:S01]  /*11a50*/  ISETP.GE.AND P1, PT, R192, UR14, PT ;  /* 0x0000000ec0007c0c */ /* 0x000fe2000bf26270 */
[----:B------:R-:W-:Y:S01]  /*11a60*/  UIMAD UR9, UR24, UR12, URZ ;  /* 0x0000000c180972a4 */ /* 0x000fe2000f8e023f */
[C---:B------:R-:W-:Y:S01]  /*11a70*/  ISETP.GE.AND P2, PT, R185.reuse, UR14, PT ;  /* 0x0000000eb9007c0c */ /* 0x040fe2000bf46270 */
[----:B------:R-:W-:Y:S01]  /*11a80*/  UIMAD.WIDE.U32 UR10, UR4, UR12, URZ ;  /* 0x0000000c040a72a5 */ /* 0x000fe2000f8e003f */
[----:B------:R-:W-:Y:S01]  /*11a90*/  SEL R4, RZ, 0xffffffff, P1 ;  /* 0xffffffffff047807 */ /* 0x000fe20000800000 */
[----:B------:R-:W-:Y:S01]  /*11aa0*/  UIMAD UR9, UR4, UR13, UR9 ;  /* 0x0000000d040972a4 */ /* 0x000fe2000f8e0209 */
[----:B0-----:R-:W-:Y:S01]  /*11ab0*/  SEL R3, RZ, 0x1, P2 ;  /* 0x00000001ff037807 */ /* 0x001fe20001000000 */
[C---:B------:R-:W-:Y:S01]  /*11ac0*/  VIADD R35, R185.reuse, 0x80 ;  /* 0x00000080b9237836 */ /* 0x040fe20000000000 */
[----:B------:R-:W-:Y:S01]  /*11ad0*/  ULDC.64 UR12, c[0x0][0xae8] ;  /* 0x0002ba00000c7ab9 */ /* 0x000fe20000000a00 */
[----:B------:R-:W-:Y:S01]  /*11ae0*/  IMAD.SHL.U32 R4, R4, 0x2, RZ ;  /* 0x0000000204047824 */ /* 0x000fe200078e00ff */
[----:B------:R-:W-:Y:S01]  /*11af0*/  UIADD3 UR11, UR11, UR9, URZ ;  /* 0x000000090b0b7290 */ /* 0x000fe2000fffe03f */
[----:B------:R-:W-:Y:S01]  /*11b00*/  VIADD R31, R185, 0xc0 ;  /* 0x000000c0b91f7836 */ /* 0x000fe20000000000 */
[----:B------:R-:W-:Y:S01]  /*11b10*/  ISETP.GE.AND P1, PT, R35, UR14, PT ;  /* 0x0000000e23007c0c */ /* 0x000fe2000bf26270 */
[----:B------:R-:W-:Y:S01]  /*11b20*/  VIADD R29, R185, 0x100 ;  /* 0x00000100b91d7836 */ /* 0x000fe20000000000 */
[----:B------:R-:W-:Y:S01]  /*11b30*/  LOP3.LUT R6, R4, 0x2, R3, 0xe2, !PT ;  /* 0x0000000204067812 */ /* 0x000fe200078ee203 */
[----:B------:R-:W-:Y:S01]  /*11b40*/  IMAD R3, R187, 0x20, R224 ;  /* 0x00000020bb037824 */ /* 0x000fe200078e02e0 */
[----:B------:R-:W-:Y:S01]  /*11b50*/  UIMAD.WIDE.U32 UR10, UR44, UR12, UR10 ;  /* 0x0000000c2c0a72a5 */ /* 0x000fe2000f8e000a */
[----:B------:R-:W-:Y:S01]  /*11b60*/  VIADD R33, R185, 0x140 ;  /* 0x00000140b9217836 */ /* 0x000fe20000000000 */
[----:B------:R-:W-:Y:S01]  /*11b70*/  BSSY B1, `(.L_x_2367) ;  /* 0x0000065000017945 */ /* 0x000fe20003800000 */
[----:B------:R-:W-:Y:S01]  /*11b80*/  VIADD R8, R3, UR42 ;  /* 0x0000002a03087c36 */ /* 0x000fe20008000000 */
[----:B------:R-:W-:Y:S01]  /*11b90*/  SEL R3, RZ, 0xffffffff, P1 ;  /* 0xffffffffff037807 */ /* 0x000fe20000800000 */
[----:B------:R-:W-:Y:S01]  /*11ba0*/  UIMAD UR11, UR44, UR13, UR11 ;  /* 0x0000000d2c0b72a4 */ /* 0x000fe2000f8e020b */
[----:B-1----:R-:W-:Y:S01]  /*11bb0*/  ISETP.NE.AND P0, PT, R11, 0x1, PT ;  /* 0x000000010b00780c */ /* 0x002fe20003f05270 */
[----:B------:R-:W-:Y:S01]  /*11bc0*/  VIADD R37, R185, 0x180 ;  /* 0x00000180b9257836 */ /* 0x000fe20000000000 */
[----:B------:R-:W-:Y:S01]  /*11bd0*/  ISETP.GE.AND P1, PT, R31, UR14, PT ;  /* 0x0000000e1f007c0c */ /* 0x000fe2000bf26270 */
[----:B------:R-:W-:Y:S01]  /*11be0*/  ULDC.64 UR12, c[0x0][0xaf0] ;  /* 0x0002bc00000c7ab9 */ /* 0x000fe20000000a00 */
[----:B------:R-:W-:Y:S01]  /*11bf0*/  IMAD.SHL.U32 R9, R3, 0x4, RZ ;  /* 0x0000000403097824 */ /* 0x000fe200078e00ff */
[----:B------:R-:W-:Y:S01]  /*11c00*/  UIMAD UR16, UR16, UR12, URZ ;  /* 0x0000000c101072a4 */ /* 0x000fe2000f8e023f */
[----:B------:R-:W-:Y:S01]  /*11c10*/  IMAD.MOV.U32 R3, RZ, RZ, R8 ;  /* 0x000000ffff037224 */ /* 0x000fe200078e0008 */
[----:B------:R-:W-:Y:S01]  /*11c20*/  SHF.R.S32.HI R30, RZ, 0x1f, R29 ;  /* 0x0000001fff1e7819 */ /* 0x000fe2000001141d */
[----:B-----5:R-:W-:Y:S01]  /*11c30*/  IMAD R25, R0, R11, RZ ;  /* 0x0000000b00197224 */ /* 0x020fe200078e02ff */
[----:B------:R-:W-:Y:S01]  /*11c40*/  UIMAD UR4, UR8, UR13, UR16 ;  /* 0x0000000d080472a4 */ /* 0x000fe2000f8e0210 */
[----:B------:R-:W-:Y:S01]  /*11c50*/  LOP3.LUT R6, R9, 0x4, R6, 0xe2, !PT ;  /* 0x0000000409067812 */ /* 0x000fe200078ee206 */
[----:B------:R-:W-:Y:S01]  /*11c60*/  UIMAD.WIDE.U32 UR8, UR8, UR12, UR10 ;  /* 0x0000000c080872a5 */ /* 0x000fe2000f8e000a */
[----:B------:R-:W-:Y:S01]  /*11c70*/  VIADD R26, R224, UR42 ;  /* 0x0000002ae01a7c36 */ /* 0x000fe20008000000 */
[----:B------:R-:W0:Y:S01]  /*11c80*/  @P0 LDC R5, c[0x0][0xbec] ;  /* 0x0002fb00ff050b82 */ /* 0x000e220000000800 */
[----:B------:R-:W-:Y:S01]  /*11c90*/  VIADD R27, R185, 0x1c0 ;  /* 0x000001c0b91b7836 */ /* 0x000fe20000000000 */
[----:B------:R-:W-:Y:S01]  /*11ca0*/  UIADD3 UR4, UR9, UR4, URZ ;  /* 0x0000000409047290 */ /* 0x000fe2000fffe03f */
[----:B------:R-:W-:-:S02]  /*11cb0*/  SHF.R.S32.HI R32, RZ, 0x1f, R31 ;  /* 0x0000001fff207819 */ /* 0x000fc4000001141f */
[----:B------:R-:W-:Y:S02]  /*11cc0*/  SHF.R.S32.HI R34, RZ, 0x1f, R37 ;  /* 0x0000001fff227819 */ /* 0x000fe40000011425 */
[----:B------:R-:W-:Y:S01]  /*11cd0*/  SHF.R.S32.HI R28, RZ, 0x1f, R27 ;  /* 0x0000001fff1c7819 */ /* 0x000fe2000001141b */
[----:B------:R-:W1:Y:S01]  /*11ce0*/  @P0 LDC R7, c[0x0][0xbf0] ;  /* 0x0002fc00ff070b82 */ /* 0x000e620000000800 */
[----:B------:R-:W-:Y:S02]  /*11cf0*/  SHF.R.S32.HI R36, RZ, 0x1f, R33 ;  /* 0x0000001fff247819 */ /* 0x000fe40000011421 */
[----:B------:R-:W-:Y:S02]  /*11d00*/  SHF.R.S32.HI R38, RZ, 0x1f, R35 ;  /* 0x0000001fff267819 */ /* 0x000fe40000011423 */
[----:B------:R-:W-:Y:S01]  /*11d10*/  SHF.R.S32.HI R39, RZ, 0x1f, R192 ;  /* 0x0000001fff277819 */ /* 0x000fe200000114c0 */
[----:B0-----:R-:W-:Y:S01]  /*11d20*/  @P0 IMAD.HI.U32 R4, R8, R5, RZ ;  /* 0x0000000508040227 */ /* 0x001fe200078e00ff */
[----:B------:R-:W-:-:S02]  /*11d30*/  SEL R5, RZ, 0xffffffff, P1 ;  /* 0xffffffffff057807 */ /* 0x000fc40000800000 */
[----:B------:R-:W-:-:S04]  /*11d40*/  ISETP.GE.AND P1, PT, R27, UR14, PT ;  /* 0x0000000e1b007c0c */ /* 0x000fc8000bf26270 */
[----:B------:R-:W-:Y:S02]  /*11d50*/  SEL R0, RZ, 0x80, P1 ;  /* 0x00000080ff007807 */ /* 0x000fe40000800000 */
[----:B-1----:R-:W-:Y:S01]  /*11d60*/  @P0 SHF.R.U32.HI R3, RZ, R7, R4 ;  /* 0x00000007ff030219 */ /* 0x002fe20000011604 */
[----:B------:R-:W-:Y:S01]  /*11d70*/  IMAD.SHL.U32 R7, R5, 0x8, RZ ;  /* 0x0000000805077824 */ /* 0x000fe200078e00ff */
[----:B------:R-:W-:Y:S01]  /*11d80*/  ISETP.GE.AND P0, PT, R29, UR14, PT ;  /* 0x0000000e1d007c0c */ /* 0x000fe2000bf06270 */
[----:B------:R-:W-:Y:S02]  /*11d90*/  IMAD.U32 R4, RZ, RZ, UR8 ;  /* 0x00000008ff047e24 */ /* 0x000fe4000f8e00ff */
[----:B------:R-:W-:Y:S01]  /*11da0*/  IMAD.U32 R5, RZ, RZ, UR9 ;  /* 0x00000009ff057e24 */ /* 0x000fe2000f8e00ff */
[----:B------:R-:W-:Y:S01]  /*11db0*/  LOP3.LUT R10, R7, 0x8, R6, 0xe2, !PT ;  /* 0x00000008070a7812 */ /* 0x000fe200078ee206 */
[--C-:B------:R-:W-:Y:S01]  /*11dc0*/  IMAD.MOV R7, RZ, RZ, -R3.reuse ;  /* 0x000000ffff077224 */ /* 0x100fe200078e0a03 */
[----:B------:R-:W-:Y:S01]  /*11dd0*/  SHF.R.S32.HI R6, RZ, 0x1f, R3 ;  /* 0x0000001fff067819 */ /* 0x000fe20000011403 */
[----:B------:R-:W-:Y:S01]  /*11de0*/  ULDC.64 UR8, c[0x0][0xae0] ;  /* 0x0002b80000087ab9 */ /* 0x000fe20000000a00 */
[----:B------:R-:W-:Y:S01]  /*11df0*/  SEL R9, RZ, 0xffffffff, P0 ;  /* 0xffffffffff097807 */ /* 0x000fe20000000000 */
[----:B------:R-:W-:Y:S01]  /*11e00*/  IMAD.U32 R5, RZ, RZ, UR4 ;  /* 0x00000004ff057e24 */ /* 0x000fe2000f8e00ff */
[----:B------:R-:W-:Y:S01]  /*11e10*/  ISETP.GE.AND P0, PT, R33, UR14, PT ;  /* 0x0000000e21007c0c */ /* 0x000fe2000bf06270 */
[----:B------:R-:W-:-:S02]  /*11e20*/  IMAD R6, R6, UR8, RZ ;  /* 0x0000000806067c24 */ /* 0x000fc4000f8e02ff */
[----:B------:R-:W-:Y:S01]  /*11e30*/  IMAD R7, R11, R7, R8 ;  /* 0x000000070b077224 */ /* 0x000fe200078e0208 */
[----:B------:R-:W-:Y:S01]  /*11e40*/  SEL R8, RZ, 0xffffffff, P0 ;  /* 0xffffffffff087807 */ /* 0x000fe20000000000 */
[----:B------:R-:W-:Y:S01]  /*11e50*/  IMAD.SHL.U32 R13, R9, 0x10, RZ ;  /* 0x00000010090d7824 */ /* 0x000fe200078e00ff */
[----:B------:R-:W-:Y:S01]  /*11e60*/  ISETP.GE.AND P0, PT, R37, UR14, PT ;  /* 0x0000000e25007c0c */ /* 0x000fe2000bf06270 */
[C---:B------:R-:W-:Y:S02]  /*11e70*/  IMAD R9, R3.reuse, UR9, R6 ;  /* 0x0000000903097c24 */ /* 0x040fe4000f8e0206 */
[----:B------:R-:W-:Y:S01]  /*11e80*/  IMAD.WIDE.U32 R4, R3, UR8, R4 ;  /* 0x0000000803047c25 */ /* 0x000fe2000f8e0004 */
[----:B------:R-:W-:Y:S01]  /*11e90*/  SHF.R.S32.HI R3, RZ, 0x1f, R7 ;  /* 0x0000001fff037819 */ /* 0x000fe20000011407 */
[----:B------:R-:W-:Y:S01]  /*11ea0*/  ULDC.64 UR8, c[0x0][0xad8] ;  /* 0x0002b60000087ab9 */ /* 0x000fe20000000a00 */
[----:B------:R-:W-:Y:S01]  /*11eb0*/  LOP3.LUT R10, R13, 0x10, R10, 0xe2, !PT ;  /* 0x000000100d0a7812 */ /* 0x000fe200078ee20a */
[----:B------:R-:W-:-:S02]  /*11ec0*/  IMAD.IADD R5, R5, 0x1, R9 ;  /* 0x0000000105057824 */ /* 0x000fc400078e0209 */
[----:B------:R-:W-:Y:S02]  /*11ed0*/  IMAD R6, R3, UR8, RZ ;  /* 0x0000000803067c24 */ /* 0x000fe4000f8e02ff */
[----:B------:R-:W-:-:S04]  /*11ee0*/  IMAD.WIDE.U32 R4, R7, UR8, R4 ;  /* 0x0000000807047c25 */ /* 0x000fc8000f8e0004 */
[----:B------:R-:W-:Y:S01]  /*11ef0*/  IMAD R3, R7, UR9, R6 ;  /* 0x0000000907037c24 */ /* 0x000fe2000f8e0206 */
[----:B------:R-:W-:Y:S01]  /*11f00*/  ULDC.64 UR8, c[0x0][0xa80] ;  /* 0x0002a00000087ab9 */ /* 0x000fe20000000a00 */
[----:B------:R-:W-:Y:S01]  /*11f10*/  SEL R7, RZ, 0x40, P0 ;  /* 0x00000040ff077807 */ /* 0x000fe20000000000 */
[----:B------:R-:W-:Y:S01]  /*11f20*/  IMAD.SHL.U32 R9, R8, 0x20, RZ ;  /* 0x0000002008097824 */ /* 0x000fe200078e00ff */
[----:B------:R-:W-:Y:S01]  /*11f30*/  LEA R20, P0, R4, UR8, 0x1 ;  /* 0x0000000804147c11 */ /* 0x000fe2000f8008ff */
[----:B------:R-:W-:-:S03]  /*11f40*/  IMAD.IADD R3, R5, 0x1, R3 ;  /* 0x0000000105037824 */ /* 0x000fc600078e0203 */
[----:B------:R-:W-:Y:S01]  /*11f50*/  LOP3.LUT R10, R9, 0x20, R10, 0xe2, !PT ;  /* 0x00000020090a7812 */ /* 0x000fe200078ee20a */
[----:B------:R0:W1:Y:S01]  /*11f60*/  SHFL.IDX PT, R6, R20, RZ, 0x181f ;  /* 0x00181fff14067589 */ /* 0x00006200000e0000 */
[----:B------:R-:W-:Y:S02]  /*11f70*/  LEA.HI.X R3, R4, UR9, R3, 0x1, P0 ;  /* 0x0000000904037c11 */ /* 0x000fe400080f0c03 */
[----:B------:R-:W-:Y:S02]  /*11f80*/  ISETP.GE.AND P0, PT, R26, R25, PT ;  /* 0x000000191a00720c */ /* 0x000fe40003f06270 */
[----:B------:R-:W-:Y:S02]  /*11f90*/  LOP3.LUT R21, R10, R7, RZ, 0xfc, !PT ;  /* 0x000000070a157212 */ /* 0x000fe400078efcff */
[----:B------:R0:W2:Y:S02]  /*11fa0*/  SHFL.IDX PT, R7, R3, RZ, 0x181f ;  /* 0x00181fff03077589 */ /* 0x0000a400000e0000 */
        /* <DEDUP_REMOVED lines=33> */
.L_x_2368:
[----:B------:R-:W-:Y:S05]  /*121c0*/  BSYNC B1 ;  /* 0x0000000000017941 */ /* 0x000fea0003800000 */
.L_x_2367:
        /* <DEDUP_REMOVED lines=9> */
[----:B------:R-:W-:-:S05]  /*12260*/  ISETP.GE.AND P2, PT, R29, UR14, PT ;  /* 0x0000000e1d007c0c */ /* 0x000fca000bf46270 */
[----:B-1-3--:R-:W-:Y:S02]  /*12270*/  @!P1 IMAD.WIDE R4, R185, 0x2, R6 ;  /* 0x00000002b9049825 */ /* 0x00afe400078e0206 */
        /* <DEDUP_REMOVED lines=25> */
.L_x_2361:
[----:B------:R-:W-:Y:S05]  /*12410*/  BSYNC B0 ;  /* 0x0000000000007941 */ /* 0x000fea0003800000 */
.L_x_2354:
[----:B------:R-:W-:Y:S02]  /*12420*/  ULDC UR4, c[0x0][0xc3c] ;  /* 0x00030f0000047ab9 */ /* 0x000fe40000000800 */
[----:B------:R-:W-:-:S06]  /*12430*/  UISETP.GE.AND UP0, UPT, UR6, UR4, UPT ;  /* 0x000000040600728c */ /* 0x000fcc000bf06270 */
[----:B------:R-:W-:-:S13]  /*12440*/  PLOP3.LUT P0, PT, PT, PT, UP0, 0x80, 0x0 ;  /* 0x000000000000781c */ /* 0x000fda0003f0f008 */
[----:B------:R-:W-:Y:S05]  /*12450*/  @!P0 BRA `(.L_x_2369) ;  /* 0xfffffeec00cc8947 */ /* 0x000fea000383ffff */
[----:B------:R-:W-:Y:S05]  /*12460*/  EXIT ;  /* 0x000000000000794d */ /* 0x000fea0003800000 */
.L_x_2255:
        /* <DEDUP_REMOVED lines=18> */
.L_x_2370:
        /* <DEDUP_REMOVED lines=43> */
.L_x_2374:
        /* <DEDUP_REMOVED lines=38> */
[----:B------:R-:W-:-:S07]  /*12aa0*/  IMAD.MOV.U32 R5, RZ, RZ, R2 ;  /* 0x000000ffff057224 */ /* 0x000fce00078e0002 */
.L_x_2372:
[----:B------:R-:W-:Y:S02]  /*12ab0*/  IMAD.IADD R10, R9, 0x1, -R4 ;  /* 0x00000001090a7824 */ /* 0x000fe400078e0a04 */
[----:B------:R-:W-:Y:S02]  /*12ac0*/  IMAD.MOV.U32 R3, RZ, RZ, RZ ;  /* 0x000000ffff037224 */ /* 0x000fe400078e00ff */
[----:B------:R-:W-:-:S05]  /*12ad0*/  IMAD R2, R5, UR5, R10 ;  /* 0x0000000505027c24 */ /* 0x000fca000f8e020a */
[----:B------:R-:W-:-:S13]  /*12ae0*/  ISETP.GT.AND P0, PT, R2, UR6, PT ;  /* 0x0000000602007c0c */ /* 0x000fda000bf04270 */
[----:B------:R-:W-:-:S04]  /*12af0*/  VOTE.ANY R2, PT, !P0 ;  /* 0x0000000000027806 */ /* 0x000fc800040e0100 */
[----:B------:R-:W0:Y:S01]  /*12b00*/  POPC R9, R2 ;  /* 0x0000000200097309 */ /* 0x000e220000000000 */
[----:B------:R-:W-:Y:S01]  /*12b10*/  ISETP.NE.AND P0, PT, R2, RZ, PT ;  /* 0x000000ff0200720c */ /* 0x000fe20003f05270 */
[----:B0-----:R0:W1:Y:S04]  /*12b20*/  SHFL.IDX PT, R8, R8, R9, 0x1f ;  /* 0x00001f0908087589 */ /* 0x00106800000e0000 */
[----:B------:R0:W2:Y:S08]  /*12b30*/  SHFL.IDX PT, R4, R7, R9, 0x1f ;  /* 0x00001f0907047589 */ /* 0x0000b000000e0000 */
[----:B------:R-:W-:Y:S05]  /*12b40*/  @!P0 BRA `(.L_x_2375) ;  /* 0x0000000000088947 */ /* 0x000fea0003800000 */
[----:B------:R-:W-:-:S05]  /*12b50*/  VIADD R2, R9, 0xffffffff ;  /* 0xffffffff09027836 */ /* 0x000fca0000000000 */
[----:B------:R3:W4:Y:S02]  /*12b60*/  SHFL.IDX PT, R3, R5, R2, 0x1f ;  /* 0x00001f0205037589 */ /* 0x00072400000e0000 */
.L_x_2375:
[----:B---34-:R-:W-:Y:S01]  /*12b70*/  IMAD R2, R3, UR5, R10 ;  /* 0x0000000503027c24 */ /* 0x018fe2000f8e020a */
[----:B-1----:R-:W-:Y:S01]  /*12b80*/  ISETP.NE.AND P0, PT, R8, 0x1, PT ;  /* 0x000000010800780c */ /* 0x002fe20003f05270 */
[----:B------:R-:W-:-:S03]  /*12b90*/  VIADD R14, R9, UR4 ;  /* 0x00000004090e7c36 */ /* 0x000fc60008000000 */
[----:B------:R1:W-:Y:S01]  /*12ba0*/  STL [R1], R2 ;  /* 0x0000000201007387 */ /* 0x0003e20000100800 */
[----:B------:R-:W-:-:S03]  /*12bb0*/  IADD3 R5, -R2, UR6, RZ ;  /* 0x0000000602057c10 */ /* 0x000fc6000fffe1ff */
[----:B------:R1:W-:Y:S05]  /*12bc0*/  STL [R1+0xc], R14 ;  /* 0x00000c0e01007387 */ /* 0x0003ea0000100800 */
[----:B------:R-:W-:Y:S05]  /*12bd0*/  @!P0 BRA `(.L_x_2376) ;  /* 0x0000000000e08947 */ /* 0x000fea0003800000 */
[----:B0-2---:R-:W-:Y:S02]  /*12be0*/  IABS R7, R4 ;  /* 0x0000000400077213 */ /* 0x005fe40000000000 */
[----:B------:R-:W-:Y:S02]  /*12bf0*/  IABS R9, R8 ;  /* 0x0000000800097213 */ /* 0x000fe40000000000 */
[----:B------:R-:W0:Y:S08]  /*12c00*/  I2F.RP R10, R7 ;  /* 0x00000007000a7306 */ /* 0x000e300000209400 */
[----:B------:R-:W2:Y:S08]  /*12c10*/  I2F.RP R11, R9 ;  /* 0x00000009000b7306 */ /* 0x000eb00000209400 */
[----:B0-----:R-:W1:Y:S08]  /*12c20*/  MUFU.RCP R10, R10 ;  /* 0x0000000a000a7308 */ /* 0x001e700000001000 */
[----:B--2---:R-:W-:Y:S01]  /*12c30*/  MUFU.RCP R11, R11 ;  /* 0x0000000b000b7308 */ /* 0x004fe20000001000 */
[----:B-1----:R-:W-:Y:S01]  /*12c40*/  VIADD R2, R10, 0xffffffe ;  /* 0x0ffffffe0a027836 */ /* 0x002fe20000000000 */
[----:B------:R-:W-:-:S06]  /*12c50*/  IABS R10, R4 ;  /* 0x00000004000a7213 */ /* 0x000fcc0000000000 */
[----:B------:R0:W1:Y:S02]  /*12c60*/  F2I.FTZ.U32.TRUNC.NTZ R3, R2 ;  /* 0x0000000200037305 */ /* 0x000064000021f000 */
[----:B0-----:R-:W-:Y:S02]  /*12c70*/  IMAD.MOV.U32 R2, RZ, RZ, RZ ;  /* 0x000000ffff027224 */ /* 0x001fe400078e00ff */
[----:B-1----:R-:W-:-:S04]  /*12c80*/  IMAD.MOV R12, RZ, RZ, -R3 ;  /* 0x000000ffff0c7224 */ /* 0x002fc800078e0a03 */
[----:B------:R-:W-:-:S04]  /*12c90*/  IMAD R13, R12, R7, RZ ;  /* 0x000000070c0d7224 */ /* 0x000fc800078e02ff */
[----:B------:R-:W-:Y:S01]  /*12ca0*/  IMAD.HI.U32 R3, R3, R13, R2 ;  /* 0x0000000d03037227 */ /* 0x000fe200078e0002 */
[----:B------:R-:W-:-:S03]  /*12cb0*/  IABS R2, R5 ;  /* 0x0000000500027213 */ /* 0x000fc60000000000 */
[----:B------:R-:W-:Y:S02]  /*12cc0*/  IMAD.MOV R13, RZ, RZ, -R10 ;  /* 0x000000ffff0d7224 */ /* 0x000fe400078e0a0a */
[----:B------:R-:W-:-:S04]  /*12cd0*/  IMAD.HI.U32 R10, R3, R2, RZ ;  /* 0x00000002030a7227 */ /* 0x000fc800078e00ff */
[----:B------:R-:W-:Y:S02]  /*12ce0*/  IMAD R2, R10, R13, R2 ;  /* 0x0000000d0a027224 */ /* 0x000fe400078e0202 */
[----:B------:R-:W-:-:S03]  /*12cf0*/  VIADD R3, R11, 0xffffffe ;  /* 0x0ffffffe0b037836 */ /* 0x000fc60000000000 */
[----:B------:R-:W-:-:S03]  /*12d00*/  ISETP.GT.U32.AND P1, PT, R7, R2, PT ;  /* 0x000000020700720c */ /* 0x000fc60003f24070 */
[----:B------:R-:W0:Y:S10]  /*12d10*/  F2I.FTZ.U32.TRUNC.NTZ R3, R3 ;  /* 0x0000000300037305 */ /* 0x000e34000021f000 */
[----:B------:R-:W-:-:S02]  /*12d20*/  @!P1 IMAD.IADD R2, R2, 0x1, -R7 ;  /* 0x0000000102029824 */ /* 0x000fc400078e0a07 */
[----:B------:R-:W-:Y:S01]  /*12d30*/  @!P1 VIADD R10, R10, 0x1 ;  /* 0x000000010a0a9836 */ /* 0x000fe20000000000 */
[----:B------:R-:W-:Y:S02]  /*12d40*/  ISETP.NE.AND P1, PT, R4, RZ, PT ;  /* 0x000000ff0400720c */ /* 0x000fe40003f25270 */
[----:B------:R-:W-:Y:S01]  /*12d50*/  ISETP.GE.U32.AND P0, PT, R2, R7, PT ;  /* 0x000000070200720c */ /* 0x000fe20003f06070 */
[----:B0-----:R-:W-:-:S04]  /*12d60*/  IMAD.MOV R2, RZ, RZ, -R3 ;  /* 0x000000ffff027224 */ /* 0x001fc800078e0a03 */
[----:B------:R-:W-:Y:S02]  /*12d70*/  IMAD R7, R2, R9, RZ ;  /* 0x0000000902077224 */ /* 0x000fe400078e02ff */
[----:B------:R-:W-:-:S04]  /*12d80*/  IMAD.MOV.U32 R2, RZ, RZ, RZ ;  /* 0x000000ffff027224 */ /* 0x000fc800078e00ff */
        /* <DEDUP_REMOVED lines=17> */
[----:B------:R-:W-:Y:S01]  /*12ea0*/  ISETP.GE.AND P2, PT, R2, RZ, PT ;  /* 0x000000ff0200720c */ /* 0x000fe20003f46270 */
[----:B------:R-:W-:-:S04]  /*12eb0*/  IMAD.MOV R2, RZ, RZ, -R10 ;  /* 0x000000ffff027224 */ /* 0x000fc800078e0a0a */
[----:B------:R-:W-:Y:S02]  /*12ec0*/  IMAD R2, R4, R2, R5 ;  /* 0x0000000204027224 */ /* 0x000fe400078e0205 */
        /* <DEDUP_REMOVED lines=8> */
[----:B------:R-:W-:Y:S05]  /*12f50*/  BRA `(.L_x_2377) ;  /* 0x0000000000f47947 */ /* 0x000fea0003800000 */
.L_x_2376:
[----:B-1----:R-:W1:Y:S02]  /*12f60*/  LDC.64 R2, c[0x0][0xc90] ;  /* 0x00032400ff027b82 */ /* 0x002e640000000a00 */
[----:B-1----:R-:W-:-:S05]  /*12f70*/  IMAD.WIDE R2, R14, 0x4, R2 ;  /* 0x000000040e027825 */ /* 0x002fca00078e0202 */
[----:B0-----:R0:W2:Y:S02]  /*12f80*/  LDG.E R7, desc[UR40][R2.64] ;  /* 0x0000002802077981 */ /* 0x0010a4000c1e1900 */
[----:B0-----:R-:W-:Y:S02]  /*12f90*/  IMAD.MOV.U32 R2, RZ, RZ, RZ ;  /* 0x000000ffff027224 */ /* 0x001fe400078e00ff */
[----:B--2---:R-:W-:-:S05]  /*12fa0*/  IMAD R8, R4, R7, RZ ;  /* 0x0000000704087224 */ /* 0x004fca00078e02ff */
[----:B------:R-:W-:-:S04]  /*12fb0*/  IABS R9, R8 ;  /* 0x0000000800097213 */ /* 0x000fc80000000000 */
[----:B------:R-:W0:Y:S08]  /*12fc0*/  I2F.RP R10, R9 ;  /* 0x00000009000a7306 */ /* 0x000e300000209400 */
[----:B0-----:R-:W0:Y:S02]  /*12fd0*/  MUFU.RCP R10, R10 ;  /* 0x0000000a000a7308 */ /* 0x001e240000001000 */
[----:B0-----:R-:W-:-:S06]  /*12fe0*/  VIADD R11, R10, 0xffffffe ;  /* 0x0ffffffe0a0b7836 */ /* 0x001fcc0000000000 */
[----:B------:R-:W0:Y:S02]  /*12ff0*/  F2I.FTZ.U32.TRUNC.NTZ R3, R11 ;  /* 0x0000000b00037305 */ /* 0x000e24000021f000 */
[----:B0-----:R-:W-:-:S04]  /*13000*/  IMAD.MOV R12, RZ, RZ, -R3 ;  /* 0x000000ffff0c7224 */ /* 0x001fc800078e0a03 */
[----:B------:R-:W-:-:S04]  /*13010*/  IMAD R13, R12, R9, RZ ;  /* 0x000000090c0d7224 */ /* 0x000fc800078e02ff */
[----:B------:R-:W-:Y:S01]  /*13020*/  IMAD.HI.U32 R2, R3, R13, R2 ;  /* 0x0000000d03027227 */ /* 0x000fe200078e0002 */
[----:B------:R-:W-:Y:S02]  /*13030*/  IABS R13, R5 ;  /* 0x00000005000d7213 */ /* 0x000fe40000000000 */
[----:B------:R-:W-:-:S03]  /*13040*/  IABS R3, R8 ;  /* 0x0000000800037213 */ /* 0x000fc60000000000 */
[----:B------:R-:W-:-:S04]  /*13050*/  IMAD.HI.U32 R2, R2, R13, RZ ;  /* 0x0000000d02027227 */ /* 0x000fc800078e00ff */
[----:B------:R-:W-:-:S04]  /*13060*/  IMAD.MOV R3, RZ, RZ, -R3 ;  /* 0x000000ffff037224 */ /* 0x000fc800078e0a03 */
        /* <DEDUP_REMOVED lines=11> */
[----:B------:R-:W-:Y:S02]  /*13120*/  IMAD R9, R7, R2, RZ ;  /* 0x0000000207097224 */ /* 0x000fe400078e02ff */
[----:B------:R-:W-:Y:S02]  /*13130*/  IMAD.MOV R2, RZ, RZ, -R2 ;  /* 0x000000ffff027224 */ /* 0x000fe400078e0a02 */
[----:B------:R-:W-:Y:S02]  /*13140*/  IMAD.MOV R10, RZ, RZ, -R9 ;  /* 0x000000ffff0a7224 */ /* 0x000fe400078e0a09 */
[----:B------:R-:W-:Y:S02]  /*13150*/  IMAD R8, R8, R2, R5 ;  /* 0x0000000208087224 */ /* 0x000fe400078e0205 */
[----:B------:R-:W-:Y:S01]  /*13160*/  IMAD.MOV.U32 R2, RZ, RZ, RZ ;  /* 0x000000ffff027224 */ /* 0x000fe200078e00ff */
[----:B------:R-:W-:Y:S02]  /*13170*/  VIADDMNMX R7, R10, UR5, R7, PT ;  /* 0x000000050a077c46 */ /* 0x000fe4000b800107 */
[----:B------:R-:W-:-:S02]  /*13180*/  IADD3 R9, R9, 0x1000000, R8 ;  /* 0x0100000009097810 */ /* 0x000fc40007ffe008 */
[----:B------:R-:W-:-:S04]  /*13190*/  IABS R10, R7 ;  /* 0x00000007000a7213 */ /* 0x000fc80000000000 */
[----:B------:R-:W0:Y:S08]  /*131a0*/  I2F.RP R11, R10 ;  /* 0x0000000a000b7306 */ /* 0x000e300000209400 */
[----:B0-----:R-:W0:Y:S02]  /*131b0*/  MUFU.RCP R11, R11 ;  /* 0x0000000b000b7308 */ /* 0x001e240000001000 */
[----:B0-----:R-:W-:Y:S01]  /*131c0*/  VIADD R3, R11, 0xffffffe ;  /* 0x0ffffffe0b037836 */ /* 0x001fe20000000000 */
[----:B------:R-:W-:-:S05]  /*131d0*/  IABS R11, R7 ;  /* 0x00000007000b7213 */ /* 0x000fca0000000000 */
[----:B------:R-:W0:Y:S02]  /*131e0*/  F2I.FTZ.U32.TRUNC.NTZ R3, R3 ;  /* 0x0000000300037305 */ /* 0x000e24000021f000 */
[----:B0-----:R-:W-:-:S04]  /*131f0*/  IMAD.MOV R5, RZ, RZ, -R3 ;  /* 0x000000ffff057224 */ /* 0x001fc800078e0a03 */
[----:B------:R-:W-:-:S04]  /*13200*/  IMAD R5, R5, R10, RZ ;  /* 0x0000000a05057224 */ /* 0x000fc800078e02ff */
[----:B------:R-:W-:Y:S01]  /*13210*/  IMAD.HI.U32 R2, R3, R5, R2 ;  /* 0x0000000503027227 */ /* 0x000fe200078e0002 */
[----:B------:R-:W-:-:S03]  /*13220*/  IABS R5, R8 ;  /* 0x0000000800057213 */ /* 0x000fc60000000000 */
[----:B------:R-:W-:Y:S02]  /*13230*/  IMAD.MOV R3, RZ, RZ, -R11 ;  /* 0x000000ffff037224 */ /* 0x000fe400078e0a0b */
        /* <DEDUP_REMOVED lines=11> */
[----:B------:R-:W-:Y:S01]  /*132f0*/  @!P1 LOP3.LUT R2, RZ, R7, RZ, 0x33, !PT ;  /* 0x00000007ff029212 */ /* 0x000fe200078e33ff */
[----:B------:R-:W-:-:S04]  /*13300*/  IMAD.MOV R7, RZ, RZ, -R7 ;  /* 0x000000ffff077224 */ /* 0x000fc800078e0a07 */
[----:B------:R-:W-:-:S05]  /*13310*/  IMAD R3, R2, R7, R9 ;  /* 0x0000000702037224 */ /* 0x000fca00078e0209 */
[----:B------:R1:W-:Y:S02]  /*13320*/  STL [R1+0x8], R3 ;  /* 0x0000080301007387 */ /* 0x0003e40000100800 */
.L_x_2377:
[----:B01----:R-:W-:-:S05]  /*13330*/  LOP3.LUT R3, RZ, R2, RZ, 0x33, !PT ;  /* 0x00000002ff037212 */ /* 0x003fca00078e33ff */
[----:B------:R-:W-:-:S05]  /*13340*/  IMAD.IADD R2, R4, 0x1, R3 ;  /* 0x0000000104027824 */ /* 0x000fca00078e0203 */
[----:B------:R1:W-:Y:S01]  /*13350*/  STL [R1+0x4], R2 ;  /* 0x0000040201007387 */ /* 0x0003e20000100800 */
[----:B------:R-:W-:Y:S05]  /*13360*/  BRA `(.L_x_2378) ;  /* 0x0000000000107947 */ /* 0x000fea0003800000 */
.L_x_2373:
[----:B------:R-:W-:Y:S01]  /*13370*/  IMAD.U32 R2, RZ, RZ, UR6 ;  /* 0x00000006ff027e24 */ /* 0x000fe2000f8e00ff */
[----:B------:R0:W-:Y:S04]  /*13380*/  STL [R1+0x4], RZ ;  /* 0x000004ff01007387 */ /* 0x0001e80000100800 */
[----:B------:R0:W-:Y:S04]  /*13390*/  STL [R1+0x8], RZ ;  /* 0x000008ff01007387 */ /* 0x0001e80000100800 */
[----:B------:R0:W-:Y:S02]  /*133a0*/  STL [R1], R2 ;  /* 0x0000000201007387 */ /* 0x0001e40000100800 */
.L_x_2378:
[----:B------:R-:W2:Y:S04]  /*133b0*/  LDL R8, [R1] ;  /* 0x0000000001087983 */ /* 0x000ea80000100800 */
[----:B------:R-:W2:Y:S04]  /*133c0*/  LDL R9, [R1+0x4] ;  /* 0x0000040001097983 */ /* 0x000ea80000100800 */
[----:B------:R-:W2:Y:S04]  /*133d0*/  LDL R10, [R1+0x8] ;  /* 0x00000800010a7983 */ /* 0x000ea80000100800 */
[----:B------:R-:W2:Y:S01]  /*133e0*/  LDL R11, [R1+0xc] ;  /* 0x00000c00010b7983 */ /* 0x000ea20000100800 */
[----:B------:R-:W-:-:S13]  /*133f0*/  ISETP.NE.AND P0, PT, R0, RZ, PT ;  /* 0x000000ff0000720c */ /* 0x000fda0003f05270 */
[----:B------:R-:W3:Y:S01]  /*13400*/  @!P0 S2R R3, SR_CgaCtaId ;  /* 0x0000000000038919 */ /* 0x000ee20000008800 */
[----:B------:R-:W-:-:S04]  /*13410*/  @!P0 MOV R0, 0x400 ;  /* 0x0000040000008802 */ /* 0x000fc80000000f00 */
[----:B---3--:R-:W-:-:S05]  /*13420*/  @!P0 LEA R0, R3, R0, 0x18 ;  /* 0x0000000003008211 */ /* 0x008fca00078ec0ff */
[----:B--2---:R2:W-:Y:S01]  /*13430*/  @!P0 STS.128 [R0+0x28cd0], R8 ;  /* 0x028cd00800008388 */ /* 0x0045e20000000c00 */
[----:B------:R-:W-:Y:S06]  /*13440*/  BAR.ARV 0x5, 0x180 ;  /* 0x0146000000007b1d */ /* 0x000fec0000002000 */
.L_x_2371:
[----:B--2---:R-:W2:Y:S01]  /*13450*/  LDL R0, [R1+0xc] ;  /* 0x00000c0001007983 */ /* 0x004ea20000100800 */
[----:B------:R-:W-:-:S03]  /*13460*/  ULDC UR4, c[0x0][0xc3c] ;  /* 0x00030f0000047ab9 */ /* 0x000fc60000000800 */
[----:B------:R3:W-:Y:S01]  /*13470*/  STL [R1+0x10], RZ ;  /* 0x000010ff01007387 */ /* 0x0007e20000100800 */
[----:B--2---:R-:W-:Y:S01]  /*13480*/  ISETP.GE.AND P0, PT, R0, UR4, PT ;  /* 0x0000000400007c0c */ /* 0x004fe2000bf06270 */
[----:B------:R-:W-:-:S05]  /*13490*/  IMAD.MOV.U32 R0, RZ, RZ, 0x1 ;  /* 0x00000001ff007424 */ /* 0x000fca00078e00ff */
[----:B------:R3:W-:Y:S04]  /*134a0*/  STL [R1+0x14], R0 ;  /* 0x0000140001007387 */ /* 0x0007e80000100800 */
[----:B------:R3:W-:Y:S03]  /*134b0*/  STL [R1+0x48], RZ ;  /* 0x000048ff01007387 */ /* 0x0007e60000100800 */
[----:B------:R-:W-:Y:S05]  /*134c0*/  @P0 BRA `(.L_x_2379) ;  /* 0x00000068009c0947 */ /* 0x000fea0003800000 */
[----:B------:R-:W2:Y:S01]  /*134d0*/  S2UR UR5, SR_CgaCtaId ;  /* 0x00000000000579c3 */ /* 0x000ea20000008800 */
[C---:B---3--:R-:W-:Y:S01]  /*134e0*/  IMAD.SHL.U32 R0, R6.reuse, 0x8, RZ ;  /* 0x0000000806007824 */ /* 0x048fe200078e00ff */
[----:B------:R-:W-:Y:S01]  /*134f0*/  LOP3.LUT R4, R6, 0x7f, RZ, 0xc0, !PT ;  /* 0x0000007f06047812 */ /* 0x000fe200078ec0ff */
[----:B------:R-:W-:Y:S01]  /*13500*/  UMOV UR4, 0x400 ;  /* 0x0000040000047882 */ /* 0x000fe20000000000 */
[----:B------:R-:W-:Y:S01]  /*13510*/  BSSY B8, `(.L_x_2379) ;  /* 0x00006a2000087945 */ /* 0x000fe20003800000 */
[----:B------:R-:W-:Y:S01]  /*13520*/  ULDC UR37, c[0x0][0xc] ;  /* 0x0000030000257ab9 */ /* 0x000fe20000000800 */
[----:B------:R-:W-:Y:S01]  /*13530*/  LOP3.LUT R3, R0, 0x1f8, RZ, 0xc0, !PT ;  /* 0x000001f800037812 */ /* 0x000fe200078ec0ff */
[----:B01----:R-:W-:Y:S01]  /*13540*/  IMAD.SHL.U32 R2, R4, 0x8, RZ ;  /* 0x0000000804027824 */ /* 0x003fe200078e00ff */
[----:B------:R-:W-:Y:S01]  /*13550*/  ULDC.64 UR38, c[0x0][0x198] ;  /* 0x0000660000267ab9 */ /* 0x000fe20000000a00 */
[----:B------:R-:W-:Y:S01]  /*13560*/  IMAD.MOV.U32 R0, RZ, RZ, 0x1 ;  /* 0x00000001ff007424 */ /* 0x000fe200078e00ff */
[----:B------:R-:W-:Y:S01]  /*13570*/  LOP3.LUT R3, R3, 0x38, R6, 0x78, !PT ;  /* 0x0000003803037812 */ /* 0x000fe200078e7806 */
[----:B------:R-:W-:-:S03]  /*13580*/  IMAD.SHL.U32 R6, R6, 0x10, RZ ;  /* 0x0000001006067824 */ /* 0x000fc600078e00ff */
[----:B------:R-:W-:Y:S02]  /*13590*/  LOP3.LUT R2, R3, 0x200, R2, 0xf8, !PT ;  /* 0x0000020003027812 */ /* 0x000fe400078ef802 */
[----:B------:R-:W-:-:S04]  /*135a0*/  SHF.R.U32.HI R3, RZ, 0x3, R4 ;  /* 0x00000003ff037819 */ /* 0x000fc80000011604 */
[----:B------:R-:W-:Y:S01]  /*135b0*/  LOP3.LUT R3, R3, 0x70, R6, 0xf8, !PT ;  /* 0x0000007003037812 */ /* 0x000fe200078ef806 */
[----:B--2---:R-:W-:-:S06]  /*135c0*/  ULEA UR4, UR5, UR4, 0x18 ;  /* 0x0000000405047291 */ /* 0x004fcc000f8ec03f */
[----:B------:R-:W-:-:S04]  /*135d0*/  IMAD.U32 R19, RZ, RZ, UR4 ;  /* 0x00000004ff137e24 */ /* 0x000fc8000f8e00ff */
[----:B------:R-:W-:-:S05]  /*135e0*/  IMAD R2, R2, 0x2, R19 ;  /* 0x0000000202027824 */ /* 0x000fca00078e0213 */
[----:B------:R0:W-:Y:S04]  /*135f0*/  STL [R1+0x54], R2 ;  /* 0x0000540201007387 */ /* 0x0001e80000100800 */
[----:B------:R0:W-:Y:S04]  /*13600*/  STL [R1+0x48], RZ ;  /* 0x000048ff01007387 */ /* 0x0001e80000100800 */
[----:B------:R0:W-:Y:S04]  /*13610*/  STL [R1+0x14], R0 ;  /* 0x0000140001007387 */ /* 0x0001e80000100800 */
[----:B------:R0:W-:Y:S02]  /*13620*/  STL [R1+0x10], RZ ;  /* 0x000010ff01007387 */ /* 0x0001e40000100800 */
.L_x_2507:
[----:B--2---:R-:W2:Y:S01]  /*13630*/  LDL R9, [R1+0xc] ;  /* 0x00000c0001097983 */ /* 0x004ea20000100800 */
[----:B------:R-:W-:Y:S05]  /*13640*/  YIELD ;  /* 0x0000000000007946 */ /* 0x000fea0003800000 */
[----:B------:R-:W-:Y:S01]  /*13650*/  ULDC.64 UR4, c[0x0][0xa28] ;  /* 0x00028a0000047ab9 */ /* 0x000fe20000000a00 */
[----:B0-----:R-:W-:Y:S01]  /*13660*/  IMAD.MOV.U32 R0, RZ, RZ, RZ ;  /* 0x000000ffff007224 */ /* 0x001fe200078e00ff */
[----:B------:R-:W-:Y:S01]  /*13670*/  ISETP.NE.U32.AND P0, PT, RZ, UR4, PT ;  /* 0x00000004ff007c0c */ /* 0x000fe2000bf05070 */
[----:B-1----:R-:W0:Y:S01]  /*13680*/  LDC.64 R4, c[0x0][0xa00] ;  /* 0x00028000ff047b82 */ /* 0x002e220000000a00 */
[----:B------:R-:W-:Y:S01]  /*13690*/  IMAD.MOV.U32 R10, RZ, RZ, RZ ;  /* 0x000000ffff0a7224 */ /* 0x000fe200078e00ff */
[----:B------:R-:W-:Y:S01]  /*136a0*/  ULDC.64 UR6, c[0x0][0xa08] ;  /* 0x0002820000067ab9 */ /* 0x000fe20000000a00 */
[----:B------:R-:W-:Y:S01]  /*136b0*/  ISETP.NE.AND.EX P0, PT, RZ, UR5, PT, P0 ;  /* 0x00000005ff007c0c */ /* 0x000fe2000bf05300 */
[----:B------:R-:W-:-:S12]  /*136c0*/  ULDC.64 UR4, c[0x0][0xa18] ;  /* 0x0002860000047ab9 */ /* 0x000fd80000000a00 */
[----:B------:R-:W2:Y:S02]  /*136d0*/  @P0 LDC.64 R2, c[0x0][0xa28] ;  /* 0x00028a00ff020b82 */ /* 0x000ea40000000a00 */
[----:B--2---:R-:W-:-:S05]  /*136e0*/  @P0 IMAD.WIDE R2, R9, 0x4, R2 ;  /* 0x0000000409020825 */ /* 0x004fca00078e0202 */
[----:B------:R1:W5:Y:S01]  /*136f0*/  @P0 LDG.E R0, desc[UR40][R2.64] ;  /* 0x0000002802000981 */ /* 0x000362000c1e1900 */
[----:B------:R-:W-:Y:S01]  /*13700*/  ISETP.NE.U32.AND P0, PT, RZ, UR4, PT ;  /* 0x00000004ff007c0c */ /* 0x000fe2000bf05070 */
[----:B0-----:R-:W-:Y:S01]  /*13710*/  IMAD.WIDE R4, R9, 0x4, R4 ;  /* 0x0000000409047825 */ /* 0x001fe200078e0204 */
[----:B------:R-:W-:Y:S02]  /*13720*/  ISETP.NE.U32.AND P1, PT, RZ, UR6, PT ;  /* 0x00000006ff007c0c */ /* 0x000fe4000bf25070 */
[----:B------:R-:W-:Y:S01]  /*13730*/  ISETP.NE.AND.EX P2, PT, RZ, UR5, PT, P0 ;  /* 0x00000005ff007c0c */ /* 0x000fe2000bf45300 */
[----:B------:R-:W-:Y:S01]  /*13740*/  ULDC.64 UR4, c[0x0][0xa00] ;  /* 0x0002800000047ab9 */ /* 0x000fe20000000a00 */
[----:B------:R-:W-:Y:S01]  /*13750*/  ISETP.NE.AND.EX P1, PT, RZ, UR7, PT, P1 ;  /* 0x00000007ff007c0c */ /* 0x000fe2000bf25310 */
[----:B------:R-:W-:Y:S01]  /*13760*/  IMAD.MOV.U32 R8, RZ, RZ, RZ ;  /* 0x000000ffff087224 */ /* 0x000fe200078e00ff */
[----:B------:R-:W-:Y:S01]  /*13770*/  ISETP.NE.U32.AND P0, PT, RZ, UR4, PT ;  /* 0x00000004ff007c0c */ /* 0x000fe2000bf05070 */
[----:B-1----:R-:W0:Y:S03]  /*13780*/  LDC.64 R2, c[0x0][0xa08] ;  /* 0x00028200ff027b82 */ /* 0x002e260000000a00 */
[----:B------:R-:W-:-:S05]  /*13790*/  ISETP.NE.AND.EX P0, PT, RZ, UR5, PT, P0 ;  /* 0x00000005ff007c0c */ /* 0x000fca000bf05300 */
[----:B------:R-:W1:Y:S08]  /*137a0*/  @P2 LDC.64 R6, c[0x0][0xa18] ;  /* 0x00028600ff062b82 */ /* 0x000e700000000a00 */
[----:B------:R-:W2:Y:S01]  /*137b0*/  @P0 LDG.E R10, desc[UR40][R4.64] ;  /* 0x00000028040a0981 */ /* 0x000ea2000c1e1900 */
[----:B------:R-:W-:Y:S01]  /*137c0*/  ULDC UR4, c[0x0][0x288] ;  /* 0x0000a20000047ab9 */ /* 0x000fe20000000800 */
[----:B0-----:R-:W-:-:S05]  /*137d0*/  IMAD.WIDE R2, R9, 0x4, R2 ;  /* 0x0000000409027825 */ /* 0x001fca00078e0202 */
[----:B------:R-:W5:Y:S01]  /*137e0*/  @P1 LDG.E R8, desc[UR40][R2.64] ;  /* 0x0000002802081981 */ /* 0x000f62000c1e1900 */
[----:B-1----:R-:W-:-:S03]  /*137f0*/  @P2 IMAD.WIDE R6, R9, 0x4, R6 ;  /* 0x0000000409062825 */ /* 0x002fc600078e0206 */
        /* <DEDUP_REMOVED lines=14> */
[----:B------:R-:W0:Y:S04]  /*138e0*/  LDG.E R6, desc[UR40][R4.64] ;  /* 0x0000002804067981 */ /* 0x000e28000c1e1900 */
[----:B------:R-:W0:Y:S02]  /*138f0*/  LDG.E R4, desc[UR40][R4.64+0x4] ;  /* 0x0000042804047981 */ /* 0x000e24000c1e1900 */
[----:B0-----:R-:W-:-:S05]  /*13900*/  IMAD.IADD R10, R4, 0x1, -R6 ;  /* 0x00000001040a7824 */ /* 0x001fca00078e0a06 */
[----:B------:R1:W-:Y:S02]  /*13910*/  STL [R1+0x28], R10 ;  /* 0x0000280a01007387 */ /* 0x0003e40000100800 */
.L_x_2380:
[----:B------:R-:W2:Y:S01]  /*13920*/  LDL.LU R5, [R1+0x8] ;  /* 0x0000080001057983 */ /* 0x000ea20000300800 */
[----:B------:R-:W-:Y:S02]  /*13930*/  ULDC.64 UR4, c[0x0][0xa20] ;  /* 0x0002880000047ab9 */ /* 0x000fe40000000a00 */
[----:B------:R-:W-:-:S04]  /*13940*/  ISETP.NE.U32.AND P0, PT, RZ, UR4, PT ;  /* 0x00000004ff007c0c */ /* 0x000fc8000bf05070 */
[----:B------:R-:W-:Y:S02]  /*13950*/  ISETP.NE.AND.EX P0, PT, RZ, UR5, PT, P0 ;  /* 0x00000005ff007c0c */ /* 0x000fe4000bf05300 */
[C---:B--2---:R-:W-:Y:S02]  /*13960*/  LOP3.LUT R6, R5.reuse, 0xff000000, RZ, 0xc0, !PT ;  /* 0xff00000005067812 */ /* 0x044fe400078ec0ff */
[C---:B------:R-:W-:Y:S02]  /*13970*/  LOP3.LUT R4, R5.reuse, 0xff0000, RZ, 0xc0, !PT ;  /* 0x00ff000005047812 */ /* 0x040fe400078ec0ff */
[----:B------:R-:W-:Y:S02]  /*13980*/  SHF.R.U32.HI R6, RZ, 0x8, R6 ;  /* 0x00000008ff067819 */ /* 0x000fe40000011606 */
[----:B------:R-:W-:Y:S02]  /*13990*/  LOP3.LUT R17, R5, 0xffff, RZ, 0xc0, !PT ;  /* 0x0000ffff05117812 */ /* 0x000fe400078ec0ff */
[----:B------:R-:W-:Y:S01]  /*139a0*/  LEA.HI R6, R4, R6, RZ, 0x10 ;  /* 0x0000000604067211 */ /* 0x000fe200078f80ff */
[----:B-----5:R-:W-:-:S05]  /*139b0*/  IMAD.IADD R4, R8, 0x1, R0 ;  /* 0x0000000108047824 */ /* 0x020fca00078e0200 */
[----:B------:R2:W-:Y:S01]  /*139c0*/  STL [R1+0x18], R4 ;  /* 0x0000180401007387 */ /* 0x0005e20000100800 */
[----:B------:R-:W-:Y:S05]  /*139d0*/  @!P0 BRA `(.L_x_2381) ;  /* 0x0000000000108947 */ /* 0x000fea0003800000 */
[----:B------:R-:W3:Y:S02]  /*139e0*/  LDC.64 R2, c[0x0][0xa20] ;  /* 0x00028800ff027b82 */ /* 0x000ee40000000a00 */
[----:B---3--:R-:W-:-:S05]  /*139f0*/  IMAD.WIDE R2, R9, 0x4, R2 ;  /* 0x0000000409027825 */ /* 0x008fca00078e0202 */
[----:B------:R3:W5:Y:S01]  /*13a00*/  LDG.E R7, desc[UR40][R2.64] ;  /* 0x0000002802077981 */ /* 0x000762000c1e1900 */
[----:B------:R-:W-:Y:S05]  /*13a10*/  BRA `(.L_x_2382) ;  /* 0x0000000000107947 */ /* 0x000fea0003800000 */
.L_x_2381:
[----:B------:R-:W-:Y:S05]  /*13a20*/  @!P1 BRA `(.L_x_2382) ;  /* 0x00000000000c9947 */ /* 0x000fea0003800000 */
[----:B------:R-:W3:Y:S04]  /*13a30*/  LDG.E R7, desc[UR40][R2.64] ;  /* 0x0000002802077981 */ /* 0x000ee8000c1e1900 */
[----:B------:R-:W3:Y:S02]  /*13a40*/  LDG.E R2, desc[UR40][R2.64+0x4] ;  /* 0x0000042802027981 */ /* 0x000ee4000c1e1900 */
[----:B---3--:R-:W-:-:S07]  /*13a50*/  IMAD.IADD R7, R2, 0x1, -R7 ;  /* 0x0000000102077824 */ /* 0x008fce00078e0a07 */
.L_x_2382:
[----:B--2---:R-:W2:Y:S01]  /*13a60*/  LDL.LU R4, [R1+0x4] ;  /* 0x0000040001047983 */ /* 0x004ea20000300800 */
[----:B---3--:R-:W3:Y:S01]  /*13a70*/  LDC R2, c[0x0][0x448] ;  /* 0x00011200ff027b82 */ /* 0x008ee20000000800 */
[----:B-----5:R-:W-:Y:S01]  /*13a80*/  IMAD.IADD R0, R7, 0x1, -R0 ;  /* 0x0000000107007824 */ /* 0x020fe200078e0a00 */
[----:B---3--:R-:W-:-:S13]  /*13a90*/  ISETP.NE.AND P1, PT, R2, 0x1, PT ;  /* 0x000000010200780c */ /* 0x008fda0003f25270 */
[----:B------:R-:W3:Y:S08]  /*13aa0*/  @P1 LDC R3, c[0x0][0x44c] ;  /* 0x00011300ff031b82 */ /* 0x000ef00000000800 */
[----:B------:R-:W4:Y:S01]  /*13ab0*/  @P1 LDC R2, c[0x0][0x450] ;  /* 0x00011400ff021b82 */ /* 0x000f220000000800 */
[----:B--2---:R-:W-:-:S04]  /*13ac0*/  IMAD.SHL.U32 R11, R4, 0x40, RZ ;  /* 0x00000040040b7824 */ /* 0x004fc800078e00ff */
[----:B------:R-:W-:Y:S01]  /*13ad0*/  VIADD R4, R11, 0x3f ;  /* 0x0000003f0b047836 */ /* 0x000fe20000000000 */
[----:B------:R2:W-:Y:S03]  /*13ae0*/  STL [R1+0x24], R11 ;  /* 0x0000240b01007387 */ /* 0x0005e60000100800 */
[----:B---3--:R-:W-:-:S04]  /*13af0*/  @P1 IMAD.HI.U32 R3, R4, R3, RZ ;  /* 0x0000000304031227 */ /* 0x008fc800078e00ff */
[----:B------:R-:W-:Y:S01]  /*13b00*/  IMAD.MOV.U32 R7, RZ, RZ, R4 ;  /* 0x000000ffff077224 */ /* 0x000fe200078e0004 */
[----:B----4-:R-:W-:Y:S01]  /*13b10*/  @P1 SHF.R.U32.HI R7, RZ, R2, R3 ;  /* 0x00000002ff071219 */ /* 0x010fe20000011603 */
[----:B------:R-:W-:-:S05]  /*13b20*/  VIADD R4, R0, 0x3f ;  /* 0x0000003f00047836 */ /* 0x000fca0000000000 */
[----:B------:R-:W-:-:S04]  /*13b30*/  SHF.R.S32.HI R2, RZ, 0x1f, R4 ;  /* 0x0000001fff027819 */ /* 0x000fc80000011404 */
[----:B------:R-:W-:Y:S02]  /*13b40*/  LEA.HI R4, R2, R4, RZ, 0x6 ;  /* 0x0000000402047211 */ /* 0x000fe400078f30ff */
[----:B------:R-:W-:Y:S02]  /*13b50*/  IADD3 R2, R0, 0x1, -R10 ;  /* 0x0000000100027810 */ /* 0x000fe40007ffe80a */
[----:B------:R-:W-:-:S03]  /*13b60*/  SHF.R.S32.HI R9, RZ, 0x6, R4 ;  /* 0x00000006ff097819 */ /* 0x000fc60000011404 */
[----:B------:R-:W-:Y:S02]  /*13b70*/  IMAD.IADD R7, R2, 0x1, R7 ;  /* 0x0000000102077824 */ /* 0x000fe400078e0207 */
[----:B------:R-:W3:Y:S01]  /*13b80*/  LDC.64 R2, c[0x0][0x9e0] ;  /* 0x00027800ff027b82 */ /* 0x000ee20000000a00 */
[----:B------:R2:W-:Y:S01]  /*13b90*/  STL [R1+0x58], R9 ;  /* 0x0000580901007387 */ /* 0x0005e20000100800 */
[----:B---3--:R-:W-:Y:S01]  /*13ba0*/  ISETP.GE.AND P2, PT, R3, 0x1, PT ;  /* 0x000000010300780c */ /* 0x008fe20003f46270 */
[----:B------:R-:W-:-:S12]  /*13bb0*/  IMAD.IADD R2, R7, 0x1, R2 ;  /* 0x0000000107027824 */ /* 0x000fd800078e0202 */
[----:B--2---:R-:W-:Y:S05]  /*13bc0*/  @!P2 BRA `(.L_x_2383) ;  /* 0x000000000048a947 */ /* 0x004fea0003800000 */
[C---:B------:R-:W-:Y:S01]  /*13bd0*/  ISETP.GT.AND P0, PT, R7.reuse, RZ, PT ;  /* 0x000000ff0700720c */ /* 0x040fe20003f04270 */
[----:B------:R-:W-:Y:S01]  /*13be0*/  BSSY B0, `(.L_x_2384) ;  /* 0x000000e000007945 */ /* 0x000fe20003800000 */
[----:B------:R-:W-:-:S11]  /*13bf0*/  VIADD R8, R7, 0xffffffff ;  /* 0xffffffff07087836 */ /* 0x000fd60000000000 */
[----:B------:R-:W-:Y:S05]  /*13c00*/  @P0 BRA `(.L_x_2385) ;  /* 0x00000000001c0947 */ /* 0x000fea0003800000 */
[----:B------:R-:W-:Y:S01]  /*13c10*/  ISETP.NE.AND P0, PT, R3, 0x1, PT ;  /* 0x000000010300780c */ /* 0x000fe20003f05270 */
[----:B------:R-:W-:-:S12]  /*13c20*/  IMAD.MOV R7, RZ, RZ, -R7 ;  /* 0x000000ffff077224 */ /* 0x000fd800078e0a07 */
[----:B------:R-:W2:Y:S02]  /*13c30*/  @P0 LDC.64 R4, c[0x0][0x9e8] ;  /* 0x00027a00ff040b82 */ /* 0x000ea40000000a00 */
[----:B--2---:R-:W-:-:S05]  /*13c40*/  @P0 IMAD.HI.U32 R4, R7, R4, RZ ;  /* 0x0000000407040227 */ /* 0x004fca00078e00ff */
[----:B------:R-:W-:-:S04]  /*13c50*/  @P0 SHF.R.U32.HI R7, RZ, R5, R4 ;  /* 0x00000005ff070219 */ /* 0x000fc80000011604 */
[----:B------:R-:W-:Y:S01]  /*13c60*/  LOP3.LUT R8, RZ, R7, RZ, 0x33, !PT ;  /* 0x00000007ff087212 */ /* 0x000fe200078e33ff */
[----:B------:R-:W-:Y:S06]  /*13c70*/  BRA `(.L_x_2386) ;  /* 0x0000000000107947 */ /* 0x000fec0003800000 */
.L_x_2385:
[----:B------:R-:W-:-:S13]  /*13c80*/  ISETP.NE.AND P0, PT, R3, 0x1, PT ;  /* 0x000000010300780c */ /* 0x000fda0003f05270 */
[----:B------:R-:W2:Y:S02]  /*13c90*/  @P0 LDC.64 R4, c[0x0][0x9e8] ;  /* 0x00027a00ff040b82 */ /* 0x000ea40000000a00 */
[----:B--2---:R-:W-:-:S05]  /*13ca0*/  @P0 IMAD.HI.U32 R4, R8, R4, RZ ;  /* 0x0000000408040227 */ /* 0x004fca00078e00ff */
[----:B------:R-:W-:-:S07]  /*13cb0*/  @P0 SHF.R.U32.HI R8, RZ, R5, R4 ;  /* 0x00000005ff080219 */ /* 0x000fce0000011604 */
.L_x_2386:
[----:B------:R-:W-:Y:S05]  /*13cc0*/  BSYNC B0 ;  /* 0x0000000000007941 */ /* 0x000fea0003800000 */
.L_x_2384:
[----:B------:R-:W-:-:S05]  /*13cd0*/  IMAD R8, R8, R3, R3 ;  /* 0x0000000308087224 */ /* 0x000fca00078e0203 */
[----:B------:R-:W-:-:S07]  /*13ce0*/  VIMNMX R2, R2, R8, PT ;  /* 0x0000000802027248 */ /* 0x000fce0003fe0100 */
.L_x_2383:
[----:B------:R-:W2:Y:S01]  /*13cf0*/  @P1 LDC R4, c[0x0][0x44c] ;  /* 0x00011300ff041b82 */ /* 0x000ea20000000800 */
[----:B------:R-:W-:Y:S01]  /*13d00*/  IMAD.MOV.U32 R5, RZ, RZ, R11 ;  /* 0x000000ffff057224 */ /* 0x000fe200078e000b */
[----:B------:R-:W-:Y:S01]  /*13d10*/  ULDC UR4, c[0x0][0x9dc] ;  /* 0x0002770000047ab9 */ /* 0x000fe20000000800 */
[----:B------:R-:W-:-:S05]  /*13d20*/  VIADD R2, R2, 0x3f ;  /* 0x0000003f02027836 */ /* 0x000fca0000000000 */
[----:B------:R-:W3:Y:S01]  /*13d30*/  @P1 LDC R7, c[0x0][0x450] ;  /* 0x00011400ff071b82 */ /* 0x000ee20000000800 */
[----:B--2---:R-:W-:-:S05]  /*13d40*/  @P1 IMAD.HI.U32 R4, R11, R4, RZ ;  /* 0x000000040b041227 */ /* 0x004fca00078e00ff */
[----:B---3--:R-:W-:-:S04]  /*13d50*/  @P1 SHF.R.U32.HI R5, RZ, R7, R4 ;  /* 0x00000007ff051219 */ /* 0x008fc80000011604 */
[----:B------:R-:W-:Y:S02]  /*13d60*/  IADD3 R7, R5, R0, -R10 ;  /* 0x0000000005077210 */ /* 0x000fe40007ffe80a */
[----:B------:R-:W-:-:S04]  /*13d70*/  SHF.R.S32.HI R0, RZ, 0x1f, R2 ;  /* 0x0000001fff007819 */ /* 0x000fc80000011402 */
[----:B------:R-:W-:Y:S01]  /*13d80*/  LEA.HI R0, R0, R2, RZ, 0x6 ;  /* 0x0000000200007211 */ /* 0x000fe200078f30ff */
[----:B------:R-:W-:-:S03]  /*13d90*/  VIADD R2, R7, -UR4 ;  /* 0x8000000407027c36 */ /* 0x000fc60008000000 */
[----:B------:R-:W-:-:S04]  /*13da0*/  SHF.R.S32.HI R4, RZ, 0x6, R0 ;  /* 0x00000006ff047819 */ /* 0x000fc80000011400 */
[----:B------:R-:W-:Y:S01]  /*13db0*/  VIMNMX R0, R9, R4, PT ;  /* 0x0000000409007248 */ /* 0x000fe20003fe0100 */
[----:B------:R2:W-:Y:S01]  /*13dc0*/  STL [R1+0x50], R4 ;  /* 0x0000500401007387 */ /* 0x0005e20000100800 */
[----:B------:R-:W-:Y:S05]  /*13dd0*/  @!P2 BRA `(.L_x_2387) ;  /* 0x000000000044a947 */ /* 0x000fea0003800000 */
[----:B------:R-:W-:Y:S01]  /*13de0*/  ISETP.GT.AND P0, PT, R7, -0x1, PT ;  /* 0xffffffff0700780c */ /* 0x000fe20003f04270 */
[----:B------:R-:W-:-:S12]  /*13df0*/  BSSY B0, `(.L_x_2388) ;  /* 0x000000d000007945 */ /* 0x000fd80003800000 */
[----:B------:R-:W-:Y:S05]  /*13e00*/  @P0 BRA `(.L_x_2389) ;  /* 0x00000000001c0947 */ /* 0x000fea0003800000 */
[----:B------:R-:W-:Y:S02]  /*13e10*/  ISETP.NE.AND P0, PT, R3, 0x1, PT ;  /* 0x000000010300780c */ /* 0x000fe40003f05270 */
[----:B------:R-:W-:-:S11]  /*13e20*/  LOP3.LUT R7, RZ, R7, RZ, 0x33, !PT ;  /* 0x00000007ff077212 */ /* 0x000fd600078e33ff */
[----:B--2---:R-:W2:Y:S02]  /*13e30*/  @P0 LDC.64 R4, c[0x0][0x9e8] ;  /* 0x00027a00ff040b82 */ /* 0x004ea40000000a00 */
[----:B--2---:R-:W-:-:S05]  /*13e40*/  @P0 IMAD.HI.U32 R4, R7, R4, RZ ;  /* 0x0000000407040227 */ /* 0x004fca00078e00ff */
[----:B------:R-:W-:-:S04]  /*13e50*/  @P0 SHF.R.U32.HI R7, RZ, R5, R4 ;  /* 0x00000005ff070219 */ /* 0x000fc80000011604 */
[----:B------:R-:W-:Y:S01]  /*13e60*/  LOP3.LUT R7, RZ, R7, RZ, 0x33, !PT ;  /* 0x00000007ff077212 */ /* 0x000fe200078e33ff */
[----:B------:R-:W-:Y:S06]  /*13e70*/  BRA `(.L_x_2390) ;  /* 0x0000000000107947 */ /* 0x000fec0003800000 */
.L_x_2389:
[----:B------:R-:W-:-:S13]  /*13e80*/  ISETP.NE.AND P0, PT, R3, 0x1, PT ;  /* 0x000000010300780c */ /* 0x000fda0003f05270 */
[----:B--2---:R-:W2:Y:S02]  /*13e90*/  @P0 LDC.64 R4, c[0x0][0x9e8] ;  /* 0x00027a00ff040b82 */ /* 0x004ea40000000a00 */
[----:B--2---:R-:W-:-:S05]  /*13ea0*/  @P0 IMAD.HI.U32 R4, R7, R4, RZ ;  /* 0x0000000407040227 */ /* 0x004fca00078e00ff */
[----:B------:R-:W-:-:S07]  /*13eb0*/  @P0 SHF.R.U32.HI R7, RZ, R5, R4 ;  /* 0x00000005ff070219 */ /* 0x000fce0000011604 */
.L_x_2390:
[----:B------:R-:W-:Y:S05]  /*13ec0*/  BSYNC B0 ;  /* 0x0000000000007941 */ /* 0x000fea0003800000 */
.L_x_2388:
[----:B------:R-:W-:-:S05]  /*13ed0*/  IMAD R3, R7, R3, RZ ;  /* 0x0000000307037224 */ /* 0x000fca00078e02ff */
[----:B------:R-:W-:-:S07]  /*13ee0*/  VIMNMX R2, R2, R3, !PT ;  /* 0x0000000302027248 */ /* 0x000fce0007fe0100 */
.L_x_2387:
[----:B------:R-:W-:Y:S01]  /*13ef0*/  SHF.R.S32.HI R3, RZ, 0x1f, R2 ;  /* 0x0000001fff037819 */ /* 0x000fe20000011402 */
[----:B------:R-:W-:Y:S01]  /*13f00*/  IMAD.MOV.U32 R5, RZ, RZ, RZ ;  /* 0x000000ffff057224 */ /* 0x000fe200078e00ff */
[----:B--2---:R-:W-:Y:S01]  /*13f10*/  SHF.R.U32.HI R4, RZ, 0x10, R6 ;  /* 0x00000010ff047819 */ /* 0x004fe20000011606 */
[----:B------:R-:W-:Y:S01]  /*13f20*/  BSSY B0, `(.L_x_2391) ;  /* 0x0000029000007945 */ /* 0x000fe20003800000 */
[----:B------:R-:W-:Y:S01]  /*13f30*/  LEA.HI R3, R3, R2, RZ, 0x6 ;  /* 0x0000000203037211 */ /* 0x000fe200078f30ff */
[----:B01----:R-:W-:Y:S01]  /*13f40*/  IMAD.MOV.U32 R10, RZ, RZ, R5 ;  /* 0x000000ffff0a7224 */ /* 0x003fe200078e0005 */
[----:B------:R-:W-:Y:S02]  /*13f50*/  ISETP.NE.AND P0, PT, R4, RZ, PT ;  /* 0x000000ff0400720c */ /* 0x000fe40003f05270 */
[----:B------:R-:W-:Y:S02]  /*13f60*/  SHF.R.S32.HI R3, RZ, 0x6, R3 ;  /* 0x00000006ff037819 */ /* 0x000fe40000011403 */
[----:B------:R-:W-:-:S02]  /*13f70*/  LOP3.LUT R8, R6, 0xff, RZ, 0xc0, !PT ;  /* 0x000000ff06087812 */ /* 0x000fc400078ec0ff */
[----:B------:R-:W-:-:S04]  /*13f80*/  VIMNMX R9, RZ, R3, !PT ;  /* 0x00000003ff097248 */ /* 0x000fc80007fe0100 */
[----:B------:R-:W-:Y:S01]  /*13f90*/  ISETP.GT.AND P1, PT, R0, R9, PT ;  /* 0x000000090000720c */ /* 0x000fe20003f24270 */
[----:B------:R0:W-:Y:S02]  /*13fa0*/  STL [R1+0x34], R9 ;  /* 0x0000340901007387 */ /* 0x0001e40000100800 */
[----:B------:R-:W1:Y:S02]  /*13fb0*/  @!P0 LDC R4, c[0x0][0x9f0] ;  /* 0x00027c00ff048b82 */ /* 0x000e640000000800 */
[----:B------:R0:W-:Y:S04]  /*13fc0*/  STL [R1+0x38], R5 ;  /* 0x0000380501007387 */ /* 0x0001e80000100800 */
[----:B------:R0:W-:Y:S04]  /*13fd0*/  STL [R1+0x4c], R8 ;  /* 0x00004c0801007387 */ /* 0x0001e80000100800 */
[----:B------:R-:W-:Y:S05]  /*13fe0*/  @!P1 BRA `(.L_x_2392) ;  /* 0x0000000000709947 */ /* 0x000fea0003800000 */
[-C--:B01----:R-:W-:Y:S02]  /*13ff0*/  IABS R5, R4.reuse ;  /* 0x0000000400057213 */ /* 0x083fe40000000000 */
[----:B------:R-:W-:Y:S02]  /*14000*/  IABS R7, R4 ;  /* 0x0000000400077213 */ /* 0x000fe40000000000 */
[----:B------:R-:W0:Y:S03]  /*14010*/  I2F.RP R2, R5 ;  /* 0x0000000500027306 */ /* 0x000e260000209400 */
[----:B------:R-:W-:-:S05]  /*14020*/  IMAD.MOV R7, RZ, RZ, -R7 ;  /* 0x000000ffff077224 */ /* 0x000fca00078e0a07 */
[----:B0-----:R-:W0:Y:S02]  /*14030*/  MUFU.RCP R2, R2 ;  /* 0x0000000200027308 */ /* 0x001e240000001000 */
[----:B0-----:R-:W-:-:S06]  /*14040*/  VIADD R2, R2, 0xffffffe ;  /* 0x0ffffffe02027836 */ /* 0x001fcc0000000000 */
[----:B------:R-:W0:Y:S02]  /*14050*/  F2I.FTZ.U32.TRUNC.NTZ R3, R2 ;  /* 0x0000000200037305 */ /* 0x000e24000021f000 */
[----:B0-----:R-:W-:-:S04]  /*14060*/  IMAD.MOV R2, RZ, RZ, -R3 ;  /* 0x000000ffff027224 */ /* 0x001fc800078e0a03 */
[----:B------:R-:W-:Y:S02]  /*14070*/  IMAD R6, R2, R5, RZ ;  /* 0x0000000502067224 */ /* 0x000fe400078e02ff */
[----:B------:R-:W-:-:S04]  /*14080*/  IMAD.MOV.U32 R2, RZ, RZ, RZ ;  /* 0x000000ffff027224 */ /* 0x000fc800078e00ff */
[----:B------:R-:W-:Y:S01]  /*14090*/  IMAD.HI.U32 R6, R3, R6, R2 ;  /* 0x0000000603067227 */ /* 0x000fe200078e0002 */
[----:B------:R-:W-:-:S05]  /*140a0*/  IADD3 R3, R4, -0x1, R0 ;  /* 0xffffffff04037810 */ /* 0x000fca0007ffe000 */
[----:B------:R-:W-:-:S05]  /*140b0*/  IMAD.IADD R3, R3, 0x1, -R9 ;  /* 0x0000000103037824 */ /* 0x000fca00078e0a09 */
[----:B------:R-:W-:Y:S02]  /*140c0*/  IABS R2, R3 ;  /* 0x0000000300027213 */ /* 0x000fe40000000000 */
[----:B------:R-:W-:-:S03]  /*140d0*/  LOP3.LUT R3, R3, R4, RZ, 0x3c, !PT ;  /* 0x0000000403037212 */ /* 0x000fc600078e3cff */
        /* <DEDUP_REMOVED lines=13> */
.L_x_2392:
[----:B------:R-:W-:Y:S05]  /*141b0*/  BSYNC B0 ;  /* 0x0000000000007941 */ /* 0x000fea0003800000 */
.L_x_2391:
[----:B------:R-:W-:Y:S01]  /*141c0*/  IMAD.MOV.U32 R3, RZ, RZ, R10 ;  /* 0x000000ffff037224 */ /* 0x000fe200078e000a */
[----:B------:R-:W-:Y:S03]  /*141d0*/  BSSY B7, `(.L_x_2393) ;  /* 0x00004b8000077945 */ /* 0x000fe60003800000 */
[----:B------:R-:W-:-:S05]  /*141e0*/  IMAD R2, R8, R3, R9 ;  /* 0x0000000308027224 */ /* 0x000fca00078e0209 */
[----:B------:R-:W-:Y:S01]  /*141f0*/  VIADDMNMX R0, R2, R3, R0, PT ;  /* 0x0000000302007246 */ /* 0x000fe20003800100 */
[----:B------:R3:W-:Y:S03]  /*14200*/  STL [R1+0x1c], R2 ;  /* 0x00001c0201007387 */ /* 0x0007e60000100800 */
[----:B------:R-:W-:Y:S01]  /*14210*/  ISETP.GT.AND P0, PT, R0, R2, PT ;  /* 0x000000020000720c */ /* 0x000fe20003f04270 */
[----:B------:R3:W-:-:S12]  /*14220*/  STL [R1+0x30], R0 ;  /* 0x0000300001007387 */ /* 0x0007d80000100800 */
[----:B---3--:R-:W-:Y:S05]  /*14230*/  @P0 BRA `(.L_x_2394) ;  /* 0x0000000000480947 */ /* 0x008fea0003800000 */
[----:B------:R-:W3:Y:S02]  /*14240*/  S2R R2, SR_TID.X ;  /* 0x0000000000027919 */ /* 0x000ee40000002100 */
[----:B---3--:R-:W-:-:S04]  /*14250*/  LOP3.LUT R2, R2, 0x7f, RZ, 0xc0, !PT ;  /* 0x0000007f02027812 */ /* 0x008fc800078ec0ff */
[----:B------:R-:W-:-:S13]  /*14260*/  ISETP.NE.AND P0, PT, R2, RZ, PT ;  /* 0x000000ff0200720c */ /* 0x000fda0003f05270 */
[----:B------:R-:W-:Y:S05]  /*14270*/  @P0 BRA `(.L_x_2395) ;  /* 0x0000004800b40947 */ /* 0x000fea0003800000 */
[----:B0-----:R-:W0:Y:S01]  /*14280*/  S2R R5, SR_LANEID ;  /* 0x0000000000057919 */ /* 0x001e220000000000 */
[----:B------:R-:W-:Y:S01]  /*14290*/  VOTEU.ANY UR4, UPT, PT ;  /* 0x0000000000047886 */ /* 0x000fe200038e0100 */
[----:B------:R-:W3:Y:S01]  /*142a0*/  LDC.64 R2, c[0x0][0xc60] ;  /* 0x00031800ff027b82 */ /* 0x000ee20000000a00 */
[----:B------:R-:W0:Y:S02]  /*142b0*/  FLO.U32 R0, UR4 ;  /* 0x0000000400007d00 */ /* 0x000e2400080e0000 */
[----:B0-----:R-:W-:-:S06]  /*142c0*/  ISETP.EQ.U32.AND P0, PT, R0, R5, PT ;  /* 0x000000050000720c */ /* 0x001fcc0003f02070 */
[----:B------:R-:W3:Y:S07]  /*142d0*/  POPC R5, UR4 ;  /* 0x0000000400057d09 */ /* 0x000eee0008000000 */
[----:B---3--:R-:W3:Y:S01]  /*142e0*/  @P0 ATOMG.E.ADD.STRONG.GPU PT, R3, desc[UR40][R2.64], R5 ;  /* 0x00000005020309a8 */ /* 0x008ee200081ee1e8 */
[----:B-1----:R-:W0:Y:S02]  /*142f0*/  S2R R4, SR_LTMASK ;  /* 0x0000000000047919 */ /* 0x002e240000003900 */
[----:B0-----:R-:W-:-:S04]  /*14300*/  LOP3.LUT R4, R4, UR4, RZ, 0xc0, !PT ;  /* 0x0000000404047c12 */ /* 0x001fc8000f8ec0ff */
[----:B------:R-:W0:Y:S01]  /*14310*/  POPC R7, R4 ;  /* 0x0000000400077309 */ /* 0x000e220000000000 */
[----:B---3--:R-:W0:Y:S02]  /*14320*/  SHFL.IDX PT, R0, R3, R0, 0x1f ;  /* 0x00001f0003007589 */ /* 0x008e2400000e0000 */
[----:B0-----:R-:W-:-:S05]  /*14330*/  IADD3 R0, R0, UR37, R7 ;  /* 0x0000002500007c10 */ /* 0x001fca000fffe007 */
[----:B------:R4:W-:Y:S01]  /*14340*/  STL [R1], R0 ;  /* 0x0000000001007387 */ /* 0x0009e20000100800 */
[----:B------:R-:W-:Y:S05]  /*14350*/  BRA `(.L_x_2395) ;  /* 0x00000048007c7947 */ /* 0x000fea0003800000 */
.L_x_2394:
        /* <DEDUP_REMOVED lines=10> */
[----:B0-----:R-:W-:Y:S02]  /*14400*/  IMAD.U32 R5, RZ, RZ, UR7 ;  /* 0x00000007ff057e24 */ /* 0x001fe4000f8e00ff */
[----:B------:R-:W-:Y:S02]  /*14410*/  IMAD.U32 R6, RZ, RZ, UR8 ;  /* 0x00000008ff067e24 */ /* 0x000fe4000f8e00ff */
[----:B------:R-:W-:-:S02]  /*14420*/  IMAD.U32 R7, RZ, RZ, UR9 ;  /* 0x00000009ff077e24 */ /* 0x000fc4000f8e00ff */
[----:B--2---:R-:W-:Y:S02]  /*14430*/  IMAD.U32 R10, RZ, RZ, UR4 ;  /* 0x00000004ff0a7e24 */ /* 0x004fe4000f8e00ff */
[----:B------:R-:W-:Y:S02]  /*14440*/  IMAD.U32 R11, RZ, RZ, UR5 ;  /* 0x00000005ff0b7e24 */ /* 0x000fe4000f8e00ff */
[----:B------:R-:W-:Y:S02]  /*14450*/  IMAD.MOV.U32 R8, RZ, RZ, 0x70 ;  /* 0x00000070ff087424 */ /* 0x000fe400078e00ff */
[----:B------:R-:W-:Y:S02]  /*14460*/  IMAD.MOV.U32 R12, RZ, RZ, 0x1 ;  /* 0x00000001ff0c7424 */ /* 0x000fe400078e00ff */
[----:B------:R-:W-:-:S07]  /*14470*/  IMAD.MOV.U32 R13, RZ, RZ, RZ ;  /* 0x000000ffff0d7224 */ /* 0x000fce00078e00ff */
[----:B------:R-:W-:-:S07]  /*14480*/  LEPC R20, `(.L_x_2397) ;  /* 0x000000001014794e */ /* 0x000fce0000000000 */
[----:B-1----:R-:W-:Y:S05]  /*14490*/  CALL.ABS.NOINC R2 ;  /* 0x0000000002007343 */ /* 0x002fea0003c00000 */
.L_x_2397:
[----:B------:R-:W-:Y:S05]  /*144a0*/  BSYNC B6 ;  /* 0x0000000000067941 */ /* 0x000fea0003800000 */
.L_x_2396:
        /* <DEDUP_REMOVED lines=10> */
[----:B0-----:R-:W-:Y:S02]  /*14550*/  IMAD.U32 R5, RZ, RZ, UR7 ;  /* 0x00000007ff057e24 */ /* 0x001fe4000f8e00ff */
[----:B------:R-:W-:Y:S02]  /*14560*/  IMAD.U32 R6, RZ, RZ, UR8 ;  /* 0x00000008ff067e24 */ /* 0x000fe4000f8e00ff */
[----:B------:R-:W-:-:S02]  /*14570*/  IMAD.U32 R7, RZ, RZ, UR9 ;  /* 0x00000009ff077e24 */ /* 0x000fc4000f8e00ff */
[----:B--2---:R-:W-:Y:S02]  /*14580*/  IMAD.U32 R10, RZ, RZ, UR4 ;  /* 0x00000004ff0a7e24 */ /* 0x004fe4000f8e00ff */
[----:B------:R-:W-:Y:S02]  /*14590*/  IMAD.U32 R11, RZ, RZ, UR5 ;  /* 0x00000005ff0b7e24 */ /* 0x000fe4000f8e00ff */
[----:B------:R-:W-:Y:S02]  /*145a0*/  IMAD.MOV.U32 R8, RZ, RZ, 0x70 ;  /* 0x00000070ff087424 */ /* 0x000fe400078e00ff */
[----:B------:R-:W-:Y:S02]  /*145b0*/  IMAD.MOV.U32 R12, RZ, RZ, 0x1 ;  /* 0x00000001ff0c7424 */ /* 0x000fe400078e00ff */
[----:B---3--:R-:W-:-:S07]  /*145c0*/  IMAD.MOV.U32 R13, RZ, RZ, RZ ;  /* 0x000000ffff0d7224 */ /* 0x008fce00078e00ff */
[----:B------:R-:W-:-:S07]  /*145d0*/  LEPC R20, `(.L_x_2400) ;  /* 0x000000001014794e */ /* 0x000fce0000000000 */
[----:B----4-:R-:W-:Y:S05]  /*145e0*/  CALL.ABS.NOINC R2 ;  /* 0x0000000002007343 */ /* 0x010fea0003c00000 */
.L_x_2400:
        /* <DEDUP_REMOVED lines=15> */
.L_x_2399:
[----:B------:R-:W-:Y:S05]  /*146e0*/  BSYNC B6 ;  /* 0x0000000000067941 */ /* 0x000fea0003800000 */
.L_x_2398:
[----:B------:R-:W3:Y:S01]  /*146f0*/  LDL R0, [R1+0xc] ;  /* 0x00000c0001007983 */ /* 0x000ee20000100800 */
[----:B------:R-:W-:Y:S02]  /*14700*/  ULDC.64 UR4, c[0x0][0x9f8] ;  /* 0x00027e0000047ab9 */ /* 0x000fe40000000a00 */
[----:B------:R-:W-:Y:S01]  /*14710*/  ISETP.NE.U32.AND P0, PT, RZ, UR4, PT ;  /* 0x00000004ff007c0c */ /* 0x000fe2000bf05070 */
[----:B------:R-:W4:Y:S03]  /*14720*/  LDL R16, [R1+0x30] ;  /* 0x0000300001107983 */ /* 0x000f260000100800 */
[----:B------:R-:W-:Y:S01]  /*14730*/  ISETP.NE.AND.EX P0, PT, RZ, UR5, PT, P0 ;  /* 0x00000005ff007c0c */ /* 0x000fe2000bf05300 */
[----:B------:R-:W-:-:S12]  /*14740*/  ULDC.64 UR4, c[0x0][0xa08] ;  /* 0x0002820000047ab9 */ /* 0x000fd80000000a00 */
[----:B------:R-:W5:Y:S01]  /*14750*/  @P0 LDC.64 R2, c[0x0][0x9f8] ;  /* 0x00027e00ff020b82 */ /* 0x000f620000000a00 */
[----:B---3--:R-:W-:Y:S02]  /*14760*/  IMAD.MOV.U32 R7, RZ, RZ, R0 ;  /* 0x000000ffff077224 */ /* 0x008fe400078e0000 */
[----:B-----5:R-:W-:-:S05]  /*14770*/  @P0 IMAD.WIDE R2, R0, 0x4, R2 ;  /* 0x0000000400020825 */ /* 0x020fca00078e0202 */
[----:B------:R3:W0:Y:S01]  /*14780*/  @P0 LDG.E R7, desc[UR40][R2.64] ;  /* 0x0000002802070981 */ /* 0x000622000c1e1900 */
[----:B----4-:R-:W-:Y:S01]  /*14790*/  VIADD R0, R16, 0xffffffff ;  /* 0xffffffff10007836 */ /* 0x010fe20000000000 */
[----:B---3--:R-:W3:Y:S02]  /*147a0*/  LDC.64 R2, c[0x0][0x418] ;  /* 0x00010600ff027b82 */ /* 0x008ee40000000a00 */
[----:B---3--:R-:W-:Y:S01]  /*147b0*/  LOP3.LUT P0, RZ, R2, UR4, RZ, 0xfc, !PT ;  /* 0x0000000402ff7c12 */ /* 0x008fe2000f80fcff */
[----:B------:R-:W-:-:S03]  /*147c0*/  UMOV UR4, 0xffffffff ;  /* 0xffffffff00047882 */ /* 0x000fc60000000000 */
[----:B------:R-:W-:Y:S02]  /*147d0*/  LOP3.LUT P0, RZ, R3, UR5, RZ, 0xfc, P0 ;  /* 0x0000000503ff7c12 */ /* 0x000fe4000800fcff */
[----:B0-----:R-:W-:Y:S01]  /*147e0*/  SHF.R.S32.HI R8, RZ, 0x1f, R7 ;  /* 0x0000001fff087819 */ /* 0x001fe20000011407 */
[----:B------:R0:W-:Y:S01]  /*147f0*/  STL [R1+0x4], R7 ;  /* 0x0000040701007387 */ /* 0x0001e20000100800 */
[----:B------:R-:W-:-:S03]  /*14800*/  SEL R16, R7, RZ, !P0 ;  /* 0x000000ff07107207 */ /* 0x000fc60004000000 */
[----:B------:R0:W-:Y:S01]  /*14810*/  STL [R1+0x8], R8 ;  /* 0x0000080801007387 */ /* 0x0001e20000100800 */
[----:B------:R-:W-:Y:S05]  /*14820*/  BRA.DIV UR4, `(.L_x_2401) ;  /* 0x0000005e04ac7947 */ /* 0x000fea000b800000 */
[----:B-1----:R-:W1:Y:S02]  /*14830*/  S2R R4, SR_TID.X ;  /* 0x0000000000047919 */ /* 0x002e640000002100 */
[----:B-1----:R-:W-:-:S04]  /*14840*/  SHF.R.U32.HI R4, RZ, 0x5, R4 ;  /* 0x00000005ff047819 */ /* 0x002fc80000011604 */
[----:B------:R-:W-:-:S05]  /*14850*/  LOP3.LUT R4, R4, 0x3, RZ, 0xc0, !PT ;  /* 0x0000000304047812 */ /* 0x000fca00078ec0ff */
[----:B------:R1:W3:Y:S02]  /*14860*/  SHFL.IDX PT, R14, R4, RZ, 0x1f ;  /* 0x00001fff040e7589 */ /* 0x0002e400000e0000 */
.L_x_2524:
        /* <DEDUP_REMOVED lines=9> */
.L_x_2527:
        /* <DEDUP_REMOVED lines=9> */
[----:B-1----:R-:W1:Y:S02]  /*14990*/  @P0 LDC.64 R4, c[0x0][0x440] ;  /* 0x00011000ff040b82 */ /* 0x002e640000000a00 */
        /* <DEDUP_REMOVED lines=14> */
.L_x_2404:
[----:B------:R-:W4:Y:S04]  /*14a80*/  LDL R0, [R1+0x10] ;  /* 0x0000100001007983 */ /* 0x000f280000100800 */
[----:B---3--:R-:W3:Y:S01]  /*14a90*/  LDL R2, [R1+0x14] ;  /* 0x0000140001027983 */ /* 0x008ee20000100800 */
[----:B----4-:R-:W-:Y:S01]  /*14aa0*/  IMAD R0, R0, 0x8, R19 ;  /* 0x0000000800007824 */ /* 0x010fe200078e0213 */
[----:B---3--:R-:W-:-:S04]  /*14ab0*/  SHF.L.U32 R2, R2, 0x1f, RZ ;  /* 0x0000001f02027819 */ /* 0x008fc800000006ff */
[----:B------:R-:W3:Y:S02]  /*14ac0*/  SYNCS.PHASECHK.TRANS64.TRYWAIT P0, [R0+URZ+0x28c40], R2 ;  /* 0x028c4002000075a7 */ /* 0x000ee4000800017f */
[----:B---3--:R-:W-:Y:S05]  /*14ad0*/  @!P0 BRA `(.L_x_2405) ;  /* 0x0000005c00548947 */ /* 0x008fea0003800000 */
.L_x_2528:
        /* <DEDUP_REMOVED lines=11> */
.L_x_2406:
[----:B------:R-:W4:Y:S04]  /*14b90*/  LDL R3, [R1+0x10] ;  /* 0x0000100001037983 */ /* 0x000f280000100800 */
[----:B-1----:R-:W2:Y:S04]  /*14ba0*/  LDL R4, [R1+0x20] ;  /* 0x0000200001047983 */ /* 0x002ea80000100800 */
        /* <DEDUP_REMOVED lines=21> */
.L_x_2402:
[----:B------:R-:W3:Y:S01]  /*14d00*/  LDL.LU R3, [R1+0x3c] ;  /* 0x00003c0001037983 */ /* 0x000ee20000300800 */
[----:B------:R-:W-:Y:S05]  /*14d10*/  WARPSYNC.ALL ;  /* 0x0000000000007948 */ /* 0x000fea0003800000 */
[----:B------:R-:W-:Y:S01]  /*14d20*/  ULDC.64 UR4, c[0x0][0x298] ;  /* 0x0000a60000047ab9 */ /* 0x000fe20000000a00 */
[----:B------:R-:W-:Y:S01]  /*14d30*/  BSSY B6, `(.L_x_2407) ;  /* 0x000001c000067945 */ /* 0x000fe20003800000 */
[----:B------:R-:W-:Y:S01]  /*14d40*/  BAR.SYNC.DEFER_BLOCKING 0x8, 0x100 ;  /* 0x0204000000007b1d */ /* 0x000fe20000010000 */
[----:B---3--:R-:W-:Y:S01]  /*14d50*/  SHF.R.S32.HI R0, RZ, 0x1f, R3 ;  /* 0x0000001fff007819 */ /* 0x008fe20000011403 */
[----:B-1----:R-:W-:-:S04]  /*14d60*/  IMAD.WIDE.U32 R4, R3, UR4, RZ ;  /* 0x0000000403047c25 */ /* 0x002fc8000f8e00ff */
[----:B------:R-:W-:Y:S01]  /*14d70*/  IMAD R2, R0, UR4, RZ ;  /* 0x0000000400027c24 */ /* 0x000fe2000f8e02ff */
[----:B------:R1:W-:Y:S01]  /*14d80*/  STL.64 [R1+0x40], R4 ;  /* 0x0000400401007387 */ /* 0x0003e20000100a00 */
[----:B------:R-:W-:Y:S02]  /*14d90*/  VIADD R0, R19, 0x20400 ;  /* 0x0002040013007836 */ /* 0x000fe40000000000 */
[----:B------:R-:W-:-:S03]  /*14da0*/  IMAD R2, R3, UR5, R2 ;  /* 0x0000000503027c24 */ /* 0x000fc6000f8e0202 */
[----:B------:R-:W-:Y:S01]  /*14db0*/  LOP3.LUT P0, RZ, R0, 0x3ff, RZ, 0xc0, !PT ;  /* 0x000003ff00ff7812 */ /* 0x000fe2000780c0ff */
[----:B------:R-:W-:-:S05]  /*14dc0*/  IMAD.IADD R0, R5, 0x1, R2 ;  /* 0x0000000105007824 */ /* 0x000fca00078e0202 */
[----:B------:R1:W-:Y:S07]  /*14dd0*/  STL [R1+0x3c], R0 ;  /* 0x00003c0001007387 */ /* 0x0003ee0000100800 */
        /* <DEDUP_REMOVED lines=9> */
[----:B0-----:R-:W-:-:S02]  /*14e70*/  IMAD.U32 R7, RZ, RZ, UR7 ;  /* 0x00000007ff077e24 */ /* 0x001fc4000f8e00ff */
[----:B--2---:R-:W-:Y:S02]  /*14e80*/  IMAD.U32 R10, RZ, RZ, UR8 ;  /* 0x00000008ff0a7e24 */ /* 0x004fe4000f8e00ff */
[----:B------:R-:W-:Y:S02]  /*14e90*/  IMAD.U32 R11, RZ, RZ, UR9 ;  /* 0x00000009ff0b7e24 */ /* 0x000fe4000f8e00ff */
[----:B------:R-:W-:Y:S02]  /*14ea0*/  IMAD.MOV.U32 R8, RZ, RZ, 0x70 ;  /* 0x00000070ff087424 */ /* 0x000fe400078e00ff */
[----:B------:R-:W-:Y:S02]  /*14eb0*/  IMAD.MOV.U32 R12, RZ, RZ, 0x1 ;  /* 0x00000001ff0c7424 */ /* 0x000fe400078e00ff */
[----:B------:R-:W-:-:S07]  /*14ec0*/  IMAD.MOV.U32 R13, RZ, RZ, RZ ;  /* 0x000000ffff0d7224 */ /* 0x000fce00078e00ff */
[----:B------:R-:W-:-:S07]  /*14ed0*/  LEPC R20, `(.L_x_2408) ;  /* 0x000000001014794e */ /* 0x000fce0000000000 */
[----:B-1----:R-:W-:Y:S05]  /*14ee0*/  CALL.ABS.NOINC R2 ;  /* 0x0000000002007343 */ /* 0x002fea0003c00000 */
.L_x_2408:
[----:B------:R-:W-:Y:S05]  /*14ef0*/  BSYNC B6 ;  /* 0x0000000000067941 */ /* 0x000fea0003800000 */
.L_x_2407:
[----:B-1----:R-:W3:Y:S01]  /*14f00*/  LDL.LU R0, [R1+0x3c] ;  /* 0x00003c0001007983 */ /* 0x002ee20000300800 */
[----:B------:R-:W-:Y:S01]  /*14f10*/  ULDC.64 UR6, c[0x0][0xa00] ;  /* 0x0002800000067ab9 */ /* 0x000fe20000000a00 */
[----:B------:R-:W-:Y:S01]  /*14f20*/  ULDC.64 UR4, c[0x0][0x2d8] ;  /* 0x0000b60000047ab9 */ /* 0x000fe20000000a00 */
[----:B0-----:R-:W0:Y:S01]  /*14f30*/  LDC R7, c[0x0][0x448] ;  /* 0x00011200ff077b82 */ /* 0x001e220000000800 */
[----:B------:R-:W3:Y:S04]  /*14f40*/  LDL.LU.64 R2, [R1+0x40] ;  /* 0x0000400001027983 */ /* 0x000ee80000300a00 */
[----:B------:R-:W4:Y:S04]  /*14f50*/  LDL R5, [R1+0xc] ;  /* 0x00000c0001057983 */ /* 0x000f280000100800 */
[----:B------:R-:W2:Y:S01]  /*14f60*/  LDL R12, [R1+0x24] ;  /* 0x00002400010c7983 */ /* 0x000ea20000100800 */
[----:B------:R-:W-:Y:S01]  /*14f70*/  ISETP.NE.U32.AND P0, PT, RZ, UR6, PT ;  /* 0x00000006ff007c0c */ /* 0x000fe2000bf05070 */
[----:B------:R-:W-:-:S03]  /*14f80*/  ULDC UR6, c[0x0][0x2b8] ;  /* 0x0000ae0000067ab9 */ /* 0x000fc60000000800 */
[----:B------:R-:W-:Y:S01]  /*14f90*/  ISETP.NE.AND.EX P0, PT, RZ, UR7, PT, P0 ;  /* 0x00000007ff007c0c */ /* 0x000fe2000bf05300 */
[----:B------:R-:W1:Y:S02]  /*14fa0*/  S2R R8, SR_TID.X ;  /* 0x0000000000087919 */ /* 0x000e640000002100 */
[----:B-1----:R-:W-:Y:S02]  /*14fb0*/  IMAD.SHL.U32 R8, R8, 0x10, RZ ;  /* 0x0000001008087824 */ /* 0x002fe400078e00ff */
[----:B---3--:R-:W-:Y:S01]  /*14fc0*/  IMAD.MOV.U32 R3, RZ, RZ, R0 ;  /* 0x000000ffff037224 */ /* 0x008fe200078e0000 */
[----:B----4-:R-:W-:-:S04]  /*14fd0*/  SHF.R.S32.HI R0, RZ, 0x1f, R5 ;  /* 0x0000001fff007819 */ /* 0x010fc80000011405 */
[----:B------:R-:W-:Y:S02]  /*14fe0*/  SEL R4, R0, RZ, !P0 ;  /* 0x000000ff00047207 */ /* 0x000fe40004000000 */
[----:B------:R-:W-:Y:S02]  /*14ff0*/  SEL R0, R5, RZ, !P0 ;  /* 0x000000ff05007207 */ /* 0x000fe40004000000 */
[----:B------:R-:W1:Y:S01]  /*15000*/  S2R R5, SR_TID.X ;  /* 0x0000000000057919 */ /* 0x000e620000002100 */
[----:B------:R-:W-:-:S04]  /*15010*/  IMAD.WIDE.U32 R2, R17, UR4, R2 ;  /* 0x0000000411027c25 */ /* 0x000fc8000f8e0002 */
[----:B------:R-:W-:Y:S01]  /*15020*/  IMAD R3, R17, UR5, R3 ;  /* 0x0000000511037c24 */ /* 0x000fe2000f8e0203 */
[----:B------:R-:W-:Y:S02]  /*15030*/  ULDC.64 UR4, c[0x0][0x2e0] ;  /* 0x0000b80000047ab9 */ /* 0x000fe40000000a00 */
[----:B------:R-:W-:Y:S02]  /*15040*/  IMAD R4, R4, UR4, RZ ;  /* 0x0000000404047c24 */ /* 0x000fe4000f8e02ff */
[----:B------:R-:W-:-:S04]  /*15050*/  IMAD.WIDE.U32 R2, R0, UR4, R2 ;  /* 0x0000000400027c25 */ /* 0x000fc8000f8e0002 */
[----:B------:R-:W-:Y:S01]  /*15060*/  IMAD R0, R0, UR5, R4 ;  /* 0x0000000500007c24 */ /* 0x000fe2000f8e0204 */
[----:B0-----:R-:W-:Y:S01]  /*15070*/  ISETP.NE.AND P0, PT, R7, 0x1, PT ;  /* 0x000000010700780c */ /* 0x001fe20003f05270 */
[----:B------:R-:W0:Y:S01]  /*15080*/  S2R R9, SR_TID.X ;  /* 0x0000000000097919 */ /* 0x000e220000002100 */
[----:B------:R-:W-:-:S11]  /*15090*/  ULDC.64 UR4, c[0x0][0x2d0] ;  /* 0x0000b40000047ab9 */ /* 0x000fd60000000a00 */
[----:B------:R-:W3:Y:S01]  /*150a0*/  @P0 LDC R6, c[0x0][0x450] ;  /* 0x00011400ff060b82 */ /* 0x000ee20000000800 */
[----:B-1----:R-:W-:-:S04]  /*150b0*/  LOP3.LUT R5, R5, 0x7f, RZ, 0xc0, !PT ;  /* 0x0000007f05057812 */ /* 0x002fc800078ec0ff */
[----:B------:R-:W-:-:S04]  /*150c0*/  SHF.R.U32.HI R5, RZ, 0x3, R5 ;  /* 0x00000003ff057819 */ /* 0x000fc80000011605 */
[----:B------:R-:W-:Y:S02]  /*150d0*/  LOP3.LUT R8, R5, 0x70, R8, 0xf8, !PT ;  /* 0x0000007005087812 */ /* 0x000fe400078ef808 */
[----:B------:R-:W1:Y:S03]  /*150e0*/  @P0 LDC R5, c[0x0][0x44c] ;  /* 0x00011300ff050b82 */ /* 0x000e660000000800 */
[----:B--2---:R-:W-:Y:S02]  /*150f0*/  IMAD.IADD R4, R8, 0x1, R12 ;  /* 0x0000000108047824 */ /* 0x004fe400078e020c */
[----:B------:R2:W5:Y:S01]  /*15100*/  LDL R8, [R1+0x54] ;  /* 0x0000540001087983 */ /* 0x0005620000100800 */
[----:B------:R-:W-:Y:S02]  /*15110*/  IMAD.IADD R3, R3, 0x1, R0 ;  /* 0x0000000103037824 */ /* 0x000fe400078e0200 */
[----:B------:R-:W-:Y:S01]  /*15120*/  IMAD.MOV.U32 R0, RZ, RZ, R4 ;  /* 0x000000ffff007224 */ /* 0x000fe200078e0004 */
[----:B------:R-:W4:Y:S01]  /*15130*/  S2R R10, SR_TID.X ;  /* 0x00000000000a7919 */ /* 0x000f220000002100 */
[----:B-1----:R-:W-:-:S05]  /*15140*/  @P0 IMAD.HI.U32 R5, R4, R5, RZ ;  /* 0x0000000504050227 */ /* 0x002fca00078e00ff */
[----:B---3--:R-:W-:-:S05]  /*15150*/  @P0 SHF.R.U32.HI R0, RZ, R6, R5 ;  /* 0x00000006ff000219 */ /* 0x008fca0000011605 */
        /* <DEDUP_REMOVED lines=8> */
[----:B------:R-:W-:Y:S01]  /*151e0*/  SHF.R.S32.HI R0, RZ, 0x1f, R4 ;  /* 0x0000001fff007819 */ /* 0x000fe20000011404 */
[----:B0-----:R-:W-:-:S04]  /*151f0*/  IMAD.SHL.U32 R9, R9, 0x8, RZ ;  /* 0x0000000809097824 */ /* 0x001fc800078e00ff */
[----:B------:R-:W-:Y:S02]  /*15200*/  IMAD R0, R0, UR4, RZ ;  /* 0x0000000400007c24 */ /* 0x000fe4000f8e02ff */
[----:B------:R-:W-:-:S04]  /*15210*/  IMAD.WIDE.U32 R2, R4, UR4, R2 ;  /* 0x0000000404027c25 */ /* 0x000fc8000f8e0002 */
[----:B------:R-:W-:Y:S01]  /*15220*/  IMAD R0, R4, UR5, R0 ;  /* 0x0000000504007c24 */ /* 0x000fe2000f8e0200 */
[----:B------:R-:W-:Y:S01]  /*15230*/  ULDC.64 UR4, c[0x0][0x280] ;  /* 0x0000a00000047ab9 */ /* 0x000fe20000000a00 */
[----:B------:R-:W-:Y:S02]  /*15240*/  LOP3.LUT R9, R9, 0x38, RZ, 0xc0, !PT ;  /* 0x0000003809097812 */ /* 0x000fe400078ec0ff */
[----:B------:R-:W-:Y:S01]  /*15250*/  IMAD.IADD R0, R3, 0x1, R0 ;  /* 0x0000000103007824 */ /* 0x000fe200078e0200 */
[----:B------:R-:W-:Y:S01]  /*15260*/  LEA R4, P1, R2, UR4, 0x1 ;  /* 0x0000000402047c11 */ /* 0x000fe2000f8208ff */
[----:B------:R-:W-:Y:S01]  /*15270*/  UMOV UR4, 0xffffffff ;  /* 0xffffffff00047882 */ /* 0x000fe20000000000 */
[----:B----4-:R-:W-:Y:S02]  /*15280*/  LOP3.LUT R10, R10, 0x7f, RZ, 0xc0, !PT ;  /* 0x0000007f0a0a7812 */ /* 0x010fe400078ec0ff */
[----:B------:R-:W-:Y:S02]  /*15290*/  ISETP.GE.AND P0, PT, R9, UR6, PT ;  /* 0x0000000609007c0c */ /* 0x000fe4000bf06270 */
[----:B------:R-:W-:-:S02]  /*152a0*/  LEA.HI.X R0, R2, UR5, R0, 0x1, P1 ;  /* 0x0000000502007c11 */ /* 0x000fc400088f0c00 */
[----:B------:R-:W-:Y:S01]  /*152b0*/  SHF.R.U32.HI R10, RZ, 0x3, R10 ;  /* 0x00000003ff0a7819 */ /* 0x000fe2000001160a */
[----:B--2---:R-:W-:Y:S08]  /*152c0*/  BRA.DIV UR4, `(.L_x_2409) ;  /* 0x00000056046c7947 */ /* 0x004ff0000b800000 */
[----:B------:R-:W2:Y:S04]  /*152d0*/  LDL.LU R6, [R1+0x28] ;  /* 0x0000280001067983 */ /* 0x000ea80000300800 */
[----:B------:R-:W3:Y:S01]  /*152e0*/  LDL.LU R5, [R1+0x24] ;  /* 0x0000240001057983 */ /* 0x000ee20000300800 */
[----:B--2---:R-:W-:-:S03]  /*152f0*/  IMAD R2, R6, R7, RZ ;  /* 0x0000000706027224 */ /* 0x004fc600078e02ff */
[----:B------:R-:W0:Y:S01]  /*15300*/  SHFL.IDX PT, R7, R4, RZ, 0x181f ;  /* 0x00181fff04077589 */ /* 0x000e2200000e0000 */
[----:B---3--:R-:W-:-:S03]  /*15310*/  IMAD.IADD R3, R10, 0x1, R5 ;  /* 0x000000010a037824 */ /* 0x008fc600078e0205 */
[----:B------:R-:W1:Y:S01]  /*15320*/  SHFL.IDX PT, R6, R0, RZ, 0x181f ;  /* 0x00181fff00067589 */ /* 0x000e6200000e0000 */
[C---:B------:R-:W-:Y:S01]  /*15330*/  VIADD R5, R3.reuse, 0x10 ;  /* 0x0000001003057836 */ /* 0x040fe20000000000 */
        /* <DEDUP_REMOVED lines=19> */
[----:B------:R-:W-:Y:S04]  /*15470*/  SHFL.IDX PT, R4, R4, 0x3, 0x181f ;  /* 0x00781f0004047f89 */ /* 0x000fe800000e0000 */
[----:B0-----:R-:W0:Y:S04]  /*15480*/  SHFL.IDX PT, R6, R0, 0x2, 0x181f ;  /* 0x00581f0000067f89 */ /* 0x001e2800000e0000 */
[----:B------:R-:W2:Y:S01]  /*15490*/  SHFL.IDX PT, R0, R0, 0x3, 0x181f ;  /* 0x00781f0000007f89 */ /* 0x000ea200000e0000 */
[----:B-1----:R-:W-:-:S05]  /*154a0*/  @!P1 LEA R5, P2, R9, R5, 0x1 ;  /* 0x0000000509059211 */ /* 0x002fca00078408ff */
[----:B0-----:R-:W-:-:S04]  /*154b0*/  @!P1 IMAD.X R6, RZ, RZ, R6, P2 ;  /* 0x000000ffff069224 */ /* 0x001fc800010e0606 */
[----:B------:R-:W-:Y:S02]  /*154c0*/  @!P1 IMAD.MOV.U32 R7, RZ, RZ, R6 ;  /* 0x000000ffff079224 */ /* 0x000fe400078e0006 */
[----:B------:R-:W-:-:S05]  /*154d0*/  @!P1 IMAD.MOV.U32 R6, RZ, RZ, R5 ;  /* 0x000000ffff069224 */ /* 0x000fca00078e0005 */
[----:B--2---:R0:W-:Y:S02]  /*154e0*/  @!P1 LDGSTS.E.BYPASS.LTC128B.128 [R8+0x21400], desc[UR40][R6.64], !P0 ;  /* 0x2140000006089fae */ /* 0x0041e4000c101d68 */
.L_x_2537:
[----:B------:R-:W-:-:S05]  /*154f0*/  VIADD R3, R3, 0x30 ;  /* 0x0000003003037836 */ /* 0x000fca0000000000 */
[----:B------:R-:W-:-:S13]  /*15500*/  ISETP.GE.AND P1, PT, R3, R2, PT ;  /* 0x000000020300720c */ /* 0x000fda0003f26270 */
[----:B------:R-:W-:-:S05]  /*15510*/  @!P1 LEA R2, P2, R9, R4, 0x1 ;  /* 0x0000000409029211 */ /* 0x000fca00078408ff */
[----:B------:R-:W-:-:S05]  /*15520*/  @!P1 IMAD.X R3, RZ, RZ, R0, P2 ;  /* 0x000000ffff039224 */ /* 0x000fca00010e0600 */
[----:B------:R-:W-:Y:S01]  /*15530*/  @!PT LDS RZ, [RZ] ;  /* 0x00000000fffff984 */ /* 0x000fe20000000800 */
[----:B------:R-:W-:Y:S01]  /*15540*/  @!PT LDS RZ, [RZ] ;  /* 0x00000000fffff984 */ /* 0x000fe20000000800 */
[----:B------:R-:W-:Y:S01]  /*15550*/  @!PT LDS RZ, [RZ] ;  /* 0x00000000fffff984 */ /* 0x000fe20000000800 */
[----:B------:R1:W-:Y:S01]  /*15560*/  @!P1 LDGSTS.E.BYPASS.LTC128B.128 [R8+0x21c00], desc[UR40][R2.64], !P0 ;  /* 0x21c0000002089fae */ /* 0x0003e2000c101d68 */
[----:B------:R-:W-:Y:S01]  /*15570*/  PLOP3.LUT P0, PT, PT, PT, PT, 0x80, 0x0 ;  /* 0x000000000000781c */ /* 0x000fe20003f0f070 */
[----:B------:R-:W-:-:S12]  /*15580*/  NOP ;  /* 0x0000000000007918 */ /* 0x000fd80000000000 */
.L_x_2410:
[----:B------:R-:W-:Y:S02]  /*15590*/  PLOP3.LUT P1, PT, P1, P0, PT, 0xa2, 0x0 ;  /* 0x000000000000781c */ /* 0x000fe40000f21472 */
[----:B------:R-:W-:-:S08]  /*155a0*/  @P0 R2UR P1, UR4, R19 ;  /* 0x00000000130402ca */ /* 0x000fd00000020000 */
[----:B------:R-:W-:-:S05]  /*155b0*/  @P0 PLOP3.LUT P0, PT, P1, PT, PT, 0x80, 0x0 ;  /* 0x000000000000081c */ /* 0x000fca0000f0f070 */
[----:B------:R-:W-:Y:S01]  /*155c0*/  @!P1 SYNCS.ARRIVE.TRANS64.RED.A0T1 RZ, [UR4+0x28c00], RZ ;  /* 0x028c00ffffff99a7 */ /* 0x000fe20008200404 */
[----:B------:R-:W-:Y:S07]  /*155d0*/  @!P1 ARRIVES.LDGSTSBAR.64.TRANSCNT [UR4+0x28c00] ;  /* 0x028c0000ff0099b0 */ /* 0x000fee0008000a84 */
[----:B------:R-:W-:Y:S05]  /*155e0*/  @P0 BRA.U.ANY `(.L_x_2410) ;  /* 0xfffffffd00e80947 */ /* 0x000fea000393ffff */
[----:B-1----:R-:W2:Y:S02]  /*155f0*/  LDL.LU R2, [R1+0x48] ;  /* 0x0000480001027983 */ /* 0x002ea40000300800 */
        /* <DEDUP_REMOVED lines=9> */
[----:B------:R-:W2:Y:S03]  /*15690*/  SYNCS.PHASECHK.TRANS64.TRYWAIT P0, [R19+URZ+0x28c20], R0 ;  /* 0x028c2000130075a7 */ /* 0x000ea6000800017f */
[----:B-12---:R-:W-:Y:S05]  /*156a0*/  @!P0 BRA `(.L_x_2412) ;  /* 0x0000005400b88947 */ /* 0x006fea0003800000 */
.L_x_2538:
[----:B------:R-:W-:Y:S05]  /*156b0*/  BSYNC B0 ;  /* 0x0000000000007941 */ /* 0x000fea0003800000 */
.L_x_2411:
[----:B------:R-:W-:Y:S01]  /*156c0*/  LOP3.LUT P0, RZ, R18, 0x1, RZ, 0xc0, !PT ;  /* 0x0000000112ff7812 */ /* 0x000fe2000780c0ff */
[----:B------:R-:W-:-:S12]  /*156d0*/  BSSY B0, `(.L_x_2413) ;  /* 0x0000097000007945 */ /* 0x000fd80003800000 */
[----:B------:R-:W-:Y:S05]  /*156e0*/  @!P0 BRA `(.L_x_2414) ;  /* 0x0000000800548947 */ /* 0x000fea0003800000 */
[----:B------:R-:W1:Y:S04]  /*156f0*/  LDL R4, [R1+0x10] ;  /* 0x0000100001047983 */ /* 0x000e680000100800 */
[----:B------:R-:W2:Y:S01]  /*15700*/  LDL R2, [R1+0x14] ;  /* 0x0000140001027983 */ /* 0x000ea20000100800 */
[----:B------:R-:W-:Y:S01]  /*15710*/  BSSY B1, `(.L_x_2415) ;  /* 0x0000008000017945 */ /* 0x000fe20003800000 */
[----:B------:R-:W3:Y:S02]  /*15720*/  S2R R3, SR_TID.X ;  /* 0x0000000000037919 */ /* 0x000ee40000002100 */
[----:B---3--:R-:W-:-:S04]  /*15730*/  LOP3.LUT R3, R3, 0x7f, RZ, 0xc0, !PT ;  /* 0x0000007f03037812 */ /* 0x008fc800078ec0ff */
[----:B------:R-:W-:Y:S01]  /*15740*/  ISETP.NE.AND P1, PT, R3, RZ, PT ;  /* 0x000000ff0300720c */ /* 0x000fe20003f25270 */
[----:B-1----:R-:W-:Y:S01]  /*15750*/  IMAD R0, R4, 0x8, R19 ;  /* 0x0000000804007824 */ /* 0x002fe200078e0213 */
[----:B--2---:R-:W-:-:S04]  /*15760*/  SHF.L.U32 R2, R2, 0x1f, RZ ;  /* 0x0000001f02027819 */ /* 0x004fc800000006ff */
[----:B------:R-:W1:Y:S02]  /*15770*/  SYNCS.PHASECHK.TRANS64.TRYWAIT P0, [R0+URZ+0x28c60], R2 ;  /* 0x028c6002000075a7 */ /* 0x000e64000800017f */
[----:B-1----:R-:W-:Y:S05]  /*15780*/  @!P0 BRA `(.L_x_2416) ;  /* 0x0000005400948947 */ /* 0x002fea0003800000 */
.L_x_2539:
[----:B------:R-:W-:Y:S05]  /*15790*/  BSYNC B1 ;  /* 0x0000000000017941 */ /* 0x000fea0003800000 */
.L_x_2415:
[----:B------:R-:W-:Y:S04]  /*157a0*/  BSSY B1, `(.L_x_2417) ;  /* 0x0000009000017945 */ /* 0x000fe80003800000 */
[----:B------:R-:W-:Y:S05]  /*157b0*/  @P1 BRA `(.L_x_2418) ;  /* 0x00000000001c1947 */ /* 0x000fea0003800000 */
[----:B------:R-:W2:Y:S01]  /*157c0*/  S2R R3, SR_TID.X ;  /* 0x0000000000037919 */ /* 0x000ea20000002100 */
[----:B-1----:R-:W-:-:S04]  /*157d0*/  IMAD.MOV.U32 R2, RZ, RZ, 0x10000 ;  /* 0x00010000ff027424 */ /* 0x002fc800078e00ff */
[----:B------:R3:W-:Y:S01]  /*157e0*/  SYNCS.ARRIVE.TRANS64 RZ, [R0+URZ+0x28c50], R2 ;  /* 0x028c500200ff79a7 */ /* 0x0007e2000800003f */
[----:B--2---:R-:W-:-:S04]  /*157f0*/  LOP3.LUT R3, R3, 0x1f, RZ, 0xc0, !PT ;  /* 0x0000001f03037812 */ /* 0x004fc800078ec0ff */
[----:B------:R-:W-:-:S13]  /*15800*/  ISETP.NE.AND P0, PT, R3, RZ, PT ;  /* 0x000000ff0300720c */ /* 0x000fda0003f05270 */
[----:B---3--:R-:W-:Y:S05]  /*15810*/  @!P0 BRA `(.L_x_2418) ;  /* 0x0000000000048947 */ /* 0x008fea0003800000 */
[----:B------:R-:W-:Y:S01]  /*15820*/  BPT.TRAP 0x1 ;  /* 0x000000040000795c */ /* 0x000fe20000300000 */
.L_x_2418:
[----:B------:R-:W-:Y:S05]  /*15830*/  BSYNC B1 ;  /* 0x0000000000017941 */ /* 0x000fea0003800000 */
.L_x_2417:
[----:B------:R-:W2:Y:S04]  /*15840*/  LDL R4, [R1+0x18] ;  /* 0x0000180001047983 */ /* 0x000ea80000100800 */
[----:B------:R-:W2:Y:S04]  /*15850*/  LDL.LU R3, [R1+0x20] ;  /* 0x0000200001037983 */ /* 0x000ea80000300800 */
[----:B-1----:R-:W3:Y:S01]  /*15860*/  LDL R2, [R1+0x10] ;  /* 0x0000100001027983 */ /* 0x002ee20000100800 */
        /* <DEDUP_REMOVED lines=10> */
.L_x_2419:
        /* <DEDUP_REMOVED lines=10> */
[----:B------:R-:W-:Y:S01]  /*159b0*/  PLOP3.LUT P0, PT, PT, PT, PT, 0x80, 0x0 ;  /* 0x000000000000781c */ /* 0x000fe20003f0f070 */
[----:B------:R-:W-:Y:S01]  /*159c0*/  VIADD R4, R2, 0x2400 ;  /* 0x0000240002047836 */ /* 0x000fe20000000000 */
[----:B------:R-:W-:Y:S01]  /*159d0*/  UMOV UR6, 0x0 ;  /* 0x0000000000067882 */ /* 0x000fe20000000000 */
[----:B------:R-:W-:Y:S01]  /*159e0*/  UMOV UR7, 0x14f00000 ;  /* 0x14f0000000077882 */ /* 0x000fe20000000000 */
[----:B------:R-:W-:-:S09]  /*159f0*/  UMOV UR10, 0x40 ;  /* 0x00000040000a7882 */ /* 0x000fd20000000000 */
.L_x_2420:
        /* <DEDUP_REMOVED lines=15> */
.L_x_2421:
        /* <DEDUP_REMOVED lines=15> */
.L_x_2422:
        /* <DEDUP_REMOVED lines=15> */
.L_x_2423:
        /* <DEDUP_REMOVED lines=15> */
.L_x_2424:
        /* <DEDUP_REMOVED lines=15> */
.L_x_2425:
        /* <DEDUP_REMOVED lines=15> */
.L_x_2426:
        /* <DEDUP_REMOVED lines=10> */
.L_x_2414:
[----:B------:R-:W-:Y:S05]  /*16040*/  BSYNC B0 ;  /* 0x0000000000007941 */ /* 0x000fea0003800000 */
.L_x_2413:
[----:B------:R-:W1:Y:S04]  /*16050*/  LDL R4, [R1+0x30] ;  /* 0x0000300001047983 */ /* 0x000e680000100800 */
[----:B------:R-:W2:Y:S01]  /*16060*/  LDL R5, [R1+0x1c] ;  /* 0x00001c0001057983 */ /* 0x000ea20000100800 */
[----:B------:R-:W-:Y:S01]  /*16070*/  BSSY B0, `(.L_x_2427) ;  /* 0x00002b1000007945 */ /* 0x000fe20003800000 */
[----:B-1----:R-:W-:-:S05]  /*16080*/  VIADD R0, R4, 0xfffffffe ;  /* 0xfffffffe04007836 */ /* 0x002fca0000000000 */
[----:B--2---:R-:W-:-:S13]  /*16090*/  ISETP.GE.AND P0, PT, R0, R5, PT ;  /* 0x000000050000720c */ /* 0x004fda0003f06270 */
[----:B------:R-:W-:Y:S05]  /*160a0*/  @!P0 BRA `(.L_x_2428) ;  /* 0x0000002800b48947 */ /* 0x000fea0003800000 */
[----:B------:R-:W2:Y:S04]  /*160b0*/  LDL.LU R9, [R1+0x4c] ;  /* 0x00004c0001097983 */ /* 0x000ea80000300800 */
[----:B0-----:R-:W3:Y:S04]  /*160c0*/  LDL.LU R8, [R1+0x38] ;  /* 0x0000380001087983 */ /* 0x001ee80000300800 */
[----:B------:R-:W4:Y:S04]  /*160d0*/  LDL.LU R7, [R1+0x50] ;  /* 0x0000500001077983 */ /* 0x000f280000300800 */
[----:B------:R-:W5:Y:S04]  /*160e0*/  LDL.LU R6, [R1+0x34] ;  /* 0x0000340001067983 */ /* 0x000f680000300800 */
[----:B------:R-:W5:Y:S01]  /*160f0*/  LDL.LU R4, [R1+0x58] ;  /* 0x0000580001047983 */ /* 0x000f620000300800 */
[----:B------:R-:W-:Y:S01]  /*16100*/  LOP3.LUT R5, RZ, R5, RZ, 0x33, !PT ;  /* 0x00000005ff057212 */ /* 0x000fe200078e33ff */
[----:B------:R-:W-:Y:S01]  /*16110*/  BSSY B2, `(.L_x_2429) ;  /* 0x00000eb000027945 */ /* 0x000fe20003800000 */
[----:B--2---:R-:W-:-:S04]  /*16120*/  VIADD R2, R9, 0x1 ;  /* 0x0000000109027836 */ /* 0x004fc80000000000 */
[----:B---3--:R-:W-:Y:S01]  /*16130*/  IMAD R2, R2, R8, RZ ;  /* 0x0000000802027224 */ /* 0x008fe200078e02ff */
[----:B----4-:R-:W-:-:S04]  /*16140*/  LOP3.LUT R3, RZ, R7, RZ, 0x33, !PT ;  /* 0x00000007ff037212 */ /* 0x010fc800078e33ff */
[----:B------:R-:W-:-:S04]  /*16150*/  LOP3.LUT R2, RZ, R2, RZ, 0x33, !PT ;  /* 0x00000002ff027212 */ /* 0x000fc800078e33ff */
[----:B-----5:R-:W-:Y:S02]  /*16160*/  VIADDMNMX R2, R2, -R6, R3, !PT ;  /* 0x8000000602027246 */ /* 0x020fe40007800103 */
[----:B------:R-:W-:-:S04]  /*16170*/  LOP3.LUT R4, RZ, R4, RZ, 0x33, !PT ;  /* 0x00000004ff047212 */ /* 0x000fc800078e33ff */
[----:B------:R-:W-:-:S04]  /*16180*/  VIMNMX R4, R2, R4, !PT ;  /* 0x0000000402047248 */ /* 0x000fc80007fe0100 */
[----:B------:R-:W-:Y:S02]  /*16190*/  VIADDMNMX R5, R4, 0x2, R5, !PT ;  /* 0x0000000204057846 */ /* 0x000fe40007800105 */
[----:B------:R-:W-:-:S05]  /*161a0*/  LOP3.LUT R2, RZ, R4, RZ, 0x33, !PT ;  /* 0x00000004ff027212 */ /* 0x000fca00078e33ff */
        /* <DEDUP_REMOVED lines=39> */
.L_x_2433:
        /* <DEDUP_REMOVED lines=8> */
.L_x_2540:
[----:B------:R-:W-:Y:S05]  /*164a0*/  BSYNC B3 ;  /* 0x0000000000037941 */ /* 0x000fea0003800000 */
.L_x_2434:
        /* <DEDUP_REMOVED lines=9> */
.L_x_2437:
[----:B------:R-:W-:Y:S05]  /*16540*/  BSYNC B3 ;  /* 0x0000000000037941 */ /* 0x000fea0003800000 */
.L_x_2436:
[----:B------:R-:W2:Y:S04]  /*16550*/  LDL R6, [R1+0x10] ;  /* 0x0000100001067983 */ /* 0x000ea80000100800 */
[----:B------:R-:W3:Y:S01]  /*16560*/  LDL R7, [R1+0x18] ;  /* 0x0000180001077983 */ /* 0x000ee20000100800 */
[----:B------:R-:W-:Y:S01]  /*16570*/  IMAD.MOV.U32 R10, RZ, RZ, RZ ;  /* 0x000000ffff0a7224 */ /* 0x000fe200078e00ff */
        /* <DEDUP_REMOVED lines=10> */
.L_x_2438:
        /* <DEDUP_REMOVED lines=13> */
.L_x_2541:
[----:B------:R-:W-:Y:S05]  /*166f0*/  BSYNC B3 ;  /* 0x0000000000037941 */ /* 0x000fea0003800000 */
.L_x_2439:
        /* <DEDUP_REMOVED lines=11> */
.L_x_2442:
[----:B------:R-:W-:Y:S05]  /*167b0*/  BSYNC B3 ;  /* 0x0000000000037941 */ /* 0x000fea0003800000 */
.L_x_2441:
[----:B-12---:R-:W2:Y:S01]  /*167c0*/  LDL R2, [R1+0x10] ;  /* 0x0000100001027983 */ /* 0x006ea20000100800 */
        /* <DEDUP_REMOVED lines=9> */
.L_x_2443:
        /* <DEDUP_REMOVED lines=15> */
.L_x_2444:
        /* <DEDUP_REMOVED lines=15> */
.L_x_2445:
        /* <DEDUP_REMOVED lines=15> */
.L_x_2446:
        /* <DEDUP_REMOVED lines=15> */
.L_x_2447:
        /* <DEDUP_REMOVED lines=15> */
.L_x_2448:
        /* <DEDUP_REMOVED lines=15> */
.L_x_2449:
        /* <DEDUP_REMOVED lines=15> */
.L_x_2450:
        /* <DEDUP_REMOVED lines=10> */
.L_x_2432:
[----:B------:R-:W-:Y:S05]  /*16f90*/  BSYNC B1 ;  /* 0x0000000000017941 */ /* 0x000fea0003800000 */
.L_x_2431:
[----:B------:R-:W2:Y:S02]  /*16fa0*/  LDL.LU R6, [R1+0x30] ;  /* 0x0000300001067983 */ /* 0x000ea40000300800 */
[----:B--2---:R-:W-:-:S07]  /*16fb0*/  VIADD R0, R6, 0xfffffffd ;  /* 0xfffffffd06007836 */ /* 0x004fce0000000000 */
.L_x_2430:
[----:B------:R-:W-:Y:S05]  /*16fc0*/  BSYNC B2 ;  /* 0x0000000000027941 */ /* 0x000fea0003800000 */
.L_x_2429:
[----:B------:R-:W-:-:S05]  /*16fd0*/  VIADD R5, R5, 0xfffffffe ;  /* 0xfffffffe05057836 */ /* 0x000fca0000000000 */
[----:B------:R-:W-:-:S13]  /*16fe0*/  ISETP.NE.AND P0, PT, R5, R4, PT ;  /* 0x000000040500720c */ /* 0x000fda0003f05270 */
[----:B------:R-:W-:Y:S05]  /*16ff0*/  @!P0 BRA `(.L_x_2428) ;  /* 0x0000001800e08947 */ /* 0x000fea0003800000 */
.L_x_2491:
        /* <DEDUP_REMOVED lines=10> */
[----:B------:R-:W-:Y:S06]  /*170a0*/  @!P1 BRA `(.L_x_2452) ;  /* 0x0000000c00349947 */ /* 0x000fec0003800000 */
        /* <DEDUP_REMOVED lines=24> */
.L_x_2453:
        /* <DEDUP_REMOVED lines=8> */
.L_x_2542:
[----:B------:R-:W-:Y:S05]  /*172b0*/  BSYNC B2 ;  /* 0x0000000000027941 */ /* 0x000fea0003800000 */
.L_x_2454:
        /* <DEDUP_REMOVED lines=9> */
.L_x_2457:
[----:B------:R-:W-:Y:S05]  /*17350*/  BSYNC B2 ;  /* 0x0000000000027941 */ /* 0x000fea0003800000 */
.L_x_2456:
        /* <DEDUP_REMOVED lines=12> */
.L_x_2458:
        /* <DEDUP_REMOVED lines=13> */
.L_x_2543:
[----:B------:R-:W-:Y:S05]  /*174f0*/  BSYNC B2 ;  /* 0x0000000000027941 */ /* 0x000fea0003800000 */
.L_x_2459:
        /* <DEDUP_REMOVED lines=11> */
.L_x_2462:
[----:B------:R-:W-:Y:S05]  /*175b0*/  BSYNC B2 ;  /* 0x0000000000027941 */ /* 0x000fea0003800000 */
.L_x_2461:
        /* <DEDUP_REMOVED lines=9> */
.L_x_2463:
        /* <DEDUP_REMOVED lines=15> */
.L_x_2464:
        /* <DEDUP_REMOVED lines=15> */
.L_x_2465:
        /* <DEDUP_REMOVED lines=15> */
.L_x_2466:
        /* <DEDUP_REMOVED lines=15> */
.L_x_2467:
        /* <DEDUP_REMOVED lines=15> */
.L_x_2468:
        /* <DEDUP_REMOVED lines=15> */
.L_x_2469:
        /* <DEDUP_REMOVED lines=15> */
.L_x_2470:
        /* <DEDUP_REMOVED lines=10> */
.L_x_2452:
[----:B------:R-:W-:Y:S05]  /*17d80*/  BSYNC B1 ;  /* 0x0000000000017941 */ /* 0x000fea0003800000 */
.L_x_2451:
        /* <DEDUP_REMOVED lines=35> */
.L_x_2473:
        /* <DEDUP_REMOVED lines=8> */
.L_x_2544:
[----:B------:R-:W-:Y:S05]  /*18040*/  BSYNC B2 ;  /* 0x0000000000027941 */ /* 0x000fea0003800000 */
.L_x_2474:
        /* <DEDUP_REMOVED lines=9> */
.L_x_2477:
[----:B------:R-:W-:Y:S05]  /*180e0*/  BSYNC B2 ;  /* 0x0000000000027941 */ /* 0x000fea0003800000 */
.L_x_2476:
        /* <DEDUP_REMOVED lines=13> */
.L_x_2478:
        /* <DEDUP_REMOVED lines=13> */
.L_x_2545:
[----:B------:R-:W-:Y:S05]  /*18290*/  BSYNC B2 ;  /* 0x0000000000027941 */ /* 0x000fea0003800000 */
.L_x_2479:
        /* <DEDUP_REMOVED lines=11> */
.L_x_2482:
[----:B------:R-:W-:Y:S05]  /*18350*/  BSYNC B2 ;  /* 0x0000000000027941 */ /* 0x000fea0003800000 */
.L_x_2481:
        /* <DEDUP_REMOVED lines=10> */
.L_x_2483:
        /* <DEDUP_REMOVED lines=15> */
.L_x_2484:
        /* <DEDUP_REMOVED lines=15> */
.L_x_2485:
        /* <DEDUP_REMOVED lines=15> */
.L_x_2486:
        /* <DEDUP_REMOVED lines=15> */
.L_x_2487:
        /* <DEDUP_REMOVED lines=15> */
.L_x_2488:
        /* <DEDUP_REMOVED lines=15> */
.L_x_2489:
        /* <DEDUP_REMOVED lines=15> */
.L_x_2490:
        /* <DEDUP_REMOVED lines=10> */
.L_x_2472:
[----:B------:R-:W-:Y:S05]  /*18b30*/  BSYNC B1 ;  /* 0x0000000000017941 */ /* 0x000fea0003800000 */
.L_x_2471:
[----:B------:R-:W2:Y:S01]  /*18b40*/  LDL R2, [R1+0x1c] ;  /* 0x00001c0001027983 */ /* 0x000ea20000100800 */
[----:B------:R-:W-:Y:S01]  /*18b50*/  VIADD R0, R0, 0xfffffffe ;  /* 0xfffffffe00007836 */ /* 0x000fe20000000000 */
[----:B--2---:R-:W-:-:S13]  /*18b60*/  ISETP.GT.AND P0, PT, R6, R2, PT ;  /* 0x000000020600720c */ /* 0x004fda0003f04270 */
[----:B------:R-:W-:Y:S05]  /*18b70*/  @P0 BRA `(.L_x_2491) ;  /* 0xffffffe400200947 */ /* 0x000fea000383ffff */
.L_x_2428:
[----:B------:R-:W-:Y:S05]  /*18b80*/  BSYNC B0 ;  /* 0x0000000000007941 */ /* 0x000fea0003800000 */
.L_x_2427:
        /* <DEDUP_REMOVED lines=19> */
[----:B0-----:R-:W0:Y:S02]  /*18cc0*/  S2R R6, SR_LTMASK ;  /* 0x0000000000067919 */ /* 0x001e240000003900 */
[----:B0-----:R-:W-:-:S04]  /*18cd0*/  LOP3.LUT R6, R6, UR4, RZ, 0xc0, !PT ;  /* 0x0000000406067c12 */ /* 0x001fc8000f8ec0ff */
[----:B------:R-:W0:Y:S01]  /*18ce0*/  POPC R7, R6 ;  /* 0x0000000600077309 */ /* 0x000e220000000000 */
[----:B--2---:R-:W0:Y:S02]  /*18cf0*/  SHFL.IDX PT, R4, R3, R4, 0x1f ;  /* 0x00001f0403047589 */ /* 0x004e2400000e0000 */
[----:B0-----:R-:W-:-:S05]  /*18d00*/  IADD3 R2, R4, UR37, R7 ;  /* 0x0000002504027c10 */ /* 0x001fca000fffe007 */
[----:B------:R2:W-:Y:S02]  /*18d10*/  STL [R1], R2 ;  /* 0x0000000201007387 */ /* 0x0005e40000100800 */
.L_x_2493:
[----:B------:R-:W-:Y:S05]  /*18d20*/  BSYNC B0 ;  /* 0x0000000000007941 */ /* 0x000fea0003800000 */
.L_x_2492:
[----:B------:R-:W-:-:S05]  /*18d30*/  SEL R0, R0, RZ, P0 ;  /* 0x000000ff00007207 */ /* 0x000fca0000000000 */
[----:B------:R3:W-:Y:S02]  /*18d40*/  STL [R1+0x10], R0 ;  /* 0x0000100001007387 */ /* 0x0007e40000100800 */
.L_x_2395:
[----:B------:R-:W-:Y:S05]  /*18d50*/  BSYNC B7 ;  /* 0x0000000000077941 */ /* 0x000fea0003800000 */
.L_x_2393:
        /* <DEDUP_REMOVED lines=8> */
[----:B01----:R-:W0:Y:S04]  /*18de0*/  LDS.128 R4, [R19+0x28cd0] ;  /* 0x028cd00013047984 */ /* 0x003e280000000c00 */
[----:B0-----:R1:W-:Y:S04]  /*18df0*/  STL.64 [R1], R4 ;  /* 0x0000000401007387 */ /* 0x0013e80000100a00 */
[----:B------:R1:W-:Y:S01]  /*18e00*/  STL.64 [R1+0x8], R6 ;  /* 0x0000080601007387 */ /* 0x0003e20000100a00 */
[----:B------:R-:W-:Y:S06]  /*18e10*/  BAR.ARV 0x4, 0x180 ;  /* 0x0106000000007b1d */ /* 0x000fec0000002000 */
[----:B------:R-:W-:Y:S05]  /*18e20*/  BRA `(.L_x_2495) ;  /* 0x0000001000307947 */ /* 0x000fea0003800000 */
.L_x_2494:
[----:B------:R-:W5:Y:S01]  /*18e30*/  S2R R16, SR_TID.X ;  /* 0x0000000000107919 */ /* 0x000f620000002100 */
[----:B------:R-:W-:Y:S01]  /*18e40*/  UMOV UR4, 0xffffffff ;  /* 0xffffffff00047882 */ /* 0x000fe20000000000 */
[----:B-----5:R-:W-:-:S04]  /*18e50*/  LOP3.LUT R16, R16, 0x1f, RZ, 0xc0, !PT ;  /* 0x0000001f10107812 */ /* 0x020fc800078ec0ff */
[----:B------:R-:W-:Y:S01]  /*18e60*/  ISETP.NE.AND P0, PT, R16, 0x1f, PT ;  /* 0x0000001f1000780c */ /* 0x000fe20003f05270 */
[----:B------:R-:W-:-:S12]  /*18e70*/  BRA.DIV UR4, `(.L_x_2496) ;  /* 0x0000002204647947 */ /* 0x000fd8000b800000 */
[----:B-1----:R-:W2:Y:S01]  /*18e80*/  LDL.LU R3, [R1] ;  /* 0x0000000001037983 */ /* 0x002ea20000300800 */
[----:B------:R-:W-:-:S03]  /*18e90*/  ULDC UR4, c[0x0][0xc3c] ;  /* 0x00030f0000047ab9 */ /* 0x000fc60000000800 */
[----:B0-----:R-:W3:Y:S01]  /*18ea0*/  LDL R8, [R1+0xc] ;  /* 0x00000c0001087983 */ /* 0x001ee20000100800 */
[----:B--2---:R-:W-:Y:S02]  /*18eb0*/  IMAD.MOV.U32 R10, RZ, RZ, R3 ;  /* 0x000000ffff0a7224 */ /* 0x004fe400078e0003 */
[----:B---34-:R-:W-:-:S05]  /*18ec0*/  IMAD.IADD R0, R8, 0x1, R16 ;  /* 0x0000000108007824 */ /* 0x018fca00078e0210 */
        /* <DEDUP_REMOVED lines=16> */
[----:B---3--:R-:W-:Y:S01]  /*18fd0*/  @!P1 IMAD.MOV.U32 R7, RZ, RZ, R6 ;  /* 0x000000ffff079224 */ /* 0x008fe200078e0006 */
        /* <DEDUP_REMOVED lines=19> */
.L_x_2555:
[----:B------:R-:W-:Y:S02]  /*19110*/  ULDC UR4, c[0x0][0xc38] ;  /* 0x00030e0000047ab9 */ /* 0x000fe40000000800 */
[----:B------:R-:W-:-:S04]  /*19120*/  IMAD.U32 R8, RZ, RZ, UR4 ;  /* 0x00000004ff087e24 */ /* 0x000fc8000f8e00ff */
[----:B-1----:R-:W-:-:S04]  /*19130*/  IMAD R9, R14, R8, RZ ;  /* 0x000000080e097224 */ /* 0x002fc800078e02ff */
[----:B------:R-:W-:-:S05]  /*19140*/  IMAD.IADD R0, R0, 0x1, R9 ;  /* 0x0000000100007824 */ /* 0x000fca00078e0209 */
[----:B------:R-:W-:-:S13]  /*19150*/  ISETP.GT.AND P6, PT, R0, R4, PT ;  /* 0x000000040000720c */ /* 0x000fda0003fc4270 */
[----:B------:R-:W-:Y:S05]  /*19160*/  @P6 BRA `(.L_x_2497) ;  /* 0x0000000000ac6947 */ /* 0x000fea0003800000 */
.L_x_2500:
        /* <DEDUP_REMOVED lines=37> */
.L_x_2563:
[----:B------:R-:W-:Y:S02]  /*193c0*/  ULDC UR4, c[0x0][0xc38] ;  /* 0x00030e0000047ab9 */ /* 0x000fe40000000800 */
[----:B------:R-:W-:-:S04]  /*193d0*/  IMAD.U32 R8, RZ, RZ, UR4 ;  /* 0x00000004ff087e24 */ /* 0x000fc8000f8e00ff */
[----:B-1----:R-:W-:-:S04]  /*193e0*/  IMAD R9, R14, R8, RZ ;  /* 0x000000080e097224 */ /* 0x002fc800078e02ff */
[----:B------:R-:W-:-:S05]  /*193f0*/  IMAD.IADD R0, R9, 0x1, R0 ;  /* 0x0000000109007824 */ /* 0x000fca00078e0200 */
[----:B------:R-:W-:-:S13]  /*19400*/  ISETP.GT.AND P6, PT, R0, R4, PT ;  /* 0x000000040000720c */ /* 0x000fda0003fc4270 */
[----:B------:R-:W-:Y:S05]  /*19410*/  @!P6 BRA `(.L_x_2500) ;  /* 0xfffffffc0054e947 */ /* 0x000fea000383ffff */
.L_x_2497:
[----:B------:R-:W-:Y:S01]  /*19420*/  IMAD.IADD R9, R0, 0x1, -R9 ;  /* 0x0000000100097824 */ /* 0x000fe200078e0a09 */
[----:B------:R-:W-:-:S03]  /*19430*/  UMOV UR4, 0xffffffff ;  /* 0xffffffff00047882 */ /* 0x000fc60000000000 */
[----:B------:R-:W-:-:S05]  /*19440*/  IMAD R3, R2, R8, R9 ;  /* 0x0000000802037224 */ /* 0x000fca00078e0209 */
[----:B------:R-:W-:Y:S01]  /*19450*/  ISETP.GT.AND P6, PT, R3, R4, PT ;  /* 0x000000040300720c */ /* 0x000fe20003fc4270 */
[----:B------:R-:W-:-:S12]  /*19460*/  BRA.DIV UR4, `(.L_x_2501) ;  /* 0x0000002204f07947 */ /* 0x000fd8000b800000 */
[----:B------:R-:W2:Y:S01]  /*19470*/  LDL.LU R11, [R1+0xc] ;  /* 0x00000c00010b7983 */ /* 0x000ea20000300800 */
[----:B------:R-:W-:-:S04]  /*19480*/  VOTE.ANY R3, PT, !P6 ;  /* 0x0000000000037806 */ /* 0x000fc800070e0100 */
[----:B------:R-:W1:Y:S02]  /*19490*/  POPC R10, R3 ;  /* 0x00000003000a7309 */ /* 0x000e640000000000 */
[----:B-1----:R2:W1:Y:S04]  /*194a0*/  SHFL.IDX PT, R0, R5, R10, 0x1f ;  /* 0x00001f0a05007589 */ /* 0x00246800000e0000 */
[----:B------:R3:W4:Y:S01]  /*194b0*/  SHFL.IDX PT, R7, R7, R10, 0x1f ;  /* 0x00001f0a07077589 */ /* 0x00072200000e0000 */
[----:B--2---:R-:W-:-:S05]  /*194c0*/  IMAD.IADD R5, R10, 0x1, R11 ;  /* 0x000000010a057824 */ /* 0x004fca00078e020b */
[----:B-1--4-:R3:W-:Y:S02]  /*194d0*/  STL [R1+0xc], R5 ;  /* 0x00000c0501007387 */ /* 0x0127e40000100800 */
.L_x_2568:
[----:B------:R-:W-:-:S13]  /*194e0*/  ISETP.NE.AND P0, PT, R3, RZ, PT ;  /* 0x000000ff0300720c */ /* 0x000fda0003f05270 */
[----:B------:R-:W-:Y:S05]  /*194f0*/  @!P0 BRA `(.L_x_2502) ;  /* 0x0000000000108947 */ /* 0x000fea0003800000 */
[----:B------:R-:W-:Y:S01]  /*19500*/  UMOV UR4, 0xffffffff ;  /* 0xffffffff00047882 */ /* 0x000fe20000000000 */
[----:B------:R-:W-:Y:S02]  /*19510*/  VIADD R12, R10, 0xffffffff ;  /* 0xffffffff0a0c7836 */ /* 0x000fe40000000000 */
[----:B------:R-:W-:Y:S05]  /*19520*/  BRA.DIV UR4, `(.L_x_2503) ;  /* 0x0000002604287947 */ /* 0x000fea000b800000 */
[----:B------:R2:W4:Y:S02]  /*19530*/  SHFL.IDX PT, R6, R2, R12, 0x1f ;  /* 0x00001f0c02067589 */ /* 0x00052400000e0000 */
.L_x_2502:
[----:B----4-:R-:W-:Y:S01]  /*19540*/  IMAD R3, R6, R8, R9 ;  /* 0x0000000806037224 */ /* 0x010fe200078e0209 */
[----:B------:R-:W-:-:S03]  /*19550*/  ISETP.NE.AND P0, PT, R7, 0x1, PT ;  /* 0x000000010700780c */ /* 0x000fc60003f05270 */
[----:B------:R-:W-:Y:S01]  /*19560*/  IMAD.IADD R4, R4, 0x1, -R3 ;  /* 0x0000000104047824 */ /* 0x000fe200078e0a03 */
[----:B------:R4:W-:Y:S09]  /*19570*/  STL [R1], R3 ;  /* 0x0000000301007387 */ /* 0x0009f20000100800 */
[----:B------:R-:W-:Y:S05]  /*19580*/  @!P0 BRA `(.L_x_2504) ;  /* 0x0000000000e48947 */ /* 0x000fea0003800000 */
[----:B-1-3--:R-:W-:-:S04]  /*19590*/  IABS R5, R0 ;  /* 0x0000000000057213 */ /* 0x00afc80000000000 */
[----:B------:R-:W1:Y:S08]  /*195a0*/  I2F.RP R6, R5 ;  /* 0x0000000500067306 */ /* 0x000e700000209400 */
[----:B-1----:R-:W1:Y:S02]  /*195b0*/  MUFU.RCP R6, R6 ;  /* 0x0000000600067308 */ /* 0x002e640000001000 */
[----:B-1----:R-:W-:-:S06]  /*195c0*/  VIADD R9, R6, 0xffffffe ;  /* 0x0ffffffe06097836 */ /* 0x002fcc0000000000 */
[----:B----4-:R-:W0:Y:S02]  /*195d0*/  F2I.FTZ.U32.TRUNC.NTZ R3, R9 ;  /* 0x0000000900037305 */ /* 0x010e24000021f000 */
[----:B0-2---:R-:W-:-:S04]  /*195e0*/  IMAD.MOV R2, RZ, RZ, -R3 ;  /* 0x000000ffff027224 */ /* 0x005fc800078e0a03 */
[----:B------:R-:W-:Y:S02]  /*195f0*/  IMAD R11, R2, R5, RZ ;  /* 0x00000005020b7224 */ /* 0x000fe400078e02ff */
[----:B------:R-:W-:-:S04]  /*19600*/  IMAD.MOV.U32 R2, RZ, RZ, RZ ;  /* 0x000000ffff027224 */ /* 0x000fc800078e00ff */
[----:B------:R-:W-:Y:S01]  /*19610*/  IMAD.HI.U32 R8, R3, R11, R2 ;  /* 0x0000000b03087227 */ /* 0x000fe200078e0002 */
[----:B------:R-:W-:Y:S02]  /*19620*/  IABS R3, R4 ;  /* 0x0000000400037213 */ /* 0x000fe40000000000 */
[----:B------:R-:W-:-:S03]  /*19630*/  IABS R2, R0 ;  /* 0x0000000000027213 */ /* 0x000fc60000000000 */
[----:B------:R-:W-:-:S04]  /*19640*/  IMAD.HI.U32 R8, R8, R3, RZ ;  /* 0x0000000308087227 */ /* 0x000fc800078e00ff */
[----:B------:R-:W-:-:S04]  /*19650*/  IMAD.MOV R2, RZ, RZ, -R2 ;  /* 0x000000ffff027224 */ /* 0x000fc800078e0a02 */
[----:B------:R-:W-:-:S05]  /*19660*/  IMAD R2, R8, R2, R3 ;  /* 0x0000000208027224 */ /* 0x000fca00078e0203 */
[----:B------:R-:W-:-:S13]  /*19670*/  ISETP.GT.U32.AND P1, PT, R5, R2, PT ;  /* 0x000000020500720c */ /* 0x000fda0003f24070 */
[----:B------:R-:W-:Y:S02]  /*19680*/  @!P1 IMAD.IADD R2, R2, 0x1, -R5 ;  /* 0x0000000102029824 */ /* 0x000fe400078e0a05 */
[----:B------:R-:W-:Y:S01]  /*19690*/  @!P1 VIADD R8, R8, 0x1 ;  /* 0x0000000108089836 */ /* 0x000fe20000000000 */
[----:B------:R-:W-:Y:S02]  /*196a0*/  ISETP.NE.AND P1, PT, R0, RZ, PT ;  /* 0x000000ff0000720c */ /* 0x000fe40003f25270 */
[----:B------:R-:W-:Y:S02]  /*196b0*/  ISETP.GE.U32.AND P0, PT, R2, R5, PT ;  /* 0x000000050200720c */ /* 0x000fe40003f06070 */
[----:B------:R-:W-:-:S04]  /*196c0*/  IABS R5, R7 ;  /* 0x0000000700057213 */ /* 0x000fc80000000000 */
        /* <DEDUP_REMOVED lines=9> */
[----:B------:R-:W-:-:S03]  /*19760*/  LOP3.LUT R2, R4, R0, RZ, 0x3c, !PT ;  /* 0x0000000004027212 */ /* 0x000fc600078e3cff */
[----:B------:R-:W-:Y:S01]  /*19770*/  IMAD.MOV.U32 R3, RZ, RZ, R8 ;  /* 0x000000ffff037224 */ /* 0x000fe200078e0008 */
[----:B------:R-:W-:Y:S02]  /*19780*/  ISETP.GE.AND P2, PT, R2, RZ, PT ;  /* 0x000000ff0200720c */ /* 0x000fe40003f46270 */
[----:B------:R-:W-:-:S05]  /*19790*/  IABS R8, R7 ;  /* 0x0000000700087213 */ /* 0x000fca0000000000 */
[----:B------:R-:W-:-:S06]  /*197a0*/  IMAD.MOV R8, RZ, RZ, -R8 ;  /* 0x000000ffff087224 */ /* 0x000fcc00078e0a08 */
        /* <DEDUP_REMOVED lines=9> */
[----:B------:R-:W-:Y:S01]  /*19840*/  ISETP.GE.U32.AND P0, PT, R2, R5, PT ;  /* 0x000000050200720c */ /* 0x000fe20003f06070 */
[----:B------:R-:W-:Y:S01]  /*19850*/  IMAD.MOV R5, RZ, RZ, -R3 ;  /* 0x000000ffff057224 */ /* 0x000fe200078e0a03 */
[----:B------:R-:W-:-:S03]  /*19860*/  LOP3.LUT R2, R3, R7, RZ, 0x3c, !PT ;  /* 0x0000000703027212 */ /* 0x000fc600078e3cff */
[----:B------:R-:W-:Y:S01]  /*19870*/  IMAD R4, R0, R5, R4 ;  /* 0x0000000500047224 */ /* 0x000fe200078e0204 */
        /* <DEDUP_REMOVED lines=10> */
.L_x_2504:
[----:B-1-3--:R-:W3:Y:S01]  /*19920*/  LDL R5, [R1+0xc] ;  /* 0x00000c0001057983 */ /* 0x00aee20000100800 */
[----:B0-2-4-:R-:W3:Y:S02]  /*19930*/  LDC.64 R2, c[0x0][0xc90] ;  /* 0x00032400ff027b82 */ /* 0x015ee40000000a00 */
[----:B---3--:R-:W-:-:S05]  /*19940*/  IMAD.WIDE R2, R5, 0x4, R2 ;  /* 0x0000000405027825 */ /* 0x008fca00078e0202 */
[----:B------:R-:W2:Y:S02]  /*19950*/  LDG.E R6, desc[UR40][R2.64] ;  /* 0x0000002802067981 */ /* 0x000ea4000c1e1900 */
[----:B--2---:R-:W-:-:S05]  /*19960*/  IMAD R5, R0, R6, RZ ;  /* 0x0000000600057224 */ /* 0x004fca00078e02ff */
[----:B------:R-:W-:-:S04]  /*19970*/  IABS R7, R5 ;  /* 0x0000000500077213 */ /* 0x000fc80000000000 */
[----:B------:R-:W0:Y:S08]  /*19980*/  I2F.RP R10, R7 ;  /* 0x00000007000a7306 */ /* 0x000e300000209400 */
[----:B0-----:R-:W0:Y:S02]  /*19990*/  MUFU.RCP R10, R10 ;  /* 0x0000000a000a7308 */ /* 0x001e240000001000 */
[----:B0-----:R-:W-:-:S06]  /*199a0*/  VIADD R11, R10, 0xffffffe ;  /* 0x0ffffffe0a0b7836 */ /* 0x001fcc0000000000 */
[----:B------:R-:W0:Y:S02]  /*199b0*/  F2I.FTZ.U32.TRUNC.NTZ R3, R11 ;  /* 0x0000000b00037305 */ /* 0x000e24000021f000 */
[----:B0-----:R-:W-:-:S04]  /*199c0*/  IMAD.MOV R2, RZ, RZ, -R3 ;  /* 0x000000ffff027224 */ /* 0x001fc800078e0a03 */
        /* <DEDUP_REMOVED lines=18> */
[----:B------:R-:W-:Y:S02]  /*19af0*/  IMAD R7, R6, R2, RZ ;  /* 0x0000000206077224 */ /* 0x000fe400078e02ff */
[----:B------:R-:W-:Y:S02]  /*19b00*/  IMAD.MOV R2, RZ, RZ, -R2 ;  /* 0x000000ffff027224 */ /* 0x000fe400078e0a02 */
[----:B------:R-:W-:Y:S02]  /*19b10*/  IMAD.MOV R3, RZ, RZ, -R7 ;  /* 0x000000ffff037224 */ /* 0x000fe400078e0a07 */
[----:B------:R-:W-:-:S03]  /*19b20*/  IMAD R4, R5, R2, R4 ;  /* 0x0000000205047224 */ /* 0x000fc600078e0204 */
[----:B------:R-:W-:Y:S02]  /*19b30*/  VIADDMNMX R6, R3, R8, R6, PT ;  /* 0x0000000803067246 */ /* 0x000fe40003800106 */
[----:B------:R-:W-:Y:S02]  /*19b40*/  IADD3 R7, R7, 0x1000000, R4 ;  /* 0x0100000007077810 */ /* 0x000fe40007ffe004 */
        /* <DEDUP_REMOVED lines=25> */
[----:B------:R-:W-:Y:S02]  /*19ce0*/  IMAD R3, R2, R6, R7 ;  /* 0x0000000602037224 */ /* 0x000fe400078e0207 */
[----:B------:R-:W-:-:S03]  /*19cf0*/  IMAD.MOV.U32 R4, RZ, RZ, R2 ;  /* 0x000000ffff047224 */ /* 0x000fc600078e0002 */
[----:B------:R1:W-:Y:S04]  /*19d00*/  STL [R1+0x8], R3 ;  /* 0x0000080301007387 */ /* 0x0003e80000100800 */
.L_x_2505:
[----:B-1----:R-:W-:-:S05]  /*19d10*/  LOP3.LUT R3, RZ, R4, RZ, 0x33, !PT ;  /* 0x00000004ff037212 */ /* 0x002fca00078e33ff */
[----:B------:R-:W-:-:S05]  /*19d20*/  IMAD.IADD R0, R0, 0x1, R3 ;  /* 0x0000000100007824 */ /* 0x000fca00078e0203 */
[----:B------:R1:W-:Y:S01]  /*19d30*/  STL [R1+0x4], R0 ;  /* 0x0000040001007387 */ /* 0x0003e20000100800 */
[----:B------:R-:W-:Y:S05]  /*19d40*/  BRA `(.L_x_2506) ;  /* 0x0000000000287947 */ /* 0x000fea0003800000 */
.L_x_2498:
        /* <DEDUP_REMOVED lines=10> */
.L_x_2506:
[----:B0-----:R-:W2:Y:S04]  /*19df0*/  LDL R3, [R1+0x8] ;  /* 0x0000080001037983 */ /* 0x001ea80000100800 */
[----:B------:R-:W3:Y:S04]  /*19e00*/  LDL R2, [R1+0xc] ;  /* 0x00000c0001027983 */ /* 0x000ee80000100800 */
[----:B------:R-:W4:Y:S04]  /*19e10*/  LDL R5, [R1+0x4] ;  /* 0x0000040001057983 */ /* 0x000f280000100800 */
[----:B------:R-:W4:Y:S01]  /*19e20*/  LDL R4, [R1] ;  /* 0x0000000001047983 */ /* 0x000f220000100800 */
[----:B-1----:R-:W0:Y:S01]  /*19e30*/  S2R R0, SR_TID.X ;  /* 0x0000000000007919 */ /* 0x002e220000002100 */
        /* <DEDUP_REMOVED lines=11> */
.L_x_2495:
[----:B---34-:R-:W3:Y:S01]  /*19ef0*/  LDL R0, [R1+0xc] ;  /* 0x00000c0001007983 */ /* 0x018ee20000100800 */
[----:B------:R-:W-:Y:S02]  /*19f00*/  ULDC UR4, c[0x0][0xc3c] ;  /* 0x00030f0000047ab9 */ /* 0x000fe40000000800 */
[----:B---3--:R-:W-:-:S13]  /*19f10*/  ISETP.GE.AND P0, PT, R0, UR4, PT ;  /* 0x0000000400007c0c */ /* 0x008fda000bf06270 */
[----:B------:R-:W-:Y:S05]  /*19f20*/  @!P0 BRA `(.L_x_2507) ;  /* 0xffffff9400c08947 */ /* 0x000fea000383ffff */
[----:B------:R-:W-:Y:S05]  /*19f30*/  BSYNC B8 ;  /* 0x0000000000087941 */ /* 0x000fea0003800000 */
.L_x_2379:
[----:B---3--:R-:W3:Y:S01]  /*19f40*/  LDL.LU R0, [R1+0x48] ;  /* 0x0000480001007983 */ /* 0x008ee20000300800 */
[----:B------:R-:W-:Y:S01]  /*19f50*/  BSSY B0, `(.L_x_2508) ;  /* 0x000000b000007945 */ /* 0x000fe20003800000 */
[----:B01----:R-:W0:Y:S01]  /*19f60*/  S2R R5, SR_CgaCtaId ;  /* 0x0000000000057919 */ /* 0x003e220000008800 */
[----:B---3--:R-:W-:-:S05]  /*19f70*/  VIADD R0, R0, 0x1 ;  /* 0x0000000100007836 */ /* 0x008fca0000000000 */
[----:B--2---:R-:W-:-:S04]  /*19f80*/  LEA.HI R2, R0, R0, RZ, 0x1 ;  /* 0x0000000000027211 */ /* 0x004fc800078f08ff */
[----:B------:R-:W-:-:S05]  /*19f90*/  LOP3.LUT R3, R2, 0xfffffffe, RZ, 0xc0, !PT ;  /* 0xfffffffe02037812 */ /* 0x000fca00078ec0ff */
[----:B------:R-:W-:Y:S01]  /*19fa0*/  IMAD.IADD R3, R0, 0x1, -R3 ;  /* 0x0000000100037824 */ /* 0x000fe200078e0a03 */
[----:B------:R-:W-:-:S04]  /*19fb0*/  MOV R0, 0x400 ;  /* 0x0000040000007802 */ /* 0x000fc80000000f00 */
[----:B0-----:R-:W-:Y:S02]  /*19fc0*/  LEA R0, R5, R0, 0x18 ;  /* 0x0000000005007211 */ /* 0x001fe400078ec0ff */
[----:B------:R-:W-:-:S04]  /*19fd0*/  SHF.L.U32 R3, R3, 0x1f, RZ ;  /* 0x0000001f03037819 */ /* 0x000fc800000006ff */
[----:B------:R-:W0:Y:S02]  /*19fe0*/  SYNCS.PHASECHK.TRANS64.TRYWAIT P0, [R0+URZ+0x28c20], R3 ;  /* 0x028c2003000075a7 */ /* 0x000e24000800017f */
[----:B0-----:R-:W-:Y:S05]  /*19ff0*/  @!P0 BRA `(.L_x_2509) ;  /* 0x00000018009c8947 */ /* 0x001fea0003800000 */
.L_x_2571:
[----:B------:R-:W-:Y:S05]  /*1a000*/  BSYNC B0 ;  /* 0x0000000000007941 */ /* 0x000fea0003800000 */
.L_x_2508:
[----:B------:R-:W-:-:S03]  /*1a010*/  UMOV UR4, 0xffffffff ;  /* 0xffffffff00047882 */ /* 0x000fc60000000000 */
[----:B------:R-:W-:Y:S05]  /*1a020*/  BRA.DIV UR4, `(.L_x_2510) ;  /* 0x0000001a04a47947 */ /* 0x000fea000b800000 */
[----:B------:R-:W1:Y:S02]  /*1a030*/  S2R R2, SR_TID.X ;  /* 0x0000000000027919 */ /* 0x000e640000002100 */
[----:B-1----:R-:W-:-:S04]  /*1a040*/  SHF.R.U32.HI R2, RZ, 0x5, R2 ;  /* 0x00000005ff027819 */ /* 0x002fc80000011602 */
[----:B------:R-:W-:-:S05]  /*1a050*/  LOP3.LUT R2, R2, 0x3, RZ, 0xc0, !PT ;  /* 0x0000000302027812 */ /* 0x000fca00078ec0ff */
[----:B------:R1:W2:Y:S02]  /*1a060*/  SHFL.IDX PT, R14, R2, RZ, 0x1f ;  /* 0x00001fff020e7589 */ /* 0x0002a400000e0000 */
.L_x_2574:
[----:B--2---:R-:W-:Y:S01]  /*1a070*/  ISETP.NE.AND P0, PT, R14, RZ, PT ;  /* 0x000000ff0e00720c */ /* 0x004fe20003f05270 */
[----:B------:R-:W-:-:S12]  /*1a080*/  BSSY B0, `(.L_x_2511) ;  /* 0x0000027000007945 */ /* 0x000fd80003800000 */
[----:B------:R-:W-:Y:S05]  /*1a090*/  @P0 BRA `(.L_x_2512) ;  /* 0x0000000000940947 */ /* 0x000fea0003800000 */
[----:B------:R-:W-:-:S03]  /*1a0a0*/  UMOV UR4, 0xffffffff ;  /* 0xffffffff00047882 */ /* 0x000fc60000000000 */
[----:B------:R-:W-:Y:S05]  /*1a0b0*/  BRA.DIV UR4, `(.L_x_2513) ;  /* 0x0000001a04b47947 */ /* 0x000fea000b800000 */
[----:B------:R-:W-:-:S13]  /*1a0c0*/  ELECT P6, URZ, PT ;  /* 0x00000000003f782f */ /* 0x000fda00038c0000 */
.L_x_2577:
[----:B------:R-:W-:Y:S05]  /*1a0d0*/  @!P6 BRA `(.L_x_2512) ;  /* 0x000000000084e947 */ /* 0x000fea0003800000 */
[----:B------:R-:W-:-:S06]  /*1a0e0*/  ULOP3.LUT UR4, UR36, 0x2, URZ, 0xfc, !UPT ;  /* 0x0000000224047892 */ /* 0x000fcc000f8efc3f */
[----:B-1----:R-:W-:-:S05]  /*1a0f0*/  IMAD.U32 R2, RZ, RZ, UR4 ;  /* 0x00000004ff027e24 */ /* 0x002fca000f8e00ff */
[----:B------:R-:W-:-:S13]  /*1a100*/  ISETP.NE.AND P2, PT, R2, 0x3, PT ;  /* 0x000000030200780c */ /* 0x000fda0003f45270 */
[----:B------:R-:W-:Y:S05]  /*1a110*/  @!P2 BRA `(.L_x_2514) ;  /* 0x000000000004a947 */ /* 0x000fea0003800000 */
[----:B------:R-:W-:Y:S01]  /*1a120*/  BPT.TRAP 0x1 ;  /* 0x000000040000795c */ /* 0x000fe20000300000 */
.L_x_2514:
[----:B0-----:R-:W2:Y:S04]  /*1a130*/  LDL R3, [R1+0x10] ;  /* 0x0000100001037983 */ /* 0x001ea80000100800 */
[----:B------:R-:W3:Y:S01]  /*1a140*/  LDL.LU R7, [R1+0x14] ;  /* 0x0000140001077983 */ /* 0x000ee20000300800 */
[----:B------:R-:W-:-:S04]  /*1a150*/  VIADD R2, R0, 0x28c40 ;  /* 0x00028c4000027836 */ /* 0x000fc80000000000 */
[C---:B--2---:R-:W-:Y:S02]  /*1a160*/  IMAD R6, R3.reuse, 0x8, R2 ;  /* 0x0000000803067824 */ /* 0x044fe400078e0202 */
[----:B------:R-:W-:Y:S01]  /*1a170*/  VIADD R3, R3, 0x1 ;  /* 0x0000000103037836 */ /* 0x000fe20000000000 */
[----:B---3--:R-:W-:-:S04]  /*1a180*/  SHF.L.U32 R5, R7, 0x1f, RZ ;  /* 0x0000001f07057819 */ /* 0x008fc800000006ff */
[C---:B------:R-:W-:Y:S01]  /*1a190*/  ISETP.NE.AND P1, PT, R3.reuse, 0x2, PT ;  /* 0x000000020300780c */ /* 0x040fe20003f25270 */
[----:B------:R-:W0:Y:S03]  /*1a1a0*/  SYNCS.PHASECHK.TRANS64.TRYWAIT P0, [R6+URZ], R5 ;  /* 0x00000005060075a7 */ /* 0x000e26000800017f */
[----:B------:R-:W-:Y:S02]  /*1a1b0*/  SEL R4, RZ, 0x1, P1 ;  /* 0x00000001ff047807 */ /* 0x000fe40000800000 */
[----:B------:R-:W-:Y:S02]  /*1a1c0*/  SEL R3, R3, RZ, P1 ;  /* 0x000000ff03037207 */ /* 0x000fe40000800000 */
[----:B------:R-:W-:-:S03]  /*1a1d0*/  LOP3.LUT R4, R7, R4, RZ, 0x3c, !PT ;  /* 0x0000000407047212 */ /* 0x000fc600078e3cff */
[----:B------:R-:W-:Y:S01]  /*1a1e0*/  IMAD R7, R3, 0x8, R2 ;  /* 0x0000000803077824 */ /* 0x000fe200078e0202 */
[----:B------:R-:W-:Y:S01]  /*1a1f0*/  SHF.L.U32 R2, R4, 0x1f, RZ ;  /* 0x0000001f04027819 */ /* 0x000fe200000006ff */
[----:B0-----:R-:W-:Y:S06]  /*1a200*/  @!P0 BRA `(.L_x_2515) ;  /* 0x0000001800808947 */ /* 0x001fec0003800000 */
.L_x_2578:
[----:B------:R-:W1:Y:S02]  /*1a210*/  SYNCS.PHASECHK.TRANS64.TRYWAIT P0, [R7+URZ], R2 ;  /* 0x00000002070075a7 */ /* 0x000e64000800017f */
[----:B-1----:R-:W-:Y:S05]  /*1a220*/  @!P0 BRA `(.L_x_2516) ;  /* 0x00000018008c8947 */ /* 0x002fea0003800000 */
.L_x_2579:
[----:B------:R-:W-:Y:S05]  /*1a230*/  @!P2 BRA `(.L_x_2517) ;  /* 0x000000000004a947 */ /* 0x000fea0003800000 */
[----:B------:R-:W-:Y:S01]  /*1a240*/  BPT.TRAP 0x1 ;  /* 0x000000040000795c */ /* 0x000fe20000300000 */
.L_x_2517:
[----:B------:R-:W2:Y:S01]  /*1a250*/  LDL.LU R4, [R1+0x10] ;  /* 0x0000100001047983 */ /* 0x000ea20000300800 */
[----:B------:R-:W-:-:S04]  /*1a260*/  VIADD R0, R0, 0x28c60 ;  /* 0x00028c6000007836 */ /* 0x000fc80000000000 */
[----:B--2---:R-:W-:-:S04]  /*1a270*/  IMAD R4, R4, 0x8, R0 ;  /* 0x0000000804047824 */ /* 0x004fc800078e0200 */
[----:B------:R-:W2:Y:S02]  /*1a280*/  SYNCS.PHASECHK.TRANS64.TRYWAIT P0, [R4+URZ], R5 ;  /* 0x00000005040075a7 */ /* 0x000ea4000800017f */
[----:B--2---:R-:W-:Y:S05]  /*1a290*/  @!P0 BRA `(.L_x_2518) ;  /* 0x0000001800848947 */ /* 0x004fea0003800000 */
.L_x_2580:
[----:B------:R-:W-:-:S07]  /*1a2a0*/  IMAD R3, R3, 0x8, R0 ;  /* 0x0000000803037824 */ /* 0x000fce00078e0200 */
.L_x_2519:
[----:B---3--:R3:W4:Y:S02]  /*1a2b0*/  SYNCS.PHASECHK.TRANS64.TRYWAIT P0, [R3+URZ], R2 ;  /* 0x00000002030075a7 */ /* 0x008724000800017f */
[----:B----4-:R-:W-:Y:S05]  /*1a2c0*/  @!P0 NANOSLEEP.SYNCS 0x989680 ;  /* 0x009896800000895d */ /* 0x010fea0003900000 */
[----:B------:R-:W4:Y:S02]  /*1a2d0*/  @!P0 SYNCS.PHASECHK.TRANS64 P0, [R3+URZ], R2 ;  /* 0x00000002030085a7 */ /* 0x000f24000800007f */
[----:B----4-:R-:W-:Y:S05]  /*1a2e0*/  @!P0 BRA `(.L_x_2519) ;  /* 0xfffffffc00f08947 */ /* 0x010fea000383ffff */
.L_x_2512:
[----:B------:R-:W-:Y:S05]  /*1a2f0*/  BSYNC B0 ;  /* 0x0000000000007941 */ /* 0x000fea0003800000 */
.L_x_2511:
[----:B------:R-:W-:Y:S05]  /*1a300*/  EXIT ;  /* 0x000000000000794d */ /* 0x000fea0003800000 */
.L_x_2270:
[----:B0-----:R-:W-:-:S04]  /*1a310*/  IMAD.U32 R3, RZ, RZ, UR23 ;  /* 0x00000017ff037e24 */ /* 0x001fc8000f8e00ff */
[----:B------:R0:W1:Y:S03]  /*1a320*/  SYNCS.PHASECHK.TRANS64.TRYWAIT P1, [R3+URZ+0x28c50], R0 ;  /* 0x028c5000030075a7 */ /* 0x000066000802017f */
[----:B-1----:R-:W-:Y:S05]  /*1a330*/  @!P1 NANOSLEEP.SYNCS 0x989680 ;  /* 0x009896800000995d */ /* 0x002fea0003900000 */
[----:B------:R-:W1:Y:S02]  /*1a340*/  @!P1 SYNCS.PHASECHK.TRANS64 P1, [R3+URZ+0x28c50], R0 ;  /* 0x028c5000030095a7 */ /* 0x000e64000802007f */
[----:B-1----:R-:W-:Y:S05]  /*1a350*/  @!P1 BRA `(.L_x_2270) ;  /* 0xfffffffc00ec9947 */ /* 0x002fea000383ffff */
[----:B------:R-:W-:Y:S05]  /*1a360*/  BRA `(.L_x_2520) ;  /* 0xfffffe80008c7947 */ /* 0x000fea000383ffff */
.L_x_2275:
[----:B-1----:R-:W-:-:S04]  /*1a370*/  IMAD.U32 R3, RZ, RZ, UR23 ;  /* 0x00000017ff037e24 */ /* 0x002fc8000f8e00ff */
[----:B------:R1:W2:Y:S03]  /*1a380*/  SYNCS.PHASECHK.TRANS64.TRYWAIT P1, [R3+URZ+0x28c50], R0 ;  /* 0x028c5000030075a7 */ /* 0x0002a6000802017f */
[----:B--2---:R-:W-:Y:S05]  /*1a390*/  @!P1 NANOSLEEP.SYNCS 0x989680 ;  /* 0x009896800000995d */ /* 0x004fea0003900000 */
[----:B------:R-:W2:Y:S02]  /*1a3a0*/  @!P1 SYNCS.PHASECHK.TRANS64 P1, [R3+URZ+0x28c50], R0 ;  /* 0x028c5000030095a7 */ /* 0x000ea4000802007f */
[----:B--2---:R-:W-:Y:S05]  /*1a3b0*/  @!P1 BRA `(.L_x_2275) ;  /* 0xfffffffc00ec9947 */ /* 0x004fea000383ffff */
[----:B------:R-:W-:Y:S05]  /*1a3c0*/  BRA `(.L_x_2274) ;  /* 0xfffffe8c00907947 */ /* 0x000fea000383ffff */
.L_x_2285:
[----:B0-----:R-:W-:-:S04]  /*1a3d0*/  IMAD.U32 R3, RZ, RZ, UR46 ;  /* 0x0000002eff037e24 */ /* 0x001fc8000f8e00ff */
[----:B------:R0:W1:Y:S03]  /*1a3e0*/  SYNCS.PHASECHK.TRANS64.TRYWAIT P1, [R3+URZ+0x28c00], R0 ;  /* 0x028c0000030075a7 */ /* 0x000066000802017f */
[----:B-1----:R-:W-:Y:S05]  /*1a3f0*/  @!P1 NANOSLEEP.SYNCS 0x989680 ;  /* 0x009896800000995d */ /* 0x002fea0003900000 */
[----:B------:R-:W1:Y:S02]  /*1a400*/  @!P1 SYNCS.PHASECHK.TRANS64 P1, [R3+URZ+0x28c00], R0 ;  /* 0x028c0000030095a7 */ /* 0x000e64000802007f */
[----:B-1----:R-:W-:Y:S05]  /*1a410*/  @!P1 BRA `(.L_x_2285) ;  /* 0xfffffffc00ec9947 */ /* 0x002fea000383ffff */
[----:B------:R-:W-:Y:S05]  /*1a420*/  BRA `(.L_x_2521) ;  /* 0xfffffea400b47947 */ /* 0x000fea000383ffff */
.L_x_2289:
[----:B--2---:R2:W3:Y:S02]  /*1a430*/  SYNCS.PHASECHK.TRANS64.TRYWAIT P1, [R7+URZ+0x28c30], R8 ;  /* 0x028c3008070075a7 */ /* 0x0044e4000802017f */
[----:B---3--:R-:W-:Y:S05]  /*1a440*/  @!P1 NANOSLEEP.SYNCS 0x989680 ;  /* 0x009896800000995d */ /* 0x008fea0003900000 */
[----:B------:R-:W3:Y:S02]  /*1a450*/  @!P1 SYNCS.PHASECHK.TRANS64 P1, [R7+URZ+0x28c30], R8 ;  /* 0x028c3008070095a7 */ /* 0x000ee4000802007f */
[----:B---3--:R-:W-:Y:S05]  /*1a460*/  @!P1 BRA `(.L_x_2289) ;  /* 0xfffffffc00f09947 */ /* 0x008fea000383ffff */
[----:B------:R-:W-:Y:S05]  /*1a470*/  BRA `(.L_x_2288) ;  /* 0xfffffea400d07947 */ /* 0x000fea000383ffff */
.L_x_2301:
[----:B---3--:R3:W0:Y:S02]  /*1a480*/  SYNCS.PHASECHK.TRANS64.TRYWAIT P2, [R7+URZ+0x28c50], R8 ;  /* 0x028c5008070075a7 */ /* 0x008624000804017f */
[----:B0-----:R-:W-:Y:S05]  /*1a490*/  @!P2 NANOSLEEP.SYNCS 0x989680 ;  /* 0x009896800000a95d */ /* 0x001fea0003900000 */
[----:B------:R-:W0:Y:S02]  /*1a4a0*/  @!P2 SYNCS.PHASECHK.TRANS64 P2, [R7+URZ+0x28c50], R8 ;  /* 0x028c50080700a5a7 */ /* 0x000e24000804007f */
[----:B0-----:R-:W-:Y:S05]  /*1a4b0*/  @!P2 BRA `(.L_x_2301) ;  /* 0xfffffffc00f0a947 */ /* 0x001fea000383ffff */
[----:B------:R-:W-:Y:S05]  /*1a4c0*/  BRA `(.L_x_2300) ;  /* 0xfffffec000707947 */ /* 0x000fea000383ffff */
.L_x_2309:
[----:B-1----:R-:W-:-:S04]  /*1a4d0*/  IMAD.U32 R8, RZ, RZ, UR27 ;  /* 0x0000001bff087e24 */ /* 0x002fc8000f8e00ff */
[----:B------:R1:W2:Y:S03]  /*1a4e0*/  SYNCS.PHASECHK.TRANS64.TRYWAIT P2, [R8+URZ+0x28c30], R7 ;  /* 0x028c3007080075a7 */ /* 0x0002a6000804017f */
[----:B--2---:R-:W-:Y:S05]  /*1a4f0*/  @!P2 NANOSLEEP.SYNCS 0x989680 ;  /* 0x009896800000a95d */ /* 0x004fea0003900000 */
[----:B------:R-:W2:Y:S02]  /*1a500*/  @!P2 SYNCS.PHASECHK.TRANS64 P2, [R8+URZ+0x28c30], R7 ;  /* 0x028c30070800a5a7 */ /* 0x000ea4000804007f */
[----:B--2---:R-:W-:Y:S05]  /*1a510*/  @!P2 BRA `(.L_x_2309) ;  /* 0xfffffffc00eca947 */ /* 0x004fea000383ffff */
[----:B------:R-:W-:Y:S05]  /*1a520*/  BRA `(.L_x_2308) ;  /* 0xfffffec400c47947 */ /* 0x000fea000383ffff */
.L_x_2321:
[----:B--2---:R2:W3:Y:S02]  /*1a530*/  SYNCS.PHASECHK.TRANS64.TRYWAIT P2, [R10+URZ+0x28c50], R7 ;  /* 0x028c50070a0075a7 */ /* 0x0044e4000804017f */
[----:B---3--:R-:W-:Y:S05]  /*1a540*/  @!P2 NANOSLEEP.SYNCS 0x989680 ;  /* 0x009896800000a95d */ /* 0x008fea0003900000 */
[----:B------:R-:W3:Y:S02]  /*1a550*/  @!P2 SYNCS.PHASECHK.TRANS64 P2, [R10+URZ+0x28c50], R7 ;  /* 0x028c50070a00a5a7 */ /* 0x000ee4000804007f */
[----:B---3--:R-:W-:Y:S05]  /*1a560*/  @!P2 BRA `(.L_x_2321) ;  /* 0xfffffffc00f0a947 */ /* 0x008fea000383ffff */
[----:B------:R-:W-:Y:S05]  /*1a570*/  BRA `(.L_x_2320) ;  /* 0xfffffee8001c7947 */ /* 0x000fea000383ffff */
.L_x_2330:
[----:B-1----:R-:W-:-:S04]  /*1a580*/  IMAD.U32 R6, RZ, RZ, UR24 ;  /* 0x00000018ff067e24 */ /* 0x002fc8000f8e00ff */
[----:B------:R1:W3:Y:S03]  /*1a590*/  SYNCS.PHASECHK.TRANS64.TRYWAIT P2, [R6+URZ+0x28c30], R7 ;  /* 0x028c3007060075a7 */ /* 0x0002e6000804017f */
[----:B---3--:R-:W-:Y:S05]  /*1a5a0*/  @!P2 NANOSLEEP.SYNCS 0x989680 ;  /* 0x009896800000a95d */ /* 0x008fea0003900000 */
[----:B------:R-:W3:Y:S02]  /*1a5b0*/  @!P2 SYNCS.PHASECHK.TRANS64 P2, [R6+URZ+0x28c30], R7 ;  /* 0x028c30070600a5a7 */ /* 0x000ee4000804007f */
[----:B---3--:R-:W-:Y:S05]  /*1a5c0*/  @!P2 BRA `(.L_x_2330) ;  /* 0xfffffffc00eca947 */ /* 0x008fea000383ffff */
[----:B------:R-:W-:Y:S05]  /*1a5d0*/  BRA `(.L_x_2329) ;  /* 0xfffffeec00b87947 */ /* 0x000fea000383ffff */
.L_x_2334:
[----:B--2---:R2:W4:Y:S02]  /*1a5e0*/  SYNCS.PHASECHK.TRANS64.TRYWAIT P2, [R10+URZ+0x28c50], R7 ;  /* 0x028c50070a0075a7 */ /* 0x004524000804017f */
[----:B----4-:R-:W-:Y:S05]  /*1a5f0*/  @!P2 NANOSLEEP.SYNCS 0x989680 ;  /* 0x009896800000a95d */ /* 0x010fea0003900000 */
[----:B------:R-:W4:Y:S02]  /*1a600*/  @!P2 SYNCS.PHASECHK.TRANS64 P2, [R10+URZ+0x28c50], R7 ;  /* 0x028c50070a00a5a7 */ /* 0x000f24000804007f */
[----:B----4-:R-:W-:Y:S05]  /*1a610*/  @!P2 BRA `(.L_x_2334) ;  /* 0xfffffffc00f0a947 */ /* 0x010fea000383ffff */
[----:B------:R-:W-:Y:S05]  /*1a620*/  BRA `(.L_x_2333) ;  /* 0xffffff0000d87947 */ /* 0x000fea000383ffff */
.L_x_2340:
[----:B---3--:R-:W-:-:S04]  /*1a630*/  IMAD.U32 R5, RZ, RZ, UR26 ;  /* 0x0000001aff057e24 */ /* 0x008fc8000f8e00ff */
[----:B------:R3:W0:Y:S03]  /*1a640*/  SYNCS.PHASECHK.TRANS64.TRYWAIT P2, [R5+URZ+0x28c30], R8 ;  /* 0x028c3008050075a7 */ /* 0x000626000804017f */
[----:B0-----:R-:W-:Y:S05]  /*1a650*/  @!P2 NANOSLEEP.SYNCS 0x989680 ;  /* 0x009896800000a95d */ /* 0x001fea0003900000 */
[----:B------:R-:W0:Y:S02]  /*1a660*/  @!P2 SYNCS.PHASECHK.TRANS64 P2, [R5+URZ+0x28c30], R8 ;  /* 0x028c30080500a5a7 */ /* 0x000e24000804007f */
[----:B0-----:R-:W-:Y:S05]  /*1a670*/  @!P2 BRA `(.L_x_2340) ;  /* 0xfffffffc00eca947 */ /* 0x001fea000383ffff */
[----:B------:R-:W-:Y:S05]  /*1a680*/  BRA `(.L_x_2339) ;  /* 0xffffff0400cc7947 */ /* 0x000fea000383ffff */
.L_x_2352:
[----:B---3--:R3:W4:Y:S02]  /*1a690*/  SYNCS.PHASECHK.TRANS64.TRYWAIT P2, [R9+URZ+0x28c50], R8 ;  /* 0x028c5008090075a7 */ /* 0x008724000804017f */
[----:B----4-:R-:W-:Y:S05]  /*1a6a0*/  @!P2 NANOSLEEP.SYNCS 0x989680 ;  /* 0x009896800000a95d */ /* 0x010fea0003900000 */
[----:B------:R-:W4:Y:S02]  /*1a6b0*/  @!P2 SYNCS.PHASECHK.TRANS64 P2, [R9+URZ+0x28c50], R8 ;  /* 0x028c50080900a5a7 */ /* 0x000f24000804007f */
[----:B----4-:R-:W-:Y:S05]  /*1a6c0*/  @!P2 BRA `(.L_x_2352) ;  /* 0xfffffffc00f0a947 */ /* 0x010fea000383ffff */
[----:B------:R-:W-:Y:S05]  /*1a6d0*/  BRA `(.L_x_2351) ;  /* 0xffffff24009c7947 */ /* 0x000fea000383ffff */
.L_x_2401:
[----:B-1----:R-:W1:Y:S01]  /*1a6e0*/  S2R R4, SR_TID.X ;  /* 0x0000000000047919 */ /* 0x002e620000002100 */
[----:B------:R-:W-:Y:S01]  /*1a6f0*/  BSSY B0, `(.L_x_2522) ;  /* 0x000000a000007945 */ /* 0x000fe20003800000 */
[----:B------:R-:W-:Y:S02]  /*1a700*/  IMAD.MOV.U32 R12, RZ, RZ, RZ ;  /* 0x000000ffff0c7224 */ /* 0x000fe400078e00ff */
[----:B------:R-:W-:Y:S02]  /*1a710*/  IMAD.MOV.U32 R11, RZ, RZ, 0x1f ;  /* 0x0000001fff0b7424 */ /* 0x000fe400078e00ff */
[----:B------:R-:W-:Y:S01]  /*1a720*/  IMAD.MOV.U32 R15, RZ, RZ, -0x1 ;  /* 0xffffffffff0f7424 */ /* 0x000fe200078e00ff */
[----:B-1----:R-:W-:-:S04]  /*1a730*/  SHF.R.U32.HI R4, RZ, 0x5, R4 ;  /* 0x00000005ff047819 */ /* 0x002fc80000011604 */
[----:B------:R-:W-:-:S05]  /*1a740*/  LOP3.LUT R4, R4, 0x3, RZ, 0xc0, !PT ;  /* 0x0000000304047812 */ /* 0x000fca00078ec0ff */
[----:B------:R-:W-:-:S07]  /*1a750*/  IMAD.MOV.U32 R13, RZ, RZ, R4 ;  /* 0x000000ffff0d7224 */ /* 0x000fce00078e0004 */
[----:B0-2---:R-:W-:Y:S05]  /*1a760*/  WARPSYNC.COLLECTIVE R15, `(.L_x_2523) ;  /* 0x000000000f087348 */ /* 0x005fea0003c00000 */
[----:B------:R1:W3:Y:S02]  /*1a770*/  SHFL.IDX P6, R14, R13, R12, R11 ;  /* 0x0000000c0d0e7389 */ /* 0x0002e400000c000b */
[----:B0123--:R-:W-:Y:S01]  /*1a780*/  ENDCOLLECTIVE ;  /* 0x000000000000791b */ /* 0x00ffe20003800000 */
.L_x_2523:
[----:B------:R-:W-:Y:S05]  /*1a790*/  BSYNC B0 ;  /* 0x0000000000007941 */ /* 0x000fea0003800000 */
.L_x_2522:
[----:B------:R-:W-:Y:S05]  /*1a7a0*/  BRA `(.L_x_2524) ;  /* 0xffffffa000307947 */ /* 0x000fea000383ffff */
.L_x_2403:
[----:B------:R-:W-:Y:S01]  /*1a7b0*/  BSSY B0, `(.L_x_2525) ;  /* 0x0000006000007945 */ /* 0x000fe20003800000 */
[----:B------:R-:W-:-:S07]  /*1a7c0*/  IMAD.MOV.U32 R15, RZ, RZ, -0x1 ;  /* 0xffffffffff0f7424 */ /* 0x000fce00078e00ff */
[----:B012---:R-:W-:Y:S05]  /*1a7d0*/  WARPSYNC.COLLECTIVE R15, `(.L_x_2526) ;  /* 0x000000000f0c7348 */ /* 0x007fea0003c00000 */
[----:B------:R-:W-:Y:S02]  /*1a7e0*/  ELECT P6, UR62, PT ;  /* 0x00000000003e782f */ /* 0x000fe400038c0000 */
[----:B------:R-:W-:Y:S01]  /*1a7f0*/  MOV R14, UR62 ;  /* 0x0000003e000e7c02 */ /* 0x000fe20008000f00 */
[----:B012---:R-:W-:Y:S10]  /*1a800*/  ENDCOLLECTIVE ;  /* 0x000000000000791b */ /* 0x007ff40003800000 */
.L_x_2526:
[----:B------:R-:W-:Y:S05]  /*1a810*/  BSYNC B0 ;  /* 0x0000000000007941 */ /* 0x000fea0003800000 */
.L_x_2525:
[----:B------:R-:W-:Y:S05]  /*1a820*/  BRA `(.L_x_2527) ;  /* 0xffffffa000347947 */ /* 0x000fea000383ffff */
.L_x_2405:
[----:B---3--:R3:W4:Y:S02]  /*1a830*/  SYNCS.PHASECHK.TRANS64.TRYWAIT P0, [R0+URZ+0x28c40], R2 ;  /* 0x028c4002000075a7 */ /* 0x008724000800017f */
[----:B----4-:R-:W-:Y:S05]  /*1a840*/  @!P0 NANOSLEEP.SYNCS 0x989680 ;  /* 0x009896800000895d */ /* 0x010fea0003900000 */
[----:B------:R-:W4:Y:S02]  /*1a850*/  @!P0 SYNCS.PHASECHK.TRANS64 P0, [R0+URZ+0x28c40], R2 ;  /* 0x028c4002000085a7 */ /* 0x000f24000800007f */
[----:B----4-:R-:W-:Y:S05]  /*1a860*/  @!P0 BRA `(.L_x_2405) ;  /* 0xfffffffc00f08947 */ /* 0x010fea000383ffff */
[----:B------:R-:W-:Y:S05]  /*1a870*/  BRA `(.L_x_2528) ;  /* 0xffffffa000987947 */ /* 0x000fea000383ffff */
.L_x_2409:
[----:B------:R-:W2:Y:S01]  /*1a880*/  LDL.LU R11, [R1+0x28] ;  /* 0x00002800010b7983 */ /* 0x000ea20000300800 */
[----:B------:R-:W-:Y:S02]  /*1a890*/  IMAD.MOV.U32 R5, RZ, RZ, R12 ;  /* 0x000000ffff057224 */ /* 0x000fe400078e000c */
[----:B------:R-:W-:Y:S02]  /*1a8a0*/  IMAD.MOV.U32 R13, RZ, RZ, R0 ;  /* 0x000000ffff0d7224 */ /* 0x000fe400078e0000 */
[----:B------:R-:W-:Y:S02]  /*1a8b0*/  IMAD.MOV.U32 R12, RZ, RZ, RZ ;  /* 0x000000ffff0c7224 */ /* 0x000fe400078e00ff */
[----:B------:R-:W-:Y:S02]  /*1a8c0*/  IMAD.MOV.U32 R15, RZ, RZ, -0x1 ;  /* 0xffffffffff0f7424 */ /* 0x000fe400078e00ff */
[----:B------:R-:W-:-:S04]  /*1a8d0*/  IMAD.IADD R3, R10, 0x1, R5 ;  /* 0x000000010a037824 */ /* 0x000fc800078e0205 */
[----:B------:R-:W-:Y:S02]  /*1a8e0*/  VIADD R5, R3, 0x10 ;  /* 0x0000001003057836 */ /* 0x000fe40000000000 */
[----:B--2---:R-:W-:Y:S02]  /*1a8f0*/  IMAD R2, R11, R7, RZ ;  /* 0x000000070b027224 */ /* 0x004fe400078e02ff */
[----:B------:R-:W-:-:S03]  /*1a900*/  IMAD.MOV.U32 R11, RZ, RZ, 0x181f ;  /* 0x0000181fff0b7424 */ /* 0x000fc600078e00ff */
[----:B------:R-:W-:-:S13]  /*1a910*/  ISETP.GE.AND P1, PT, R3, R2, PT ;  /* 0x000000020300720c */ /* 0x000fda0003f26270 */
[----:B-----5:R-:W-:Y:S05]  /*1a920*/  WARPSYNC.COLLECTIVE R15, `(.L_x_2529) ;  /* 0x000000000f087348 */ /* 0x020fea0003c00000 */
[----:B------:R0:W1:Y:S02]  /*1a930*/  SHFL.IDX P6, R14, R13, R12, R11 ;  /* 0x0000000c0d0e7389 */ /* 0x00006400000c000b */
[----:B01---5:R-:W-:Y:S01]  /*1a940*/  ENDCOLLECTIVE ;  /* 0x000000000000791b */ /* 0x023fe20003800000 */
.L_x_2529:
[----:B------:R-:W-:Y:S02]  /*1a950*/  IMAD.MOV.U32 R13, RZ, RZ, R4 ;  /* 0x000000ffff0d7224 */ /* 0x000fe400078e0004 */
[----:B------:R-:W-:-:S07]  /*1a960*/  IMAD.MOV.U32 R6, RZ, RZ, R14 ;  /* 0x000000ffff067224 */ /* 0x000fce00078e000e */
[----:B------:R-:W-:Y:S05]  /*1a970*/  WARPSYNC.COLLECTIVE R15, `(.L_x_2530) ;  /* 0x000000000f087348 */ /* 0x000fea0003c00000 */
[----:B------:R0:W1:Y:S02]  /*1a980*/  SHFL.IDX P6, R14, R13, R12, R11 ;  /* 0x0000000c0d0e7389 */ /* 0x00006400000c000b */
[----:B01----:R-:W-:Y:S01]  /*1a990*/  ENDCOLLECTIVE ;  /* 0x000000000000791b */ /* 0x003fe20003800000 */
.L_x_2530:
[----:B------:R-:W-:Y:S02]  /*1a9a0*/  IMAD.MOV.U32 R13, RZ, RZ, R0 ;  /* 0x000000ffff0d7224 */ /* 0x000fe400078e0000 */
[----:B------:R-:W-:Y:S02]  /*1a9b0*/  IMAD.MOV.U32 R12, RZ, RZ, 0x1 ;  /* 0x00000001ff0c7424 */ /* 0x000fe400078e00ff */
[----:B------:R-:W-:-:S07]  /*1a9c0*/  IMAD.MOV.U32 R7, RZ, RZ, R14 ;  /* 0x000000ffff077224 */ /* 0x000fce00078e000e */
[----:B------:R-:W-:Y:S05]  /*1a9d0*/  WARPSYNC.COLLECTIVE R15, `(.L_x_2531) ;  /* 0x000000000f087348 */ /* 0x000fea0003c00000 */
[----:B------:R0:W1:Y:S02]  /*1a9e0*/  SHFL.IDX P6, R14, R13, R12, R11 ;  /* 0x0000000c0d0e7389 */ /* 0x00006400000c000b */
[----:B01----:R-:W-:Y:S01]  /*1a9f0*/  ENDCOLLECTIVE ;  /* 0x000000000000791b */ /* 0x003fe20003800000 */
.L_x_2531:
        /* <DEDUP_REMOVED lines=15> */
.L_x_2532:
[----:B------:R-:W-:Y:S02]  /*1aaf0*/  IMAD.MOV.U32 R13, RZ, RZ, R0 ;  /* 0x000000ffff0d7224 */ /* 0x000fe400078e0000 */
[----:B------:R-:W-:Y:S02]  /*1ab00*/  IMAD.MOV.U32 R12, RZ, RZ, 0x2 ;  /* 0x00000002ff0c7424 */ /* 0x000fe400078e00ff */
[----:B------:R-:W-:-:S07]  /*1ab10*/  IMAD.MOV.U32 R5, RZ, RZ, R14 ;  /* 0x000000ffff057224 */ /* 0x000fce00078e000e */
[----:B------:R-:W-:Y:S05]  /*1ab20*/  WARPSYNC.COLLECTIVE R15, `(.L_x_2533) ;  /* 0x000000000f087348 */ /* 0x000fea0003c00000 */
[----:B------:R0:W1:Y:S02]  /*1ab30*/  SHFL.IDX P6, R14, R13, R12, R11 ;  /* 0x0000000c0d0e7389 */ /* 0x00006400000c000b */
[----:B01----:R-:W-:Y:S01]  /*1ab40*/  ENDCOLLECTIVE ;  /* 0x000000000000791b */ /* 0x003fe20003800000 */
.L_x_2533:
        /* <DEDUP_REMOVED lines=15> */
.L_x_2534:
[----:B------:R-:W-:Y:S02]  /*1ac40*/  IMAD.MOV.U32 R13, RZ, RZ, R0 ;  /* 0x000000ffff0d7224 */ /* 0x000fe400078e0000 */
[----:B------:R-:W-:Y:S02]  /*1ac50*/  IMAD.MOV.U32 R12, RZ, RZ, 0x3 ;  /* 0x00000003ff0c7424 */ /* 0x000fe400078e00ff */
[----:B------:R-:W-:-:S07]  /*1ac60*/  IMAD.MOV.U32 R5, RZ, RZ, R14 ;  /* 0x000000ffff057224 */ /* 0x000fce00078e000e */
[----:B------:R-:W-:Y:S05]  /*1ac70*/  WARPSYNC.COLLECTIVE R15, `(.L_x_2535) ;  /* 0x000000000f087348 */ /* 0x000fea0003c00000 */
[----:B------:R0:W1:Y:S02]  /*1ac80*/  SHFL.IDX P6, R14, R13, R12, R11 ;  /* 0x0000000c0d0e7389 */ /* 0x00006400000c000b */
[----:B01----:R-:W-:Y:S01]  /*1ac90*/  ENDCOLLECTIVE ;  /* 0x000000000000791b */ /* 0x003fe20003800000 */
.L_x_2535:
        /* <DEDUP_REMOVED lines=13> */
.L_x_2536:
[----:B------:R-:W-:Y:S01]  /*1ad70*/  IMAD.MOV.U32 R4, RZ, RZ, R14 ;  /* 0x000000ffff047224 */ /* 0x000fe200078e000e */
[----:B------:R-:W-:Y:S06]  /*1ad80*/  BRA `(.L_x_2537) ;  /* 0xffffffa400d87947 */ /* 0x000fec000383ffff */
.L_x_2412:
[----:B-1----:R1:W2:Y:S02]  /*1ad90*/  SYNCS.PHASECHK.TRANS64.TRYWAIT P0, [R19+URZ+0x28c20], R0 ;  /* 0x028c2000130075a7 */ /* 0x0022a4000800017f */
[----:B--2---:R-:W-:Y:S05]  /*1ada0*/  @!P0 NANOSLEEP.SYNCS 0x989680 ;  /* 0x009896800000895d */ /* 0x004fea0003900000 */
[----:B------:R-:W2:Y:S02]  /*1adb0*/  @!P0 SYNCS.PHASECHK.TRANS64 P0, [R19+URZ+0x28c20], R0 ;  /* 0x028c2000130085a7 */ /* 0x000ea4000800007f */
[----:B--2---:R-:W-:Y:S05]  /*1adc0*/  @!P0 BRA `(.L_x_2412) ;  /* 0xfffffffc00f08947 */ /* 0x004fea000383ffff */
[----:B------:R-:W-:Y:S05]  /*1add0*/  BRA `(.L_x_2538) ;  /* 0xffffffa800347947 */ /* 0x000fea000383ffff */
.L_x_2416:
[----:B-1----:R1:W2:Y:S02]  /*1ade0*/  SYNCS.PHASECHK.TRANS64.TRYWAIT P0, [R0+URZ+0x28c60], R2 ;  /* 0x028c6002000075a7 */ /* 0x0022a4000800017f */
[----:B--2---:R-:W-:Y:S05]  /*1adf0*/  @!P0 NANOSLEEP.SYNCS 0x989680 ;  /* 0x009896800000895d */ /* 0x004fea0003900000 */
[----:B------:R-:W2:Y:S02]  /*1ae00*/  @!P0 SYNCS.PHASECHK.TRANS64 P0, [R0+URZ+0x28c60], R2 ;  /* 0x028c6002000085a7 */ /* 0x000ea4000800007f */
[----:B--2---:R-:W-:Y:S05]  /*1ae10*/  @!P0 BRA `(.L_x_2416) ;  /* 0xfffffffc00f08947 */ /* 0x004fea000383ffff */
[----:B------:R-:W-:Y:S05]  /*1ae20*/  BRA `(.L_x_2539) ;  /* 0xffffffa800587947 */ /* 0x000fea000383ffff */
.L_x_2435:
[----:B-1----:R1:W2:Y:S02]  /*1ae30*/  SYNCS.PHASECHK.TRANS64.TRYWAIT P0, [R3+URZ+0x28c40], R2 ;  /* 0x028c4002030075a7 */ /* 0x0022a4000800017f */
[----:B--2---:R-:W-:Y:S05]  /*1ae40*/  @!P0 NANOSLEEP.SYNCS 0x989680 ;  /* 0x009896800000895d */ /* 0x004fea0003900000 */
[----:B------:R-:W2:Y:S02]  /*1ae50*/  @!P0 SYNCS.PHASECHK.TRANS64 P0, [R3+URZ+0x28c40], R2 ;  /* 0x028c4002030085a7 */ /* 0x000ea4000800007f */
[----:B--2---:R-:W-:Y:S05]  /*1ae60*/  @!P0 BRA `(.L_x_2435) ;  /* 0xfffffffc00f08947 */ /* 0x004fea000383ffff */
[----:B------:R-:W-:Y:S05]  /*1ae70*/  BRA `(.L_x_2540) ;  /* 0xffffffb400887947 */ /* 0x000fea000383ffff */
.L_x_2440:
[----:B--2---:R2:W3:Y:S02]  /*1ae80*/  SYNCS.PHASECHK.TRANS64.TRYWAIT P0, [R3+URZ+0x28c60], R2 ;  /* 0x028c6002030075a7 */ /* 0x0044e4000800017f */
[----:B---3--:R-:W-:Y:S05]  /*1ae90*/  @!P0 NANOSLEEP.SYNCS 0x989680 ;  /* 0x009896800000895d */ /* 0x008fea0003900000 */
[----:B------:R-:W3:Y:S02]  /*1aea0*/  @!P0 SYNCS.PHASECHK.TRANS64 P0, [R3+URZ+0x28c60], R2 ;  /* 0x028c6002030085a7 */ /* 0x000ee4000800007f */
[----:B---3--:R-:W-:Y:S05]  /*1aeb0*/  @!P0 BRA `(.L_x_2440) ;  /* 0xfffffffc00f08947 */ /* 0x008fea000383ffff */
[----:B------:R-:W-:Y:S05]  /*1aec0*/  BRA `(.L_x_2541) ;  /* 0xffffffb800087947 */ /* 0x000fea000383ffff */
.L_x_2455:
[----:B0-----:R0:W1:Y:S02]  /*1aed0*/  SYNCS.PHASECHK.TRANS64.TRYWAIT P0, [R4+URZ+0x28c40], R2 ;  /* 0x028c4002040075a7 */ /* 0x001064000800017f */
[----:B-1----:R-:W-:Y:S05]  /*1aee0*/  @!P0 NANOSLEEP.SYNCS 0x989680 ;  /* 0x009896800000895d */ /* 0x002fea0003900000 */
[----:B------:R-:W1:Y:S02]  /*1aef0*/  @!P0 SYNCS.PHASECHK.TRANS64 P0, [R4+URZ+0x28c40], R2 ;  /* 0x028c4002040085a7 */ /* 0x000e64000800007f */
[----:B-1----:R-:W-:Y:S05]  /*1af00*/  @!P0 BRA `(.L_x_2455) ;  /* 0xfffffffc00f08947 */ /* 0x002fea000383ffff */
[----:B------:R-:W-:Y:S05]  /*1af10*/  BRA `(.L_x_2542) ;  /* 0xffffffc000e47947 */ /* 0x000fea000383ffff */
.L_x_2460:
[----:B-1----:R1:W2:Y:S02]  /*1af20*/  SYNCS.PHASECHK.TRANS64.TRYWAIT P0, [R4+URZ+0x28c60], R2 ;  /* 0x028c6002040075a7 */ /* 0x0022a4000800017f */
[----:B--2---:R-:W-:Y:S05]  /*1af30*/  @!P0 NANOSLEEP.SYNCS 0x989680 ;  /* 0x009896800000895d */ /* 0x004fea0003900000 */
[----:B------:R-:W2:Y:S02]  /*1af40*/  @!P0 SYNCS.PHASECHK.TRANS64 P0, [R4+URZ+0x28c60], R2 ;  /* 0x028c6002040085a7 */ /* 0x000ea4000800007f */
[----:B--2---:R-:W-:Y:S05]  /*1af50*/  @!P0 BRA `(.L_x_2460) ;  /* 0xfffffffc00f08947 */ /* 0x004fea000383ffff */
[----:B------:R-:W-:Y:S05]  /*1af60*/  BRA `(.L_x_2543) ;  /* 0xffffffc400607947 */ /* 0x000fea000383ffff */
.L_x_2475:
[----:B-1----:R1:W2:Y:S02]  /*1af70*/  SYNCS.PHASECHK.TRANS64.TRYWAIT P0, [R4+URZ+0x28c40], R2 ;  /* 0x028c4002040075a7 */ /* 0x0022a4000800017f */
[----:B--2---:R-:W-:Y:S05]  /*1af80*/  @!P0 NANOSLEEP.SYNCS 0x989680 ;  /* 0x009896800000895d */ /* 0x004fea0003900000 */
[----:B------:R-:W2:Y:S02]  /*1af90*/  @!P0 SYNCS.PHASECHK.TRANS64 P0, [R4+URZ+0x28c40], R2 ;  /* 0x028c4002040085a7 */ /* 0x000ea4000800007f */
[----:B--2---:R-:W-:Y:S05]  /*1afa0*/  @!P0 BRA `(.L_x_2475) ;  /* 0xfffffffc00f08947 */ /* 0x004fea000383ffff */
[----:B------:R-:W-:Y:S05]  /*1afb0*/  BRA `(.L_x_2544) ;  /* 0xffffffd000207947 */ /* 0x000fea000383ffff */
.L_x_2480:
[----:B0-----:R0:W2:Y:S02]  /*1afc0*/  SYNCS.PHASECHK.TRANS64.TRYWAIT P0, [R4+URZ+0x28c60], R2 ;  /* 0x028c6002040075a7 */ /* 0x0010a4000800017f */
[----:B--2---:R-:W-:Y:S05]  /*1afd0*/  @!P0 NANOSLEEP.SYNCS 0x989680 ;  /* 0x009896800000895d */ /* 0x004fea0003900000 */
[----:B------:R-:W2:Y:S02]  /*1afe0*/  @!P0 SYNCS.PHASECHK.TRANS64 P0, [R4+URZ+0x28c60], R2 ;  /* 0x028c6002040085a7 */ /* 0x000ea4000800007f */
[----:B--2---:R-:W-:Y:S05]  /*1aff0*/  @!P0 BRA `(.L_x_2480) ;  /* 0xfffffffc00f08947 */ /* 0x004fea000383ffff */
[----:B------:R-:W-:Y:S05]  /*1b000*/  BRA `(.L_x_2545) ;  /* 0xffffffd000a07947 */ /* 0x000fea000383ffff */
.L_x_2496:
[----:B---34-:R-:W3:Y:S01]  /*1b010*/  LDL R0, [R1] ;  /* 0x0000000001007983 */ /* 0x018ee20000100800 */
[----:B------:R-:W-:Y:S01]  /*1b020*/  BSSY B0, `(.L_x_2546) ;  /* 0x0000008000007945 */ /* 0x000fe20003800000 */
[----:B------:R-:W-:Y:S02]  /*1b030*/  IMAD.MOV.U32 R12, RZ, RZ, RZ ;  /* 0x000000ffff0c7224 */ /* 0x000fe400078e00ff */
[----:B------:R-:W-:Y:S02]  /*1b040*/  IMAD.MOV.U32 R11, RZ, RZ, 0x1f ;  /* 0x0000001fff0b7424 */ /* 0x000fe400078e00ff */
[----:B------:R-:W-:Y:S02]  /*1b050*/  IMAD.MOV.U32 R15, RZ, RZ, -0x1 ;  /* 0xffffffffff0f7424 */ /* 0x000fe400078e00ff */
[----:B---3--:R-:W-:-:S07]  /*1b060*/  IMAD.MOV.U32 R13, RZ, RZ, R0 ;  /* 0x000000ffff0d7224 */ /* 0x008fce00078e0000 */
[----:B012---:R-:W-:Y:S05]  /*1b070*/  WARPSYNC.COLLECTIVE R15, `(.L_x_2547) ;  /* 0x000000000f087348 */ /* 0x007fea0003c00000 */
[----:B------:R3:W4:Y:S02]  /*1b080*/  SHFL.IDX P6, R14, R13, R12, R11 ;  /* 0x0000000c0d0e7389 */ /* 0x00072400000c000b */
[----:B01234-:R-:W-:Y:S01]  /*1b090*/  ENDCOLLECTIVE ;  /* 0x000000000000791b */ /* 0x01ffe20003800000 */
.L_x_2547:
[----:B------:R-:W-:Y:S05]  /*1b0a0*/  BSYNC B0 ;  /* 0x0000000000007941 */ /* 0x000fea0003800000 */
.L_x_2546:
        /* <DEDUP_REMOVED lines=9> */
.L_x_2548:
        /* <DEDUP_REMOVED lines=14> */
[C---:B------:R-:W-:Y:S02]  /*1b220*/  ISETP.GE.U32.AND P3, PT, R16.reuse, 0x4, PT ;  /* 0x000000041000780c */ /* 0x040fe40003f66070 */
[C---:B------:R-:W-:Y:S02]  /*1b230*/  ISETP.GE.U32.AND P4, PT, R16.reuse, 0x8, PT ;  /* 0x000000081000780c */ /* 0x040fe40003f86070 */
[C---:B------:R-:W-:Y:S01]  /*1b240*/  ISETP.GE.U32.AND P5, PT, R16.reuse, 0x10, PT ;  /* 0x000000101000780c */ /* 0x040fe20003fa6070 */
[----:B--2---:R-:W-:Y:S02]  /*1b250*/  @!P1 IMAD.MOV.U32 R5, RZ, RZ, R8 ;  /* 0x000000ffff059224 */ /* 0x004fe400078e0008 */
[----:B---3--:R-:W-:Y:S01]  /*1b260*/  @!P1 IMAD.MOV.U32 R7, RZ, RZ, R6 ;  /* 0x000000ffff079224 */ /* 0x008fe200078e0006 */
[----:B------:R-:W-:Y:S01]  /*1b270*/  ISETP.NE.AND P1, PT, R16, RZ, PT ;  /* 0x000000ff1000720c */ /* 0x000fe20003f25270 */
[----:B------:R-:W-:-:S02]  /*1b280*/  IMAD.MOV.U32 R6, RZ, RZ, RZ ;  /* 0x000000ffff067224 */ /* 0x000fc400078e00ff */
[----:B------:R-:W-:-:S04]  /*1b290*/  IMAD R2, R7, R5, RZ ;  /* 0x0000000507027224 */ /* 0x000fc800078e02ff */
[----:B------:R-:W-:-:S07]  /*1b2a0*/  IMAD.MOV.U32 R13, RZ, RZ, R2 ;  /* 0x000000ffff0d7224 */ /* 0x000fce00078e0002 */
[----:B------:R-:W-:Y:S05]  /*1b2b0*/  WARPSYNC.COLLECTIVE R15, `(.L_x_2549) ;  /* 0x000000000f087348 */ /* 0x000fea0003c00000 */
[----:B------:R0:W1:Y:S02]  /*1b2c0*/  SHFL.UP P6, R14, R13, R12, R11 ;  /* 0x0400000c0d0e7389 */ /* 0x00006400000c000b */
[----:B01----:R-:W-:Y:S01]  /*1b2d0*/  ENDCOLLECTIVE ;  /* 0x000000000000791b */ /* 0x003fe20003800000 */
.L_x_2549:
[----:B------:R-:W-:Y:S01]  /*1b2e0*/  IMAD.MOV.U32 R12, RZ, RZ, 0x2 ;  /* 0x00000002ff0c7424 */ /* 0x000fe200078e00ff */
[----:B------:R-:W-:-:S05]  /*1b2f0*/  SEL R3, R14, RZ, P1 ;  /* 0x000000ff0e037207 */ /* 0x000fca0000800000 */
[----:B------:R-:W-:-:S04]  /*1b300*/  IMAD.IADD R2, R2, 0x1, R3 ;  /* 0x0000000102027824 */ /* 0x000fc800078e0203 */
[----:B------:R-:W-:-:S07]  /*1b310*/  IMAD.MOV.U32 R13, RZ, RZ, R2 ;  /* 0x000000ffff0d7224 */ /* 0x000fce00078e0002 */
[----:B------:R-:W-:Y:S05]  /*1b320*/  WARPSYNC.COLLECTIVE R15, `(.L_x_2550) ;  /* 0x000000000f087348 */ /* 0x000fea0003c00000 */
[----:B------:R0:W1:Y:S02]  /*1b330*/  SHFL.UP P6, R14, R13, R12, R11 ;  /* 0x0400000c0d0e7389 */ /* 0x00006400000c000b */
[----:B01----:R-:W-:Y:S01]  /*1b340*/  ENDCOLLECTIVE ;  /* 0x000000000000791b */ /* 0x003fe20003800000 */
.L_x_2550:
[----:B------:R-:W-:Y:S01]  /*1b350*/  IMAD.MOV.U32 R12, RZ, RZ, 0x4 ;  /* 0x00000004ff0c7424 */ /* 0x000fe200078e00ff */
[----:B------:R-:W-:-:S05]  /*1b360*/  SEL R3, R14, RZ, P2 ;  /* 0x000000ff0e037207 */ /* 0x000fca0001000000 */
[----:B------:R-:W-:-:S04]  /*1b370*/  IMAD.IADD R2, R2, 0x1, R3 ;  /* 0x0000000102027824 */ /* 0x000fc800078e0203 */
[----:B------:R-:W-:-:S07]  /*1b380*/  IMAD.MOV.U32 R13, RZ, RZ, R2 ;  /* 0x000000ffff0d7224 */ /* 0x000fce00078e0002 */
[----:B------:R-:W-:Y:S05]  /*1b390*/  WARPSYNC.COLLECTIVE R15, `(.L_x_2551) ;  /* 0x000000000f087348 */ /* 0x000fea0003c00000 */
[----:B------:R0:W1:Y:S02]  /*1b3a0*/  SHFL.UP P6, R14, R13, R12, R11 ;  /* 0x0400000c0d0e7389 */ /* 0x00006400000c000b */
[----:B01----:R-:W-:Y:S01]  /*1b3b0*/  ENDCOLLECTIVE ;  /* 0x000000000000791b */ /* 0x003fe20003800000 */
.L_x_2551:
[----:B------:R-:W-:Y:S01]  /*1b3c0*/  IMAD.MOV.U32 R12, RZ, RZ, 0x8 ;  /* 0x00000008ff0c7424 */ /* 0x000fe200078e00ff */
[----:B------:R-:W-:-:S05]  /*1b3d0*/  SEL R3, R14, RZ, P3 ;  /* 0x000000ff0e037207 */ /* 0x000fca0001800000 */
[----:B------:R-:W-:-:S04]  /*1b3e0*/  IMAD.IADD R2, R2, 0x1, R3 ;  /* 0x0000000102027824 */ /* 0x000fc800078e0203 */
[----:B------:R-:W-:-:S07]  /*1b3f0*/  IMAD.MOV.U32 R13, RZ, RZ, R2 ;  /* 0x000000ffff0d7224 */ /* 0x000fce00078e0002 */
[----:B------:R-:W-:Y:S05]  /*1b400*/  WARPSYNC.COLLECTIVE R15, `(.L_x_2552) ;  /* 0x000000000f087348 */ /* 0x000fea0003c00000 */
[----:B------:R0:W1:Y:S02]  /*1b410*/  SHFL.UP P6, R14, R13, R12, R11 ;  /* 0x0400000c0d0e7389 */ /* 0x00006400000c000b */
[----:B01----:R-:W-:Y:S01]  /*1b420*/  ENDCOLLECTIVE ;  /* 0x000000000000791b */ /* 0x003fe20003800000 */
.L_x_2552:
[----:B------:R-:W-:Y:S01]  /*1b430*/  IMAD.MOV.U32 R12, RZ, RZ, 0x10 ;  /* 0x00000010ff0c7424 */ /* 0x000fe200078e00ff */
[----:B------:R-:W-:-:S05]  /*1b440*/  SEL R3, R14, RZ, P4 ;  /* 0x000000ff0e037207 */ /* 0x000fca0002000000 */
[----:B------:R-:W-:-:S04]  /*1b450*/  IMAD.IADD R2, R2, 0x1, R3 ;  /* 0x0000000102027824 */ /* 0x000fc800078e0203 */
[----:B------:R-:W-:-:S07]  /*1b460*/  IMAD.MOV.U32 R13, RZ, RZ, R2 ;  /* 0x000000ffff0d7224 */ /* 0x000fce00078e0002 */
[----:B------:R-:W-:Y:S05]  /*1b470*/  WARPSYNC.COLLECTIVE R15, `(.L_x_2553) ;  /* 0x000000000f087348 */ /* 0x000fea0003c00000 */
[----:B------:R0:W1:Y:S02]  /*1b480*/  SHFL.UP P6, R14, R13, R12, R11 ;  /* 0x0400000c0d0e7389 */ /* 0x00006400000c000b */
[----:B01----:R-:W-:Y:S01]  /*1b490*/  ENDCOLLECTIVE ;  /* 0x000000000000791b */ /* 0x003fe20003800000 */
.L_x_2553:
        /* <DEDUP_REMOVED lines=8> */
.L_x_2554:
[----:B------:R-:W-:Y:S05]  /*1b520*/  BRA `(.L_x_2555) ;  /* 0xffffffd800f87947 */ /* 0x000fea000383ffff */
.L_x_2499:
        /* <DEDUP_REMOVED lines=8> */
.L_x_2557:
[----:B------:R-:W-:Y:S05]  /*1b5b0*/  BSYNC B0 ;  /* 0x0000000000007941 */ /* 0x000fea0003800000 */
.L_x_2556:
        /* <DEDUP_REMOVED lines=9> */
.L_x_2558:
[----:B------:R-:W-:Y:S01]  /*1b650*/  IMAD.MOV.U32 R12, RZ, RZ, 0x4 ;  /* 0x00000004ff0c7424 */ /* 0x000fe200078e00ff */
[----:B------:R-:W-:-:S05]  /*1b660*/  SEL R3, R14, RZ, P2 ;  /* 0x000000ff0e037207 */ /* 0x000fca0001000000 */
[----:B------:R-:W-:-:S04]  /*1b670*/  IMAD.IADD R2, R2, 0x1, R3 ;  /* 0x0000000102027824 */ /* 0x000fc800078e0203 */
[----:B------:R-:W-:-:S07]  /*1b680*/  IMAD.MOV.U32 R13, RZ, RZ, R2 ;  /* 0x000000ffff0d7224 */ /* 0x000fce00078e0002 */
[----:B------:R-:W-:Y:S05]  /*1b690*/  WARPSYNC.COLLECTIVE R15, `(.L_x_2559) ;  /* 0x000000000f087348 */ /* 0x000fea0003c00000 */
[----:B------:R0:W1:Y:S02]  /*1b6a0*/  SHFL.UP P6, R14, R13, R12, R11 ;  /* 0x0400000c0d0e7389 */ /* 0x00006400000c000b */
[----:B01----:R-:W-:Y:S01]  /*1b6b0*/  ENDCOLLECTIVE ;  /* 0x000000000000791b */ /* 0x003fe20003800000 */
.L_x_2559:
[----:B------:R-:W-:Y:S01]  /*1b6c0*/  IMAD.MOV.U32 R12, RZ, RZ, 0x8 ;  /* 0x00000008ff0c7424 */ /* 0x000fe200078e00ff */
[----:B------:R-:W-:-:S05]  /*1b6d0*/  SEL R3, R14, RZ, P3 ;  /* 0x000000ff0e037207 */ /* 0x000fca0001800000 */
[----:B------:R-:W-:-:S04]  /*1b6e0*/  IMAD.IADD R2, R2, 0x1, R3 ;  /* 0x0000000102027824 */ /* 0x000fc800078e0203 */
[----:B------:R-:W-:-:S07]  /*1b6f0*/  IMAD.MOV.U32 R13, RZ, RZ, R2 ;  /* 0x000000ffff0d7224 */ /* 0x000fce00078e0002 */
[----:B------:R-:W-:Y:S05]  /*1b700*/  WARPSYNC.COLLECTIVE R15, `(.L_x_2560) ;  /* 0x000000000f087348 */ /* 0x000fea0003c00000 */
[----:B------:R0:W1:Y:S02]  /*1b710*/  SHFL.UP P6, R14, R13, R12, R11 ;  /* 0x0400000c0d0e7389 */ /* 0x00006400000c000b */
[----:B01----:R-:W-:Y:S01]  /*1b720*/  ENDCOLLECTIVE ;  /* 0x000000000000791b */ /* 0x003fe20003800000 */
.L_x_2560:
[----:B------:R-:W-:Y:S01]  /*1b730*/  IMAD.MOV.U32 R12, RZ, RZ, 0x10 ;  /* 0x00000010ff0c7424 */ /* 0x000fe200078e00ff */
[----:B------:R-:W-:-:S05]  /*1b740*/  SEL R3, R14, RZ, P4 ;  /* 0x000000ff0e037207 */ /* 0x000fca0002000000 */
[----:B------:R-:W-:-:S04]  /*1b750*/  IMAD.IADD R2, R2, 0x1, R3 ;  /* 0x0000000102027824 */ /* 0x000fc800078e0203 */
[----:B------:R-:W-:-:S07]  /*1b760*/  IMAD.MOV.U32 R13, RZ, RZ, R2 ;  /* 0x000000ffff0d7224 */ /* 0x000fce00078e0002 */
[----:B------:R-:W-:Y:S05]  /*1b770*/  WARPSYNC.COLLECTIVE R15, `(.L_x_2561) ;  /* 0x000000000f087348 */ /* 0x000fea0003c00000 */
[----:B------:R0:W1:Y:S02]  /*1b780*/  SHFL.UP P6, R14, R13, R12, R11 ;  /* 0x0400000c0d0e7389 */ /* 0x00006400000c000b */
[----:B01----:R-:W-:Y:S01]  /*1b790*/  ENDCOLLECTIVE ;  /* 0x000000000000791b */ /* 0x003fe20003800000 */
.L_x_2561:
        /* <DEDUP_REMOVED lines=8> */
.L_x_2562:
[----:B------:R-:W-:Y:S05]  /*1b820*/  BRA `(.L_x_2563) ;  /* 0xffffffd800e47947 */ /* 0x000fea000383ffff */
.L_x_2501:
[----:B------:R-:W-:Y:S01]  /*1b830*/  BSSY B0, `(.L_x_2564) ;  /* 0x0000006000007945 */ /* 0x000fe20003800000 */
[----:B------:R-:W-:Y:S01]  /*1b840*/  PLOP3.LUT P6, PT, P6, PT, PT, 0x8, 0x0 ;  /* 0x000000000000781c */ /* 0x000fe200037ce170 */
[----:B------:R-:W-:-:S12]  /*1b850*/  IMAD.MOV.U32 R15, RZ, RZ, -0x1 ;  /* 0xffffffffff0f7424 */ /* 0x000fd800078e00ff */
[----:B0-----:R-:W-:Y:S05]  /*1b860*/  WARPSYNC.COLLECTIVE R15, `(.L_x_2565) ;  /* 0x000000000f087348 */ /* 0x001fea0003c00000 */
[----:B------:R-:W-:Y:S01]  /*1b870*/  VOTE.ANY R14, PT, P6 ;  /* 0x00000000000e7806 */ /* 0x000fe200030e0100 */
[----:B0-----:R-:W-:Y:S06]  /*1b880*/  ENDCOLLECTIVE ;  /* 0x000000000000791b */ /* 0x001fec0003800000 */
.L_x_2565:
[----:B------:R-:W-:Y:S05]  /*1b890*/  BSYNC B0 ;  /* 0x0000000000007941 */ /* 0x000fea0003800000 */
.L_x_2564:
[----:B------:R0:W5:Y:S01]  /*1b8a0*/  LDL.LU R16, [R1+0xc] ;  /* 0x00000c0001107983 */ /* 0x0001620000300800 */
[----:B------:R-:W-:Y:S02]  /*1b8b0*/  IMAD.MOV.U32 R3, RZ, RZ, R14 ;  /* 0x000000ffff037224 */ /* 0x000fe400078e000e */
[----:B------:R-:W-:Y:S02]  /*1b8c0*/  IMAD.MOV.U32 R13, RZ, RZ, R5 ;  /* 0x000000ffff0d7224 */ /* 0x000fe400078e0005 */
[----:B------:R-:W1:Y:S01]  /*1b8d0*/  POPC R10, R3 ;  /* 0x00000003000a7309 */ /* 0x000e620000000000 */
[----:B------:R-:W-:Y:S02]  /*1b8e0*/  IMAD.MOV.U32 R11, RZ, RZ, 0x1f ;  /* 0x0000001fff0b7424 */ /* 0x000fe400078e00ff */
[----:B------:R-:W-:Y:S02]  /*1b8f0*/  IMAD.MOV.U32 R15, RZ, RZ, -0x1 ;  /* 0xffffffffff0f7424 */ /* 0x000fe400078e00ff */
[----:B01----:R-:W-:-:S07]  /*1b900*/  IMAD.MOV.U32 R12, RZ, RZ, R10 ;  /* 0x000000ffff0c7224 */ /* 0x003fce00078e000a */
[----:B-----5:R-:W-:Y:S05]  /*1b910*/  WARPSYNC.COLLECTIVE R15, `(.L_x_2566) ;  /* 0x000000000f087348 */ /* 0x020fea0003c00000 */
[----:B------:R0:W1:Y:S02]  /*1b920*/  SHFL.IDX P6, R14, R13, R12, R11 ;  /* 0x0000000c0d0e7389 */ /* 0x00006400000c000b */
[----:B01---5:R-:W-:Y:S01]  /*1b930*/  ENDCOLLECTIVE ;  /* 0x000000000000791b */ /* 0x023fe20003800000 */
.L_x_2566:
[----:B------:R-:W-:Y:S02]  /*1b940*/  IMAD.MOV.U32 R13, RZ, RZ, R7 ;  /* 0x000000ffff0d7224 */ /* 0x000fe400078e0007 */
[----:B------:R-:W-:-:S07]  /*1b950*/  IMAD.MOV.U32 R0, RZ, RZ, R14 ;  /* 0x000000ffff007224 */ /* 0x000fce00078e000e */
[----:B------:R-:W-:Y:S05]  /*1b960*/  WARPSYNC.COLLECTIVE R15, `(.L_x_2567) ;  /* 0x000000000f087348 */ /* 0x000fea0003c00000 */
[----:B------:R0:W1:Y:S02]  /*1b970*/  SHFL.IDX P6, R14, R13, R12, R11 ;  /* 0x0000000c0d0e7389 */ /* 0x00006400000c000b */
[----:B01----:R-:W-:Y:S01]  /*1b980*/  ENDCOLLECTIVE ;  /* 0x000000000000791b */ /* 0x003fe20003800000 */
.L_x_2567:
[----:B------:R-:W-:Y:S02]  /*1b990*/  IMAD.MOV.U32 R7, RZ, RZ, R14 ;  /* 0x000000ffff077224 */ /* 0x000fe400078e000e */
[----:B------:R-:W-:-:S05]  /*1b9a0*/  IMAD.IADD R5, R10, 0x1, R16 ;  /* 0x000000010a057824 */ /* 0x000fca00078e0210 */
[----:B------:R1:W-:Y:S01]  /*1b9b0*/  STL [R1+0xc], R5 ;  /* 0x00000c0501007387 */ /* 0x0003e20000100800 */
[----:B------:R-:W-:Y:S05]  /*1b9c0*/  BRA `(.L_x_2568) ;  /* 0xffffffd800c47947 */ /* 0x000fea000383ffff */
.L_x_2503:
[----:B------:R-:W-:Y:S01]  /*1b9d0*/  BSSY B0, `(.L_x_2569) ;  /* 0x0000007000007945 */ /* 0x000fe20003800000 */
[----:B------:R-:W-:Y:S02]  /*1b9e0*/  IMAD.MOV.U32 R13, RZ, RZ, R2 ;  /* 0x000000ffff0d7224 */ /* 0x000fe400078e0002 */
[----:B------:R-:W-:Y:S02]  /*1b9f0*/  IMAD.MOV.U32 R11, RZ, RZ, 0x1f ;  /* 0x0000001fff0b7424 */ /* 0x000fe400078e00ff */
[----:B------:R-:W-:-:S07]  /*1ba00*/  IMAD.MOV.U32 R15, RZ, RZ, -0x1 ;  /* 0xffffffffff0f7424 */ /* 0x000fce00078e00ff */
[----:B01-3--:R-:W-:Y:S05]  /*1ba10*/  WARPSYNC.COLLECTIVE R15, `(.L_x_2570) ;  /* 0x000000000f087348 */ /* 0x00bfea0003c00000 */
[----:B------:R2:W4:Y:S02]  /*1ba20*/  SHFL.IDX P6, R14, R13, R12, R11 ;  /* 0x0000000c0d0e7389 */ /* 0x00052400000c000b */
[----:B01234-:R-:W-:Y:S01]  /*1ba30*/  ENDCOLLECTIVE ;  /* 0x000000000000791b */ /* 0x01ffe20003800000 */
.L_x_2570:
[----:B------:R-:W-:Y:S05]  /*1ba40*/  BSYNC B0 ;  /* 0x0000000000007941 */ /* 0x000fea0003800000 */
.L_x_2569:
[----:B------:R-:W-:Y:S01]  /*1ba50*/  IMAD.MOV.U32 R6, RZ, RZ, R14 ;  /* 0x000000ffff067224 */ /* 0x000fe200078e000e */
[----:B------:R-:W-:Y:S06]  /*1ba60*/  BRA `(.L_x_2502) ;  /* 0xffffffd800b47947 */ /* 0x000fec000383ffff */
.L_x_2509:
[----:B0-----:R0:W1:Y:S02]  /*1ba70*/  SYNCS.PHASECHK.TRANS64.TRYWAIT P0, [R0+URZ+0x28c20], R3 ;  /* 0x028c2003000075a7 */ /* 0x001064000800017f */
[----:B-1----:R-:W-:Y:S05]  /*1ba80*/  @!P0 NANOSLEEP.SYNCS 0x989680 ;  /* 0x009896800000895d */ /* 0x002fea0003900000 */
[----:B------:R-:W1:Y:S02]  /*1ba90*/  @!P0 SYNCS.PHASECHK.TRANS64 P0, [R0+URZ+0x28c20], R3 ;  /* 0x028c2003000085a7 */ /* 0x000e64000800007f */
[----:B-1----:R-:W-:Y:S05]  /*1baa0*/  @!P0 BRA `(.L_x_2509) ;  /* 0xfffffffc00f08947 */ /* 0x002fea000383ffff */
[----:B------:R-:W-:Y:S05]  /*1bab0*/  BRA `(.L_x_2571) ;  /* 0xffffffe400507947 */ /* 0x000fea000383ffff */
.L_x_2510:
        /* <DEDUP_REMOVED lines=11> */
.L_x_2573:
[----:B------:R-:W-:Y:S05]  /*1bb70*/  BSYNC B0 ;  /* 0x0000000000007941 */ /* 0x000fea0003800000 */
.L_x_2572:
[----:B------:R-:W-:Y:S05]  /*1bb80*/  BRA `(.L_x_2574) ;  /* 0xffffffe400387947 */ /* 0x000fea000383ffff */
.L_x_2513:
[----:B------:R-:W-:Y:S01]  /*1bb90*/  BSSY B1, `(.L_x_2575) ;  /* 0x0000006000017945 */ /* 0x000fe20003800000 */
[----:B------:R-:W-:-:S07]  /*1bba0*/  IMAD.MOV.U32 R15, RZ, RZ, -0x1 ;  /* 0xffffffffff0f7424 */ /* 0x000fce00078e00ff */
[----:B01----:R-:W-:Y:S05]  /*1bbb0*/  WARPSYNC.COLLECTIVE R15, `(.L_x_2576) ;  /* 0x000000000f0c7348 */ /* 0x003fea0003c00000 */
[----:B------:R-:W-:Y:S02]  /*1bbc0*/  ELECT P6, UR62, PT ;  /* 0x00000000003e782f */ /* 0x000fe400038c0000 */
[----:B------:R-:W-:Y:S01]  /*1bbd0*/  MOV R14, UR62 ;  /* 0x0000003e000e7c02 */ /* 0x000fe20008000f00 */
[----:B01----:R-:W-:Y:S10]  /*1bbe0*/  ENDCOLLECTIVE ;  /* 0x000000000000791b */ /* 0x003ff40003800000 */
.L_x_2576:
[----:B------:R-:W-:Y:S05]  /*1bbf0*/  BSYNC B1 ;  /* 0x0000000000017941 */ /* 0x000fea0003800000 */
.L_x_2575:
[----:B------:R-:W-:Y:S05]  /*1bc00*/  BRA `(.L_x_2577) ;  /* 0xffffffe400307947 */ /* 0x000fea000383ffff */
.L_x_2515:
[----:B0-----:R0:W1:Y:S02]  /*1bc10*/  SYNCS.PHASECHK.TRANS64.TRYWAIT P0, [R6+URZ], R5 ;  /* 0x00000005060075a7 */ /* 0x001064000800017f */
[----:B-1----:R-:W-:Y:S05]  /*1bc20*/  @!P0 NANOSLEEP.SYNCS 0x989680 ;  /* 0x009896800000895d */ /* 0x002fea0003900000 */
[----:B------:R-:W1:Y:S02]  /*1bc30*/  @!P0 SYNCS.PHASECHK.TRANS64 P0, [R6+URZ], R5 ;  /* 0x00000005060085a7 */ /* 0x000e64000800007f */
[----:B-1----:R-:W-:Y:S05]  /*1bc40*/  @!P0 BRA `(.L_x_2515) ;  /* 0xfffffffc00f08947 */ /* 0x002fea000383ffff */
[----:B------:R-:W-:Y:S05]  /*1bc50*/  BRA `(.L_x_2578) ;  /* 0xffffffe4006c7947 */ /* 0x000fea000383ffff */
.L_x_2516:
[----:B-1----:R1:W2:Y:S02]  /*1bc60*/  SYNCS.PHASECHK.TRANS64.TRYWAIT P0, [R7+URZ], R2 ;  /* 0x00000002070075a7 */ /* 0x0022a4000800017f */
[----:B--2---:R-:W-:Y:S05]  /*1bc70*/  @!P0 NANOSLEEP.SYNCS 0x989680 ;  /* 0x009896800000895d */ /* 0x004fea0003900000 */
[----:B------:R-:W2:Y:S02]  /*1bc80*/  @!P0 SYNCS.PHASECHK.TRANS64 P0, [R7+URZ], R2 ;  /* 0x00000002070085a7 */ /* 0x000ea4000800007f */
[----:B--2---:R-:W-:Y:S05]  /*1bc90*/  @!P0 BRA `(.L_x_2516) ;  /* 0xfffffffc00f08947 */ /* 0x004fea000383ffff */
[----:B------:R-:W-:Y:S05]  /*1bca0*/  BRA `(.L_x_2579) ;  /* 0xffffffe400607947 */ /* 0x000fea000383ffff */
.L_x_2518:
[----:B--2---:R2:W3:Y:S02]  /*1bcb0*/  SYNCS.PHASECHK.TRANS64.TRYWAIT P0, [R4+URZ], R5 ;  /* 0x00000005040075a7 */ /* 0x0044e4000800017f */
[----:B---3--:R-:W-:Y:S05]  /*1bcc0*/  @!P0 NANOSLEEP.SYNCS 0x989680 ;  /* 0x009896800000895d */ /* 0x008fea0003900000 */
[----:B------:R-:W3:Y:S02]  /*1bcd0*/  @!P0 SYNCS.PHASECHK.TRANS64 P0, [R4+URZ], R5 ;  /* 0x00000005040085a7 */ /* 0x000ee4000800007f */
[----:B---3--:R-:W-:Y:S05]  /*1bce0*/  @!P0 BRA `(.L_x_2518) ;  /* 0xfffffffc00f08947 */ /* 0x008fea000383ffff */
[----:B------:R-:W-:Y:S05]  /*1bcf0*/  BRA `(.L_x_2580) ;  /* 0xffffffe400687947 */ /* 0x000fea000383ffff */
.L_x_2581:
        /* <DEDUP_REMOVED lines=16> */
.L_x_5874:


//--------------------- .text._ZN7cutlass13device_kernelIN5flash11enable_sm90INS1_16FlashAttnFwdSm90INS1_25CollectiveMainloopFwdSm90ILi2EN4cute5tupleIJNS5_1CILi1EEES8_S8_EEENS6_IJNS7_ILi64EEESA_SA_EEELi512ENS_6half_tEfNS_4arch4Sm90ELb0ELb1ELb0ELb1ELb0ELb1ELb0ELb0ELb0ELb1ELb1ELb0EEENS1_21CollectiveEpilogueFwdINS6_IJSA_NS7_ILi512EEESA_EEES9_SC_SE_Li256ELb1ELb1ELb1ELb0EEENS1_36VarlenDynamicPersistentTileSchedulerILi64ELi64ELi256ELi128ELb1ELb1ELb1ELb1ELb0ELb1EEEEEEEEEvNT_6ParamsE --------------------------
	.section	.text._ZN7cutlass13device_kernelIN5flash11enable_sm90INS1_16FlashAttnFwdSm90INS1_25CollectiveMainloopFwdSm90ILi2EN4cute5tupleIJNS5_1CILi1EEES8_S8_EEENS6_IJNS7_ILi64EEESA_SA_EEELi512ENS_6half_tEfNS_4arch4Sm90ELb0ELb1ELb0ELb1ELb0ELb1ELb0ELb0ELb0ELb1ELb1ELb0EEENS1_21CollectiveEpilogueFwdINS6_IJSA_NS7_ILi512EEESA_EEES9_SC_SE_Li256ELb1ELb1ELb1ELb0EEENS1_36VarlenDynamicPersistentTileSchedulerILi64ELi64ELi256ELi128ELb1ELb1ELb1ELb1ELb0ELb1EEEEEEEEEvNT_6ParamsE,"ax",@progbits
	.align	128
.text._ZN7cutlass13device_kernelIN5flash11enable_sm90INS1_16FlashAttnFwdSm90INS1_25CollectiveMainloopFwdSm90ILi2EN4cute5tupleIJNS5_1CILi1EEES8_S8_EEENS6_IJNS7_ILi64EEESA_SA_EEELi512ENS_6half_tEfNS_4arch4Sm90ELb0ELb1ELb0ELb1ELb0ELb1ELb0ELb0ELb0ELb1ELb1ELb0EEENS1_21CollectiveEpilogueFwdINS6_IJSA_NS7_ILi512EEESA_EEES9_SC_SE_Li256ELb1ELb1ELb1ELb0EEENS1_36VarlenDynamicPersistentTileSchedulerILi64ELi64ELi256ELi128ELb1ELb1ELb1ELb1ELb0ELb1EEEEEEEEEvNT_6ParamsE:
        .type           _ZN7cutlass13device_kernelIN5flash11enable_sm90INS1_16FlashAttnFwdSm90INS1_25CollectiveMainloopFwdSm90ILi2EN4cute5tupleIJNS5_1CILi1EEES8_S8_EEENS6_IJNS7_ILi64EEESA_SA_EEELi512ENS_6half_tEfNS_4arch4Sm90ELb0ELb1ELb0ELb1ELb0ELb1ELb0ELb0ELb0ELb1ELb1ELb0EEENS1_21CollectiveEpilogueFwdINS6_IJSA_NS7_ILi512EEESA_EEES9_SC_SE_Li256ELb1ELb1ELb1ELb0EEENS1_36VarlenDynamicPersistentTileSchedulerILi64ELi64ELi256ELi128ELb1ELb1ELb1ELb1ELb0ELb1EEEEEEEEEvNT_6ParamsE,@function
        .size           _ZN7cutlass13device_kernelIN5flash11enable_sm90INS1_16FlashAttnFwdSm90INS1_25CollectiveMainloopFwdSm90ILi2EN4cute5tupleIJNS5_1CILi1EEES8_S8_EEENS6_IJNS7_ILi64EEESA_SA_EEELi512ENS_6half_tEfNS_4arch4Sm90ELb0ELb1ELb0ELb1ELb0ELb1ELb0ELb0ELb0ELb1ELb1ELb0EEENS1_21CollectiveEpilogueFwdINS6_IJSA_NS7_ILi512EEESA_EEES9_SC_SE_Li256ELb1ELb1ELb1ELb0EEENS1_36VarlenDynamicPersistentTileSchedulerILi64ELi64ELi256ELi128ELb1ELb1ELb1ELb1ELb0ELb1EEEEEEEEEvNT_6ParamsE,(.L_x_5875 - _ZN7cutlass13device_kernelIN5flash11enable_sm90INS1_16FlashAttnFwdSm90INS1_25CollectiveMainloopFwdSm90ILi2EN4cute5tupleIJNS5_1CILi1EEES8_S8_EEENS6_IJNS7_ILi64EEESA_SA_EEELi512ENS_6half_tEfNS_4arch4Sm90ELb0ELb1ELb0ELb1ELb0ELb1ELb0ELb0ELb0ELb1ELb1ELb0EEENS1_21CollectiveEpilogueFwdINS6_IJSA_NS7_ILi512EEESA_EEES9_SC_SE_Li256ELb1ELb1ELb1ELb0EEENS1_36VarlenDynamicPersistentTileSchedulerILi64ELi64ELi256ELi128ELb1ELb1ELb1ELb1ELb0ELb1EEEEEEEEEvNT_6ParamsE)
        .other          _ZN7cutlass13device_kernelIN5flash11enable_sm90INS1_16FlashAttnFwdSm90INS1_25CollectiveMainloopFwdSm90ILi2EN4cute5tupleIJNS5_1CILi1EEES8_S8_EEENS6_IJNS7_ILi64EEESA_SA_EEELi512ENS_6half_tEfNS_4arch4Sm90ELb0ELb1ELb0ELb1ELb0ELb1ELb0ELb0ELb0ELb1ELb1ELb0EEENS1_21CollectiveEpilogueFwdINS6_IJSA_NS7_ILi512EEESA_EEES9_SC_SE_Li256ELb1ELb1ELb1ELb0EEENS1_36VarlenDynamicPersistentTileSchedulerILi64ELi64ELi256ELi128ELb1ELb1ELb1ELb1ELb0ELb1EEEEEEEEEvNT_6ParamsE,@"STO_CUDA_ENTRY STV_DEFAULT"
_ZN7cutlass13device_kernelIN5flash11enable_sm90INS1_16FlashAttnFwdSm90INS1_25CollectiveMainloopFwdSm90ILi2EN4cute5tupleIJNS5_1CILi1EEES8_S8_EEENS6_IJNS7_ILi64EEESA_SA_EEELi512ENS_6half_tEfNS_4arch4Sm90ELb0ELb1ELb0ELb1ELb0ELb1ELb0ELb0ELb0ELb1ELb1ELb0EEENS1_21CollectiveEpilogueFwdINS6_IJSA_NS7_ILi512EEESA_EEES9_SC_SE_Li256ELb1ELb1ELb1ELb0EEENS1_36VarlenDynamicPersistentTileSchedulerILi64ELi64ELi256ELi128ELb1ELb1ELb1ELb1ELb0ELb1EEEEEEEEEvNT_6ParamsE:
        /* <DEDUP_REMOVED lines=24> */
.L_x_2583:
[----:B------:R-:W-:Y:S05]  /*0180*/  BSYNC B0 ;  /* 0x0000000000007941 */ /* 0x000fea0003800000 */
.L_x_2582:
        /* <DEDUP_REMOVED lines=37> */
.L_x_2584:
        /* <DEDUP_REMOVED lines=22> */
.L_x_2585:
        /* <DEDUP_REMOVED lines=18> */
.L_x_2586:
        /* <DEDUP_REMOVED lines=22> */
.L_x_2587:
        /* <DEDUP_REMOVED lines=22> */
.L_x_2588:
        /* <DEDUP_REMOVED lines=8> */
.L_x_2591:
        /* <DEDUP_REMOVED lines=34> */
[----:B------:R-:W-:Y:S01]  /*0bc0*/  LOP3.LUT R9, R7, 0xffffff80, RZ, 0xc0, !PT ;  /* 0xffffff8007097812 */ /* 0x000fe200078ec0ff */
[C---:B------:R-:W-:Y:S01]  /*0bd0*/  IMAD.IADD R13, R6.reuse, 0x1, -R13 ;  /* 0x00000001060d7824 */ /* 0x040fe200078e0a0d */
[--C-:B------:R-:W-:Y:S01]  /*0be0*/  SHF.R.S32.HI R203, RZ, 0x5, R4.reuse ;  /* 0x00000005ffcb7819 */ /* 0x100fe20000011404 */
[----:B------:R-:W-:Y:S01]  /*0bf0*/  IMAD.IADD R3, R6, 0x1, -R3 ;  /* 0x0000000106037824 */ /* 0x000fe200078e0a03 */
[----:B------:R-:W-:Y:S01]  /*0c00*/  LEA.HI R0, R0, R5, RZ, 0x1 ;  /* 0x0000000500007211 */ /* 0x000fe200078f08ff */
[----:B------:R-:W-:Y:S01]  /*0c10*/  IMAD.IADD R9, R6, 0x1, -R9 ;  /* 0x0000000106097824 */ /* 0x000fe200078e0a09 */
[----:B------:R-:W-:Y:S01]  /*0c20*/  LOP3.LUT R11, R10, 0xfffffffc, RZ, 0xc0, !PT ;  /* 0xfffffffc0a0b7812 */ /* 0x000fe200078ec0ff */
[----:B------:R-:W-:Y:S01]  /*0c30*/  IMAD.SHL.U32 R193, R13, 0x8, RZ ;  /* 0x000000080dc17824 */ /* 0x000fe200078e00ff */
[----:B------:R-:W-:Y:S02]  /*0c40*/  SHF.R.S32.HI R4, RZ, 0x1f, R4 ;  /* 0x0000001fff047819 */ /* 0x000fe40000011404 */
[----:B------:R-:W-:Y:S01]  /*0c50*/  SHF.R.S32.HI R8, RZ, 0x1f, R3 ;  /* 0x0000001fff087819 */ /* 0x000fe20000011403 */
[----:B------:R-:W-:Y:S01]  /*0c60*/  IMAD.IADD R188, R6, 0x1, -R11 ;  /* 0x0000000106bc7824 */ /* 0x000fe200078e0a0b */
[----:B------:R-:W-:Y:S01]  /*0c70*/  LOP3.LUT R0, R0, 0x1ffffffe, RZ, 0xc0, !PT ;  /* 0x1ffffffe00007812 */ /* 0x000fe200078ec0ff */
[C---:B------:R-:W-:Y:S01]  /*0c80*/  VIADD R218, R193.reuse, 0x40 ;  /* 0x00000040c1da7836 */ /* 0x040fe20000000000 */
[----:B------:R-:W-:Y:S01]  /*0c90*/  LEA.HI R4, R4, R203, RZ, 0x2 ;  /* 0x000000cb04047211 */ /* 0x000fe200078f10ff */
[----:B------:R-:W-:Y:S01]  /*0ca0*/  VIADD R216, R193, 0xc0 ;  /* 0x000000c0c1d87836 */ /* 0x000fe20000000000 */
[----:B------:R-:W-:Y:S01]  /*0cb0*/  SHF.R.S32.HI R6, RZ, 0x1f, R9 ;  /* 0x0000001fff067819 */ /* 0x000fe20000011409 */
[----:B------:R-:W-:Y:S01]  /*0cc0*/  IMAD.IADD R0, R5, 0x1, -R0 ;  /* 0x0000000105007824 */ /* 0x000fe200078e0a00 */
[----:B------:R-:W-:Y:S01]  /*0cd0*/  LEA.HI R12, R8, R3, RZ, 0x3 ;  /* 0x00000003080c7211 */ /* 0x000fe200078f18ff */
[C---:B------:R-:W-:Y:S01]  /*0ce0*/  VIADD R217, R193.reuse, 0x80 ;  /* 0x00000080c1d97836 */ /* 0x040fe20000000000 */
[----:B------:R-:W-:Y:S01]  /*0cf0*/  SHF.R.S32.HI R20, RZ, 0x7, R7 ;  /* 0x00000007ff147819 */ /* 0x000fe20000011407 */
[----:B------:R-:W-:Y:S01]  /*0d00*/  IMAD.SHL.U32 R0, R0, 0x8, RZ ;  /* 0x0000000800007824 */ /* 0x000fe200078e00ff */
[----:B------:R-:W-:Y:S01]  /*0d10*/  LOP3.LUT R4, R4, 0x3ffffc, RZ, 0xc0, !PT ;  /* 0x003ffffc04047812 */ /* 0x000fe200078ec0ff */
[----:B------:R-:W-:Y:S01]  /*0d20*/  VIADD R215, R193, 0x100 ;  /* 0x00000100c1d77836 */ /* 0x000fe20000000000 */
[----:B------:R-:W-:Y:S01]  /*0d30*/  LEA.HI R5, R6, R9, RZ, 0x2 ;  /* 0x0000000906057211 */ /* 0x000fe200078f10ff */
[----:B------:R-:W-:Y:S01]  /*0d40*/  IMAD R15, R20, 0x100, R3 ;  /* 0x00000100140f7824 */ /* 0x000fe200078e0203 */
[C---:B------:R-:W-:Y:S01]  /*0d50*/  LOP3.LUT R14, R12.reuse, 0xfffffff8, RZ, 0xc0, !PT ;  /* 0xfffffff80c0e7812 */ /* 0x040fe200078ec0ff */
[----:B------:R-:W-:Y:S01]  /*0d60*/  IMAD.IADD R4, R203, 0x1, -R4 ;  /* 0x00000001cb047824 */ /* 0x000fe200078e0a04 */
[----:B------:R-:W-:Y:S01]  /*0d70*/  SHF.R.S32.HI R184, RZ, 0x2, R10 ;  /* 0x00000002ffb87819 */ /* 0x000fe2000001140a */
[----:B------:R-:W-:Y:S01]  /*0d80*/  IMAD.SHL.U32 R12, R12, 0x40, RZ ;  /* 0x000000400c0c7824 */ /* 0x000fe200078e00ff */
[--C-:B------:R-:W-:Y:S01]  /*0d90*/  SHF.R.S32.HI R8, RZ, 0x2, R5.reuse ;  /* 0x00000002ff087819 */ /* 0x100fe20000011405 */
[----:B------:R-:W-:Y:S01]  /*0da0*/  IMAD.IADD R14, R3, 0x1, -R14 ;  /* 0x00000001030e7824 */ /* 0x000fe200078e0a0e */
[----:B------:R-:W-:Y:S01]  /*0db0*/  SHF.R.S32.HI R11, RZ, 0x1f, R5 ;  /* 0x0000001fff0b7819 */ /* 0x000fe20000011405 */
[----:B------:R-:W-:Y:S01]  /*0dc0*/  IMAD R17, R4, 0x10, R15 ;  /* 0x0000001004117824 */ /* 0x000fe200078e020f */
[----:B------:R-:W-:Y:S01]  /*0dd0*/  LOP3.LUT R4, R5, 0x7ffffffc, RZ, 0xc0, !PT ;  /* 0x7ffffffc05047812 */ /* 0x000fe200078ec0ff */
[----:B------:R-:W-:Y:S01]  /*0de0*/  VIADD R15, R184, 0x20 ;  /* 0x00000020b80f7836 */ /* 0x000fe20000000000 */
[----:B------:R-:W-:Y:S01]  /*0df0*/  LEA.HI R11, R11, R8, RZ, 0x3 ;  /* 0x000000080b0b7211 */ /* 0x000fe200078f18ff */
[----:B------:R-:W-:Y:S01]  /*0e00*/  IMAD.SHL.U32 R3, R14, 0x40, RZ ;  /* 0x000000400e037824 */ /* 0x000fe200078e00ff */
[----:B------:R-:W-:Y:S01]  /*0e10*/  LOP3.LUT R12, R12, 0x7ffffe00, RZ, 0xc0, !PT ;  /* 0x7ffffe000c0c7812 */ /* 0x000fe200078ec0ff */
[----:B------:R-:W-:Y:S01]  /*0e20*/  STL [R1+0x4c], R20 ;  /* 0x00004c1401007387 */ /* 0x000fe20000100800 */
        /* <DEDUP_REMOVED lines=10> */
[----:B------:R-:W-:Y:S01]  /*0ed0*/  SHF.R.U32.HI R3, RZ, 0x3, R3 ;  /* 0x00000003ff037819 */ /* 0x000fe20000011603 */
[----:B------:R-:W-:Y:S01]  /*0ee0*/  IMAD.SHL.U32 R5, R5, 0x40, RZ ;  /* 0x0000004005057824 */ /* 0x000fe200078e00ff */
[----:B------:R-:W-:Y:S01]  /*0ef0*/  LEA.HI R7, R7, R20, RZ, 0x1 ;  /* 0x0000001407077211 */ /* 0x000fe200078f08ff */
[----:B------:R-:W-:Y:S01]  /*0f00*/  IMAD.SHL.U32 R16, R188, 0x8, RZ ;  /* 0x00000008bc107824 */ /* 0x000fe200078e00ff */
[----:B------:R-:W-:Y:S01]  /*0f10*/  LEA.HI R6, R6, R9, RZ, 0x5 ;  /* 0x0000000906067211 */ /* 0x000fe200078f28ff */
[----:B------:R0:W-:Y:S01]  /*0f20*/  STL [R1+0x6c], R8 ;  /* 0x00006c0801007387 */ /* 0x0001e20000100800 */
[----:B------:R-:W-:Y:S01]  /*0f30*/  LOP3.LUT R3, R0, R3, RZ, 0x3c, !PT ;  /* 0x0000000300037212 */ /* 0x000fe200078e3cff */
[----:B------:R-:W-:Y:S01]  /*0f40*/  IMAD.SHL.U32 R186, R4, 0x2, RZ ;  /* 0x0000000204ba7824 */ /* 0x000fe200078e00ff */
[----:B------:R-:W-:-:S02]  /*0f50*/  LOP3.LUT R7, R7, 0xfffffe, RZ, 0xc0, !PT ;  /* 0x00fffffe07077812 */ /* 0x000fc400078ec0ff */
[----:B------:R-:W-:Y:S02]  /*0f60*/  LOP3.LUT R15, R15, 0x1c0, RZ, 0xc0, !PT ;  /* 0x000001c00f0f7812 */ /* 0x000fe400078ec0ff */
[----:B------:R-:W-:Y:S01]  /*0f70*/  SHF.R.S32.HI R6, RZ, 0x5, R6 ;  /* 0x00000005ff067819 */ /* 0x000fe20000011406 */
[----:B------:R-:W-:Y:S01]  /*0f80*/  IMAD.IADD R7, R20, 0x1, -R7 ;  /* 0x0000000114077824 */ /* 0x000fe200078e0a07 */
[----:B------:R-:W-:Y:S02]  /*0f90*/  SHF.R.U32.HI R9, RZ, 0x3, R15 ;  /* 0x00000003ff097819 */ /* 0x000fe4000001160f */
[----:B0-----:R-:W-:Y:S01]  /*0fa0*/  LOP3.LUT R8, R5, 0xfffffe00, RZ, 0xc0, !PT ;  /* 0xfffffe0005087812 */ /* 0x001fe200078ec0ff */
[----:B------:R-:W-:Y:S01]  /*0fb0*/  IMAD.IADD R5, R12, 0x1, R3 ;  /* 0x000000010c057824 */ /* 0x000fe200078e0203 */
[----:B------:R-:W-:Y:S01]  /*0fc0*/  SHF.R.S32.HI R3, RZ, 0x1f, R10 ;  /* 0x0000001fff037819 */ /* 0x000fe2000001140a */
[----:B------:R-:W-:Y:S01]  /*0fd0*/  IMAD R191, R6, 0x10, R11 ;  /* 0x0000001006bf7824 */ /* 0x000fe200078e020b */
[----:B------:R-:W-:Y:S01]  /*0fe0*/  LOP3.LUT R15, R15, 0x38, R16, 0xf8, !PT ;  /* 0x000000380f0f7812 */ /* 0x000fe200078ef810 */
[----:B------:R-:W-:Y:S01]  /*0ff0*/  IMAD.SHL.U32 R6, R7, 0x100, RZ ;  /* 0x0000010007067824 */ /* 0x000fe200078e00ff */
[----:B------:R-:W-:Y:S01]  /*1000*/  LEA.HI R0, R188, R188, RZ, 0x1 ;  /* 0x000000bcbc007211 */ /* 0x000fe200078f08ff */
[----:B------:R-:W-:Y:S01]  /*1010*/  IMAD R196, R5, 0x2, R2 ;  /* 0x0000000205c47824 */ /* 0x000fe200078e0202 */
[----:B------:R-:W-:Y:S01]  /*1020*/  LEA.HI R3, R3, R184, RZ, 0x3 ;  /* 0x000000b803037211 */ /* 0x000fe200078f18ff */
[----:B------:R-:W-:Y:S01]  /*1030*/  IMAD.IADD R194, R186, 0x1, R6 ;  /* 0x00000001bac27824 */ /* 0x000fe200078e0206 */
[----:B------:R-:W-:Y:S01]  /*1040*/  LOP3.LUT R15, R8, R15, R9, 0xf6, !PT ;  /* 0x0000000f080f7212 */ /* 0x000fe200078ef609 */
[----:B------:R0:W-:Y:S01]  /*1050*/  STL [R1+0x68], R6 ;  /* 0x0000680601007387 */ /* 0x0001e20000100800 */
[----:B------:R-:W-:Y:S01]  /*1060*/  LOP3.LUT R9, R0, 0x1ffffffe, RZ, 0xc0, !PT ;  /* 0x1ffffffe00097812 */ /* 0x000fe200078ec0ff */
[C---:B------:R-:W-:Y:S01]  /*1070*/  VIADD R25, R194.reuse, 0x10 ;  /* 0x00000010c2197836 */ /* 0x040fe20000000000 */
[----:B------:R-:W-:Y:S01]  /*1080*/  LOP3.LUT R3, R3, 0xfffffff8, RZ, 0xc0, !PT ;  /* 0xfffffff803037812 */ /* 0x000fe200078ec0ff */
[----:B------:R-:W-:Y:S01]  /*1090*/  VIADD R22, R194, 0x28 ;  /* 0x00000028c2167836 */ /* 0x000fe20000000000 */
[----:B------:R-:W-:Y:S01]  /*10a0*/  R2P PR, R14, 0x6 ;  /* 0x000000060e007804 */ /* 0x000fe20000000000 */
[----:B------:R-:W-:Y:S01]  /*10b0*/  IMAD.IADD R0, R188, 0x1, -R9 ;  /* 0x00000001bc007824 */ /* 0x000fe200078e0a09 */
[----:B------:R-:W-:Y:S01]  /*10c0*/  SHF.R.S32.HI R4, RZ, 0x1f, R218 ;  /* 0x0000001fff047819 */ /* 0x000fe200000114da */
[----:B------:R-:W-:Y:S01]  /*10d0*/  IMAD.IADD R195, R184, 0x1, -R3 ;  /* 0x00000001b8c37824 */ /* 0x000fe200078e0a03 */
[----:B------:R-:W-:Y:S01]  /*10e0*/  SHF.R.S32.HI R4, RZ, 0x1f, R216 ;  /* 0x0000001fff047819 */ /* 0x000fe200000114d8 */
[----:B------:R-:W-:Y:S01]  /*10f0*/  IMAD R4, R15, 0x2, R2 ;  /* 0x000000020f047824 */ /* 0x000fe200078e0202 */
[----:B------:R-:W-:Y:S01]  /*1100*/  SHF.R.S32.HI R3, RZ, 0x1f, R217 ;  /* 0x0000001fff037819 */ /* 0x000fe200000114d9 */
[C---:B------:R-:W-:Y:S01]  /*1110*/  VIADD R15, R194.reuse, 0x40 ;  /* 0x00000040c20f7836 */ /* 0x040fe20000000000 */
[----:B------:R-:W-:Y:S01]  /*1120*/  SHF.R.S32.HI R3, RZ, 0x1f, R215 ;  /* 0x0000001fff037819 */ /* 0x000fe200000114d7 */
[C---:B------:R-:W-:Y:S01]  /*1130*/  VIADD R12, R194.reuse, 0x58 ;  /* 0x00000058c20c7836 */ /* 0x040fe20000000000 */
[----:B------:R-:W-:Y:S01]  /*1140*/  SHF.R.S32.HI R3, RZ, 0x1f, R194 ;  /* 0x0000001fff037819 */ /* 0x000fe200000114c2 */
[----:B------:R-:W-:Y:S01]  /*1150*/  VIADD R9, R194, 0x70 ;  /* 0x00000070c2097836 */ /* 0x000fe20000000000 */
[----:B------:R1:W-:Y:S01]  /*1160*/  STL [R1+0x64], R4 ;  /* 0x0000640401007387 */ /* 0x0003e20000100800 */
[----:B------:R-:W-:Y:S01]  /*1170*/  IMAD R201, R0, 0x8, R191 ;  /* 0x0000000800c97824 */ /* 0x000fe200078e02bf */
[----:B------:R-:W-:Y:S01]  /*1180*/  SHF.R.S32.HI R0, RZ, 0x1f, R25 ;  /* 0x0000001fff007819 */ /* 0x000fe20000011419 */
[C---:B0-----:R-:W-:Y:S01]  /*1190*/  VIADD R6, R194.reuse, 0x88 ;  /* 0x00000088c2067836 */ /* 0x041fe20000000000 */
[----:B------:R-:W-:Y:S01]  /*11a0*/  SHF.R.S32.HI R0, RZ, 0x1f, R22 ;  /* 0x0000001fff007819 */ /* 0x000fe20000011416 */
[C---:B------:R-:W-:Y:S01]  /*11b0*/  VIADD R3, R194.reuse, 0x98 ;  /* 0x00000098c2037836 */ /* 0x040fe20000000000 */
[----:B------:R-:W-:Y:S01]  /*11c0*/  SHF.R.S32.HI R0, RZ, 0x1f, R15 ;  /* 0x0000001fff007819 */ /* 0x000fe2000001140f */
[C---:B------:R-:W-:Y:S01]  /*11d0*/  VIADD R237, R194.reuse, 0xa0 ;  /* 0x000000a0c2ed7836 */ /* 0x040fe20000000000 */
[----:B------:R-:W-:Y:S01]  /*11e0*/  SHF.R.S32.HI R0, RZ, 0x1f, R12 ;  /* 0x0000001fff007819 */ /* 0x000fe2000001140c */
[----:B------:R-:W-:Y:S01]  /*11f0*/  VIADD R230, R194, 0xb0 ;  /* 0x000000b0c2e67836 */ /* 0x000fe20000000000 */
[----:B------:R-:W-:Y:S01]  /*1200*/  SEL R198, R198, 0xffffffc0, !P2 ;  /* 0xffffffc0c6c67807 */ /* 0x000fe20005000000 */
[C---:B-1----:R-:W-:Y:S01]  /*1210*/  VIADD R4, R194.reuse, 0x90 ;  /* 0x00000090c2047836 */ /* 0x042fe20000000000 */
        /* <DEDUP_REMOVED lines=53> */
[----:B------:R-:W-:-:S02]  /*1570*/  VIADD R200, R188, 0x10 ;  /* 0x00000010bcc87836 */ /* 0x000fc40000000000 */
[----:B------:R-:W-:-:S07]  /*1580*/  IMAD.IADD R198, R198, 0x1, R197 ;  /* 0x00000001c6c67824 */ /* 0x000fce00078e02c5 */
.L_x_2810:
[----:B------:R-:W-:Y:S01]  /*1590*/  ULDC.64 UR4, c[0x0][0xa28] ;  /* 0x00028a0000047ab9 */ /* 0x000fe20000000a00 */
[----:B01--4-:R-:W0:Y:S01]  /*15a0*/  LDC.64 R4, c[0x0][0xa08] ;  /* 0x00028200ff047b82 */ /* 0x013e220000000a00 */
[----:B------:R-:W-:Y:S01]  /*15b0*/  ISETP.NE.U32.AND P0, PT, RZ, UR4, PT ;  /* 0x00000004ff007c0c */ /* 0x000fe2000bf05070 */
[----:B------:R-:W-:Y:S01]  /*15c0*/  IMAD.MOV.U32 R10, RZ, RZ, RZ ;  /* 0x000000ffff0a7224 */ /* 0x000fe200078e00ff */
[----:B------:R-:W-:Y:S01]  /*15d0*/  ULDC.64 UR6, c[0x0][0xa20] ;  /* 0x0002880000067ab9 */ /* 0x000fe20000000a00 */
[----:B------:R-:W-:Y:S01]  /*15e0*/  IMAD.MOV.U32 R24, RZ, RZ, RZ ;  /* 0x000000ffff187224 */ /* 0x000fe200078e00ff */
[----:B------:R-:W-:Y:S01]  /*15f0*/  ISETP.NE.AND.EX P0, PT, RZ, UR5, PT, P0 ;  /* 0x00000005ff007c0c */ /* 0x000fe2000bf05300 */
[----:B------:R-:W-:Y:S02]  /*1600*/  ULDC.64 UR4, c[0x0][0xa18] ;  /* 0x0002860000047ab9 */ /* 0x000fe40000000a00 */
[----:B------:R-:W-:-:S04]  /*1610*/  ISETP.NE.U32.AND P1, PT, RZ, UR4, PT ;  /* 0x00000004ff007c0c */ /* 0x000fc8000bf25070 */
[----:B------:R-:W-:Y:S01]  /*1620*/  ISETP.NE.AND.EX P1, PT, RZ, UR5, PT, P1 ;  /* 0x00000005ff007c0c */ /* 0x000fe2000bf25310 */
[----:B------:R-:W-:Y:S02]  /*1630*/  ULDC.64 UR4, c[0x0][0xa08] ;  /* 0x0002820000047ab9 */ /* 0x000fe40000000a00 */
[----:B------:R-:W-:-:S03]  /*1640*/  ISETP.NE.U32.AND P3, PT, RZ, UR4, PT ;  /* 0x00000004ff007c0c */ /* 0x000fc6000bf65070 */
[----:B------:R-:W1:Y:S01]  /*1650*/  @P0 LDC.64 R6, c[0x0][0xa28] ;  /* 0x00028a00ff060b82 */ /* 0x000e620000000a00 */
[----:B------:R-:W-:Y:S01]  /*1660*/  ISETP.NE.AND.EX P3, PT, RZ, UR5, PT, P3 ;  /* 0x00000005ff007c0c */ /* 0x000fe2000bf65330 */
[----:B0-----:R-:W-:-:S06]  /*1670*/  IMAD.WIDE R4, R79, 0x4, R4 ;  /* 0x000000044f047825 */ /* 0x001fcc00078e0204 */
[----:B------:R-:W0:Y:S01]  /*1680*/  @P1 LDC.64 R8, c[0x0][0xa18] ;  /* 0x00028600ff081b82 */ /* 0x000e220000000a00 */
[----:B------:R-:W-:Y:S02]  /*1690*/  ULDC UR4, c[0x0][0x288] ;  /* 0x0000a20000047ab9 */ /* 0x000fe40000000800 */
[----:B------:R-:W-:Y:S01]  /*16a0*/  IMAD.U32 R22, RZ, RZ, UR4 ;  /* 0x00000004ff167e24 */ /* 0x000fe2000f8e00ff */
[----:B------:R-:W-:Y:S02]  /*16b0*/  ULDC.64 UR4, c[0x0][0x418] ;  /* 0x0001060000047ab9 */ /* 0x000fe40000000a00 */
[----:B--2---:R2:W5:Y:S01]  /*16c0*/  @P3 LDG.E R24, desc[UR42][R4.64] ;  /* 0x0000002a04183981 */ /* 0x004562000c1e1900 */
[----:B-1----:R-:W-:-:S05]  /*16d0*/  @P0 IMAD.WIDE R6, R79, 0x4, R6 ;  /* 0x000000044f060825 */ /* 0x002fca00078e0206 */
[----:B------:R2:W5:Y:S01]  /*16e0*/  @P0 LDG.E R10, desc[UR42][R6.64] ;  /* 0x0000002a060a0981 */ /* 0x000562000c1e1900 */
[----:B0-----:R-:W-:-:S05]  /*16f0*/  @P1 IMAD.WIDE R8, R79, 0x4, R8 ;  /* 0x000000044f081825 */ /* 0x001fca00078e0208 */
[----:B------:R2:W5:Y:S01]  /*1700*/  @P1 LDG.E R22, desc[UR42][R8.64] ;  /* 0x0000002a08161981 */ /* 0x000562000c1e1900 */
[----:B------:R-:W-:Y:S01]  /*1710*/  UISETP.NE.U32.AND UP0, UPT, UR4, URZ, UPT ;  /* 0x0000003f0400728c */ /* 0x000fe2000bf05070 */
[C---:B------:R-:W-:Y:S02]  /*1720*/  LOP3.LUT R3, R78.reuse, 0xff000000, RZ, 0xc0, !PT ;  /* 0xff0000004e037812 */ /* 0x040fe400078ec0ff */
[----:B------:R-:W-:Y:S01]  /*1730*/  ULDC UR4, c[0x0][0x424] ;  /* 0x0001090000047ab9 */ /* 0x000fe20000000800 */
[----:B------:R-:W-:Y:S01]  /*1740*/  UISETP.NE.AND.EX UP0, UPT, UR5, URZ, UPT, UP0 ;  /* 0x0000003f0500728c */ /* 0x000fe2000bf05300 */
[----:B------:R-:W-:Y:S02]  /*1750*/  ISETP.NE.U32.AND P2, PT, RZ, UR6, PT ;  /* 0x00000006ff007c0c */ /* 0x000fe4000bf45070 */
[----:B------:R-:W-:Y:S01]  /*1760*/  ULDC UR5, c[0x0][0x2f0] ;  /* 0x0000bc0000057ab9 */ /* 0x000fe20000000800 */
[----:B------:R-:W-:Y:S01]  /*1770*/  USEL UR4, UR4, 0x1, UP0 ;  /* 0x0000000104047887 */ /* 0x000fe20008000000 */
[----:B------:R-:W-:-:S02]  /*1780*/  LOP3.LUT R0, R78, 0xff0000, RZ, 0xc0, !PT ;  /* 0x00ff00004e007812 */ /* 0x000fc400078ec0ff */
[----:B------:R-:W-:Y:S01]  /*1790*/  SHF.R.U32.HI R3, RZ, 0x8, R3 ;  /* 0x00000008ff037819 */ /* 0x000fe20000011603 */
[----:B------:R-:W-:Y:S01]  /*17a0*/  UIMAD UR4, UR4, UR5, URZ ;  /* 0x00000005040472a4 */ /* 0x000fe2000f8e023f */
[----:B------:R-:W-:Y:S02]  /*17b0*/  ISETP.NE.AND.EX P2, PT, RZ, UR7, PT, P2 ;  /* 0x00000007ff007c0c */ /* 0x000fe4000bf45320 */
[----:B------:R-:W-:Y:S01]  /*17c0*/  ULDC UR5, c[0x0][0x348] ;  /* 0x0000d20000057ab9 */ /* 0x000fe20000000800 */
[----:B------:R-:W-:Y:S01]  /*17d0*/  LEA.HI R205, R0, R3, RZ, 0x10 ;  /* 0x0000000300cd7211 */ /* 0x000fe200078f80ff */
[----:B------:R-:W-:Y:S01]  /*17e0*/  IMAD.MOV.U32 R214, RZ, RZ, R79 ;  /* 0x000000ffffd67224 */ /* 0x000fe200078e004f */
[----:B------:R-:W-:Y:S01]  /*17f0*/  LOP3.LUT R204, R78, 0xffff, RZ, 0xc0, !PT ;  /* 0x0000ffff4ecc7812 */ /* 0x000fe200078ec0ff */
[----:B--2---:R-:W-:Y:S07]  /*1800*/  @P1 BRA `(.L_x_2593) ;  /* 0x0000000000241947 */ /* 0x004fee0003800000 */
        /* <DEDUP_REMOVED lines=9> */
.L_x_2593:
[----:B------:R-:W-:Y:S02]  /*18a0*/  IMAD.U32 R40, RZ, RZ, UR5 ;  /* 0x00000005ff287e24 */ /* 0x000fe4000f8e00ff */
[----:B------:R-:W-:Y:S01]  /*18b0*/  IMAD.U32 R25, RZ, RZ, UR4 ;  /* 0x00000004ff197e24 */ /* 0x000fe2000f8e00ff */
[----:B------:R-:W-:Y:S06]  /*18c0*/  @!P2 BRA `(.L_x_2594) ;  /* 0x000000000010a947 */ /* 0x000fec0003800000 */
[----:B------:R-:W0:Y:S02]  /*18d0*/  LDC.64 R4, c[0x0][0xa20] ;  /* 0x00028800ff047b82 */ /* 0x000e240000000a00 */
[----:B0-----:R-:W-:-:S05]  /*18e0*/  IMAD.WIDE R4, R79, 0x4, R4 ;  /* 0x000000044f047825 */ /* 0x001fca00078e0204 */
[----:B------:R0:W5:Y:S01]  /*18f0*/  LDG.E R25, desc[UR42][R4.64] ;  /* 0x0000002a04197981 */ /* 0x000162000c1e1900 */
[----:B------:R-:W-:Y:S05]  /*1900*/  BRA `(.L_x_2595) ;  /* 0x0000000000107947 */ /* 0x000fea0003800000 */
.L_x_2594:
[----:B------:R-:W-:Y:S05]  /*1910*/  @!P3 BRA `(.L_x_2595) ;  /* 0x00000000000cb947 */ /* 0x000fea0003800000 */
[----:B------:R-:W2:Y:S04]  /*1920*/  LDG.E R0, desc[UR42][R4.64] ;  /* 0x0000002a04007981 */ /* 0x000ea8000c1e1900 */
[----:B------:R-:W2:Y:S02]  /*1930*/  LDG.E R25, desc[UR42][R4.64+0x4] ;  /* 0x0000042a04197981 */ /* 0x000ea4000c1e1900 */
[----:B--2---:R-:W-:-:S07]  /*1940*/  IMAD.IADD R25, R25, 0x1, -R0 ;  /* 0x0000000119197824 */ /* 0x004fce00078e0a00 */
.L_x_2595:
[----:B------:R-:W-:Y:S01]  /*1950*/  ULDC.64 UR4, c[0x0][0xa10] ;  /* 0x0002840000047ab9 */ /* 0x000fe20000000a00 */
[----:B0-----:R-:W0:Y:S01]  /*1960*/  LDC R4, c[0x0][0x448] ;  /* 0x00011200ff047b82 */ /* 0x001e220000000800 */
[----:B------:R-:W-:-:S04]  /*1970*/  ISETP.NE.U32.AND P0, PT, RZ, UR4, PT ;  /* 0x00000004ff007c0c */ /* 0x000fc8000bf05070 */
[----:B------:R-:W-:Y:S01]  /*1980*/  ISETP.NE.AND.EX P0, PT, RZ, UR5, PT, P0 ;  /* 0x00000005ff007c0c */ /* 0x000fe2000bf05300 */
[----:B------:R-:W-:Y:S02]  /*1990*/  ULDC.64 UR4, c[0x0][0xa30] ;  /* 0x00028c0000047ab9 */ /* 0x000fe40000000a00 */
[----:B------:R-:W-:-:S04]  /*19a0*/  ISETP.NE.U32.AND P1, PT, RZ, UR4, PT ;  /* 0x00000004ff007c0c */ /* 0x000fc8000bf25070 */
[----:B------:R-:W-:-:S06]  /*19b0*/  ISETP.NE.AND.EX P1, PT, RZ, UR5, PT, P1 ;  /* 0x00000005ff007c0c */ /* 0x000fcc000bf25310 */
[----:B------:R-:W1:Y:S08]  /*19c0*/  @P0 LDC.64 R6, c[0x0][0xa10] ;  /* 0x00028400ff060b82 */ /* 0x000e700000000a00 */
[----:B------:R-:W2:Y:S01]  /*19d0*/  @P1 LDC.64 R8, c[0x0][0xa30] ;  /* 0x00028c00ff081b82 */ /* 0x000ea20000000a00 */
[----:B-1----:R-:W-:-:S05]  /*19e0*/  @P0 IMAD.WIDE R6, R79, 0x4, R6 ;  /* 0x000000044f060825 */ /* 0x002fca00078e0206 */
[----:B------:R-:W3:Y:S04]  /*19f0*/  @P0 LDG.E R0, desc[UR42][R6.64] ;  /* 0x0000002a06000981 */ /* 0x000ee8000c1e1900 */
[----:B------:R-:W3:Y:S01]  /*1a00*/  @P0 LDG.E R3, desc[UR42][R6.64+0x4] ;  /* 0x0000042a06030981 */ /* 0x000ee2000c1e1900 */
[----:B-----5:R-:W-:Y:S02]  /*1a10*/  IMAD.MOV.U32 R76, RZ, RZ, R25 ;  /* 0x000000ffff4c7224 */ /* 0x020fe400078e0019 */
[----:B--2---:R-:W-:-:S05]  /*1a20*/  @P1 IMAD.WIDE R8, R79, 0x4, R8 ;  /* 0x000000044f081825 */ /* 0x004fca00078e0208 */
[----:B------:R1:W5:Y:S01]  /*1a30*/  @P1 LDG.E R76, desc[UR42][R8.64] ;  /* 0x0000002a084c1981 */ /* 0x000362000c1e1900 */
[----:B0-----:R-:W-:Y:S01]  /*1a40*/  ISETP.NE.AND P1, PT, R4, 0x1, PT ;  /* 0x000000010400780c */ /* 0x001fe20003f25270 */
[----:B------:R-:W-:Y:S01]  /*1a50*/  IMAD.SHL.U32 R192, R77, 0x40, RZ ;  /* 0x000000404dc07824 */ /* 0x000fe200078e00ff */
[----:B------:R-:W0:Y:S01]  /*1a60*/  LDC.64 R4, c[0x0][0x9e0] ;  /* 0x00027800ff047b82 */ /* 0x000e220000000a00 */
[----:B------:R-:W-:-:S10]  /*1a70*/  IMAD.IADD R13, R25, 0x1, -R10 ;  /* 0x00000001190d7824 */ /* 0x000fd400078e0a0a */
[----:B------:R-:W2:Y:S08]  /*1a80*/  @P1 LDC R11, c[0x0][0x44c] ;  /* 0x00011300ff0b1b82 */ /* 0x000eb00000000800 */
[----:B------:R-:W4:Y:S01]  /*1a90*/  @P1 LDC R12, c[0x0][0x450] ;  /* 0x00011400ff0c1b82 */ /* 0x000f220000000800 */
[----:B0-----:R-:W-:Y:S01]  /*1aa0*/  ISETP.GE.AND P2, PT, R5, 0x1, PT ;  /* 0x000000010500780c */ /* 0x001fe20003f46270 */
[----:B---3--:R-:W-:-:S02]  /*1ab0*/  @P0 IMAD.IADD R40, R3, 0x1, -R0 ;  /* 0x0000000103280824 */ /* 0x008fc400078e0a00 */
[----:B------:R-:W-:Y:S02]  /*1ac0*/  VIADD R0, R192, 0x3f ;  /* 0x0000003fc0007836 */ /* 0x000fe40000000000 */
[----:B------:R-:W-:Y:S02]  /*1ad0*/  IMAD.IADD R23, R13, 0x1, R40 ;  /* 0x000000010d177824 */ /* 0x000fe400078e0228 */
[----:B--2---:R-:W-:-:S03]  /*1ae0*/  @P1 IMAD.HI.U32 R3, R0, R11, RZ ;  /* 0x0000000b00031227 */ /* 0x004fc600078e00ff */
[C---:B------:R-:W-:Y:S01]  /*1af0*/  IADD3 R7, R23.reuse, 0x1, -R22 ;  /* 0x0000000117077810 */ /* 0x040fe20007ffe816 */
[----:B------:R-:W-:Y:S01]  /*1b00*/  IMAD.MOV.U32 R6, RZ, RZ, R0 ;  /* 0x000000ffff067224 */ /* 0x000fe200078e0000 */
[----:B----4-:R-:W-:Y:S01]  /*1b10*/  @P1 SHF.R.U32.HI R6, RZ, R12, R3 ;  /* 0x0000000cff061219 */ /* 0x010fe20000011603 */
[----:B------:R-:W-:-:S04]  /*1b20*/  VIADD R0, R23, 0x3f ;  /* 0x0000003f17007836 */ /* 0x000fc80000000000 */
[----:B-1----:R-:W-:Y:S01]  /*1b30*/  IMAD.IADD R9, R7, 0x1, R6 ;  /* 0x0000000107097824 */ /* 0x002fe200078e0206 */
[----:B------:R-:W-:-:S03]  /*1b40*/  SHF.R.S32.HI R3, RZ, 0x1f, R0 ;  /* 0x0000001fff037819 */ /* 0x000fc60000011400 */
[----:B------:R-:W-:Y:S01]  /*1b50*/  IMAD.IADD R4, R9, 0x1, R4 ;  /* 0x0000000109047824 */ /* 0x000fe200078e0204 */
[----:B------:R-:W-:-:S04]  /*1b60*/  LEA.HI R3, R3, R0, RZ, 0x6 ;  /* 0x0000000003037211 */ /* 0x000fc800078f30ff */
[----:B------:R-:W-:Y:S01]  /*1b70*/  SHF.R.S32.HI R43, RZ, 0x6, R3 ;  /* 0x00000006ff2b7819 */ /* 0x000fe20000011403 */
[----:B------:R-:W-:Y:S06]  /*1b80*/  @!P2 BRA `(.L_x_2596) ;  /* 0x000000000048a947 */ /* 0x000fec0003800000 */
[C---:B------:R-:W-:Y:S01]  /*1b90*/  ISETP.GT.AND P0, PT, R9.reuse, RZ, PT ;  /* 0x000000ff0900720c */ /* 0x040fe20003f04270 */
[----:B------:R-:W-:Y:S01]  /*1ba0*/  BSSY B0, `(.L_x_2597) ;  /* 0x000000e000007945 */ /* 0x000fe20003800000 */
[----:B------:R-:W-:-:S11]  /*1bb0*/  VIADD R0, R9, 0xffffffff ;  /* 0xffffffff09007836 */ /* 0x000fd60000000000 */
[----:B------:R-:W-:Y:S05]  /*1bc0*/  @P0 BRA `(.L_x_2598) ;  /* 0x00000000001c0947 */ /* 0x000fea0003800000 */
[----:B------:R-:W-:Y:S01]  /*1bd0*/  ISETP.NE.AND P0, PT, R5, 0x1, PT ;  /* 0x000000010500780c */ /* 0x000fe20003f05270 */
[----:B------:R-:W-:-:S12]  /*1be0*/  IMAD.MOV R3, RZ, RZ, -R9 ;  /* 0x000000ffff037224 */ /* 0x000fd800078e0a09 */
[----:B------:R-:W0:Y:S02]  /*1bf0*/  @P0 LDC.64 R6, c[0x0][0x9e8] ;  /* 0x00027a00ff060b82 */ /* 0x000e240000000a00 */
[----:B0-----:R-:W-:-:S05]  /*1c00*/  @P0 IMAD.HI.U32 R0, R3, R6, RZ ;  /* 0x0000000603000227 */ /* 0x001fca00078e00ff */
[----:B------:R-:W-:-:S04]  /*1c10*/  @P0 SHF.R.U32.HI R3, RZ, R7, R0 ;  /* 0x00000007ff030219 */ /* 0x000fc80000011600 */
[----:B------:R-:W-:Y:S01]  /*1c20*/  LOP3.LUT R0, RZ, R3, RZ, 0x33, !PT ;  /* 0x00000003ff007212 */ /* 0x000fe200078e33ff */
[----:B------:R-:W-:Y:S06]  /*1c30*/  BRA `(.L_x_2599) ;  /* 0x0000000000107947 */ /* 0x000fec0003800000 */
.L_x_2598:
[----:B------:R-:W-:-:S13]  /*1c40*/  ISETP.NE.AND P0, PT, R5, 0x1, PT ;  /* 0x000000010500780c */ /* 0x000fda0003f05270 */
[----:B------:R-:W0:Y:S02]  /*1c50*/  @P0 LDC.64 R6, c[0x0][0x9e8] ;  /* 0x00027a00ff060b82 */ /* 0x000e240000000a00 */
[----:B0-----:R-:W-:-:S05]  /*1c60*/  @P0 IMAD.HI.U32 R6, R0, R6, RZ ;  /* 0x0000000600060227 */ /* 0x001fca00078e00ff */
[----:B------:R-:W-:-:S07]  /*1c70*/  @P0 SHF.R.U32.HI R0, RZ, R7, R6 ;  /* 0x00000007ff000219 */ /* 0x000fce0000011606 */
.L_x_2599:
[----:B------:R-:W-:Y:S05]  /*1c80*/  BSYNC B0 ;  /* 0x0000000000007941 */ /* 0x000fea0003800000 */
.L_x_2597:
[----:B------:R-:W-:-:S05]  /*1c90*/  IMAD R3, R0, R5, R5 ;  /* 0x0000000500037224 */ /* 0x000fca00078e0205 */
[----:B------:R-:W-:-:S07]  /*1ca0*/  VIMNMX R4, R4, R3, PT ;  /* 0x0000000304047248 */ /* 0x000fce0003fe0100 */
.L_x_2596:
[----:B------:R-:W0:Y:S01]  /*1cb0*/  @P1 LDC R7, c[0x0][0x44c] ;  /* 0x00011300ff071b82 */ /* 0x000e220000000800 */
[----:B------:R-:W-:Y:S01]  /*1cc0*/  VIADD R4, R4, 0x3f ;  /* 0x0000003f04047836 */ /* 0x000fe20000000000 */
[----:B------:R-:W-:Y:S01]  /*1cd0*/  ULDC UR4, c[0x0][0x9dc] ;  /* 0x0002770000047ab9 */ /* 0x000fe20000000800 */
[----:B------:R-:W-:-:S03]  /*1ce0*/  IMAD.MOV.U32 R6, RZ, RZ, R192 ;  /* 0x000000ffff067224 */ /* 0x000fc600078e00c0 */
[----:B------:R-:W-:Y:S02]  /*1cf0*/  SHF.R.S32.HI R3, RZ, 0x1f, R4 ;  /* 0x0000001fff037819 */ /* 0x000fe40000011404 */
[----:B------:R-:W1:Y:S02]  /*1d00*/  @P1 LDC R9, c[0x0][0x450] ;  /* 0x00011400ff091b82 */ /* 0x000e640000000800 */
[----:B------:R-:W-:Y:S01]  /*1d10*/  LEA.HI R3, R3, R4, RZ, 0x6 ;  /* 0x0000000403037211 */ /* 0x000fe200078f30ff */
[----:B0-----:R-:W-:-:S05]  /*1d20*/  @P1 IMAD.HI.U32 R0, R192, R7, RZ ;  /* 0x00000007c0001227 */ /* 0x001fca00078e00ff */
[----:B-1----:R-:W-:Y:S02]  /*1d30*/  @P1 SHF.R.U32.HI R6, RZ, R9, R0 ;  /* 0x00000009ff061219 */ /* 0x002fe40000011600 */
[----:B------:R-:W-:Y:S02]  /*1d40*/  SHF.R.S32.HI R0, RZ, 0x6, R3 ;  /* 0x00000006ff007819 */ /* 0x000fe40000011403 */
[----:B------:R-:W-:Y:S02]  /*1d50*/  IADD3 R3, R6, R23, -R22 ;  /* 0x0000001706037210 */ /* 0x000fe40007ffe816 */
[----:B------:R-:W-:-:S03]  /*1d60*/  VIMNMX R8, R43, R0, PT ;  /* 0x000000002b087248 */ /* 0x000fc60003fe0100 */
[----:B------:R-:W-:Y:S01]  /*1d70*/  VIADD R0, R3, -UR4 ;  /* 0x8000000403007c36 */ /* 0x000fe20008000000 */
[----:B------:R-:W-:Y:S06]  /*1d80*/  @!P2 BRA `(.L_x_2600) ;  /* 0x000000000044a947 */ /* 0x000fec0003800000 */
[----:B------:R-:W-:Y:S01]  /*1d90*/  ISETP.GT.AND P0, PT, R3, -0x1, PT ;  /* 0xffffffff0300780c */ /* 0x000fe20003f04270 */
[----:B------:R-:W-:-:S12]  /*1da0*/  BSSY B0, `(.L_x_2601) ;  /* 0x000000d000007945 */ /* 0x000fd80003800000 */
[----:B------:R-:W-:Y:S05]  /*1db0*/  @P0 BRA `(.L_x_2602) ;  /* 0x00000000001c0947 */ /* 0x000fea0003800000 */
[----:B------:R-:W-:Y:S02]  /*1dc0*/  ISETP.NE.AND P0, PT, R5, 0x1, PT ;  /* 0x000000010500780c */ /* 0x000fe40003f05270 */
[----:B------:R-:W-:-:S11]  /*1dd0*/  LOP3.LUT R3, RZ, R3, RZ, 0x33, !PT ;  /* 0x00000003ff037212 */ /* 0x000fd600078e33ff */
[----:B------:R-:W0:Y:S02]  /*1de0*/  @P0 LDC.64 R6, c[0x0][0x9e8] ;  /* 0x00027a00ff060b82 */ /* 0x000e240000000a00 */
[----:B0-----:R-:W-:-:S05]  /*1df0*/  @P0 IMAD.HI.U32 R4, R3, R6, RZ ;  /* 0x0000000603040227 */ /* 0x001fca00078e00ff */
[----:B------:R-:W-:-:S04]  /*1e00*/  @P0 SHF.R.U32.HI R3, RZ, R7, R4 ;  /* 0x00000007ff030219 */ /* 0x000fc80000011604 */
[----:B------:R-:W-:Y:S01]  /*1e10*/  LOP3.LUT R3, RZ, R3, RZ, 0x33, !PT ;  /* 0x00000003ff037212 */ /* 0x000fe200078e33ff */
[----:B------:R-:W-:Y:S06]  /*1e20*/  BRA `(.L_x_2603) ;  /* 0x0000000000107947 */ /* 0x000fec0003800000 */
.L_x_2602:
[----:B------:R-:W-:-:S13]  /*1e30*/  ISETP.NE.AND P0, PT, R5, 0x1, PT ;  /* 0x000000010500780c */ /* 0x000fda0003f05270 */
[----:B------:R-:W0:Y:S02]  /*1e40*/  @P0 LDC.64 R6, c[0x0][0x9e8] ;  /* 0x00027a00ff060b82 */ /* 0x000e240000000a00 */
[----:B0-----:R-:W-:-:S05]  /*1e50*/  @P0 IMAD.HI.U32 R4, R3, R6, RZ ;  /* 0x0000000603040227 */ /* 0x001fca00078e00ff */
[----:B------:R-:W-:-:S07]  /*1e60*/  @P0 SHF.R.U32.HI R3, RZ, R7, R4 ;  /* 0x00000007ff030219 */ /* 0x000fce0000011604 */
.L_x_2603:
[----:B------:R-:W-:Y:S05]  /*1e70*/  BSYNC B0 ;  /* 0x0000000000007941 */ /* 0x000fea0003800000 */
.L_x_2601:
[----:B------:R-:W-:-:S05]  /*1e80*/  IMAD R3, R3, R5, RZ ;  /* 0x0000000503037224 */ /* 0x000fca00078e02ff */
[----:B------:R-:W-:-:S07]  /*1e90*/  VIMNMX R0, R0, R3, !PT ;  /* 0x0000000300007248 */ /* 0x000fce0007fe0100 */
.L_x_2600:
[----:B------:R-:W-:Y:S01]  /*1ea0*/  SHF.R.S32.HI R3, RZ, 0x1f, R0 ;  /* 0x0000001fff037819 */ /* 0x000fe20000011400 */
[----:B------:R-:W-:Y:S01]  /*1eb0*/  BSSY B0, `(.L_x_2604) ;  /* 0x0000028000007945 */ /* 0x000fe20003800000 */
[----:B------:R-:W-:Y:S02]  /*1ec0*/  LOP3.LUT R220, R205, 0xff, RZ, 0xc0, !PT ;  /* 0x000000ffcddc7812 */ /* 0x000fe400078ec0ff */
[----:B------:R-:W-:Y:S02]  /*1ed0*/  LEA.HI R3, R3, R0, RZ, 0x6 ;  /* 0x0000000003037211 */ /* 0x000fe400078f30ff */
[----:B------:R-:W-:Y:S02]  /*1ee0*/  SHF.R.U32.HI R205, RZ, 0x10, R205 ;  /* 0x00000010ffcd7819 */ /* 0x000fe400000116cd */
[----:B------:R-:W-:-:S04]  /*1ef0*/  SHF.R.S32.HI R3, RZ, 0x6, R3 ;  /* 0x00000006ff037819 */ /* 0x000fc80000011403 */
[----:B------:R-:W-:Y:S01]  /*1f00*/  VIMNMX R9, RZ, R3, !PT ;  /* 0x00000003ff097248 */ /* 0x000fe20007fe0100 */
[----:B------:R-:W-:-:S03]  /*1f10*/  IMAD.MOV.U32 R3, RZ, RZ, RZ ;  /* 0x000000ffff037224 */ /* 0x000fc600078e00ff */
[----:B------:R-:W-:-:S13]  /*1f20*/  ISETP.GT.AND P0, PT, R8, R9, PT ;  /* 0x000000090800720c */ /* 0x000fda0003f04270 */
[----:B------:R-:W-:Y:S05]  /*1f30*/  @!P0 BRA `(.L_x_2605) ;  /* 0x00000000007c8947 */ /* 0x000fea0003800000 */
[----:B------:R-:W-:Y:S01]  /*1f40*/  ISETP.NE.AND P0, PT, R205, RZ, PT ;  /* 0x000000ffcd00720c */ /* 0x000fe20003f05270 */
[----:B------:R-:W-:-:S03]  /*1f50*/  ULDC UR4, c[0x0][0x9f0] ;  /* 0x00027c0000047ab9 */ /* 0x000fc60000000800 */
[----:B------:R-:W-:-:S04]  /*1f60*/  SEL R11, R205, UR4, P0 ;  /* 0x00000004cd0b7c07 */ /* 0x000fc80008000000 */
[-C--:B------:R-:W-:Y:S02]  /*1f70*/  IABS R6, R11.reuse ;  /* 0x0000000b00067213 */ /* 0x080fe40000000000 */
[----:B------:R-:W-:Y:S02]  /*1f80*/  IADD3 R0, R11, -0x1, R8 ;  /* 0xffffffff0b007810 */ /* 0x000fe40007ffe008 */
[----:B------:R-:W0:Y:S01]  /*1f90*/  I2F.RP R3, R6 ;  /* 0x0000000600037306 */ /* 0x000e220000209400 */
[----:B------:R-:W-:Y:S02]  /*1fa0*/  IABS R12, R11 ;  /* 0x0000000b000c7213 */ /* 0x000fe40000000000 */
[----:B------:R-:W-:-:S05]  /*1fb0*/  IMAD.IADD R0, R0, 0x1, -R9 ;  /* 0x0000000100007824 */ /* 0x000fca00078e0a09 */
        /* <DEDUP_REMOVED lines=10> */
[----:B------:R-:W-:-:S04]  /*2060*/  IMAD.HI.U32 R5, R5, R7, R4 ;  /* 0x0000000705057227 */ /* 0x000fc800078e0004 */
[----:B------:R-:W-:-:S04]  /*2070*/  IMAD.MOV.U32 R4, RZ, RZ, R10 ;  /* 0x000000ffff047224 */ /* 0x000fc800078e000a */
        /* <DEDUP_REMOVED lines=11> */
.L_x_2605:
[----:B------:R-:W-:Y:S05]  /*2130*/  BSYNC B0 ;  /* 0x0000000000007941 */ /* 0x000fea0003800000 */
.L_x_2604:
[----:B------:R-:W-:Y:S01]  /*2140*/  IMAD R0, R220, R3, R9 ;  /* 0x00000003dc007224 */ /* 0x000fe200078e0209 */
        /* <DEDUP_REMOVED lines=35> */
.L_x_2608:
[----:B------:R-:W-:Y:S05]  /*2380*/  BSYNC B6 ;  /* 0x0000000000067941 */ /* 0x000fea0003800000 */
.L_x_2607:
        /* <DEDUP_REMOVED lines=20> */
.L_x_2610:
[----:B------:R-:W-:Y:S05]  /*24d0*/  BSYNC B6 ;  /* 0x0000000000067941 */ /* 0x000fea0003800000 */
.L_x_2609:
[----:B------:R-:W-:Y:S01]  /*24e0*/  ULDC.64 UR4, c[0x0][0x9f8] ;  /* 0x00027e0000047ab9 */ /* 0x000fe20000000a00 */
[----:B------:R-:W0:Y:S01]  /*24f0*/  LDC.64 R60, c[0x0][0x300] ;  /* 0x0000c000ff3c7b82 */ /* 0x000e220000000a00 */
[----:B------:R-:W-:Y:S01]  /*2500*/  ISETP.NE.U32.AND P0, PT, RZ, UR4, PT ;  /* 0x00000004ff007c0c */ /* 0x000fe2000bf05070 */
[----:B------:R-:W-:Y:S01]  /*2510*/  IMAD.IADD R39, R24, 0x1, R25 ;  /* 0x0000000118277824 */ /* 0x000fe200078e0219 */
[----:B------:R-:W-:Y:S02]  /*2520*/  ULDC.64 UR6, c[0x0][0xa08] ;  /* 0x0002820000067ab9 */ /* 0x000fe40000000a00 */
[----:B------:R-:W-:Y:S01]  /*2530*/  ISETP.NE.AND.EX P0, PT, RZ, UR5, PT, P0 ;  /* 0x00000005ff007c0c */ /* 0x000fe2000bf05300 */
[----:B------:R-:W-:Y:S02]  /*2540*/  ULDC.64 UR4, c[0x0][0x308] ;  /* 0x0000c20000047ab9 */ /* 0x000fe40000000a00 */
[----:B------:R-:W1:Y:S01]  /*2550*/  LDC.64 R58, c[0x0][0x3f8] ;  /* 0x0000fe00ff3a7b82 */ /* 0x000e620000000a00 */
[----:B------:R-:W-:-:S07]  /*2560*/  SHF.R.S32.HI R17, RZ, 0x1f, R16 ;  /* 0x0000001fff117819 */ /* 0x000fce0000011410 */
[----:B------:R-:W2:Y:S08]  /*2570*/  LDC R51, c[0x0][0x3f4] ;  /* 0x0000fd00ff337b82 */ /* 0x000eb00000000800 */
[----:B------:R-:W3:Y:S02]  /*2580*/  @P0 LDC.64 R4, c[0x0][0x9f8] ;  /* 0x00027e00ff040b82 */ /* 0x000ee40000000a00 */
[----:B---3--:R-:W-:-:S05]  /*2590*/  @P0 IMAD.WIDE R4, R79, 0x4, R4 ;  /* 0x000000044f040825 */ /* 0x008fca00078e0204 */
        /* <DEDUP_REMOVED lines=9> */
[----:B------:R-:W-:Y:S01]  /*2630*/  SHF.R.S32.HI R189, RZ, 0x1f, R188 ;  /* 0x0000001fffbd7819 */ /* 0x000fe200000114bc */
[----:B------:R-:W-:Y:S01]  /*2640*/  IMAD R3, R39, R61, R0 ;  /* 0x0000003d27037224 */ /* 0x000fe200078e0200 */
[----:B---3--:R-:W3:Y:S01]  /*2650*/  LDC.64 R4, c[0x0][0x408] ;  /* 0x00010200ff047b82 */ /* 0x008ee20000000a00 */
[----:B------:R-:W-:Y:S01]  /*2660*/  IMAD R8, R72, R60, RZ ;  /* 0x0000003c48087224 */ /* 0x000fe200078e02ff */
[----:B--2---:R-:W-:Y:S01]  /*2670*/  ISETP.GE.AND P1, PT, R16, R51, PT ;  /* 0x000000331000720c */ /* 0x004fe20003f26270 */
[----:B------:R-:W-:Y:S01]  /*2680*/  IMAD.IADD R7, R7, 0x1, R3 ;  /* 0x0000000107077824 */ /* 0x000fe200078e0203 */
[----:B------:R-:W-:Y:S01]  /*2690*/  LOP3.LUT R57, R57, 0x1c0, RZ, 0xc0, !PT ;  /* 0x000001c039397812 */ /* 0x000fe200078ec0ff */
[----:B-1----:R-:W-:Y:S01]  /*26a0*/  IMAD R3, R72, R58, RZ ;  /* 0x0000003a48037224 */ /* 0x002fe200078e02ff */
[----:B------:R-:W-:Y:S01]  /*26b0*/  IADD3 R38, P2, R184, R39, RZ ;  /* 0x00000027b8267210 */ /* 0x000fe20007f5e0ff */
[----:B------:R-:W-:Y:S01]  /*26c0*/  IMAD.WIDE.U32 R20, R204, UR4, R6 ;  /* 0x00000004cc147c25 */ /* 0x000fe2000f8e0006 */
[----:B------:R-:W-:-:S02]  /*26d0*/  SHF.R.U32.HI R53, RZ, 0x3, R57 ;  /* 0x00000003ff357819 */ /* 0x000fc40000011639 */
[----:B------:R-:W-:Y:S01]  /*26e0*/  P2R R73, PR, RZ, 0x2 ;  /* 0x00000002ff497803 */ /* 0x000fe20000000000 */
[----:B------:R-:W-:Y:S01]  /*26f0*/  IMAD R21, R204, UR5, R21 ;  /* 0x00000005cc157c24 */ /* 0x000fe2000f8e0215 */
[----:B------:R-:W-:Y:S01]  /*2700*/  ULDC.64 UR4, c[0x0][0x330] ;  /* 0x0000cc0000047ab9 */ /* 0x000fe20000000a00 */
[----:B------:R-:W-:Y:S01]  /*2710*/  IMAD R8, R184, R61, R8 ;  /* 0x0000003db8087224 */ /* 0x000fe200078e0208 */
[----:B------:R-:W-:Y:S01]  /*2720*/  SHF.L.U64.HI R61, R60, 0x6, R61 ;  /* 0x000000063c3d7819 */ /* 0x000fe2000001023d */
[----:B------:R-:W-:-:S04]  /*2730*/  IMAD.WIDE.U32 R28, R204, UR4, R16 ;  /* 0x00000004cc1c7c25 */ /* 0x000fc8000f8e0010 */
[----:B------:R-:W-:Y:S01]  /*2740*/  IMAD R29, R204, UR5, R29 ;  /* 0x00000005cc1d7c24 */ /* 0x000fe2000f8e021d */
[----:B------:R-:W-:Y:S01]  /*2750*/  ULDC.64 UR4, c[0x0][0x310] ;  /* 0x0000c40000047ab9 */ /* 0x000fe20000000a00 */
[C---:B------:R-:W-:Y:S01]  /*2760*/  IMAD R11, R184.reuse, R59, R3 ;  /* 0x0000003bb80b7224 */ /* 0x040fe200078e0203 */
[----:B------:R-:W-:Y:S01]  /*2770*/  SEL R3, R51, RZ, P1 ;  /* 0x000000ff33037207 */ /* 0x000fe20000800000 */
[----:B------:R-:W-:Y:S01]  /*2780*/  IMAD.WIDE.U32 R30, R184, R58, R188 ;  /* 0x0000003ab81e7225 */ /* 0x000fe200078e00bc */
[----:B---3--:R-:W-:Y:S02]  /*2790*/  SHF.L.U64.HI R56, R4, 0x6, R5 ;  /* 0x0000000604387819 */ /* 0x008fe40000010205 */
[----:B0-----:R-:W-:Y:S01]  /*27a0*/  LEA.HI R52, R52, 0x8, RZ, 0x19 ;  /* 0x0000000834347811 */ /* 0x001fe200078fc8ff */
[----:B------:R-:W-:-:S04]  /*27b0*/  IMAD.WIDE.U32 R34, R184, R4, R188 ;  /* 0x00000004b8227225 */ /* 0x000fc800078e00bc */
[----:B------:R-:W-:-:S04]  /*27c0*/  IMAD.WIDE.U32 R36, R184, R4, R16 ;  /* 0x00000004b8247225 */ /* 0x000fc800078e0010 */
[----:B------:R-:W-:Y:S02]  /*27d0*/  IMAD.IADD R3, R16, 0x1, R3 ;  /* 0x0000000110037824 */ /* 0x000fe400078e0203 */
[----:B------:R-:W-:-:S03]  /*27e0*/  IMAD.WIDE.U32 R32, R184, R58, R16 ;  /* 0x0000003ab8207225 */ /* 0x000fc600078e0010 */
[----:B------:R-:W-:Y:S01]  /*27f0*/  SHF.R.S32.HI R62, RZ, 0x1f, R3 ;  /* 0x0000001fff3e7819 */ /* 0x000fe20000011403 */
[----:B------:R-:W-:Y:S02]  /*2800*/  IMAD.IADD R31, R31, 0x1, R11 ;  /* 0x000000011f1f7824 */ /* 0x000fe400078e020b */
[----:B------:R-:W-:Y:S01]  /*2810*/  IMAD.IADD R33, R11, 0x1, R33 ;  /* 0x000000010b217824 */ /* 0x000fe200078e0221 */
[----:B------:R-:W-:Y:S01]  /*2820*/  LEA.HI R62, R62, R3, RZ, 0x3 ;  /* 0x000000033e3e7211 */ /* 0x000fe200078f18ff */
[----:B-----5:R-:W-:-:S03]  /*2830*/  IMAD.WIDE.U32 R30, R76, R58, R30 ;  /* 0x0000003a4c1e7225 */ /* 0x020fc600078e001e */
[----:B------:R-:W-:Y:S01]  /*2840*/  LOP3.LUT R47, R62, 0xfffffff8, RZ, 0xc0, !PT ;  /* 0xfffffff83e2f7812 */ /* 0x000fe200078ec0ff */
[----:B------:R-:W-:-:S03]  /*2850*/  IMAD.WIDE.U32 R32, R76, R58, R32 ;  /* 0x0000003a4c207225 */ /* 0x000fc600078e0020 */
[----:B------:R-:W-:Y:S01]  /*2860*/  SHF.R.S32.HI R44, RZ, 0x1f, R47 ;  /* 0x0000001fff2c7819 */ /* 0x000fe2000001142f */
[----:B------:R-:W-:Y:S02]  /*2870*/  VIADD R54, R16, 0x20 ;  /* 0x0000002010367836 */ /* 0x000fe40000000000 */
[----:B------:R-:W-:Y:S02]  /*2880*/  IMAD.SHL.U32 R55, R4, 0x40, RZ ;  /* 0x0000004004377824 */ /* 0x000fe400078e00ff */
[----:B------:R-:W-:Y:S02]  /*2890*/  IMAD.SHL.U32 R51, R51, 0x2, RZ ;  /* 0x0000000233337824 */ /* 0x000fe400078e00ff */
[----:B------:R-:W-:Y:S01]  /*28a0*/  IMAD.X R39, R9, 0x1, R72, P2 ;  /* 0x0000000109277824 */ /* 0x000fe200010e0648 */
[----:B----4-:R-:W-:Y:S02]  /*28b0*/  SHF.R.S32.HI R0, RZ, 0x1f, R79 ;  /* 0x0000001fff007819 */ /* 0x010fe4000001144f */
[----:B------:R-:W-:-:S02]  /*28c0*/  SEL R79, R79, RZ, !P0 ;  /* 0x000000ff4f4f7207 */ /* 0x000fc40004000000 */
[----:B------:R-:W-:-:S03]  /*28d0*/  SEL R0, R0, RZ, !P0 ;  /* 0x000000ff00007207 */ /* 0x000fc60004000000 */
[----:B------:R-:W-:-:S04]  /*28e0*/  IMAD.WIDE.U32 R20, R79, UR4, R20 ;  /* 0x000000044f147c25 */ /* 0x000fc8000f8e0014 */
[----:B------:R-:W-:-:S04]  /*28f0*/  IMAD R6, R0, UR4, RZ ;  /* 0x0000000400067c24 */ /* 0x000fc8000f8e02ff */
[----:B------:R-:W-:Y:S01]  /*2900*/  IMAD R65, R79, UR5, R6 ;  /* 0x000000054f417c24 */ /* 0x000fe2000f8e0206 */
[----:B------:R-:W-:Y:S01]  /*2910*/  ULDC.64 UR4, c[0x0][0x338] ;  /* 0x0000ce0000047ab9 */ /* 0x000fe20000000a00 */
[----:B------:R-:W-:-:S04]  /*2920*/  IMAD.WIDE.U32 R6, R184, R60, R16 ;  /* 0x0000003cb8067225 */ /* 0x000fc800078e0010 */
[----:B------:R-:W-:Y:S01]  /*2930*/  IMAD R0, R0, UR4, RZ ;  /* 0x0000000400007c24 */ /* 0x000fe2000f8e02ff */
[----:B------:R-:W-:Y:S01]  /*2940*/  IADD3 R64, P0, R20, R6, RZ ;  /* 0x0000000614407210 */ /* 0x000fe20007f1e0ff */
[----:B------:R-:W-:Y:S02]  /*2950*/  IMAD.IADD R65, R21, 0x1, R65 ;  /* 0x0000000115417824 */ /* 0x000fe400078e0241 */
[----:B------:R-:W-:Y:S01]  /*2960*/  IMAD.WIDE.U32 R28, R79, UR4, R28 ;  /* 0x000000044f1c7c25 */ /* 0x000fe2000f8e001c */
[----:B------:R-:W-:Y:S02]  /*2970*/  ULDC UR4, c[0x0][0x2f4] ;  /* 0x0000bd0000047ab9 */ /* 0x000fe40000000800 */
[----:B------:R-:W-:Y:S01]  /*2980*/  IADD3.X R63, R65, R7, R8, P0, !PT ;  /* 0x00000007413f7210 */ /* 0x000fe200007fe408 */
[----:B------:R-:W-:Y:S01]  /*2990*/  IMAD R79, R79, UR5, R0 ;  /* 0x000000054f4f7c24 */ /* 0x000fe2000f8e0200 */
[----:B------:R-:W-:Y:S01]  /*29a0*/  ISETP.GE.AND P0, PT, R16, UR4, PT ;  /* 0x0000000410007c0c */ /* 0x000fe2000bf06270 */
[----:B------:R-:W-:Y:S01]  /*29b0*/  IMAD R0, R72, R4, RZ ;  /* 0x0000000448007224 */ /* 0x000fe200078e02ff */
[----:B------:R-:W-:Y:S01]  /*29c0*/  ISETP.GE.AND P1, PT, R54, UR4, PT ;  /* 0x0000000436007c0c */ /* 0x000fe2000bf26270 */
[----:B------:R-:W-:-:S02]  /*29d0*/  IMAD.SHL.U32 R60, R60, 0x40, RZ ;  /* 0x000000403c3c7824 */ /* 0x000fc400078e00ff */
[----:B------:R-:W-:-:S04]  /*29e0*/  IMAD R7, R184, R5, R0 ;  /* 0x00000005b8077224 */ /* 0x000fc800078e0200 */
[----:B------:R-:W-:Y:S02]  /*29f0*/  IMAD.IADD R35, R35, 0x1, R7 ;  /* 0x0000000123237824 */ /* 0x000fe400078e0207 */
[----:B------:R-:W-:Y:S01]  /*2a00*/  IMAD.IADD R37, R7, 0x1, R37 ;  /* 0x0000000107257824 */ /* 0x000fe200078e0225 */
[----:B------:R-:W-:Y:S01]  /*2a10*/  SHF.R.S32.HI R7, RZ, 0x1f, R76 ;  /* 0x0000001fff077819 */ /* 0x000fe2000001144c */
[----:B------:R-:W-:-:S04]  /*2a20*/  IMAD.WIDE.U32 R34, R76, R4, R34 ;  /* 0x000000044c227225 */ /* 0x000fc800078e0022 */
[C---:B------:R-:W-:Y:S02]  /*2a30*/  IMAD R0, R7.reuse, R58, RZ ;  /* 0x0000003a07007224 */ /* 0x040fe400078e02ff */
[-C--:B------:R-:W-:Y:S02]  /*2a40*/  IMAD R7, R7, R4.reuse, RZ ;  /* 0x0000000407077224 */ /* 0x080fe400078e02ff */
[C---:B------:R-:W-:Y:S01]  /*2a50*/  IMAD R3, R76.reuse, R59, R0 ;  /* 0x0000003b4c037224 */ /* 0x040fe200078e0200 */
[----:B------:R-:W-:Y:S01]  /*2a60*/  LOP3.LUT R0, R57, 0x18, R16, 0xf8, !PT ;  /* 0x0000001839007812 */ /* 0x000fe200078ef810 */
[----:B------:R-:W-:Y:S01]  /*2a70*/  IMAD R7, R76, R5, R7 ;  /* 0x000000054c077224 */ /* 0x000fe200078e0207 */
[----:B------:R-:W-:Y:S01]  /*2a80*/  SHF.L.U64.HI R59, R58, 0x6, R59 ;  /* 0x000000063a3b7819 */ /* 0x000fe2000001023b */
[----:B------:R-:W-:Y:S01]  /*2a90*/  IMAD.WIDE.U32 R36, R76, R4, R36 ;  /* 0x000000044c247225 */ /* 0x000fe200078e0024 */
[----:B------:R-:W-:-:S03]  /*2aa0*/  LOP3.LUT R0, R0, R53, RZ, 0x3c, !PT ;  /* 0x0000003500007212 */ /* 0x000fc600078e3cff */
[----:B------:R-:W-:Y:S02]  /*2ab0*/  IMAD.IADD R49, R31, 0x1, R3 ;  /* 0x000000011f317824 */ /* 0x000fe400078e0203 */
[----:B------:R-:W-:Y:S01]  /*2ac0*/  IMAD R50, R203, 0x200, R0 ;  /* 0x00000200cb327824 */ /* 0x000fe200078e0200 */
[----:B------:R-:W-:Y:S01]  /*2ad0*/  LOP3.LUT R0, R57, 0x38, R62, 0xf8, !PT ;  /* 0x0000003839007812 */ /* 0x000fe200078ef83e */
[----:B------:R-:W-:Y:S02]  /*2ae0*/  IMAD.IADD R48, R3, 0x1, R33 ;  /* 0x0000000103307824 */ /* 0x000fe400078e0221 */
[----:B------:R-:W-:Y:S01]  /*2af0*/  IMAD.SHL.U32 R58, R58, 0x40, RZ ;  /* 0x000000403a3a7824 */ /* 0x000fe200078e00ff */
[----:B------:R-:W-:Y:S01]  /*2b00*/  LOP3.LUT R0, R0, R53, RZ, 0x3c, !PT ;  /* 0x0000003500007212 */ /* 0x000fe200078e3cff */
[----:B------:R-:W-:Y:S02]  /*2b10*/  IMAD.IADD R46, R35, 0x1, R7 ;  /* 0x00000001232e7824 */ /* 0x000fe400078e0207 */
[----:B------:R-:W-:-:S02]  /*2b20*/  IMAD.IADD R45, R7, 0x1, R37 ;  /* 0x00000001072d7824 */ /* 0x000fc400078e0225 */
[----:B------:R-:W-:Y:S02]  /*2b30*/  IMAD R3, R203, 0x200, R0 ;  /* 0x00000200cb037824 */ /* 0x000fe400078e0200 */
[----:B------:R-:W-:-:S07]  /*2b40*/  IMAD.IADD R0, R29, 0x1, R79 ;  /* 0x000000011d007824 */ /* 0x000fce00078e024f */
.L_x_2640:
        /* <DEDUP_REMOVED lines=10> */
[----:B--2---:R-:W-:Y:S02]  /*2bf0*/  IMAD.SHL.U32 R27, R185, 0x1000, RZ ;  /* 0x00001000b91b7824 */ /* 0x004fe400078e00ff */
        /* <DEDUP_REMOVED lines=26> */
[----:B------:R-:W-:Y:S01]  /*2da0*/  ULDC.64 UR4, c[0x0][0x3e8] ;  /* 0x0000fa0000047ab9 */ /* 0x000fe20000000a00 */
[----:B------:R-:W-:Y:S01]  /*2db0*/  IMAD.MOV.U32 R6, RZ, RZ, R34 ;  /* 0x000000ffff067224 */ /* 0x000fe200078e0022 */
[----:B------:R-:W-:Y:S01]  /*2dc0*/  ULDC.64 UR6, c[0x0][0x400] ;  /* 0x0001000000067ab9 */ /* 0x000fe20000000a00 */
[----:B------:R-:W-:Y:S02]  /*2dd0*/  IMAD.MOV.U32 R7, RZ, RZ, R46 ;  /* 0x000000ffff077224 */ /* 0x000fe400078e002e */
[-C--:B------:R-:W-:Y:S02]  /*2de0*/  IMAD R5, R68, R55.reuse, R8 ;  /* 0x0000003744057224 */ /* 0x080fe400078e0208 */
[----:B------:R-:W-:Y:S01]  /*2df0*/  IMAD.WIDE.U32 R8, R41, R55, R6 ;  /* 0x0000003729087225 */ /* 0x000fe200078e0006 */
[----:B------:R-:W-:-:S03]  /*2e00*/  IADD3 R7, P3, R30, R4, RZ ;  /* 0x000000041e077210 */ /* 0x000fc60007f7e0ff */
[----:B------:R-:W-:Y:S01]  /*2e10*/  IMAD.IADD R5, R9, 0x1, R5 ;  /* 0x0000000109057824 */ /* 0x000fe200078e0205 */
[----:B------:R-:W-:Y:S01]  /*2e20*/  LEA R4, P5, R8, UR6, 0x1 ;  /* 0x0000000608047c11 */ /* 0x000fe2000f8a08ff */
[----:B------:R-:W-:Y:S01]  /*2e30*/  IMAD.X R10, R70, 0x1, R49, P3 ;  /* 0x00000001460a7824 */ /* 0x000fe200018e0631 */
[C---:B------:R-:W-:Y:S02]  /*2e40*/  LEA R6, P3, R7.reuse, UR4, 0x1 ;  /* 0x0000000407067c11 */ /* 0x040fe4000f8608ff */
[----:B------:R-:W-:Y:S02]  /*2e50*/  LEA.HI.X R5, R8, UR7, R5, 0x1, P5 ;  /* 0x0000000708057c11 */ /* 0x000fe4000a8f0c05 */
[----:B------:R-:W-:Y:S02]  /*2e60*/  CS2R R8, SRZ ;  /* 0x0000000000087805 */ /* 0x000fe4000001ff00 */
[----:B------:R-:W-:Y:S02]  /*2e70*/  LEA.HI.X R7, R7, UR5, R10, 0x1, P3 ;  /* 0x0000000507077c11 */ /* 0x000fe400098f0c0a */
[----:B------:R-:W-:-:S02]  /*2e80*/  CS2R R10, SRZ ;  /* 0x00000000000a7805 */ /* 0x000fc4000001ff00 */
[-C--:B------:R-:W-:Y:S02]  /*2e90*/  ISETP.GE.AND P5, PT, R188, R69.reuse, PT ;  /* 0x00000045bc00720c */ /* 0x080fe40003fa6270 */
[----:B------:R-:W-:-:S11]  /*2ea0*/  ISETP.GE.AND P3, PT, R200, R69, PT ;  /* 0x00000045c800720c */ /* 0x000fd60003f66270 */
[----:B------:R0:W5:Y:S04]  /*2eb0*/  @!P5 LDG.E.64 R14, desc[UR42][R6.64] ;  /* 0x0000002a060ed981 */ /* 0x000168000c1e1b00 */
[----:B------:R0:W5:Y:S04]  /*2ec0*/  @!P3 LDG.E.64 R8, desc[UR42][R6.64+0x20] ;  /* 0x0000202a0608b981 */ /* 0x000168000c1e1b00 */
[----:B------:R0:W5:Y:S04]  /*2ed0*/  @!P5 LDG.E.64 R24, desc[UR42][R4.64] ;  /* 0x0000002a0418d981 */ /* 0x000168000c1e1b00 */
[----:B------:R0:W5:Y:S02]  /*2ee0*/  @!P3 LDG.E.64 R10, desc[UR42][R4.64+0x20] ;  /* 0x0000202a040ab981 */ /* 0x000164000c1e1b00 */
.L_x_2615:
[----:B------:R-:W-:Y:S05]  /*2ef0*/  BSYNC B1 ;  /* 0x0000000000017941 */ /* 0x000fea0003800000 */
.L_x_2614:
        /* <DEDUP_REMOVED lines=16> */
.L_x_2616:
[----:B------:R-:W-:Y:S01]  /*3000*/  IMAD R74, R185, 0x8, R2 ;  /* 0x00000008b94a7824 */ /* 0x000fe200078e0202 */
[----:B------:R-:W-:Y:S01]  /*3010*/  SHF.L.U32 R77, R187, 0x1f, RZ ;  /* 0x0000001fbb4d7819 */ /* 0x000fe200000006ff */
[----:B------:R-:W-:Y:S03]  /*3020*/  BSSY B1, `(.L_x_2617) ;  /* 0x0000003000017945 */ /* 0x000fe60003800000 */
[----:B------:R-:W0:Y:S02]  /*3030*/  SYNCS.PHASECHK.TRANS64.TRYWAIT P5, [R74+URZ+0x28c90], R77 ;  /* 0x028c904d4a0075a7 */ /* 0x000e2400080a017f */
[----:B0-----:R-:W-:Y:S05]  /*3040*/  @!P5 BRA `(.L_x_2618) ;  /* 0x000001f80068d947 */ /* 0x001fea0003800000 */
.L_x_3015:
[----:B------:R-:W-:Y:S05]  /*3050*/  BSYNC B1 ;  /* 0x0000000000017941 */ /* 0x000fea0003800000 */
.L_x_2617:
        /* <DEDUP_REMOVED lines=48> */
.L_x_2623:
[----:B------:R-:W-:Y:S05]  /*3360*/  BSYNC B2 ;  /* 0x0000000000027941 */ /* 0x000fea0003800000 */
.L_x_2622:
[----:B--2---:R1:W-:Y:S02]  /*3370*/  STG.E.128 desc[UR42][R12.64], R4 ;  /* 0x000000040c007986 */ /* 0x0043e4000c101d2a */
.L_x_2621:
[----:B------:R-:W-:Y:S05]  /*3380*/  BSYNC B1 ;  /* 0x0000000000017941 */ /* 0x000fea0003800000 */
.L_x_2620:
        /* <DEDUP_REMOVED lines=51> */
.L_x_2625:
[----:B------:R-:W-:Y:S05]  /*36c0*/  BSYNC B1 ;  /* 0x0000000000017941 */ /* 0x000fea0003800000 */
.L_x_2624:
[----:B-1----:R1:W-:Y:S01]  /*36d0*/  STG.E.128 desc[UR42][R12.64+0x40], R4 ;  /* 0x000040040c007986 */ /* 0x0023e2000c101d2a */
[----:B------:R-:W-:Y:S05]  /*36e0*/  BRA `(.L_x_2619) ;  /* 0x0000000c00207947 */ /* 0x000fea0003800000 */
.L_x_2613:
[----:B------:R-:W-:Y:S01]  /*36f0*/  IMAD R75, R41, -0x40, R40 ;  /* 0xffffffc0294b7824 */ /* 0x000fe200078e0228 */
[----:B------:R-:W-:-:S04]  /*3700*/  ISETP.GE.AND P4, PT, R16, R69, PT ;  /* 0x000000451000720c */ /* 0x000fc80003f86270 */
[----:B------:R-:W-:-:S04]  /*3710*/  VIMNMX R75, R75, 0x40, PT ;  /* 0x000000404b4b7848 */ /* 0x000fc80003fe0100 */
[----:B------:R-:W-:-:S13]  /*3720*/  ISETP.GE.OR P3, PT, R184, R75, P4 ;  /* 0x0000004bb800720c */ /* 0x000fda0002766670 */
[----:B------:R-:W0:Y:S01]  /*3730*/  @!P3 LDC.64 R10, c[0x0][0x3e8] ;  /* 0x0000fa00ff0abb82 */ /* 0x000e220000000a00 */
[----:B------:R-:W-:Y:S01]  /*3740*/  @!P3 IADD3 R6, P5, R32, R4, RZ ;  /* 0x000000042006b210 */ /* 0x000fe20007fbe0ff */
[----:B------:R-:W-:Y:S02]  /*3750*/  @!P3 IMAD R4, R56, R41, RZ ;  /* 0x000000293804b224 */ /* 0x000fe400078e02ff */
[----:B------:R-:W-:Y:S02]  /*3760*/  @!P3 IMAD.MOV.U32 R5, RZ, RZ, R45 ;  /* 0x000000ffff05b224 */ /* 0x000fe400078e002d */
[----:B------:R-:W-:Y:S02]  /*3770*/  @!P3 IMAD R25, R68, R55, R4 ;  /* 0x000000374419b224 */ /* 0x000fe400078e0204 */
[----:B------:R-:W1:Y:S01]  /*3780*/  @!P3 LDC.64 R12, c[0x0][0x400] ;  /* 0x00010000ff0cbb82 */ /* 0x000e620000000a00 */
[----:B------:R-:W-:Y:S02]  /*3790*/  @!P3 IMAD.MOV.U32 R4, RZ, RZ, R36 ;  /* 0x000000ffff04b224 */ /* 0x000fe400078e0024 */
[----:B------:R-:W-:-:S02]  /*37a0*/  @!P3 IMAD.X R7, R70, 0x1, R48, P5 ;  /* 0x000000014607b824 */ /* 0x000fc400028e0630 */
[----:B------:R-:W-:Y:S01]  /*37b0*/  @!P3 IMAD.WIDE.U32 R8, R41, R55, R4 ;  /* 0x000000372908b225 */ /* 0x000fe200078e0004 */
[----:B------:R-:W-:-:S03]  /*37c0*/  CS2R R4, SRZ ;  /* 0x0000000000047805 */ /* 0x000fc6000001ff00 */
[----:B------:R-:W-:Y:S01]  /*37d0*/  @!P3 IMAD.IADD R9, R25, 0x1, R9 ;  /* 0x000000011909b824 */ /* 0x000fe200078e0209 */
[----:B0-----:R-:W-:-:S04]  /*37e0*/  @!P3 LEA R10, P5, R6, R10, 0x1 ;  /* 0x0000000a060ab211 */ /* 0x001fc800078a08ff */
[----:B------:R-:W-:Y:S02]  /*37f0*/  @!P3 LEA.HI.X R11, R6, R11, R7, 0x1, P5 ;  /* 0x0000000b060bb211 */ /* 0x000fe400028f0c07 */
[----:B------:R-:W-:Y:S02]  /*3800*/  CS2R R6, SRZ ;  /* 0x0000000000067805 */ /* 0x000fe4000001ff00 */
[----:B-1----:R-:W-:-:S04]  /*3810*/  @!P3 LEA R12, P5, R8, R12, 0x1 ;  /* 0x0000000c080cb211 */ /* 0x002fc800078a08ff */
[----:B------:R0:W2:Y:S01]  /*3820*/  @!P3 LDG.E.128 R4, desc[UR42][R10.64] ;  /* 0x0000002a0a04b981 */ /* 0x0000a2000c1e1d00 */
[----:B------:R-:W-:Y:S02]  /*3830*/  @!P3 LEA.HI.X R13, R8, R13, R9, 0x1, P5 ;  /* 0x0000000d080db211 */ /* 0x000fe400028f0c09 */
[----:B------:R-:W-:Y:S02]  /*3840*/  CS2R R8, SRZ ;  /* 0x0000000000087805 */ /* 0x000fe4000001ff00 */
        /* <DEDUP_REMOVED lines=20> */
.L_x_2626:
[----:B------:R-:W-:Y:S01]  /*3990*/  IMAD R74, R185, 0x8, R2 ;  /* 0x00000008b94a7824 */ /* 0x000fe200078e0202 */
[----:B------:R-:W-:Y:S01]  /*39a0*/  SHF.L.U32 R77, R187, 0x1f, RZ ;  /* 0x0000001fbb4d7819 */ /* 0x000fe200000006ff */
[----:B------:R-:W-:Y:S03]  /*39b0*/  BSSY B1, `(.L_x_2627) ;  /* 0x0000003000017945 */ /* 0x000fe60003800000 */
[----:B------:R-:W0:Y:S02]  /*39c0*/  SYNCS.PHASECHK.TRANS64.TRYWAIT P5, [R74+URZ+0x28c90], R77 ;  /* 0x028c904d4a0075a7 */ /* 0x000e2400080a017f */
[----:B0-----:R-:W-:Y:S05]  /*39d0*/  @!P5 BRA `(.L_x_2628) ;  /* 0x000001f00018d947 */ /* 0x001fea0003800000 */
.L_x_3016:
[----:B------:R-:W-:Y:S05]  /*39e0*/  BSYNC B1 ;  /* 0x0000000000017941 */ /* 0x000fea0003800000 */
.L_x_2627:
[----:B------:R-:W-:Y:S01]  /*39f0*/  ISETP.GE.OR P5, PT, R184, R75, P0 ;  /* 0x0000004bb800720c */ /* 0x000fe200007a6670 */
        /* <DEDUP_REMOVED lines=12> */
[----:B------:R-:W-:Y:S02]  /*3ac0*/  ISETP.NE.AND P6, PT, R73, RZ, PT ;  /* 0x000000ff4900720c */ /* 0x000fe40003fc5270 */
[----:B------:R-:W-:-:S04]  /*3ad0*/  LEA R70, P5, R71, R66, 0x1 ;  /* 0x0000004247467211 */ /* 0x000fc800078a08ff */
[----:B------:R-:W-:Y:S01]  /*3ae0*/  LEA.HI.X R71, R71, R67, R82, 0x1, P5 ;  /* 0x0000004347477211 */ /* 0x000fe200028f0c52 */
[----:B-1----:R-:W-:-:S05]  /*3af0*/  IMAD.IADD R12, R80, 0x1, -R51 ;  /* 0x00000001500c7824 */ /* 0x002fca00078e0a33 */
[----:B------:R-:W-:-:S04]  /*3b00*/  SEL R12, R51, R12, !P6 ;  /* 0x0000000c330c7207 */ /* 0x000fc80007000000 */
[----:B------:R-:W-:-:S04]  /*3b10*/  SHF.R.S32.HI R13, RZ, 0x1f, R12 ;  /* 0x0000001fff0d7819 */ /* 0x000fc8000001140c */
[----:B------:R-:W-:-:S04]  /*3b20*/  LEA.HI R13, R13, R12, RZ, 0x4 ;  /* 0x0000000c0d0d7211 */ /* 0x000fc800078f20ff */
[----:B------:R-:W-:-:S04]  /*3b30*/  SHF.R.S32.HI R13, RZ, 0x4, R13 ;  /* 0x00000004ff0d7819 */ /* 0x000fc8000001140d */
[----:B------:R-:W-:-:S05]  /*3b40*/  LEA.HI.SX32 R13, R62, R13, 0x1d ;  /* 0x0000000d3e0d7211 */ /* 0x000fca00078feaff */
[----:B------:R-:W-:Y:S02]  /*3b50*/  IMAD.SHL.U32 R79, R13, 0x8, RZ ;  /* 0x000000080d4f7824 */ /* 0x000fe400078e00ff */
[----:B------:R-:W-:-:S03]  /*3b60*/  IMAD.IADD R13, R3, 0x1, R27 ;  /* 0x00000001030d7824 */ /* 0x000fc600078e021b */
[----:B------:R-:W-:Y:S01]  /*3b70*/  LOP3.LUT R12, R57, 0x38, R79, 0xf8, !PT ;  /* 0x00000038390c7812 */ /* 0x000fe200078ef84f */
[----:B------:R-:W-:-:S03]  /*3b80*/  IMAD R13, R13, 0x2, R2 ;  /* 0x000000020d0d7824 */ /* 0x000fc600078e0202 */
[----:B------:R-:W-:-:S05]  /*3b90*/  LOP3.LUT R12, R12, R53, RZ, 0x3c, !PT ;  /* 0x000000350c0c7212 */ /* 0x000fca00078e3cff */
[----:B------:R-:W-:-:S04]  /*3ba0*/  IMAD R12, R203, 0x200, R12 ;  /* 0x00000200cb0c7824 */ /* 0x000fc800078e020c */
[----:B------:R-:W-:Y:S02]  /*3bb0*/  IMAD.IADD R27, R27, 0x1, R12 ;  /* 0x000000011b1b7824 */ /* 0x000fe400078e020c */
[----:B------:R-:W1:Y:S02]  /*3bc0*/  LDS.128 R12, [R13+0x22400] ;  /* 0x022400000d0c7984 */ /* 0x000e640000000c00 */
[----:B------:R-:W-:-:S06]  /*3bd0*/  IMAD R27, R27, 0x2, R2 ;  /* 0x000000021b1b7824 */ /* 0x000fcc00078e0202 */
[----:B------:R-:W2:Y:S01]  /*3be0*/  LDS.128 R24, [R27+0x22400] ;  /* 0x022400001b187984 */ /* 0x000ea20000000c00 */
[----:B------:R-:W-:Y:S05]  /*3bf0*/  @P4 BRA `(.L_x_2630) ;  /* 0x00000004004c4947 */ /* 0x000fea0003800000 */
[----:B------:R-:W-:Y:S02]  /*3c00*/  SHF.R.U64 R81, R4, 0x10, R5 ;  /* 0x0000001004517819 */ /* 0x000fe40000001205 */
[--C-:B------:R-:W-:Y:S02]  /*3c10*/  SHF.R.U32.HI R82, RZ, 0x10, R9.reuse ;  /* 0x00000010ff527819 */ /* 0x100fe40000011609 */
[----:B------:R-:W-:Y:S01]  /*3c20*/  SHF.R.U64 R89, R8, 0x10, R9 ;  /* 0x0000001008597819 */ /* 0x000fe20000001209 */
[----:B------:R-:W-:Y:S01]  /*3c30*/  HADD2.F32 R9, -RZ, R84.H0_H0 ;  /* 0x20000054ff097230 */ /* 0x000fe20000004100 */
[--C-:B------:R-:W-:Y:S01]  /*3c40*/  SHF.R.U64 R4, R6, 0x10, R7.reuse ;  /* 0x0000001006047819 */ /* 0x100fe20000001207 */
[----:B-1----:R-:W-:Y:S01]  /*3c50*/  HADD2.F32 R6, -RZ, R13.H0_H0 ;  /* 0x2000000dff067230 */ /* 0x002fe20000004100 */
[----:B------:R-:W-:Y:S01]  /*3c60*/  SHF.R.U32.HI R87, RZ, 0x10, R7 ;  /* 0x00000010ff577819 */ /* 0x000fe20000011607 */
[--C-:B--2---:R-:W-:Y:S01]  /*3c70*/  HADD2.F32 R7, -RZ, R25.reuse.H0_H0 ;  /* 0x20000019ff077230 */ /* 0x104fe20000004100 */
[----:B------:R-:W-:Y:S01]  /*3c80*/  SHF.R.U32.HI R83, RZ, 0x10, R5 ;  /* 0x00000010ff537819 */ /* 0x000fe20000011605 */
[----:B------:R-:W-:Y:S01]  /*3c90*/  HADD2.F32 R25, -RZ, R25.H1_H1 ;  /* 0x30000019ff197230 */ /* 0x000fe20000004100 */
[--C-:B------:R-:W-:Y:S01]  /*3ca0*/  SHF.R.U64 R5, R10, 0x10, R11.reuse ;  /* 0x000000100a057819 */ /* 0x100fe2000000120b */
[----:B------:R-:W-:Y:S01]  /*3cb0*/  HADD2.F32 R82, -RZ, R82.H0_H0 ;  /* 0x20000052ff527230 */ /* 0x000fe20000004100 */
[----:B------:R-:W-:Y:S01]  /*3cc0*/  SHF.R.U32.HI R85, RZ, 0x10, R11 ;  /* 0x00000010ff557819 */ /* 0x000fe2000001160b */
[----:B------:R-:W-:-:S02]  /*3cd0*/  HADD2.F32 R8, -RZ, R84.H1_H1 ;  /* 0x30000054ff087230 */ /* 0x000fc40000004100 */
[-C--:B------:R-:W-:Y:S01]  /*3ce0*/  FMUL.FTZ R11, R7, R9.reuse ;  /* 0x00000009070b7220 */ /* 0x080fe20000410000 */
[----:B------:R-:W-:Y:S02]  /*3cf0*/  HADD2.F32 R13, -RZ, R13.H1_H1 ;  /* 0x3000000dff0d7230 */ /* 0x000fe40000004100 */
[C---:B------:R-:W-:Y:S01]  /*3d00*/  FMUL.FTZ R84, R6.reuse, R9 ;  /* 0x0000000906547220 */ /* 0x040fe20000410000 */
[----:B------:R-:W-:Y:S02]  /*3d10*/  HADD2.F32 R10, -RZ, R83.H0_H0 ;  /* 0x20000053ff0a7230 */ /* 0x000fe40000004100 */
[----:B------:R-:W-:Y:S01]  /*3d20*/  FMUL.FTZ R86, R25, R82 ;  /* 0x0000005219567220 */ /* 0x000fe20000410000 */
[----:B------:R-:W-:Y:S01]  /*3d30*/  FFMA.FTZ R6, R6, R8, -R11 ;  /* 0x0000000806067223 */ /* 0x000fe2000001080b */
[----:B------:R-:W-:Y:S01]  /*3d40*/  FMUL.FTZ R82, R13, R82 ;  /* 0x000000520d527220 */ /* 0x000fe20000410000 */
[----:B------:R-:W-:Y:S01]  /*3d50*/  FFMA.FTZ R7, R7, R8, R84 ;  /* 0x0000000807077223 */ /* 0x000fe20000010054 */
[----:B------:R-:W-:-:S02]  /*3d60*/  HADD2.F32 R11, -RZ, R88.H0_H0 ;  /* 0x20000058ff0b7230 */ /* 0x000fc40000004100 */
[-C--:B------:R-:W-:Y:S01]  /*3d70*/  FFMA.FTZ R83, R13, R10.reuse, -R86 ;  /* 0x0000000a0d537223 */ /* 0x080fe20000010856 */
[----:B------:R-:W-:Y:S02]  /*3d80*/  HADD2.F32 R9, -RZ, R27.H0_H0 ;  /* 0x2000001bff097230 */ /* 0x000fe40000004100 */
[----:B------:R-:W-:Y:S01]  /*3d90*/  FFMA.FTZ R86, R25, R10, R82 ;  /* 0x0000000a19567223 */ /* 0x000fe20000010052 */
[----:B------:R-:W-:Y:S02]  /*3da0*/  HADD2.F32 R8, -RZ, R15.H0_H0 ;  /* 0x2000000fff087230 */ /* 0x000fe40000004100 */
[----:B------:R-:W-:Y:S02]  /*3db0*/  HADD2.F32 R27, -RZ, R27.H1_H1 ;  /* 0x3000001bff1b7230 */ /* 0x000fe40000004100 */
[----:B------:R-:W-:Y:S01]  /*3dc0*/  FMUL.FTZ R13, R9, R11 ;  /* 0x0000000b090d7220 */ /* 0x000fe20000410000 */
[----:B------:R-:W-:Y:S01]  /*3dd0*/  HADD2.F32 R84, -RZ, R85.H0_H0 ;  /* 0x20000055ff547230 */ /* 0x000fe20000004100 */
[----:B------:R-:W-:Y:S01]  /*3de0*/  F2FP.F16.F32.PACK_AB R7, R86, R7 ;  /* 0x000000075607723e */ /* 0x000fe200000000ff */
[----:B------:R-:W-:-:S02]  /*3df0*/  HADD2.F32 R15, -RZ, R15.H1_H1 ;  /* 0x3000000fff0f7230 */ /* 0x000fc40000004100 */
[----:B------:R-:W-:Y:S02]  /*3e00*/  HADD2.F32 R10, -RZ, R88.H1_H1 ;  /* 0x30000058ff0a7230 */ /* 0x000fe40000004100 */
[C---:B------:R-:W-:Y:S01]  /*3e10*/  FMUL.FTZ R88, R8.reuse, R11 ;  /* 0x0000000b08587220 */ /* 0x040fe20000410000 */
[-C--:B------:R-:W-:Y:S01]  /*3e20*/  FMUL.FTZ R90, R27, R84.reuse ;  /* 0x000000541b5a7220 */ /* 0x080fe20000410000 */
[----:B------:R-:W-:Y:S01]  /*3e30*/  FMUL.FTZ R92, R15, R84 ;  /* 0x000000540f5c7220 */ /* 0x000fe20000410000 */
[----:B------:R-:W-:Y:S02]  /*3e40*/  HADD2.F32 R82, -RZ, R87.H0_H0 ;  /* 0x20000057ff527230 */ /* 0x000fe40000004100 */
[-C--:B------:R-:W-:Y:S01]  /*3e50*/  FFMA.FTZ R84, R8, R10.reuse, -R13 ;  /* 0x0000000a08547223 */ /* 0x080fe2000001080d */
[----:B------:R-:W-:Y:S01]  /*3e60*/  FFMA.FTZ R88, R9, R10, R88 ;  /* 0x0000000a09587223 */ /* 0x000fe20000010058 */
[----:B------:R-:W-:Y:S02]  /*3e70*/  HADD2.F32 R11, -RZ, R91.H1_H1 ;  /* 0x3000005bff0b7230 */ /* 0x000fe40000004100 */
[----:B------:R-:W-:-:S02]  /*3e80*/  HADD2.F32 R9, -RZ, R24.H0_H0 ;  /* 0x20000018ff097230 */ /* 0x000fc40000004100 */
[-C--:B------:R-:W-:Y:S01]  /*3e90*/  FFMA.FTZ R85, R15, R82.reuse, -R90 ;  /* 0x000000520f557223 */ /* 0x080fe2000001085a */
[----:B------:R-:W-:Y:S02]  /*3ea0*/  HADD2.F32 R8, -RZ, R12.H0_H0 ;  /* 0x2000000cff087230 */ /* 0x000fe40000004100 */
[----:B------:R-:W-:Y:S01]  /*3eb0*/  FFMA.FTZ R87, R27, R82, R92 ;  /* 0x000000521b577223 */ /* 0x000fe2000001005c */
[----:B------:R-:W-:Y:S02]  /*3ec0*/  HADD2.F32 R13, -RZ, R89.H0_H0 ;  /* 0x20000059ff0d7230 */ /* 0x000fe40000004100 */
[-C--:B------:R-:W-:Y:S01]  /*3ed0*/  FMUL.FTZ R15, R9, R11.reuse ;  /* 0x0000000b090f7220 */ /* 0x080fe20000410000 */
[----:B------:R-:W-:Y:S02]  /*3ee0*/  HADD2.F32 R24, -RZ, R24.H1_H1 ;  /* 0x30000018ff187230 */ /* 0x000fe40000004100 */
[----:B------:R-:W-:Y:S01]  /*3ef0*/  FMUL.FTZ R82, R8, R11 ;  /* 0x0000000b08527220 */ /* 0x000fe20000410000 */
[----:B------:R-:W-:Y:S01]  /*3f00*/  HADD2.F32 R12, -RZ, R12.H1_H1 ;  /* 0x3000000cff0c7230 */ /* 0x000fe20000004100 */
[----:B------:R-:W-:Y:S01]  /*3f10*/  F2FP.F16.F32.PACK_AB R84, R85, R84 ;  /* 0x000000545554723e */ /* 0x000fe200000000ff */
[----:B------:R-:W-:-:S02]  /*3f20*/  HADD2.F32 R81, -RZ, R81.H0_H0 ;  /* 0x20000051ff517230 */ /* 0x000fc40000004100 */
[-C--:B------:R-:W-:Y:S01]  /*3f30*/  FMUL.FTZ R11, R24, R13.reuse ;  /* 0x0000000d180b7220 */ /* 0x080fe20000410000 */
[----:B------:R-:W-:Y:S02]  /*3f40*/  HADD2.F32 R10, -RZ, R93.H1_H1 ;  /* 0x3000005dff0a7230 */ /* 0x000fe40000004100 */
[C---:B------:R-:W-:Y:S01]  /*3f50*/  FMUL.FTZ R13, R12.reuse, R13 ;  /* 0x0000000d0c0d7220 */ /* 0x040fe20000410000 */
[----:B------:R-:W-:Y:S01]  /*3f60*/  F2FP.F16.F32.PACK_AB R87, R87, R88 ;  /* 0x000000585757723e */ /* 0x000fe200000000ff */
[-C--:B------:R-:W-:Y:S01]  /*3f70*/  FFMA.FTZ R12, R12, R81.reuse, -R11 ;  /* 0x000000510c0c7223 */ /* 0x080fe2000001080b */
[----:B------:R-:W-:Y:S02]  /*3f80*/  HADD2.F32 R11, -RZ, R4.H0_H0 ;  /* 0x20000004ff0b7230 */ /* 0x000fe40000004100 */
[----:B------:R-:W-:Y:S01]  /*3f90*/  FFMA.FTZ R15, R8, R10, -R15 ;  /* 0x0000000a080f7223 */ /* 0x000fe2000001080f */
[----:B------:R-:W-:Y:S01]  /*3fa0*/  FFMA.FTZ R81, R24, R81, R13 ;  /* 0x0000005118517223 */ /* 0x000fe2000001000d */
[----:B------:R-:W-:-:S02]  /*3fb0*/  HADD2.F32 R13, -RZ, R5.H0_H0 ;  /* 0x20000005ff0d7230 */ /* 0x000fc40000004100 */
[----:B------:R-:W-:Y:S01]  /*3fc0*/  FFMA.FTZ R82, R9, R10, R82 ;  /* 0x0000000a09527223 */ /* 0x000fe20000010052 */
[----:B------:R-:W-:Y:S01]  /*3fd0*/  HADD2.F32 R8, -RZ, R26.H0_H0 ;  /* 0x2000001aff087230 */ /* 0x000fe20000004100 */
[----:B------:R-:W-:Y:S01]  /*3fe0*/  F2FP.F16.F32.PACK_AB R12, R12, R15 ;  /* 0x0000000f0c0c723e */ /* 0x000fe200000000ff */
[----:B------:R-:W-:Y:S02]  /*3ff0*/  HADD2.F32 R5, -RZ, R14.H0_H0 ;  /* 0x2000000eff057230 */ /* 0x000fe40000004100 */
[----:B------:R-:W-:Y:S01]  /*4000*/  HADD2.F32 R26, -RZ, R26.H1_H1 ;  /* 0x3000001aff1a7230 */ /* 0x000fe20000004100 */
[----:B------:R-:W-:Y:S01]  /*4010*/  F2FP.F16.F32.PACK_AB R24, R81, R82 ;  /* 0x000000525118723e */ /* 0x000fe200000000ff */
[----:B------:R-:W-:Y:S02]  /*4020*/  HADD2.F32 R10, -RZ, R91.H0_H0 ;  /* 0x2000005bff0a7230 */ /* 0x000fe40000004100 */
[----:B------:R-:W-:Y:S02]  /*4030*/  HADD2.F32 R14, -RZ, R14.H1_H1 ;  /* 0x3000000eff0e7230 */ /* 0x000fe40000004100 */
[----:B------:R-:W-:Y:S01]  /*4040*/  FMUL.FTZ R27, R26, R13 ;  /* 0x0000000d1a1b7220 */ /* 0x000fe20000410000 */
[----:B------:R-:W-:-:S02]  /*4050*/  HADD2.F32 R9, -RZ, R93.H0_H0 ;  /* 0x2000005dff097230 */ /* 0x000fc40000004100 */
[-C--:B------:R-:W-:Y:S01]  /*4060*/  FMUL.FTZ R4, R8, R10.reuse ;  /* 0x0000000a08047220 */ /* 0x080fe20000410000 */
[C---:B------:R-:W-:Y:S01]  /*4070*/  FMUL.FTZ R25, R5.reuse, R10 ;  /* 0x0000000a05197220 */ /* 0x040fe20000410000 */
[C---:B------:R-:W-:Y:S01]  /*4080*/  FMUL.FTZ R13, R14.reuse, R13 ;  /* 0x0000000d0e0d7220 */ /* 0x040fe20000410000 */
[----:B------:R-:W-:Y:S01]  /*4090*/  FFMA.FTZ R27, R14, R11, -R27 ;  /* 0x0000000b0e1b7223 */ /* 0x000fe2000001081b */
[-C--:B------:R-:W-:Y:S01]  /*40a0*/  FFMA.FTZ R4, R5, R9.reuse, -R4 ;  /* 0x0000000905047223 */ /* 0x080fe20000010804 */
[----:B------:R-:W-:Y:S01]  /*40b0*/  FFMA.FTZ R25, R8, R9, R25 ;  /* 0x0000000908197223 */ /* 0x000fe20000010019 */
[----:B------:R-:W-:Y:S01]  /*40c0*/  FFMA.FTZ R26, R26, R11, R13 ;  /* 0x0000000b1a1a7223 */ /* 0x000fe2000001000d */
[----:B------:R-:W-:Y:S01]  /*40d0*/  F2FP.F16.F32.PACK_AB R13, R83, R6 ;  /* 0x00000006530d723e */ /* 0x000fe200000000ff */
[----:B------:R-:W-:Y:S01]  /*40e0*/  IMAD.MOV.U32 R15, RZ, RZ, R84 ;  /* 0x000000ffff0f7224 */ /* 0x000fe200078e0054 */
[----:B------:R-:W-:Y:S01]  /*40f0*/  F2FP.F16.F32.PACK_AB R14, R27, R4 ;  /* 0x000000041b0e723e */ /* 0x000fe200000000ff */
[----:B------:R-:W-:Y:S01]  /*4100*/  IMAD.MOV.U32 R27, RZ, RZ, R87 ;  /* 0x000000ffff1b7224 */ /* 0x000fe200078e0057 */
[----:B------:R-:W-:Y:S01]  /*4110*/  F2FP.F16.F32.PACK_AB R26, R26, R25 ;  /* 0x000000191a1a723e */ /* 0x000fe200000000ff */
[----:B------:R-:W-:-:S07]  /*4120*/  IMAD.MOV.U32 R25, RZ, RZ, R7 ;  /* 0x000000ffff197224 */ /* 0x000fce00078e0007 */
.L_x_2630:
[----:B------:R-:W-:Y:S05]  /*4130*/  BSYNC B1 ;  /* 0x0000000000017941 */ /* 0x000fea0003800000 */
.L_x_2629:
[----:B-1----:R3:W-:Y:S01]  /*4140*/  STG.E.128 desc[UR42][R70.64], R12 ;  /* 0x0000000c46007986 */ /* 0x0027e2000c101d2a */
[----:B------:R-:W-:-:S13]  /*4150*/  ISETP.GE.AND P4, PT, R79, R80, PT ;  /* 0x000000504f00720c */ /* 0x000fda0003f86270 */
[----:B------:R-:W-:Y:S05]  /*4160*/  @P4 BRA `(.L_x_2619) ;  /* 0x0000000000804947 */ /* 0x000fea0003800000 */
[--C-:B------:R-:W-:Y:S02]  /*4170*/  IADD3 R68, P4, P5, R20, R68, R79.reuse ;  /* 0x0000004414447210 */ /* 0x100fe40007d9e04f */
[----:B------:R-:W-:-:S04]  /*4180*/  SHF.R.S32.HI R79, RZ, 0x1f, R79 ;  /* 0x0000001fff4f7819 */ /* 0x000fc8000001144f */
[----:B------:R-:W-:Y:S02]  /*4190*/  IADD3.X R79, R65, R78, R79, P4, P5 ;  /* 0x0000004e414f7210 */ /* 0x000fe400027ea44f */
[----:B------:R-:W-:-:S04]  /*41a0*/  LEA R66, P4, R68, R66, 0x1 ;  /* 0x0000004244427211 */ /* 0x000fc800078808ff */
[----:B------:R-:W-:-:S05]  /*41b0*/  LEA.HI.X R67, R68, R67, R79, 0x1, P4 ;  /* 0x0000004344437211 */ /* 0x000fca00020f0c4f */
[----:B--2---:R4:W-:Y:S01]  /*41c0*/  STG.E.128 desc[UR42][R66.64], R24 ;  /* 0x0000001842007986 */ /* 0x0049e2000c101d2a */
[----:B------:R-:W-:Y:S05]  /*41d0*/  BRA `(.L_x_2619) ;  /* 0x0000000000647947 */ /* 0x000fea0003800000 */
.L_x_2612:
[----:B------:R-:W-:-:S06]  /*41e0*/  UISETP.NE.AND UP0, UPT, UR37, 0x3, UPT ;  /* 0x000000032500788c */ /* 0x000fcc000bf05270 */
[----:B------:R-:W-:-:S13]  /*41f0*/  PLOP3.LUT P3, PT, PT, PT, UP0, 0x80, 0x0 ;  /* 0x000000000000781c */ /* 0x000fda0003f6f008 */
[----:B------:R-:W-:Y:S05]  /*4200*/  @!P3 BRA `(.L_x_2631) ;  /* 0x000000000004b947 */ /* 0x000fea0003800000 */
[----:B------:R-:W-:Y:S01]  /*4210*/  BPT.TRAP 0x1 ;  /* 0x000000040000795c */ /* 0x000fe20000300000 */
.L_x_2631:
[----:B------:R-:W-:Y:S01]  /*4220*/  IMAD R74, R185, 0x8, R2 ;  /* 0x00000008b94a7824 */ /* 0x000fe200078e0202 */
[----:B------:R-:W-:Y:S01]  /*4230*/  SHF.L.U32 R77, R187, 0x1f, RZ ;  /* 0x0000001fbb4d7819 */ /* 0x000fe200000006ff */
[----:B------:R-:W-:Y:S01]  /*4240*/  IMAD R75, R41, -0x40, R40 ;  /* 0xffffffc0294b7824 */ /* 0x000fe200078e0228 */
[----:B------:R-:W-:Y:S02]  /*4250*/  BSSY B1, `(.L_x_2632) ;  /* 0x0000005000017945 */ /* 0x000fe40003800000 */
[----:B------:R-:W0:Y:S02]  /*4260*/  SYNCS.PHASECHK.TRANS64.TRYWAIT P5, [R74+URZ+0x28c90], R77 ;  /* 0x028c904d4a0075a7 */ /* 0x000e2400080a017f */
[----:B------:R-:W-:-:S04]  /*4270*/  VIMNMX R75, R75, 0x40, PT ;  /* 0x000000404b4b7848 */ /* 0x000fc80003fe0100 */
[----:B------:R-:W-:Y:S01]  /*4280*/  ISETP.GE.AND P4, PT, R184, R75, PT ;  /* 0x0000004bb800720c */ /* 0x000fe20003f86270 */
[----:B0-----:R-:W-:-:S12]  /*4290*/  @!P5 BRA `(.L_x_2633) ;  /* 0x000001e400fcd947 */ /* 0x001fd80003800000 */
.L_x_3017:
[----:B------:R-:W-:Y:S05]  /*42a0*/  BSYNC B1 ;  /* 0x0000000000017941 */ /* 0x000fea0003800000 */
.L_x_2632:
[----:B------:R-:W-:Y:S05]  /*42b0*/  @P4 BRA `(.L_x_2619) ;  /* 0x00000000002c4947 */ /* 0x000fea0003800000 */
[----:B------:R-:W-:Y:S01]  /*42c0*/  @!P1 LOP3.LUT P4, RZ, R195, 0x4, RZ, 0xc0, !PT ;  /* 0x00000004c3ff9812 */ /* 0x000fe2000788c0ff */
[----:B------:R-:W-:Y:S01]  /*42d0*/  @!P1 VIADD R4, R50, 0x20 ;  /* 0x0000002032049836 */ /* 0x000fe20000000000 */
[----:B------:R-:W-:Y:S02]  /*42e0*/  PLOP3.LUT P5, PT, PT, PT, PT, 0x8, 0x0 ;  /* 0x000000000000781c */ /* 0x000fe40003fae170 */
[----:B------:R-:W-:-:S13]  /*42f0*/  @!P1 PLOP3.LUT P5, PT, P4, PT, PT, 0x80, 0x0 ;  /* 0x000000000000981c */ /* 0x000fda00027af070 */
[----:B------:R-:W-:-:S04]  /*4300*/  @P5 VIADD R4, R50, 0xffffffe0 ;  /* 0xffffffe032045836 */ /* 0x000fc80000000000 */
[----:B------:R-:W-:Y:S02]  /*4310*/  @!P1 IMAD.IADD R27, R27, 0x1, R4 ;  /* 0x000000011b1b9824 */ /* 0x000fe400078e0204 */
[----:B------:R-:W1:Y:S02]  /*4320*/  @!P0 LDS.128 R4, [R26+0x22400] ;  /* 0x022400001a048984 */ /* 0x000e640000000c00 */
[----:B------:R-:W-:-:S06]  /*4330*/  @!P1 IMAD R8, R27, 0x2, R2 ;  /* 0x000000021b089824 */ /* 0x000fcc00078e0202 */
[----:B------:R-:W2:Y:S04]  /*4340*/  @!P1 LDS.128 R8, [R8+0x22400] ;  /* 0x0224000008089984 */ /* 0x000ea80000000c00 */
[----:B-1----:R1:W-:Y:S04]  /*4350*/  @!P0 STG.E.128 desc[UR42][R12.64], R4 ;  /* 0x000000040c008986 */ /* 0x0023e8000c101d2a */
[----:B--2---:R1:W-:Y:S02]  /*4360*/  @!P1 STG.E.128 desc[UR42][R12.64+0x40], R8 ;  /* 0x000040080c009986 */ /* 0x0043e4000c101d2a */
.L_x_2619:
[----:B------:R-:W-:Y:S05]  /*4370*/  BSYNC B0 ;  /* 0x0000000000007941 */ /* 0x000fea0003800000 */
.L_x_2611:
[----:B-1----:R-:W1:Y:S01]  /*4380*/  S2R R4, SR_TID.X ;  /* 0x0000000000047919 */ /* 0x002e620000002100 */
[----:B------:R-:W-:Y:S01]  /*4390*/  @!PT LDS RZ, [RZ] ;  /* 0x00000000fffff984 */ /* 0x000fe20000000800 */
[----:B------:R-:W-:Y:S01]  /*43a0*/  @!PT LDS RZ, [RZ] ;  /* 0x00000000fffff984 */ /* 0x000fe20000000800 */
[----:B------:R-:W-:Y:S01]  /*43b0*/  @!PT LDS RZ, [RZ] ;  /* 0x00000000fffff984 */ /* 0x000fe20000000800 */
[----:B------:R-:W-:Y:S01]  /*43c0*/  @!PT LDS RZ, [RZ] ;  /* 0x00000000fffff984 */ /* 0x000fe20000000800 */
[----:B------:R5:W-:Y:S06]  /*43d0*/  MEMBAR.ALL.CTA ;  /* 0x0000000000007992 */ /* 0x000bec0000008000 */
[----:B-----5:R-:W5:Y:S01]  /*43e0*/  FENCE.VIEW.ASYNC.S ;  /* 0x00000000000073c6 */ /* 0x020f620000000000 */
[----:B------:R-:W-:Y:S05]  /*43f0*/  WARPSYNC.ALL ;  /* 0x0000000000007948 */ /* 0x000fea0003800000 */
[----:B------:R-:W-:Y:S01]  /*4400*/  BSSY B0, `(.L_x_2634) ;  /* 0x0000009000007945 */ /* 0x000fe20003800000 */
[----:B-1----:R-:W-:Y:S01]  /*4410*/  LOP3.LUT R4, R4, 0x7f, RZ, 0xc0, !PT ;  /* 0x0000007f04047812 */ /* 0x002fe200078ec0ff */
[----:B-----5:R1:W-:Y:S03]  /*4420*/  BAR.SYNC.DEFER_BLOCKING R52, 0x80 ;  /* 0x000200340000751d */ /* 0x0203e60000010000 */
[----:B------:R-:W-:-:S13]  /*4430*/  ISETP.NE.AND P4, PT, R4, RZ, PT ;  /* 0x000000ff0400720c */ /* 0x000fda0003f85270 */
[----:B------:R-:W-:-:S05]  /*4440*/  @!P4 VIADD R4, R74, 0x28ca0 ;  /* 0x00028ca04a04c836 */ /* 0x000fca0000000000 */
[----:B------:R-:W-:-:S04]  /*4450*/  @!P4 PRMT R4, RZ, 0x654, R4 ;  /* 0x00000654ff04c816 */ /* 0x000fc80000000004 */
[----:B------:R1:W-:Y:S01]  /*4460*/  @!P4 SYNCS.ARRIVE.TRANS64.RED.A1T0 RZ, [R4+URZ], RZ ;  /* 0x000000ff04ffc9a7 */ /* 0x0003e2000810043f */
[----:B------:R-:W-:Y:S05]  /*4470*/  @!P3 BRA `(.L_x_2635) ;  /* 0x000000000004b947 */ /* 0x000fea0003800000 */
[----:B------:R-:W-:Y:S01]  /*4480*/  BPT.TRAP 0x1 ;  /* 0x000000040000795c */ /* 0x000fe20000300000 */
.L_x_2635:
[----:B------:R-:W-:Y:S05]  /*4490*/  BSYNC B0 ;  /* 0x0000000000007941 */ /* 0x000fea0003800000 */
.L_x_2634:
[----:B------:R-:W5:Y:S01]  /*44a0*/  SYNCS.PHASECHK.TRANS64.TRYWAIT P5, [R74+URZ+0x28cb0], R77 ;  /* 0x028cb04d4a0075a7 */ /* 0x000f6200080a017f */
[----:B------:R-:W-:Y:S01]  /*44b0*/  BSSY B0, `(.L_x_2636) ;  /* 0x0000003000007945 */ /* 0x000fe20003800000 */
[----:B------:R-:W-:-:S03]  /*44c0*/  ISETP.GE.AND P3, PT, R184, R75, PT ;  /* 0x0000004bb800720c */ /* 0x000fc60003f66270 */
[----:B-----5:R-:W-:Y:S10]  /*44d0*/  @!P5 BRA `(.L_x_2637) ;  /* 0x000001e40080d947 */ /* 0x020ff40003800000 */
.L_x_3018:
[----:B------:R-:W-:Y:S05]  /*44e0*/  BSYNC B0 ;  /* 0x0000000000007941 */ /* 0x000fea0003800000 */
.L_x_2636:
[----:B------:R-:W-:Y:S04]  /*44f0*/  BSSY B0, `(.L_x_2638) ;  /* 0x0000052000007945 */ /* 0x000fe80003800000 */
[----:B------:R-:W-:Y:S05]  /*4500*/  @P3 BRA `(.L_x_2639) ;  /* 0x0000000400403947 */ /* 0x000fea0003800000 */
[----:B------:R-:W-:Y:S01]  /*4510*/  IMAD.WIDE R6, R41, 0x40, R38 ;  /* 0x0000004029067825 */ /* 0x000fe200078e0226 */
[----:B------:R-:W-:Y:S01]  /*4520*/  ULDC.64 UR4, c[0x0][0x328] ;  /* 0x0000ca0000047ab9 */ /* 0x000fe20000000a00 */
[----:B------:R-:W-:Y:S02]  /*4530*/  LOP3.LUT P3, RZ, R195, 0x4, RZ, 0xc0, !PT ;  /* 0x00000004c3ff7812 */ /* 0x000fe4000786c0ff */
[----:B------:R-:W-:Y:S02]  /*4540*/  IMAD R7, R7, UR4, RZ ;  /* 0x0000000407077c24 */ /* 0x000fe4000f8e02ff */
[----:B-1----:R-:W-:Y:S02]  /*4550*/  IMAD.MOV.U32 R4, RZ, RZ, R28 ;  /* 0x000000ffff047224 */ /* 0x002fe400078e001c */
[----:B------:R-:W-:Y:S02]  /*4560*/  IMAD.MOV.U32 R5, RZ, RZ, R0 ;  /* 0x000000ffff057224 */ /* 0x000fe400078e0000 */
[----:B------:R-:W-:-:S02]  /*4570*/  IMAD R7, R6, UR5, R7 ;  /* 0x0000000506077c24 */ /* 0x000fc4000f8e0207 */
[----:B------:R-:W-:Y:S01]  /*4580*/  IMAD.WIDE.U32 R4, R6, UR4, R4 ;  /* 0x0000000406047c25 */ /* 0x000fe2000f8e0004 */
[----:B------:R-:W-:-:S03]  /*4590*/  ULDC.64 UR4, c[0x0][0x318] ;  /* 0x0000c60000047ab9 */ /* 0x000fc60000000a00 */
[----:B------:R-:W-:Y:S01]  /*45a0*/  IMAD R9, R185, 0x8000, R50 ;  /* 0x00008000b9097824 */ /* 0x000fe200078e0232 */
[----:B---3--:R-:W-:Y:S01]  /*45b0*/  LEA R12, P5, R4, UR4, 0x1 ;  /* 0x00000004040c7c11 */ /* 0x008fe2000f8a08ff */
[----:B------:R-:W-:Y:S01]  /*45c0*/  IMAD.IADD R5, R5, 0x1, R7 ;  /* 0x0000000105057824 */ /* 0x000fe200078e0207 */
[----:B------:R-:W-:Y:S01]  /*45d0*/  ULDC UR4, c[0x0][0x320] ;  /* 0x0000c80000047ab9 */ /* 0x000fe20000000800 */
[----:B------:R-:W-:Y:S02]  /*45e0*/  VIADD R6, R16, 0x40 ;  /* 0x0000004010067836 */ /* 0x000fe40000000000 */
[C---:B------:R-:W-:Y:S01]  /*45f0*/  VIADD R15, R9.reuse, 0x20 ;  /* 0x00000020090f7836 */ /* 0x040fe20000000000 */
[----:B------:R-:W-:Y:S01]  /*4600*/  LEA.HI.X R13, R4, UR5, R5, 0x1, P5 ;  /* 0x00000005040d7c11 */ /* 0x000fe2000a8f0c05 */
[C---:B------:R-:W-:Y:S01]  /*4610*/  @P3 VIADD R15, R9.reuse, 0xffffffe0 ;  /* 0xffffffe0090f3836 */ /* 0x040fe20000000000 */
[----:B------:R-:W-:Y:S01]  /*4620*/  ISETP.GE.AND P5, PT, R16, UR4, PT ;  /* 0x0000000410007c0c */ /* 0x000fe2000bfa6270 */
[----:B--2-4-:R-:W-:Y:S01]  /*4630*/  IMAD R25, R9, 0x2, R2 ;  /* 0x0000000209197824 */ /* 0x014fe200078e0202 */
[----:B------:R-:W-:Y:S01]  /*4640*/  ISETP.GE.AND P3, PT, R6, UR4, PT ;  /* 0x0000000406007c0c */ /* 0x000fe2000bf66270 */
[----:B------:R-:W-:-:S02]  /*4650*/  VIADD R14, R16, 0x80 ;  /* 0x00000080100e7836 */ /* 0x000fc40000000000 */
[----:B------:R-:W-:-:S08]  /*4660*/  VIADD R24, R16, 0xc0 ;  /* 0x000000c010187836 */ /* 0x000fd00000000000 */
[----:B------:R-:W1:Y:S04]  /*4670*/  @!P5 LDS.128 R4, [R25+0x400] ;  /* 0x000400001904d984 */ /* 0x000e680000000c00 */
[----:B------:R-:W2:Y:S04]  /*4680*/  @!P3 LDS.128 R8, [R25+0x2400] ;  /* 0x002400001908b984 */ /* 0x000ea80000000c00 */
[----:B-1----:R-:W-:Y:S01]  /*4690*/  @!P5 STG.E.128 desc[UR42][R12.64], R4 ;  /* 0x000000040c00d986 */ /* 0x002fe2000c101d2a */
[----:B------:R-:W-:Y:S01]  /*46a0*/  ISETP.GE.AND P5, PT, R14, UR4, PT ;  /* 0x000000040e007c0c */ /* 0x000fe2000bfa6270 */
[----:B------:R-:W-:-:S02]  /*46b0*/  VIADD R14, R16, 0x100 ;  /* 0x00000100100e7836 */ /* 0x000fc40000000000 */
[----:B--2---:R-:W-:Y:S01]  /*46c0*/  @!P3 STG.E.128 desc[UR42][R12.64+0x80], R8 ;  /* 0x000080080c00b986 */ /* 0x004fe2000c101d2a */
[----:B------:R-:W-:Y:S01]  /*46d0*/  ISETP.GE.AND P3, PT, R24, UR4, PT ;  /* 0x0000000418007c0c */ /* 0x000fe2000bf66270 */
        /* <DEDUP_REMOVED lines=16> */
[----:B------:R-:W-:Y:S02]  /*47e0*/  IMAD R24, R15, 0x2, R2 ;  /* 0x000000020f187824 */ /* 0x000fe400078e0202 */
[----:B------:R-:W-:-:S06]  /*47f0*/  VIADD R15, R16, 0xe0 ;  /* 0x000000e0100f7836 */ /* 0x000fcc0000000000 */
[----:B------:R-:W1:Y:S04]  /*4800*/  @!P5 LDS.128 R4, [R25+0xc400] ;  /* 0x00c400001904d984 */ /* 0x000e680000000c00 */
[----:B------:R-:W2:Y:S04]  /*4810*/  @!P3 LDS.128 R8, [R25+0xe400] ;  /* 0x00e400001908b984 */ /* 0x000ea80000000c00 */
[----:B-1----:R-:W-:Y:S01]  /*4820*/  @!P5 STG.E.128 desc[UR42][R12.64+0x300], R4 ;  /* 0x000300040c00d986 */ /* 0x002fe2000c101d2a */
[----:B------:R-:W-:-:S03]  /*4830*/  ISETP.GE.AND P5, PT, R54, UR4, PT ;  /* 0x0000000436007c0c */ /* 0x000fc6000bfa6270 */
        /* <DEDUP_REMOVED lines=22> */
[----:B------:R-:W-:-:S03]  /*49a0*/  ISETP.GE.AND P5, PT, R14, UR4, PT ;  /* 0x000000040e007c0c */ /* 0x000fc6000bfa6270 */
[----:B--2---:R-:W-:Y:S01]  /*49b0*/  @!P3 STG.E.128 desc[UR42][R12.64+0x2c0], R8 ;  /* 0x0002c0080c00b986 */ /* 0x004fe2000c101d2a */
[----:B------:R-:W-:-:S09]  /*49c0*/  ISETP.GE.AND P3, PT, R15, UR4, PT ;  /* 0x000000040f007c0c */ /* 0x000fd2000bf66270 */
[----:B------:R-:W1:Y:S04]  /*49d0*/  @!P5 LDS.128 R4, [R24+0xc400] ;  /* 0x00c400001804d984 */ /* 0x000e680000000c00 */
[----:B------:R-:W2:Y:S04]  /*49e0*/  @!P3 LDS.128 R8, [R24+0xe400] ;  /* 0x00e400001808b984 */ /* 0x000ea80000000c00 */
[----:B-1----:R1:W-:Y:S04]  /*49f0*/  @!P5 STG.E.128 desc[UR42][R12.64+0x340], R4 ;  /* 0x000340040c00d986 */ /* 0x0023e8000c101d2a */
[----:B--2---:R1:W-:Y:S02]  /*4a00*/  @!P3 STG.E.128 desc[UR42][R12.64+0x3c0], R8 ;  /* 0x0003c0080c00b986 */ /* 0x0043e4000c101d2a */
.L_x_2639:
[----:B------:R-:W-:Y:S05]  /*4a10*/  BSYNC B0 ;  /* 0x0000000000007941 */ /* 0x000fea0003800000 */
.L_x_2638:
[----:B------:R-:W-:Y:S01]  /*4a20*/  @!PT LDS RZ, [RZ] ;  /* 0x00000000fffff984 */ /* 0x000fe20000000800 */
[----:B------:R-:W-:Y:S01]  /*4a30*/  @!PT LDS RZ, [RZ] ;  /* 0x00000000fffff984 */ /* 0x000fe20000000800 */
[----:B------:R-:W-:Y:S01]  /*4a40*/  @!PT LDS RZ, [RZ] ;  /* 0x00000000fffff984 */ /* 0x000fe20000000800 */
[----:B------:R-:W-:Y:S01]  /*4a50*/  @!PT LDS RZ, [RZ] ;  /* 0x00000000fffff984 */ /* 0x000fe20000000800 */
[----:B------:R5:W-:Y:S06]  /*4a60*/  MEMBAR.ALL.CTA ;  /* 0x0000000000007992 */ /* 0x000bec0000008000 */
[----:B-----5:R-:W5:Y:S01]  /*4a70*/  FENCE.VIEW.ASYNC.S ;  /* 0x00000000000073c6 */ /* 0x020f620000000000 */
[----:B0-----:R-:W-:Y:S01]  /*4a80*/  @!P4 VIADD R74, R74, 0x28cc0 ;  /* 0x00028cc04a4ac836 */ /* 0x001fe20000000000 */
        /* <DEDUP_REMOVED lines=10> */
.L_x_2606:
[----:B------:R-:W-:Y:S04]  /*4b30*/  BSSY B0, `(.L_x_2641) ;  /* 0x0000004000007945 */ /* 0x000fe80003800000 */
[----:B------:R-:W-:Y:S05]  /*4b40*/  @P3 BRA `(.L_x_2642) ;  /* 0x0000000000083947 */ /* 0x000fea0003800000 */
[----:B------:R-:W0:Y:S02]  /*4b50*/  FENCE.VIEW.ASYNC.G ;  /* 0x00000000000073c6 */ /* 0x000e240000000100 */
[----:B0-----:R-:W-:Y:S06]  /*4b60*/  BAR.ARV 0xc, 0x180 ;  /* 0x0306000000007b1d */ /* 0x001fec0000002000 */
.L_x_2642:
[----:B------:R-:W-:Y:S05]  /*4b70*/  BSYNC B0 ;  /* 0x0000000000007941 */ /* 0x000fea0003800000 */
.L_x_2641:
[----:B------:R-:W-:Y:S01]  /*4b80*/  UISETP.NE.AND UP0, UPT, UR38, 0x1, UPT ;  /* 0x000000012600788c */ /* 0x000fe2000bf05270 */
[----:B------:R-:W-:Y:S05]  /*4b90*/  BSSY B7, `(.L_x_2643) ;  /* 0x0000f2a000077945 */ /* 0x000fea0003800000 */
[----:B------:R-:W-:-:S13]  /*4ba0*/  PLOP3.LUT P0, PT, PT, PT, UP0, 0x80, 0x0 ;  /* 0x000000000000781c */ /* 0x000fda0003f0f008 */
[----:B------:R-:W-:Y:S05]  /*4bb0*/  @!P0 BRA `(.L_x_2644) ;  /* 0x00000024004c8947 */ /* 0x000fea0003800000 */
[----:B------:R-:W0:Y:S01]  /*4bc0*/  LDC R0, c[0x0][0x448] ;  /* 0x00011200ff007b82 */ /* 0x000e220000000800 */
[----:B------:R-:W-:-:S07]  /*4bd0*/  IADD3 R7, R23, 0x1, -R22 ;  /* 0x0000000117077810 */ /* 0x000fce0007ffe816 */
[----:B------:R-:W1:Y:S01]  /*4be0*/  LDC.64 R4, c[0x0][0x9e0] ;  /* 0x00027800ff047b82 */ /* 0x000e620000000a00 */
[----:B0-----:R-:W-:Y:S01]  /*4bf0*/  ISETP.NE.AND P1, PT, R0, 0x1, PT ;  /* 0x000000010000780c */ /* 0x001fe20003f25270 */
[----:B------:R-:W-:Y:S01]  /*4c00*/  VIADD R0, R192, 0x3f ;  /* 0x0000003fc0007836 */ /* 0x000fe20000000000 */
[----:B-1----:R-:W-:-:S11]  /*4c10*/  ISETP.GE.AND P2, PT, R5, 0x1, PT ;  /* 0x000000010500780c */ /* 0x002fd60003f46270 */
[----:B------:R-:W0:Y:S08]  /*4c20*/  @P1 LDC R3, c[0x0][0x44c] ;  /* 0x00011300ff031b82 */ /* 0x000e300000000800 */
[----:B------:R-:W1:Y:S01]  /*4c30*/  @P1 LDC R6, c[0x0][0x450] ;  /* 0x00011400ff061b82 */ /* 0x000e620000000800 */
[----:B0-----:R-:W-:-:S05]  /*4c40*/  @P1 IMAD.HI.U32 R3, R0, R3, RZ ;  /* 0x0000000300031227 */ /* 0x001fca00078e00ff */
[----:B-1----:R-:W-:-:S05]  /*4c50*/  @P1 SHF.R.U32.HI R0, RZ, R6, R3 ;  /* 0x00000006ff001219 */ /* 0x002fca0000011603 */
[----:B------:R-:W-:-:S04]  /*4c60*/  IMAD.IADD R3, R7, 0x1, R0 ;  /* 0x0000000107037824 */ /* 0x000fc800078e0200 */
[----:B------:R-:W-:Y:S01]  /*4c70*/  IMAD.IADD R4, R3, 0x1, R4 ;  /* 0x0000000103047824 */ /* 0x000fe200078e0204 */
        /* <DEDUP_REMOVED lines=12> */
.L_x_2647:
[----:B------:R-:W-:-:S13]  /*4d40*/  ISETP.NE.AND P0, PT, R5, 0x1, PT ;  /* 0x000000010500780c */ /* 0x000fda0003f05270 */
[----:B------:R-:W0:Y:S02]  /*4d50*/  @P0 LDC.64 R6, c[0x0][0x9e8] ;  /* 0x00027a00ff060b82 */ /* 0x000e240000000a00 */
[----:B0-----:R-:W-:-:S05]  /*4d60*/  @P0 IMAD.HI.U32 R6, R0, R6, RZ ;  /* 0x0000000600060227 */ /* 0x001fca00078e00ff */
[----:B------:R-:W-:-:S07]  /*4d70*/  @P0 SHF.R.U32.HI R0, RZ, R7, R6 ;  /* 0x00000007ff000219 */ /* 0x000fce0000011606 */
.L_x_2648:
[----:B------:R-:W-:Y:S05]  /*4d80*/  BSYNC B0 ;  /* 0x0000000000007941 */ /* 0x000fea0003800000 */
.L_x_2646:
[----:B------:R-:W-:-:S05]  /*4d90*/  IMAD R3, R0, R5, R5 ;  /* 0x0000000500037224 */ /* 0x000fca00078e0205 */
[----:B------:R-:W-:-:S07]  /*4da0*/  VIMNMX R4, R4, R3, PT ;  /* 0x0000000304047248 */ /* 0x000fce0003fe0100 */
.L_x_2645:
        /* <DEDUP_REMOVED lines=24> */
.L_x_2651:
[----:B------:R-:W-:-:S13]  /*4f30*/  ISETP.NE.AND P0, PT, R5, 0x1, PT ;  /* 0x000000010500780c */ /* 0x000fda0003f05270 */
[----:B------:R-:W0:Y:S02]  /*4f40*/  @P0 LDC.64 R6, c[0x0][0x9e8] ;  /* 0x00027a00ff060b82 */ /* 0x000e240000000a00 */
[----:B0-----:R-:W-:-:S05]  /*4f50*/  @P0 IMAD.HI.U32 R4, R22, R6, RZ ;  /* 0x0000000616040227 */ /* 0x001fca00078e00ff */
[----:B------:R-:W-:-:S07]  /*4f60*/  @P0 SHF.R.U32.HI R22, RZ, R7, R4 ;  /* 0x00000007ff160219 */ /* 0x000fce0000011604 */
.L_x_2652:
[----:B------:R-:W-:Y:S05]  /*4f70*/  BSYNC B0 ;  /* 0x0000000000007941 */ /* 0x000fea0003800000 */
.L_x_2650:
[----:B------:R-:W-:-:S05]  /*4f80*/  IMAD R5, R22, R5, RZ ;  /* 0x0000000516057224 */ /* 0x000fca00078e02ff */
[----:B------:R-:W-:-:S07]  /*4f90*/  VIMNMX R0, R0, R5, !PT ;  /* 0x0000000500007248 */ /* 0x000fce0007fe0100 */
.L_x_2649:
[----:B------:R-:W-:Y:S01]  /*4fa0*/  SHF.R.S32.HI R3, RZ, 0x1f, R0 ;  /* 0x0000001fff037819 */ /* 0x000fe20000011400 */
[----:B------:R-:W-:Y:S01]  /*4fb0*/  BSSY B0, `(.L_x_2653) ;  /* 0x0000025000007945 */ /* 0x000fe20003800000 */
[----:B------:R-:W-:Y:S02]  /*4fc0*/  IMAD.MOV.U32 R5, RZ, RZ, RZ ;  /* 0x000000ffff057224 */ /* 0x000fe400078e00ff */
[----:B------:R-:W-:-:S04]  /*4fd0*/  LEA.HI R3, R3, R0, RZ, 0x6 ;  /* 0x0000000003037211 */ /* 0x000fc800078f30ff */
[----:B------:R-:W-:-:S04]  /*4fe0*/  SHF.R.S32.HI R3, RZ, 0x6, R3 ;  /* 0x00000006ff037819 */ /* 0x000fc80000011403 */
[----:B------:R-:W-:-:S04]  /*4ff0*/  VIMNMX R9, RZ, R3, !PT ;  /* 0x00000003ff097248 */ /* 0x000fc80007fe0100 */
        /* <DEDUP_REMOVED lines=8> */
[----:B---3--:R-:W-:Y:S02]  /*5080*/  IABS R12, R11 ;  /* 0x0000000b000c7213 */ /* 0x008fe40000000000 */
        /* <DEDUP_REMOVED lines=23> */
.L_x_2654:
[----:B------:R-:W-:Y:S05]  /*5200*/  BSYNC B0 ;  /* 0x0000000000007941 */ /* 0x000fea0003800000 */
.L_x_2653:
[-C--:B------:R-:W-:Y:S01]  /*5210*/  IMAD R0, R220, R5.reuse, R9 ;  /* 0x00000005dc007224 */ /* 0x080fe200078e0209 */
        /* <DEDUP_REMOVED lines=45> */
[----:B---3--:R-:W-:Y:S02]  /*54f0*/  CS2R R70, SRZ ;  /* 0x0000000000467805 */ /* 0x008fe4000001ff00 */
[----:B------:R-:W-:Y:S02]  /*5500*/  CS2R R68, SRZ ;  /* 0x0000000000447805 */ /* 0x000fe4000001ff00 */
[----:B----4-:R-:W-:Y:S02]  /*5510*/  CS2R R66, SRZ ;  /* 0x0000000000427805 */ /* 0x010fe4000001ff00 */
        /* <DEDUP_REMOVED lines=19> */
[----:B--2---:R-:W-:-:S02]  /*5650*/  CS2R R26, SRZ ;  /* 0x00000000001a7805 */ /* 0x004fc4000001ff00 */
[----:B------:R-:W-:Y:S01]  /*5660*/  CS2R R24, SRZ ;  /* 0x0000000000187805 */ /* 0x000fe2000001ff00 */
[----:B------:R-:W-:Y:S06]  /*5670*/  @!P1 BRA `(.L_x_2655) ;  /* 0x000000e400ec9947 */ /* 0x000fec0003800000 */
[----:B------:R-:W2:Y:S04]  /*5680*/  LDL R10, [R1+0x4c] ;  /* 0x00004c00010a7983 */ /* 0x000ea80000100800 */
[----:B--2---:R-:W0:Y:S02]  /*5690*/  SHFL.IDX PT, R3, R10, RZ, 0x1f ;  /* 0x00001fff0a037589 */ /* 0x004e2400000e0000 */
[----:B0-----:R-:W-:-:S04]  /*56a0*/  LEA.HI R4, R3, R3, RZ, 0x1 ;  /* 0x0000000303047211 */ /* 0x001fc800078f08ff */
[----:B------:R-:W-:-:S05]  /*56b0*/  LOP3.LUT R4, R4, 0x1fffe, RZ, 0xc0, !PT ;  /* 0x0001fffe04047812 */ /* 0x000fca00078ec0ff */
[----:B------:R-:W-:Y:S02]  /*56c0*/  IMAD.IADD R3, R3, 0x1, -R4 ;  /* 0x0000000103037824 */ /* 0x000fe400078e0a04 */
[----:B------:R-:W-:Y:S02]  /*56d0*/  IMAD.U32 R4, RZ, RZ, UR37 ;  /* 0x00000025ff047e24 */ /* 0x000fe4000f8e00ff */
[----:B------:R-:W-:-:S03]  /*56e0*/  IMAD R3, R3, 0x8000, R2 ;  /* 0x0000800003037824 */ /* 0x000fc600078e0202 */
[----:B------:R-:W-:Y:S01]  /*56f0*/  ISETP.NE.AND P0, PT, R4, 0x3, PT ;  /* 0x000000030400780c */ /* 0x000fe20003f05270 */
[----:B------:R-:W-:-:S05]  /*5700*/  VIADD R3, R3, 0x400 ;  /* 0x0000040003037836 */ /* 0x000fca0000000000 */
[----:B------:R-:W-:-:S04]  /*5710*/  SHF.R.U32.HI R3, RZ, 0x4, R3 ;  /* 0x00000004ff037819 */ /* 0x000fc80000011603 */
[----:B------:R-:W-:-:S04]  /*5720*/  LOP3.LUT R3, R3, 0x3fff, RZ, 0xc0, !PT ;  /* 0x00003fff03037812 */ /* 0x000fc800078ec0ff */
[----:B------:R-:W-:Y:S01]  /*5730*/  LOP3.LUT R3, R3, 0x2000000, RZ, 0xfc, !PT ;  /* 0x0200000003037812 */ /* 0x000fe200078efcff */
[----:B------:R-:W-:Y:S06]  /*5740*/  @!P0 BRA `(.L_x_2656) ;  /* 0x0000000000048947 */ /* 0x000fec0003800000 */
[----:B------:R-:W-:Y:S01]  /*5750*/  BPT.TRAP 0x1 ;  /* 0x000000040000795c */ /* 0x000fe20000300000 */
.L_x_2656:
[----:B------:R-:W-:Y:S01]  /*5760*/  IMAD R9, R18, 0x8, R2 ;  /* 0x0000000812097824 */ /* 0x000fe200078e0202 */
[----:B------:R-:W-:Y:S01]  /*5770*/  SHF.L.U32 R10, R19, 0x1f, RZ ;  /* 0x0000001f130a7819 */ /* 0x000fe200000006ff */
[----:B------:R-:W-:Y:S01]  /*5780*/  VIADD R4, R2, 0x26800 ;  /* 0x0002680002047836 */ /* 0x000fe20000000000 */
[----:B------:R-:W-:Y:S01]  /*5790*/  BSSY B0, `(.L_x_2657) ;  /* 0x0000008000007945 */ /* 0x000fe20003800000 */
[----:B------:R-:W-:Y:S01]  /*57a0*/  IMAD R6, R18, 0x1000, R3 ;  /* 0x0000100012067824 */ /* 0x000fe200078e0203 */
[----:B------:R-:W0:Y:S01]  /*57b0*/  SYNCS.PHASECHK.TRANS64.TRYWAIT P1, [R9+URZ+0x28c50], R10 ;  /* 0x028c500a090075a7 */ /* 0x000e22000802017f */
[----:B------:R-:W-:Y:S01]  /*57c0*/  IMAD.MOV.U32 R7, RZ, RZ, 0x40000040 ;  /* 0x40000040ff077424 */ /* 0x000fe200078e00ff */
[----:B------:R-:W-:-:S04]  /*57d0*/  SHF.R.U32.HI R4, RZ, 0x4, R4 ;  /* 0x00000004ff047819 */ /* 0x000fc80000011604 */
[----:B------:R-:W-:-:S04]  /*57e0*/  LOP3.LUT R4, R4, 0x3fff, RZ, 0xc0, !PT ;  /* 0x00003fff04047812 */ /* 0x000fc800078ec0ff */
[----:B------:R-:W-:Y:S01]  /*57f0*/  LOP3.LUT R4, R4, 0x10000, RZ, 0xfc, !PT ;  /* 0x0001000004047812 */ /* 0x000fe200078efcff */
[----:B0-----:R-:W-:Y:S06]  /*5800*/  @!P1 BRA `(.L_x_2658) ;  /* 0x000001d000c89947 */ /* 0x001fec0003800000 */
.L_x_3019:
[----:B------:R-:W-:Y:S05]  /*5810*/  BSYNC B0 ;  /* 0x0000000000007941 */ /* 0x000fea0003800000 */
.L_x_2657:
        /* <DEDUP_REMOVED lines=24> */
[----:B-----5:R-:W-:Y:S01]  /*59a0*/  WARPGROUP.ARRIVE ;  /* 0x00000000000079c5 */ /* 0x020fe20000000000 */
[----:B------:R-:W-:Y:S01]  /*59b0*/  R2UR UR13, R11 ;  /* 0x000000000b0d72ca */ /* 0x000fe200000e0000 */
[----:B------:R-:W-:Y:S01]  /*59c0*/  VIADD R8, R8, 0xfffffffe ;  /* 0xfffffffe08087836 */ /* 0x000fe20000000000 */
[----:B------:R-:W-:Y:S03]  /*59d0*/  BSSY B0, `(.L_x_2659) ;  /* 0x00000e2000007945 */ /* 0x000fe60003800000 */
[----:B------:R-:W-:Y:S01]  /*59e0*/  HGMMA.64x256x16.F32 R24, gdesc[UR4].tnspB, RZ, !UPT, gsb0 ;  /* 0x43e00000041879f0 */ /* 0x000fe2000c0008ff */
[----:B------:R-:W-:Y:S01]  /*59f0*/  R2UR UR6, R6 ;  /* 0x00000000060672ca */ /* 0x000fe200000e0000 */
[----:B------:R-:W-:Y:S01]  /*5a00*/  VIADD R6, R4, 0x6 ;  /* 0x0000000604067836 */ /* 0x000fe20000000000 */
[----:B------:R-:W-:Y:S01]  /*5a10*/  R2UR UR7, R7 ;  /* 0x00000000070772ca */ /* 0x000fe200000e0000 */
[----:B------:R-:W-:Y:S01]  /*5a20*/  IMAD.MOV.U32 R7, RZ, RZ, 0x40000040 ;  /* 0x40000040ff077424 */ /* 0x000fe200078e00ff */
[----:B------:R-:W-:-:S02]  /*5a30*/  ISETP.GE.AND P2, PT, R8, R0, PT ;  /* 0x000000000800720c */ /* 0x000fc40003f46270 */
        /* <DEDUP_REMOVED lines=22> */
.L_x_2666:
[----:B------:R-:W-:Y:S01]  /*5ba0*/  BAR.SYNC.DEFER_BLOCKING 0xe, 0x100 ;  /* 0x0384000000007b1d */ /* 0x000fe20000010000 */
[C---:B------:R-:W-:Y:S02]  /*5bb0*/  IMAD R8, R18.reuse, 0x40, R191 ;  /* 0x0000004012087824 */ /* 0x040fe400078e02bf */
[----:B------:R-:W-:Y:S02]  /*5bc0*/  VIADD R18, R18, 0x1 ;  /* 0x0000000112127836 */ /* 0x000fe40000000000 */
[----:B------:R-:W-:-:S03]  /*5bd0*/  IMAD R8, R8, 0x4, R2 ;  /* 0x0000000408087824 */ /* 0x000fc600078e0202 */
[----:B------:R-:W-:-:S04]  /*5be0*/  ISETP.NE.AND P2, PT, R18, 0x2, PT ;  /* 0x000000021200780c */ /* 0x000fc80003f45270 */
[----:B------:R-:W-:Y:S01]  /*5bf0*/  SEL R18, R18, RZ, P2 ;  /* 0x000000ff12127207 */ /* 0x000fe20001000000 */
[----:B0-----:R-:W0:Y:S04]  /*5c00*/  LDS R9, [R8+0x28800] ;  /* 0x0288000008097984 */ /* 0x001e280000000800 */
[----:B-1----:R-:W1:Y:S01]  /*5c10*/  LDS R8, [R8+0x28820] ;  /* 0x0288200008087984 */ /* 0x002e620000000800 */
        /* <DEDUP_REMOVED lines=135> */
.L_x_2661:
[----:B------:R-:W-:Y:S01]  /*6490*/  IMAD R21, R18, 0x8, R2 ;  /* 0x0000000812157824 */ /* 0x000fe200078e0202 */
[----:B------:R-:W-:-:S04]  /*64a0*/  SHF.L.U32 R8, R19, 0x1f, RZ ;  /* 0x0000001f13087819 */ /* 0x000fc800000006ff */
[----:B------:R0:W1:Y:S01]  /*64b0*/  SYNCS.PHASECHK.TRANS64.TRYWAIT P2, [R21+URZ+0x28c50], R8 ;  /* 0x028c5008150075a7 */ /* 0x000062000804017f */
[----:B------:R-:W-:Y:S05]  /*64c0*/  @!P0 BRA `(.L_x_2662) ;  /* 0x0000000000048947 */ /* 0x000fea0003800000 */
[----:B------:R-:W-:Y:S01]  /*64d0*/  BPT.TRAP 0x1 ;  /* 0x000000040000795c */ /* 0x000fe20000300000 */
.L_x_2662:
[----:B------:R-:W-:Y:S04]  /*64e0*/  BSSY B1, `(.L_x_2663) ;  /* 0x0000004000017945 */ /* 0x000fe80003800000 */
[----:B-1----:R-:W-:Y:S05]  /*64f0*/  @P2 BRA `(.L_x_2664) ;  /* 0x0000000000082947 */ /* 0x002fea0003800000 */
[----:B------:R-:W1:Y:S02]  /*6500*/  SYNCS.PHASECHK.TRANS64.TRYWAIT P2, [R21+URZ+0x28c50], R8 ;  /* 0x028c5008150075a7 */ /* 0x000e64000804017f */
[----:B-1----:R-:W-:Y:S05]  /*6510*/  @!P2 BRA `(.L_x_2665) ;  /* 0x000001c40098a947 */ /* 0x002fea0003800000 */
.L_x_2664:
[----:B------:R-:W-:Y:S05]  /*6520*/  BSYNC B1 ;  /* 0x0000000000017941 */ /* 0x000fea0003800000 */
.L_x_2663:
[----:B01----:R-:W-:Y:S01]  /*6530*/  IMAD R8, R18, 0x1000, R3 ;  /* 0x0000100012087824 */ /* 0x003fe200078e0203 */
[----:B------:R-:W-:Y:S01]  /*6540*/  R2UR UR4, R4 ;  /* 0x00000000040472ca */ /* 0x000fe200000e0000 */
[----:B------:R-:W-:Y:S01]  /*6550*/  IMAD.MOV.U32 R9, RZ, RZ, 0x40000040 ;  /* 0x40000040ff097424 */ /* 0x000fe200078e00ff */
[----:B------:R-:W-:Y:S01]  /*6560*/  R2UR UR5, R5 ;  /* 0x00000000050572ca */ /* 0x000fe200000e0000 */
[----:B------:R-:W-:Y:S01]  /*6570*/  WARPGROUP.ARRIVE ;  /* 0x00000000000079c5 */ /* 0x000fe20000000000 */
[C---:B------:R-:W-:Y:S01]  /*6580*/  R2UR UR6, R8.reuse ;  /* 0x00000000080672ca */ /* 0x040fe200000e0000 */
[----:B------:R-:W-:Y:S01]  /*6590*/  VIADD R14, R8, 0x80 ;  /* 0x00000080080e7836 */ /* 0x000fe20000000000 */
[----:B------:R-:W-:Y:S01]  /*65a0*/  R2UR UR7, R9 ;  /* 0x00000000090772ca */ /* 0x000fe200000e0000 */
[----:B------:R-:W-:Y:S02]  /*65b0*/  IMAD.MOV.U32 R15, RZ, RZ, 0x40000040 ;  /* 0x40000040ff0f7424 */ /* 0x000fe400078e00ff */
[----:B------:R-:W-:-:S02]  /*65c0*/  IMAD.MOV.U32 R9, RZ, RZ, 0x40000040 ;  /* 0x40000040ff097424 */ /* 0x000fc400078e00ff */
[----:B------:R-:W-:-:S05]  /*65d0*/  @!P1 VIADD R21, R21, 0x28c60 ;  /* 0x00028c6015159836 */ /* 0x000fca0000000000 */
[----:B------:R-:W-:-:S03]  /*65e0*/  @!P1 PRMT R21, RZ, 0x654, R21 ;  /* 0x00000654ff159816 */ /* 0x000fc60000000015 */
        /* <DEDUP_REMOVED lines=27> */
[----:B------:R-:W-:Y:S03]  /*67a0*/  HGMMA.64x256x16.F32 R24, gdesc[UR4].tnspB, R24, gsb0 ;  /* 0x43e00000041879f0 */ /* 0x000fe60008000818 */
[----:B------:R-:W-:Y:S02]  /*67b0*/  WARPGROUP.DEPBAR.LE gsb0, 0x0 ;  /* 0x00008000000079c5 */ /* 0x000fe40000010000 */
[----:B------:R-:W-:Y:S06]  /*67c0*/  BAR.ARV 0xf, 0x100 ;  /* 0x03c4000000007b1d */ /* 0x000fec0000002000 */
[----:B------:R1:W-:Y:S01]  /*67d0*/  @!P1 SYNCS.ARRIVE.TRANS64.RED.A1T0 RZ, [R21+URZ], RZ ;  /* 0x000000ff15ff99a7 */ /* 0x0003e2000810043f */
[----:B------:R-:W-:Y:S05]  /*67e0*/  @P3 BRA `(.L_x_2666) ;  /* 0xfffffff000ec3947 */ /* 0x000fea000383ffff */
.L_x_2660:
[----:B------:R-:W-:Y:S05]  /*67f0*/  BSYNC B0 ;  /* 0x0000000000007941 */ /* 0x000fea0003800000 */
.L_x_2659:
[----:B------:R-:W-:Y:S01]  /*6800*/  BAR.SYNC.DEFER_BLOCKING 0xe, 0x100 ;  /* 0x0384000000007b1d */ /* 0x000fe20000010000 */
[C---:B------:R-:W-:Y:S01]  /*6810*/  IMAD R3, R18.reuse, 0x40, R191 ;  /* 0x0000004012037824 */ /* 0x040fe200078e02bf */
[----:B------:R-:W-:Y:S01]  /*6820*/  PLOP3.LUT P0, PT, PT, PT, PT, 0x8, 0x0 ;  /* 0x000000000000781c */ /* 0x000fe20003f0e170 */
[----:B------:R-:W-:Y:S02]  /*6830*/  VIADD R18, R18, 0x1 ;  /* 0x0000000112127836 */ /* 0x000fe40000000000 */
[----:B------:R-:W-:Y:S02]  /*6840*/  IMAD R3, R3, 0x4, R2 ;  /* 0x0000000403037824 */ /* 0x000fe400078e0202 */
[----:B------:R-:W-:Y:S01]  /*6850*/  IMAD.MOV.U32 R152, RZ, RZ, RZ ;  /* 0x000000ffff987224 */ /* 0x000fe200078e00ff */
[----:B------:R-:W-:-:S04]  /*6860*/  ISETP.NE.AND P1, PT, R18, 0x2, PT ;  /* 0x000000021200780c */ /* 0x000fc80003f25270 */
[----:B------:R-:W-:Y:S01]  /*6870*/  SEL R18, R18, RZ, P1 ;  /* 0x000000ff12127207 */ /* 0x000fe20000800000 */
[----:B------:R-:W2:Y:S04]  /*6880*/  LDS R0, [R3+0x28820] ;  /* 0x0288200003007984 */ /* 0x000ea80000000800 */
[----:B------:R3:W4:Y:S02]  /*6890*/  LDS R2, [R3+0x28800] ;  /* 0x0288000003027984 */ /* 0x0007240000000800 */
[----:B---3--:R-:W-:Y:S02]  /*68a0*/  IMAD.MOV.U32 R3, RZ, RZ, RZ ;  /* 0x000000ffff037224 */ /* 0x008fe400078e00ff */
        /* <DEDUP_REMOVED lines=132> */
.L_x_2644:
        /* <DEDUP_REMOVED lines=24> */
.L_x_2669:
[----:B------:R-:W-:-:S13]  /*7270*/  ISETP.NE.AND P0, PT, R5, 0x1, PT ;  /* 0x000000010500780c */ /* 0x000fda0003f05270 */
[----:B------:R-:W0:Y:S02]  /*7280*/  @P0 LDC.64 R6, c[0x0][0x9e8] ;  /* 0x00027a00ff060b82 */ /* 0x000e240000000a00 */
[----:B0-----:R-:W-:-:S05]  /*7290*/  @P0 IMAD.HI.U32 R6, R0, R6, RZ ;  /* 0x0000000600060227 */ /* 0x001fca00078e00ff */
[----:B------:R-:W-:-:S07]  /*72a0*/  @P0 SHF.R.U32.HI R0, RZ, R7, R6 ;  /* 0x00000007ff000219 */ /* 0x000fce0000011606 */
.L_x_2670:
[----:B------:R-:W-:Y:S05]  /*72b0*/  BSYNC B0 ;  /* 0x0000000000007941 */ /* 0x000fea0003800000 */
.L_x_2668:
[----:B------:R-:W-:-:S05]  /*72c0*/  IMAD R3, R0, R5, R5 ;  /* 0x0000000500037224 */ /* 0x000fca00078e0205 */
[----:B------:R-:W-:-:S07]  /*72d0*/  VIMNMX R4, R4, R3, PT ;  /* 0x0000000304047248 */ /* 0x000fce0003fe0100 */
.L_x_2667:
        /* <DEDUP_REMOVED lines=24> */
.L_x_2673:
[----:B------:R-:W-:-:S13]  /*7460*/  ISETP.NE.AND P0, PT, R5, 0x1, PT ;  /* 0x000000010500780c */ /* 0x000fda0003f05270 */
[----:B------:R-:W0:Y:S02]  /*7470*/  @P0 LDC.64 R6, c[0x0][0x9e8] ;  /* 0x00027a00ff060b82 */ /* 0x000e240000000a00 */
[----:B0-----:R-:W-:-:S05]  /*7480*/  @P0 IMAD.HI.U32 R4, R3, R6, RZ ;  /* 0x0000000603040227 */ /* 0x001fca00078e00ff */
[----:B------:R-:W-:-:S07]  /*7490*/  @P0 SHF.R.U32.HI R3, RZ, R7, R4 ;  /* 0x00000007ff030219 */ /* 0x000fce0000011604 */
.L_x_2674:
[----:B------:R-:W-:Y:S05]  /*74a0*/  BSYNC B0 ;  /* 0x0000000000007941 */ /* 0x000fea0003800000 */
.L_x_2672:
[----:B------:R-:W-:-:S05]  /*74b0*/  IMAD R3, R3, R5, RZ ;  /* 0x0000000503037224 */ /* 0x000fca00078e02ff */
[----:B------:R-:W-:-:S07]  /*74c0*/  VIMNMX R0, R0, R3, !PT ;  /* 0x0000000300007248 */ /* 0x000fce0007fe0100 */
.L_x_2671:
        /* <DEDUP_REMOVED lines=38> */
.L_x_2676:
[----:B------:R-:W-:Y:S05]  /*7730*/  BSYNC B0 ;  /* 0x0000000000007941 */ /* 0x000fea0003800000 */
.L_x_2675:
        /* <DEDUP_REMOVED lines=101> */
.L_x_2678:
[----:B------:R-:W-:Y:S05]  /*7d90*/  BSYNC B6 ;  /* 0x0000000000067941 */ /* 0x000fea0003800000 */
.L_x_2677:
[----:B------:R-:W-:Y:S02]  /*7da0*/  ULDC UR4, c[0x0][0x3f4] ;  /* 0x0000fd0000047ab9 */ /* 0x000fe40000000800 */
[----:B------:R-:W-:-:S13]  /*7db0*/  ISETP.LT.AND P0, PT, RZ, UR4, PT ;  /* 0x00000004ff007c0c */ /* 0x000fda000bf01270 */
[----:B------:R-:W-:Y:S05]  /*7dc0*/  @P0 BRA `(.L_x_2679) ;  /* 0x00000000003c0947 */ /* 0x000fea0003800000 */
[----:B------:R-:W-:-:S04]  /*7dd0*/  LEA.HI R0, R219, R219, RZ, 0x1 ;  /* 0x000000dbdb007211 */ /* 0x000fc800078f08ff */
[----:B------:R-:W-:-:S05]  /*7de0*/  LOP3.LUT R0, R0, 0xfffffffe, RZ, 0xc0, !PT ;  /* 0xfffffffe00007812 */ /* 0x000fca00078ec0ff */
[----:B------:R-:W-:-:S05]  /*7df0*/  IMAD.IADD R0, R219, 0x1, -R0 ;  /* 0x00000001db007824 */ /* 0x000fca00078e0a00 */
[----:B------:R-:W-:-:S04]  /*7e00*/  SHF.L.U32 R3, R0, 0x1f, RZ ;  /* 0x0000001f00037819 */ /* 0x000fc800000006ff */
[----:B------:R0:W1:Y:S03]  /*7e10*/  SYNCS.PHASECHK.TRANS64.TRYWAIT P0, [R2+URZ+0x28c00], R3 ;  /* 0x028c0003020075a7 */ /* 0x000066000800017f */
[----:B-1----:R-:W-:Y:S05]  /*7e20*/  @!P0 NANOSLEEP.SYNCS 0x989680 ;  /* 0x009896800000895d */ /* 0x002fea0003900000 */
[----:B------:R-:W1:Y:S01]  /*7e30*/  @!P0 SYNCS.PHASECHK.TRANS64 P0, [R2+URZ+0x28c00], R3 ;  /* 0x028c0003020085a7 */ /* 0x000e62000800007f */
[----:B------:R-:W-:Y:S04]  /*7e40*/  BSSY B0, `(.L_x_2680) ;  /* 0x0000006000007945 */ /* 0x000fe80003800000 */
[----:B-1----:R-:W-:Y:S05]  /*7e50*/  @P0 BRA `(.L_x_2681) ;  /* 0x0000000000100947 */ /* 0x002fea0003800000 */
.L_x_2682:
[----:B-1----:R1:W2:Y:S02]  /*7e60*/  SYNCS.PHASECHK.TRANS64.TRYWAIT P0, [R2+URZ+0x28c00], R3 ;  /* 0x028c0003020075a7 */ /* 0x0022a4000800017f */
[----:B--2---:R-:W-:Y:S05]  /*7e70*/  @!P0 NANOSLEEP.SYNCS 0x989680 ;  /* 0x009896800000895d */ /* 0x004fea0003900000 */
[----:B------:R-:W2:Y:S02]  /*7e80*/  @!P0 SYNCS.PHASECHK.TRANS64 P0, [R2+URZ+0x28c00], R3 ;  /* 0x028c0003020085a7 */ /* 0x000ea4000800007f */
[----:B--2---:R-:W-:Y:S05]  /*7e90*/  @!P0 BRA `(.L_x_2682) ;  /* 0xfffffffc00f08947 */ /* 0x004fea000383ffff */
.L_x_2681:
[----:B------:R-:W-:Y:S05]  /*7ea0*/  BSYNC B0 ;  /* 0x0000000000007941 */ /* 0x000fea0003800000 */
.L_x_2680:
[----:B------:R-:W-:Y:S05]  /*7eb0*/  BRA `(.L_x_2683) ;  /* 0x0000002c00187947 */ /* 0x000fea0003800000 */
.L_x_2679:
[----:B------:R-:W-:Y:S01]  /*7ec0*/  VIADD R4, R2, 0x20400 ;  /* 0x0002040002047836 */ /* 0x000fe20000000000 */
[----:B-----5:R-:W-:Y:S01]  /*7ed0*/  SHF.R.S32.HI R0, RZ, 0x1f, R76 ;  /* 0x0000001fff007819 */ /* 0x020fe2000001144c */
[----:B------:R-:W-:Y:S01]  /*7ee0*/  ULDC.64 UR4, c[0x0][0x3f8] ;  /* 0x0000fe0000047ab9 */ /* 0x000fe20000000a00 */
[----:B------:R-:W-:Y:S01]  /*7ef0*/  ULDC.64 UR6, c[0x0][0x408] ;  /* 0x0001020000067ab9 */ /* 0x000fe20000000a00 */
[----:B------:R-:W-:Y:S01]  /*7f00*/  IMAD.WIDE.U32 R24, R76, UR4, RZ ;  /* 0x000000044c187c25 */ /* 0x000fe2000f8e00ff */
[----:B------:R-:W-:Y:S01]  /*7f10*/  LOP3.LUT P0, RZ, R4, 0x3ff, RZ, 0xc0, !PT ;  /* 0x000003ff04ff7812 */ /* 0x000fe2000780c0ff */
[----:B------:R-:W-:Y:S02]  /*7f20*/  BSSY B6, `(.L_x_2684) ;  /* 0x0000019000067945 */ /* 0x000fe40003800000 */
[C---:B------:R-:W-:Y:S02]  /*7f30*/  IMAD R3, R0.reuse, UR4, RZ ;  /* 0x0000000400037c24 */ /* 0x040fe4000f8e02ff */
[----:B------:R-:W-:-:S02]  /*7f40*/  IMAD R5, R0, UR6, RZ ;  /* 0x0000000600057c24 */ /* 0x000fc4000f8e02ff */
[C---:B------:R-:W-:Y:S02]  /*7f50*/  IMAD R3, R76.reuse, UR5, R3 ;  /* 0x000000054c037c24 */ /* 0x040fe4000f8e0203 */
[C---:B------:R-:W-:Y:S02]  /*7f60*/  IMAD R5, R76.reuse, UR7, R5 ;  /* 0x000000074c057c24 */ /* 0x040fe4000f8e0205 */
[----:B------:R-:W-:-:S04]  /*7f70*/  IMAD.WIDE.U32 R76, R76, UR6, RZ ;  /* 0x000000064c4c7c25 */ /* 0x000fc8000f8e00ff */
[----:B------:R-:W-:Y:S02]  /*7f80*/  IMAD.IADD R27, R3, 0x1, R25 ;  /* 0x00000001031b7824 */ /* 0x000fe400078e0219 */
[----:B------:R-:W-:Y:S01]  /*7f90*/  IMAD.IADD R29, R5, 0x1, R77 ;  /* 0x00000001051d7824 */ /* 0x000fe200078e024d */
        /* <DEDUP_REMOVED lines=17> */
.L_x_2685:
[----:B------:R-:W-:Y:S05]  /*80b0*/  BSYNC B6 ;  /* 0x0000000000067941 */ /* 0x000fea0003800000 */
.L_x_2684:
[----:B------:R-:W0:Y:S01]  /*80c0*/  S2R R0, SR_TID.X ;  /* 0x0000000000007919 */ /* 0x000e220000002100 */
[----:B------:R-:W-:Y:S01]  /*80d0*/  ULDC.U8 UR4, c[0x0][0x410] ;  /* 0x0001040000047ab9 */ /* 0x000fe20000000000 */
[----:B------:R-:W-:Y:S01]  /*80e0*/  BSSY B0, `(.L_x_2686) ;  /* 0x000029b000007945 */ /* 0x000fe20003800000 */
[----:B------:R-:W-:Y:S01]  /*80f0*/  ISETP.NE.AND P0, PT, RZ, UR4, PT ;  /* 0x00000004ff007c0c */ /* 0x000fe2000bf05270 */
[C---:B------:R-:W-:Y:S02]  /*8100*/  VIADD R36, R184.reuse, 0x20 ;  /* 0x00000020b8247836 */ /* 0x040fe40000000000 */
[----:B------:R-:W-:Y:S02]  /*8110*/  IMAD.IADD R34, R184, 0x1, R192 ;  /* 0x00000001b8227824 */ /* 0x000fe400078e02c0 */
[----:B0-----:R-:W-:-:S05]  /*8120*/  VIADD R0, R0, 0xffffff80 ;  /* 0xffffff8000007836 */ /* 0x001fca0000000000 */
[----:B------:R-:W-:-:S04]  /*8130*/  SHF.R.S32.HI R3, RZ, 0x1f, R0 ;  /* 0x0000001fff037819 */ /* 0x000fc80000011400 */
[----:B------:R-:W-:-:S04]  /*8140*/  LEA.HI R3, R3, R0, RZ, 0x2 ;  /* 0x0000000003037211 */ /* 0x000fc800078f10ff */
[----:B------:R-:W-:-:S05]  /*8150*/  LOP3.LUT R3, R3, 0xfffffffc, RZ, 0xc0, !PT ;  /* 0xfffffffc03037812 */ /* 0x000fca00078ec0ff */
[----:B------:R-:W-:Y:S01]  /*8160*/  IMAD.IADD R3, R0, 0x1, -R3 ;  /* 0x0000000100037824 */ /* 0x000fe200078e0a03 */
[----:B------:R-:W-:Y:S06]  /*8170*/  @!P0 BRA `(.L_x_2687) ;  /* 0x0000001400508947 */ /* 0x000fec0003800000 */
[----:B------:R-:W0:Y:S01]  /*8180*/  LDC R37, c[0x0][0x448] ;  /* 0x00011200ff257b82 */ /* 0x000e220000000800 */
[----:B------:R-:W-:Y:S01]  /*8190*/  IMAD R3, R3, 0x20, R34 ;  /* 0x0000002003037824 */ /* 0x000fe200078e0222 */
[----:B------:R-:W-:Y:S01]  /*81a0*/  ULDC.64 UR4, c[0x0][0x3f8] ;  /* 0x0000fe0000047ab9 */ /* 0x000fe20000000a00 */
[----:B------:R-:W-:Y:S01]  /*81b0*/  ULDC.64 UR6, c[0x0][0x408] ;  /* 0x0001020000067ab9 */ /* 0x000fe20000000a00 */
[----:B------:R-:W-:Y:S01]  /*81c0*/  IMAD.MOV.U32 R6, RZ, RZ, R24 ;  /* 0x000000ffff067224 */ /* 0x000fe200078e0018 */
[----:B------:R-:W-:Y:S01]  /*81d0*/  SHF.R.S32.HI R31, RZ, 0x1f, R200 ;  /* 0x0000001fff1f7819 */ /* 0x000fe200000114c8 */
[----:B------:R-:W-:Y:S02]  /*81e0*/  IMAD.MOV.U32 R7, RZ, RZ, R27 ;  /* 0x000000ffff077224 */ /* 0x000fe400078e001b */
[----:B------:R-:W-:Y:S02]  /*81f0*/  IMAD.MOV.U32 R8, RZ, RZ, R76 ;  /* 0x000000ffff087224 */ /* 0x000fe400078e004c */
[----:B------:R-:W-:Y:S01]  /*8200*/  IMAD.MOV.U32 R9, RZ, RZ, R29 ;  /* 0x000000ffff097224 */ /* 0x000fe200078e001d */
[----:B0-----:R-:W-:-:S13]  /*8210*/  ISETP.NE.AND P0, PT, R37, 0x1, PT ;  /* 0x000000012500780c */ /* 0x001fda0003f05270 */
[----:B------:R-:W0:Y:S08]  /*8220*/  @P0 LDC R0, c[0x0][0x44c] ;  /* 0x00011300ff000b82 */ /* 0x000e300000000800 */
[----:B------:R-:W1:Y:S01]  /*8230*/  @P0 LDC R5, c[0x0][0x450] ;  /* 0x00011400ff050b82 */ /* 0x000e620000000800 */
[----:B0-----:R-:W-:-:S05]  /*8240*/  @P0 IMAD.HI.U32 R0, R3, R0, RZ ;  /* 0x0000000003000227 */ /* 0x001fca00078e00ff */
[----:B-1----:R-:W-:-:S04]  /*8250*/  @P0 SHF.R.U32.HI R3, RZ, R5, R0 ;  /* 0x00000005ff030219 */ /* 0x002fc80000011600 */
[----:B------:R-:W-:Y:S01]  /*8260*/  SHF.R.S32.HI R0, RZ, 0x1f, R3 ;  /* 0x0000001fff007819 */ /* 0x000fe20000011403 */
[----:B------:R-:W-:-:S04]  /*8270*/  IMAD.WIDE.U32 R6, R3, UR4, R6 ;  /* 0x0000000403067c25 */ /* 0x000fc8000f8e0006 */
[C---:B------:R-:W-:Y:S02]  /*8280*/  IMAD R4, R0.reuse, UR4, RZ ;  /* 0x0000000400047c24 */ /* 0x040fe4000f8e02ff */
[----:B------:R-:W-:Y:S02]  /*8290*/  IMAD R0, R0, UR6, RZ ;  /* 0x0000000600007c24 */ /* 0x000fe4000f8e02ff */
[C---:B------:R-:W-:Y:S01]  /*82a0*/  IMAD R5, R3.reuse, UR5, R4 ;  /* 0x0000000503057c24 */ /* 0x040fe2000f8e0204 */
[----:B------:R-:W-:Y:S01]  /*82b0*/  ULDC.64 UR4, c[0x0][0x3e8] ;  /* 0x0000fa0000047ab9 */ /* 0x000fe20000000a00 */
[C---:B------:R-:W-:Y:S01]  /*82c0*/  IMAD.WIDE.U32 R8, R3.reuse, UR6, R8 ;  /* 0x0000000603087c25 */ /* 0x040fe2000f8e0008 */
[----:B------:R-:W-:Y:S01]  /*82d0*/  LEA R4, P0, R6, UR4, 0x1 ;  /* 0x0000000406047c11 */ /* 0x000fe2000f8008ff */
[----:B------:R-:W-:Y:S02]  /*82e0*/  UMOV UR4, 0xffffffff ;  /* 0xffffffff00047882 */ /* 0x000fe40000000000 */
[----:B------:R-:W-:Y:S01]  /*82f0*/  IMAD R11, R3, UR7, R0 ;  /* 0x00000007030b7c24 */ /* 0x000fe2000f8e0200 */
[----:B------:R-:W-:Y:S01]  /*8300*/  ULDC.64 UR6, c[0x0][0x400] ;  /* 0x0001000000067ab9 */ /* 0x000fe20000000a00 */
[----:B------:R-:W-:Y:S01]  /*8310*/  IMAD.IADD R3, R7, 0x1, R5 ;  /* 0x0000000107037824 */ /* 0x000fe200078e0205 */
[----:B------:R-:W-:Y:S01]  /*8320*/  LEA R30, P1, R8, UR6, 0x1 ;  /* 0x00000006081e7c11 */ /* 0x000fe2000f8208ff */
[----:B------:R-:W-:-:S03]  /*8330*/  IMAD.IADD R7, R9, 0x1, R11 ;  /* 0x0000000109077824 */ /* 0x000fc600078e020b */
[----:B------:R-:W-:Y:S02]  /*8340*/  LEA.HI.X R6, R6, UR5, R3, 0x1, P0 ;  /* 0x0000000506067c11 */ /* 0x000fe400080f0c03 */
[----:B------:R-:W-:Y:S01]  /*8350*/  LEA.HI.X R7, R8, UR7, R7, 0x1, P1 ;  /* 0x0000000708077c11 */ /* 0x000fe200088f0c07 */
[----:B------:R-:W-:Y:S06]  /*8360*/  BRA.DIV UR4, `(.L_x_2688) ;  /* 0x000001aa04187947 */ /* 0x000fec000b800000 */
[----:B------:R0:W1:Y:S04]  /*8370*/  SHFL.IDX PT, R3, R6, RZ, 0x1c1f ;  /* 0x001c1fff06037589 */ /* 0x00006800000e0000 */
[----:B------:R0:W2:Y:S04]  /*8380*/  SHFL.IDX PT, R0, R4, RZ, 0x1c1f ;  /* 0x001c1fff04007589 */ /* 0x0000a800000e0000 */
[----:B------:R0:W3:Y:S04]  /*8390*/  SHFL.IDX PT, R5, R7, RZ, 0x1c1f ;  /* 0x001c1fff07057589 */ /* 0x0000e800000e0000 */
[----:B------:R0:W4:Y:S02]  /*83a0*/  SHFL.IDX PT, R14, R30, RZ, 0x1c1f ;  /* 0x001c1fff1e0e7589 */ /* 0x00012400000e0000 */
.L_x_3025:
[----:B------:R-:W-:Y:S01]  /*83b0*/  IMAD R37, R22, R37, RZ ;  /* 0x0000002516257224 */ /* 0x000fe200078e02ff */
[----:B------:R-:W-:Y:S01]  /*83c0*/  BSSY B1, `(.L_x_2689) ;  /* 0x000001d000017945 */ /* 0x000fe20003800000 */
[----:B------:R-:W-:Y:S02]  /*83d0*/  CS2R R26, SRZ ;  /* 0x00000000001a7805 */ /* 0x000fe4000001ff00 */
[----:B------:R-:W-:Y:S02]  /*83e0*/  CS2R R24, SRZ ;  /* 0x0000000000187805 */ /* 0x000fe4000001ff00 */
[----:B------:R-:W-:Y:S02]  /*83f0*/  CS2R R28, SRZ ;  /* 0x00000000001c7805 */ /* 0x000fe4000001ff00 */
[----:B------:R-:W-:Y:S02]  /*8400*/  ISETP.GE.AND P0, PT, R34, R37, PT ;  /* 0x000000252200720c */ /* 0x000fe40003f06270 */
[----:B------:R-:W-:-:S11]  /*8410*/  CS2R R20, SRZ ;  /* 0x0000000000147805 */ /* 0x000fd6000001ff00 */
[----:B------:R-:W-:Y:S05]  /*8420*/  @P0 BRA `(.L_x_2690) ;  /* 0x0000000000580947 */ /* 0x000fea0003800000 */
[----:B------:R-:W-:Y:S01]  /*8430*/  ULDC UR4, c[0x0][0x3f4] ;  /* 0x0000fd0000047ab9 */ /* 0x000fe20000000800 */
[----:B--2---:R-:W-:Y:S01]  /*8440*/  IMAD.MOV.U32 R8, RZ, RZ, R0 ;  /* 0x000000ffff087224 */ /* 0x004fe200078e0000 */
[----:B------:R-:W-:Y:S01]  /*8450*/  ISETP.GE.AND P2, PT, R188, UR4, PT ;  /* 0x00000004bc007c0c */ /* 0x000fe2000bf46270 */
[----:B-1----:R-:W-:Y:S01]  /*8460*/  IMAD.MOV.U32 R9, RZ, RZ, R3 ;  /* 0x000000ffff097224 */ /* 0x002fe200078e0003 */
[----:B------:R-:W-:Y:S01]  /*8470*/  ISETP.GE.AND P3, PT, R200, UR4, PT ;  /* 0x00000004c8007c0c */ /* 0x000fe2000bf66270 */
[----:B---3--:R-:W-:Y:S01]  /*8480*/  IMAD.MOV.U32 R15, RZ, RZ, R5 ;  /* 0x000000ffff0f7224 */ /* 0x008fe200078e0005 */
[----:B------:R-:W-:-:S09]  /*8490*/  CS2R R28, SRZ ;  /* 0x00000000001c7805 */ /* 0x000fd2000001ff00 */
[----:B------:R-:W-:Y:S02]  /*84a0*/  @!P2 IMAD.WIDE R32, R188, 0x2, R8 ;  /* 0x00000002bc20a825 */ /* 0x000fe400078e0208 */
[C---:B------:R-:W-:Y:S02]  /*84b0*/  @!P3 SHF.L.U64.HI R24, R200.reuse, 0x1, R31 ;  /* 0x00000001c818b819 */ /* 0x040fe4000001021f */
[----:B------:R-:W-:Y:S01]  /*84c0*/  @!P3 IMAD.SHL.U32 R9, R200, 0x2, RZ ;  /* 0x00000002c809b824 */ /* 0x000fe200078e00ff */
[----:B------:R-:W-:Y:S02]  /*84d0*/  CS2R R26, SRZ ;  /* 0x00000000001a7805 */ /* 0x000fe4000001ff00 */
[----:B------:R-:W-:Y:S01]  /*84e0*/  CS2R R20, SRZ ;  /* 0x0000000000147805 */ /* 0x000fe2000001ff00 */
[----:B----4-:R-:W-:Y:S01]  /*84f0*/  @!P2 IMAD.WIDE R12, R188, 0x2, R14 ;  /* 0x00000002bc0ca825 */ /* 0x010fe200078e020e */
[----:B------:R1:W5:Y:S01]  /*8500*/  @!P2 LD.E.64 R28, desc[UR42][R32.64] ;  /* 0x0000002a201ca980 */ /* 0x000362000c101b00 */
[----:B------:R-:W-:-:S02]  /*8510*/  @!P3 IADD3 R10, P0, R0, R9, RZ ;  /* 0x00000009000ab210 */ /* 0x000fc40007f1e0ff */
[----:B------:R-:W-:Y:S01]  /*8520*/  @!P3 IADD3 R8, P1, R14, R9, RZ ;  /* 0x000000090e08b210 */ /* 0x000fe20007f3e0ff */
[----:B------:R1:W5:Y:S02]  /*8530*/  @!P2 LD.E.64 R26, desc[UR42][R12.64] ;  /* 0x0000002a0c1aa980 */ /* 0x000364000c101b00 */
[--C-:B------:R-:W-:Y:S02]  /*8540*/  @!P3 IMAD.X R11, R3, 0x1, R24.reuse, P0 ;  /* 0x00000001030bb824 */ /* 0x100fe400000e0618 */
[----:B------:R-:W-:Y:S01]  /*8550*/  @!P3 IMAD.X R9, R5, 0x1, R24, P1 ;  /* 0x000000010509b824 */ /* 0x000fe200008e0618 */
[----:B------:R-:W-:Y:S02]  /*8560*/  CS2R R24, SRZ ;  /* 0x0000000000187805 */ /* 0x000fe4000001ff00 */
[----:B------:R1:W5:Y:S04]  /*8570*/  @!P3 LD.E.64 R20, desc[UR42][R10.64] ;  /* 0x0000002a0a14b980 */ /* 0x000368000c101b00 */
[----:B------:R1:W5:Y:S02]  /*8580*/  @!P3 LD.E.64 R24, desc[UR42][R8.64] ;  /* 0x0000002a0818b980 */ /* 0x000364000c101b00 */
.L_x_2690:
[----:B------:R-:W-:Y:S05]  /*8590*/  BSYNC B1 ;  /* 0x0000000000017941 */ /* 0x000fea0003800000 */
.L_x_2689:
[----:B-1---5:R-:W-:Y:S01]  /*85a0*/  IMAD.MOV.U32 R3, RZ, RZ, R27 ;  /* 0x000000ffff037224 */ /* 0x022fe200078e001b */
[----:B------:R-:W-:Y:S01]  /*85b0*/  UMOV UR4, 0xffffffff ;  /* 0xffffffff00047882 */ /* 0x000fe20000000000 */
[----:B---3--:R-:W-:Y:S02]  /*85c0*/  IMAD.MOV.U32 R5, RZ, RZ, R24 ;  /* 0x000000ffff057224 */ /* 0x008fe400078e0018 */
[----:B------:R-:W-:Y:S02]  /*85d0*/  IMAD.MOV.U32 R8, RZ, RZ, R25 ;  /* 0x000000ffff087224 */ /* 0x000fe400078e0019 */
[----:B--2---:R-:W-:Y:S01]  /*85e0*/  IMAD.MOV.U32 R0, RZ, RZ, R26 ;  /* 0x000000ffff007224 */ /* 0x004fe200078e001a */
[----:B------:R-:W-:Y:S01]  /*85f0*/  PRMT R43, R3, 0x5410, R5 ;  /* 0x00005410032b7816 */ /* 0x000fe20000000005 */
[----:B------:R-:W-:Y:S01]  /*8600*/  IMAD.MOV.U32 R5, RZ, RZ, R20 ;  /* 0x000000ffff057224 */ /* 0x000fe200078e0014 */
[----:B------:R-:W-:Y:S01]  /*8610*/  PRMT R44, R8, 0x7610, R44 ;  /* 0x00007610082c7816 */ /* 0x000fe2000000002c */
[----:B------:R-:W-:Y:S01]  /*8620*/  IMAD.MOV.U32 R8, RZ, RZ, R21 ;  /* 0x000000ffff087224 */ /* 0x000fe200078e0015 */
[----:B------:R-:W-:Y:S01]  /*8630*/  PRMT R40, R0, 0x7610, R40 ;  /* 0x0000761000287816 */ /* 0x000fe20000000028 */
[----:B------:R-:W-:-:S02]  /*8640*/  IMAD.MOV.U32 R0, RZ, RZ, R28 ;  /* 0x000000ffff007224 */ /* 0x000fc400078e001c */
[----:B------:R-:W-:Y:S01]  /*8650*/  IMAD.MOV.U32 R3, RZ, RZ, R29 ;  /* 0x000000ffff037224 */ /* 0x000fe200078e001d */
[----:B------:R-:W-:Y:S02]  /*8660*/  PRMT R45, R5, 0x5410, R8 ;  /* 0x00005410052d7816 */ /* 0x000fe40000000008 */
[----:B------:R-:W-:Y:S02]  /*8670*/  CS2R R8, SRZ ;  /* 0x0000000000087805 */ /* 0x000fe4000001ff00 */
[----:B------:R-:W-:Y:S02]  /*8680*/  PRMT R40, R40, 0x5410, R0 ;  /* 0x0000541028287816 */ /* 0x000fe40000000000 */
[----:B------:R-:W-:Y:S01]  /*8690*/  PRMT R44, R44, 0x5410, R3 ;  /* 0x000054102c2c7816 */ /* 0x000fe20000000003 */
[----:B------:R-:W-:Y:S06]  /*86a0*/  BRA.DIV UR4, `(.L_x_2691) ;  /* 0x000001a604b87947 */ /* 0x000fec000b800000 */
[----:B------:R1:W2:Y:S04]  /*86b0*/  SHFL.IDX PT, R3, R6, 0x1, 0x1c1f ;  /* 0x003c1f0006037f89 */ /* 0x0002a800000e0000 */
[----:B0-----:R-:W0:Y:S04]  /*86c0*/  SHFL.IDX PT, R4, R4, 0x1, 0x1c1f ;  /* 0x003c1f0004047f89 */ /* 0x001e2800000e0000 */
[----:B------:R-:W3:Y:S04]  /*86d0*/  SHFL.IDX PT, R7, R7, 0x1, 0x1c1f ;  /* 0x003c1f0007077f89 */ /* 0x000ee800000e0000 */
[----:B------:R1:W0:Y:S02]  /*86e0*/  SHFL.IDX PT, R0, R30, 0x1, 0x1c1f ;  /* 0x003c1f001e007f89 */ /* 0x00022400000e0000 */
.L_x_3031:
[----:B------:R-:W-:Y:S01]  /*86f0*/  VIADD R34, R34, 0x20 ;  /* 0x0000002022227836 */ /* 0x000fe20000000000 */
[----:B------:R-:W-:Y:S01]  /*8700*/  LEA.HI R5, R219, R219, RZ, 0x1 ;  /* 0x000000dbdb057211 */ /* 0x000fe200078f08ff */
[----:B------:R-:W-:Y:S01]  /*8710*/  BSSY B1, `(.L_x_2692) ;  /* 0x0000020000017945 */ /* 0x000fe20003800000 */
[----:B------:R-:W-:Y:S01]  /*8720*/  IMAD.SHL.U32 R38, R195, 0x40, RZ ;  /* 0x00000040c3267824 */ /* 0x000fe200078e00ff */
[----:B------:R-:W-:Y:S02]  /*8730*/  CS2R R10, SRZ ;  /* 0x00000000000a7805 */ /* 0x000fe4000001ff00 */
[----:B------:R-:W-:Y:S02]  /*8740*/  ISETP.GE.AND P0, PT, R34, R37, PT ;  /* 0x000000252200720c */ /* 0x000fe40003f06270 */
[----:B----4-:R-:W-:Y:S02]  /*8750*/  CS2R R14, SRZ ;  /* 0x00000000000e7805 */ /* 0x010fe4000001ff00 */
[----:B-1----:R-:W-:-:S02]  /*8760*/  LOP3.LUT R6, R5, 0xfffffffe, RZ, 0xc0, !PT ;  /* 0xfffffffe05067812 */ /* 0x002fc400078ec0ff */
[----:B------:R-:W-:-:S03]  /*8770*/  CS2R R12, SRZ ;  /* 0x00000000000c7805 */ /* 0x000fc6000001ff00 */
[----:B------:R-:W-:-:S05]  /*8780*/  IMAD.IADD R6, R219, 0x1, -R6 ;  /* 0x00000001db067824 */ /* 0x000fca00078e0a06 */
[----:B------:R-:W-:Y:S01]  /*8790*/  SHF.L.U32 R35, R6, 0x1f, RZ ;  /* 0x0000001f06237819 */ /* 0x000fe200000006ff */
[----:B------:R-:W-:Y:S06]  /*87a0*/  @P0 BRA `(.L_x_2693) ;  /* 0x0000000000580947 */ /* 0x000fec0003800000 */
[----:B------:R-:W-:Y:S01]  /*87b0*/  ULDC UR4, c[0x0][0x3f4] ;  /* 0x0000fd0000047ab9 */ /* 0x000fe20000000800 */
[----:B--2---:R-:W-:Y:S01]  /*87c0*/  IMAD.MOV.U32 R5, RZ, RZ, R3 ;  /* 0x000000ffff057224 */ /* 0x004fe200078e0003 */
[----:B------:R-:W-:Y:S02]  /*87d0*/  ISETP.GE.AND P2, PT, R188, UR4, PT ;  /* 0x00000004bc007c0c */ /* 0x000fe4000bf46270 */
[----:B------:R-:W-:Y:S02]  /*87e0*/  CS2R R14, SRZ ;  /* 0x00000000000e7805 */ /* 0x000fe4000001ff00 */
[----:B------:R-:W-:Y:S01]  /*87f0*/  ISETP.GE.AND P3, PT, R200, UR4, PT ;  /* 0x00000004c8007c0c */ /* 0x000fe2000bf66270 */
[----:B0-----:R-:W-:Y:S02]  /*8800*/  IMAD.MOV.U32 R10, RZ, RZ, R0 ;  /* 0x000000ffff0a7224 */ /* 0x001fe400078e0000 */
[----:B---3--:R-:W-:-:S06]  /*8810*/  IMAD.MOV.U32 R11, RZ, RZ, R7 ;  /* 0x000000ffff0b7224 */ /* 0x008fcc00078e0007 */
[----:B------:R-:W-:-:S04]  /*8820*/  @!P2 IMAD.WIDE R32, R188, 0x2, R4 ;  /* 0x00000002bc20a825 */ /* 0x000fc800078e0204 */
[C---:B------:R-:W-:Y:S01]  /*8830*/  @!P3 SHF.L.U64.HI R34, R200.reuse, 0x1, R31 ;  /* 0x00000001c822b819 */ /* 0x040fe2000001021f */
[----:B------:R-:W-:Y:S01]  /*8840*/  @!P3 IMAD.SHL.U32 R5, R200, 0x2, RZ ;  /* 0x00000002c805b824 */ /* 0x000fe200078e00ff */
[----:B------:R-:W-:Y:S01]  /*8850*/  CS2R R8, SRZ ;  /* 0x0000000000087805 */ /* 0x000fe2000001ff00 */
[----:B------:R-:W-:Y:S01]  /*8860*/  @!P2 IMAD.WIDE R30, R188, 0x2, R10 ;  /* 0x00000002bc1ea825 */ /* 0x000fe200078e020a */
[----:B------:R-:W-:Y:S01]  /*8870*/  CS2R R12, SRZ ;  /* 0x00000000000c7805 */ /* 0x000fe2000001ff00 */
[----:B------:R1:W5:Y:S01]  /*8880*/  @!P2 LD.E.64 R14, desc[UR42][R32.64] ;  /* 0x0000002a200ea980 */ /* 0x000362000c101b00 */
[-C--:B------:R-:W-:Y:S02]  /*8890*/  @!P3 IADD3 R4, P0, R4, R5.reuse, RZ ;  /* 0x000000050404b210 */ /* 0x080fe40007f1e0ff */
[----:B------:R-:W-:Y:S02]  /*88a0*/  CS2R R10, SRZ ;  /* 0x00000000000a7805 */ /* 0x000fe4000001ff00 */
[----:B------:R-:W-:Y:S01]  /*88b0*/  @!P3 IADD3 R6, P1, R0, R5, RZ ;  /* 0x000000050006b210 */ /* 0x000fe20007f3e0ff */
[----:B------:R1:W5:Y:S01]  /*88c0*/  @!P2 LD.E.64 R8, desc[UR42][R30.64] ;  /* 0x0000002a1e08a980 */ /* 0x000362000c101b00 */
[----:B------:R-:W-:-:S03]  /*88d0*/  @!P3 IMAD.X R5, R3, 0x1, R34, P0 ;  /* 0x000000010305b824 */ /* 0x000fc600000e0622 */
[----:B------:R-:W-:Y:S02]  /*88e0*/  @!P3 IMAD.X R7, R7, 0x1, R34, P1 ;  /* 0x000000010707b824 */ /* 0x000fe400008e0622 */
[----:B------:R1:W5:Y:S04]  /*88f0*/  @!P3 LD.E.64 R12, desc[UR42][R4.64] ;  /* 0x0000002a040cb980 */ /* 0x000368000c101b00 */
[----:B------:R1:W5:Y:S02]  /*8900*/  @!P3 LD.E.64 R10, desc[UR42][R6.64] ;  /* 0x0000002a060ab980 */ /* 0x000364000c101b00 */
.L_x_2693:
[----:B------:R-:W-:Y:S05]  /*8910*/  BSYNC B1 ;  /* 0x0000000000017941 */ /* 0x000fea0003800000 */
.L_x_2692:
[----:B------:R-:W4:Y:S01]  /*8920*/  SYNCS.PHASECHK.TRANS64.TRYWAIT P0, [R2+URZ+0x28c00], R35 ;  /* 0x028c0023020075a7 */ /* 0x000f22000800017f */
[----:B--2---:R-:W-:Y:S01]  /*8930*/  LOP3.LUT R3, R38, 0x1c0, RZ, 0xc0, !PT ;  /* 0x000001c026037812 */ /* 0x004fe200078ec0ff */
[----:B01---5:R-:W-:Y:S01]  /*8940*/  IMAD.MOV.U32 R4, RZ, RZ, R8 ;  /* 0x000000ffff047224 */ /* 0x023fe200078e0008 */
[----:B------:R-:W-:Y:S01]  /*8950*/  VIADDMNMX R31, R37, -R192, 0x40, PT ;  /* 0x00000040251f7446 */ /* 0x000fe200038009c0 */
[----:B------:R-:W-:Y:S01]  /*8960*/  IMAD.MOV.U32 R6, RZ, RZ, R14 ;  /* 0x000000ffff067224 */ /* 0x000fe200078e000e */
[----:B------:R-:W-:Y:S01]  /*8970*/  LOP3.LUT R0, R3, 0x18, R16, 0xf8, !PT ;  /* 0x0000001803007812 */ /* 0x000fe200078ef810 */
[----:B------:R-:W-:Y:S01]  /*8980*/  IMAD.MOV.U32 R5, RZ, RZ, R11 ;  /* 0x000000ffff057224 */ /* 0x000fe200078e000b */
[----:B------:R-:W-:Y:S01]  /*8990*/  SHF.R.U32.HI R3, RZ, 0x3, R3 ;  /* 0x00000003ff037819 */ /* 0x000fe20000011603 */
[----:B------:R-:W-:Y:S01]  /*89a0*/  BSSY B1, `(.L_x_2694) ;  /* 0x0000013000017945 */ /* 0x000fe20003800000 */
[----:B------:R-:W-:Y:S01]  /*89b0*/  PRMT R46, R4, 0x7610, R46 ;  /* 0x00007610042e7816 */ /* 0x000fe2000000002e */
[----:B------:R-:W-:Y:S01]  /*89c0*/  IMAD.MOV.U32 R4, RZ, RZ, R10 ;  /* 0x000000ffff047224 */ /* 0x000fe200078e000a */
[----:B------:R-:W-:Y:S01]  /*89d0*/  LOP3.LUT R0, R0, R3, RZ, 0x3c, !PT ;  /* 0x0000000300007212 */ /* 0x000fe200078e3cff */
[----:B------:R-:W-:Y:S01]  /*89e0*/  IMAD.MOV.U32 R3, RZ, RZ, R9 ;  /* 0x000000ffff037224 */ /* 0x000fe200078e0009 */
[----:B------:R-:W-:Y:S01]  /*89f0*/  PRMT R30, R5, 0x7610, R30 ;  /* 0x00007610051e7816 */ /* 0x000fe2000000001e */
[----:B------:R-:W-:Y:S01]  /*8a00*/  IMAD.MOV.U32 R5, RZ, RZ, R13 ;  /* 0x000000ffff057224 */ /* 0x000fe200078e000d */
[----:B------:R-:W-:Y:S01]  /*8a10*/  PRMT R47, R4, 0x5410, R6 ;  /* 0x00005410042f7816 */ /* 0x000fe20000000006 */
[----:B------:R-:W-:Y:S01]  /*8a20*/  IMAD.MOV.U32 R4, RZ, RZ, R12 ;  /* 0x000000ffff047224 */ /* 0x000fe200078e000c */
[----:B------:R-:W-:Y:S01]  /*8a30*/  PRMT R46, R46, 0x5410, R3 ;  /* 0x000054102e2e7816 */ /* 0x000fe20000000003 */
[----:B------:R-:W-:Y:S01]  /*8a40*/  IMAD R3, R203, 0x200, R0 ;  /* 0x00000200cb037824 */ /* 0x000fe200078e0200 */
[----:B------:R-:W-:Y:S01]  /*8a50*/  LOP3.LUT P2, RZ, R195, 0x4, RZ, 0xc0, !PT ;  /* 0x00000004c3ff7812 */ /* 0x000fe2000784c0ff */
[----:B------:R-:W-:Y:S01]  /*8a60*/  IMAD.MOV.U32 R0, RZ, RZ, R15 ;  /* 0x000000ffff007224 */ /* 0x000fe200078e000f */
[----:B------:R-:W-:Y:S01]  /*8a70*/  ISETP.GE.AND P1, PT, R184, R31, PT ;  /* 0x0000001fb800720c */ /* 0x000fe20003f26270 */
[----:B------:R-:W-:-:S03]  /*8a80*/  IMAD R3, R3, 0x2, R2 ;  /* 0x0000000203037824 */ /* 0x000fc600078e0202 */
[----:B------:R-:W-:Y:S01]  /*8a90*/  PRMT R48, R0, 0x5410, R4 ;  /* 0x0000541000307816 */ /* 0x000fe20000000004 */
[C---:B------:R-:W-:Y:S02]  /*8aa0*/  VIADD R4, R3.reuse, 0x20400 ;  /* 0x0002040003047836 */ /* 0x040fe40000000000 */
[----:B------:R-:W-:Y:S01]  /*8ab0*/  VIADD R0, R3, 0x20440 ;  /* 0x0002044003007836 */ /* 0x000fe20000000000 */
[----:B----4-:R-:W-:Y:S06]  /*8ac0*/  @!P0 BRA `(.L_x_2695) ;  /* 0x000001a400248947 */ /* 0x010fec0003800000 */
.L_x_3032:
[----:B------:R-:W-:Y:S05]  /*8ad0*/  BSYNC B1 ;  /* 0x0000000000017941 */ /* 0x000fea0003800000 */
.L_x_2694:
[----:B------:R-:W-:Y:S01]  /*8ae0*/  BSSY B1, `(.L_x_2696) ;  /* 0x000005f000017945 */ /* 0x000fe20003800000 */
[----:B------:R-:W-:Y:S01]  /*8af0*/  PRMT R30, R30, 0x5410, R5 ;  /* 0x000054101e1e7816 */ /* 0x000fe20000000005 */
[----:B------:R-:W-:Y:S02]  /*8b00*/  @P2 VIADD R0, R4, 0xffffffc0 ;  /* 0xffffffc004002836 */ /* 0x000fe40000000000 */
[----:B------:R-:W-:Y:S05]  /*8b10*/  @P1 BRA `(.L_x_2697) ;  /* 0x00000004006c1947 */ /* 0x000fea0003800000 */
[----:B------:R-:W1:Y:S01]  /*8b20*/  LDC R5, c[0x0][0x3f4] ;  /* 0x0000fd00ff057b82 */ /* 0x000e620000000800 */
[----:B------:R-:W-:Y:S01]  /*8b30*/  BSSY B2, `(.L_x_2698) ;  /* 0x000002e000027945 */ /* 0x000fe20003800000 */
[-C--:B-1----:R-:W-:Y:S02]  /*8b40*/  ISETP.GE.AND P0, PT, R188, R5.reuse, PT ;  /* 0x00000005bc00720c */ /* 0x082fe40003f06270 */
[----:B------:R-:W-:-:S11]  /*8b50*/  ISETP.GE.AND P1, PT, R200, R5, PT ;  /* 0x00000005c800720c */ /* 0x000fd60003f26270 */
[----:B------:R-:W-:Y:S05]  /*8b60*/  @P0 BRA `(.L_x_2699) ;  /* 0x0000000000a80947 */ /* 0x000fea0003800000 */
[----:B---3--:R-:W1:Y:S01]  /*8b70*/  LDS.128 R4, [R3+0x20400] ;  /* 0x0204000003047984 */ /* 0x008e620000000c00 */
[----:B------:R-:W-:Y:S01]  /*8b80*/  SHF.R.U32.HI R33, RZ, 0x10, R29 ;  /* 0x00000010ff217819 */ /* 0x000fe2000001161d */
[--C-:B------:R-:W-:Y:S01]  /*8b90*/  HADD2.F32 R34, -RZ, R40.reuse.H0_H0 ;  /* 0x20000028ff227230 */ /* 0x100fe20000004100 */
[----:B0-----:R-:W-:Y:S01]  /*8ba0*/  SHF.R.U32.HI R35, RZ, 0x10, R27 ;  /* 0x00000010ff237819 */ /* 0x001fe2000001161b */
[----:B------:R-:W-:Y:S01]  /*8bb0*/  HADD2.F32 R32, -RZ, R40.H1_H1 ;  /* 0x30000028ff207230 */ /* 0x000fe20000004100 */
[----:B------:R-:W-:Y:S01]  /*8bc0*/  SHF.R.U64 R41, R28, 0x10, R29 ;  /* 0x000000101c297819 */ /* 0x000fe2000000121d */
[----:B------:R-:W-:Y:S01]  /*8bd0*/  HADD2.F32 R33, -RZ, R33.H0_H0 ;  /* 0x20000021ff217230 */ /* 0x000fe20000004100 */
[----:B------:R-:W-:Y:S01]  /*8be0*/  SHF.R.U64 R39, R26, 0x10, R27 ;  /* 0x000000101a277819 */ /* 0x000fe2000000121b */
[----:B------:R-:W-:Y:S02]  /*8bf0*/  HADD2.F32 R35, -RZ, R35.H0_H0 ;  /* 0x20000023ff237230 */ /* 0x000fe40000004100 */
[----:B-1----:R-:W-:-:S02]  /*8c00*/  HADD2.F32 R28, -RZ, R7.H0_H0 ;  /* 0x20000007ff1c7230 */ /* 0x002fc40000004100 */
[----:B------:R-:W-:Y:S02]  /*8c10*/  HADD2.F32 R29, -RZ, R7.H1_H1 ;  /* 0x30000007ff1d7230 */ /* 0x000fe40000004100 */
[--C-:B------:R-:W-:Y:S02]  /*8c20*/  HADD2.F32 R7, -RZ, R4.reuse.H0_H0 ;  /* 0x20000004ff077230 */ /* 0x100fe40000004100 */
[----:B------:R-:W-:Y:S02]  /*8c30*/  HADD2.F32 R4, -RZ, R4.H1_H1 ;  /* 0x30000004ff047230 */ /* 0x000fe40000004100 */
[C---:B------:R-:W-:Y:S01]  /*8c40*/  FMUL.FTZ R40, R29.reuse, R33 ;  /* 0x000000211d287220 */ /* 0x040fe20000410000 */
[-C--:B------:R-:W-:Y:S01]  /*8c50*/  FMUL.FTZ R37, R29, R35.reuse ;  /* 0x000000231d257220 */ /* 0x080fe20000410000 */
[--C-:B------:R-:W-:Y:S02]  /*8c60*/  HADD2.F32 R26, -RZ, R6.reuse.H0_H0 ;  /* 0x20000006ff1a7230 */ /* 0x100fe40000004100 */
[----:B------:R-:W-:Y:S01]  /*8c70*/  FMUL.FTZ R38, R4, R34 ;  /* 0x0000002204267220 */ /* 0x000fe20000410000 */
[----:B------:R-:W-:Y:S01]  /*8c80*/  FFMA.FTZ R42, R28, R35, R40 ;  /* 0x000000231c2a7223 */ /* 0x000fe20000010028 */
[----:B------:R-:W-:-:S02]  /*8c90*/  HADD2.F32 R27, -RZ, R6.H1_H1 ;  /* 0x30000006ff1b7230 */ /* 0x000fc40000004100 */
[-C--:B------:R-:W-:Y:S01]  /*8ca0*/  FMUL.FTZ R40, R4, R32.reuse ;  /* 0x0000002004287220 */ /* 0x080fe20000410000 */
[C---:B------:R-:W-:Y:S01]  /*8cb0*/  FFMA.FTZ R38, R7.reuse, R32, -R38 ;  /* 0x0000002007267223 */ /* 0x040fe20000010826 */
[----:B------:R-:W-:Y:S02]  /*8cc0*/  HADD2.F32 R6, -RZ, R5.H0_H0 ;  /* 0x20000005ff067230 */ /* 0x000fe40000004100 */
[----:B------:R-:W-:Y:S01]  /*8cd0*/  FFMA.FTZ R37, R28, R33, -R37 ;  /* 0x000000211c257223 */ /* 0x000fe20000010825 */
[----:B------:R-:W-:Y:S02]  /*8ce0*/  HADD2.F32 R32, -RZ, R43.H0_H0 ;  /* 0x2000002bff207230 */ /* 0x000fe40000004100 */
[----:B------:R-:W-:Y:S01]  /*8cf0*/  FFMA.FTZ R33, R7, R34, R40 ;  /* 0x0000002207217223 */ /* 0x000fe20000010028 */
[----:B------:R-:W-:Y:S02]  /*8d00*/  HADD2.F32 R5, -RZ, R5.H1_H1 ;  /* 0x30000005ff057230 */ /* 0x000fe40000004100 */
[----:B------:R-:W-:-:S02]  /*8d10*/  HADD2.F32 R28, -RZ, R44.H1_H1 ;  /* 0x3000002cff1c7230 */ /* 0x000fc40000004100 */
[C---:B------:R-:W-:Y:S01]  /*8d20*/  FMUL.FTZ R35, R27.reuse, R32 ;  /* 0x000000201b237220 */ /* 0x040fe20000410000 */
[----:B------:R-:W-:Y:S02]  /*8d30*/  HADD2.F32 R29, -RZ, R39.H0_H0 ;  /* 0x20000027ff1d7230 */ /* 0x000fe40000004100 */
[----:B------:R-:W-:Y:S02]  /*8d40*/  HADD2.F32 R4, -RZ, R41.H0_H0 ;  /* 0x20000029ff047230 */ /* 0x000fe40000004100 */
[-C--:B------:R-:W-:Y:S01]  /*8d50*/  FMUL.FTZ R27, R27, R28.reuse ;  /* 0x0000001c1b1b7220 */ /* 0x080fe20000410000 */
[C---:B------:R-:W-:Y:S01]  /*8d60*/  FFMA.FTZ R35, R26.reuse, R28, -R35 ;  /* 0x0000001c1a237223 */ /* 0x040fe20000010823 */
[C---:B------:R-:W-:Y:S01]  /*8d70*/  FMUL.FTZ R7, R5.reuse, R29 ;  /* 0x0000001d05077220 */ /* 0x040fe20000410000 */
[----:B------:R-:W-:Y:S01]  /*8d80*/  FMUL.FTZ R34, R5, R4 ;  /* 0x0000000405227220 */ /* 0x000fe20000410000 */
[----:B------:R-:W-:Y:S02]  /*8d90*/  FFMA.FTZ R26, R26, R32, R27 ;  /* 0x000000201a1a7223 */ /* 0x000fe4000001001b */
[----:B------:R-:W-:Y:S01]  /*8da0*/  FFMA.FTZ R5, R6, R4, -R7 ;  /* 0x0000000406057223 */ /* 0x000fe20000010807 */
[----:B------:R-:W-:Y:S01]  /*8db0*/  F2FP.F16.F32.PACK_AB R7, R42, R37 ;  /* 0x000000252a07723e */ /* 0x000fe200000000ff */
[----:B------:R-:W-:Y:S01]  /*8dc0*/  FFMA.FTZ R34, R6, R29, R34 ;  /* 0x0000001d06227223 */ /* 0x000fe20000010022 */
[----:B------:R-:W-:-:S02]  /*8dd0*/  F2FP.F16.F32.PACK_AB R4, R33, R38 ;  /* 0x000000262104723e */ /* 0x000fc400000000ff */
[----:B------:R-:W-:Y:S02]  /*8de0*/  F2FP.F16.F32.PACK_AB R6, R26, R35 ;  /* 0x000000231a06723e */ /* 0x000fe400000000ff */
[----:B------:R-:W-:-:S05]  /*8df0*/  F2FP.F16.F32.PACK_AB R5, R34, R5 ;  /* 0x000000052205723e */ /* 0x000fca00000000ff */
[----:B------:R1:W-:Y:S02]  /*8e00*/  STS.128 [R3+0x20400], R4 ;  /* 0x0204000403007388 */ /* 0x0003e40000000c00 */
.L_x_2699:
[----:B------:R-:W-:Y:S05]  /*8e10*/  BSYNC B2 ;  /* 0x0000000000027941 */ /* 0x000fea0003800000 */
.L_x_2698:
[----:B------:R-:W-:Y:S05]  /*8e20*/  @P1 BRA `(.L_x_2697) ;  /* 0x0000000000a81947 */ /* 0x000fea0003800000 */
[----:B-1-3--:R-:W1:Y:S01]  /*8e30*/  LDS.128 R4, [R0] ;  /* 0x0000000000047984 */ /* 0x00ae620000000c00 */
[----:B------:R-:W-:Y:S01]  /*8e40*/  SHF.R.U32.HI R27, RZ, 0x10, R21 ;  /* 0x00000010ff1b7819 */ /* 0x000fe20000011615 */
[----:B------:R-:W-:Y:S01]  /*8e50*/  HADD2.F32 R28, -RZ, R43.H1_H1 ;  /* 0x3000002bff1c7230 */ /* 0x000fe20000004100 */
[--C-:B------:R-:W-:Y:S01]  /*8e60*/  SHF.R.U32.HI R29, RZ, 0x10, R25.reuse ;  /* 0x00000010ff1d7819 */ /* 0x100fe20000011619 */
[----:B------:R-:W-:Y:S01]  /*8e70*/  HADD2.F32 R26, -RZ, R45.H0_H0 ;  /* 0x2000002dff1a7230 */ /* 0x000fe20000004100 */
[----:B0-----:R-:W-:Y:S01]  /*8e80*/  SHF.R.U64 R35, R24, 0x10, R25 ;  /* 0x0000001018237819 */ /* 0x001fe20000001219 */
        /* <DEDUP_REMOVED lines=15> */
[--C-:B------:R-:W-:Y:S02]  /*8f80*/  HADD2.F32 R6, -RZ, R5.reuse.H0_H0 ;  /* 0x20000005ff067230 */ /* 0x100fe40000004100 */
        /* <DEDUP_REMOVED lines=19> */
[----:B------:R2:W-:Y:S02]  /*90c0*/  STS.128 [R0], R4 ;  /* 0x0000000400007388 */ /* 0x0005e40000000c00 */
.L_x_2697:
[----:B------:R-:W-:Y:S05]  /*90d0*/  BSYNC B1 ;  /* 0x0000000000017941 */ /* 0x000fea0003800000 */
.L_x_2696:
[----:B------:R-:W-:-:S13]  /*90e0*/  ISETP.GE.AND P0, PT, R36, R31, PT ;  /* 0x0000001f2400720c */ /* 0x000fda0003f06270 */
[----:B------:R-:W-:Y:S05]  /*90f0*/  @P0 BRA `(.L_x_2700) ;  /* 0x0000001800640947 */ /* 0x000fea0003800000 */
[----:B-12---:R-:W1:Y:S01]  /*9100*/  LDC R5, c[0x0][0x3f4] ;  /* 0x0000fd00ff057b82 */ /* 0x006e620000000800 */
[----:B------:R-:W-:Y:S01]  /*9110*/  BSSY B1, `(.L_x_2701) ;  /* 0x000002e000017945 */ /* 0x000fe20003800000 */
[-C--:B-1----:R-:W-:Y:S02]  /*9120*/  ISETP.GE.AND P0, PT, R188, R5.reuse, PT ;  /* 0x00000005bc00720c */ /* 0x082fe40003f06270 */
[----:B------:R-:W-:-:S11]  /*9130*/  ISETP.GE.AND P1, PT, R200, R5, PT ;  /* 0x00000005c800720c */ /* 0x000fd60003f26270 */
[----:B------:R-:W-:Y:S05]  /*9140*/  @P0 BRA `(.L_x_2702) ;  /* 0x0000000000a80947 */ /* 0x000fea0003800000 */
[----:B---3--:R-:W1:Y:S01]  /*9150*/  LDS.128 R4, [R3+0x21400] ;  /* 0x0214000003047984 */ /* 0x008e620000000c00 */
[----:B------:R-:W-:Y:S01]  /*9160*/  SHF.R.U32.HI R21, RZ, 0x10, R15 ;  /* 0x00000010ff157819 */ /* 0x000fe2000001160f */
[----:B------:R-:W-:Y:S01]  /*9170*/  HADD2.F32 R24, -RZ, R46.H0_H0 ;  /* 0x2000002eff187230 */ /* 0x000fe20000004100 */
[----:B------:R-:W-:Y:S01]  /*9180*/  SHF.R.U32.HI R25, RZ, 0x10, R9 ;  /* 0x00000010ff197819 */ /* 0x000fe20000011609 */
        /* <DEDUP_REMOVED lines=19> */
[----:B------:R-:W-:Y:S02]  /*92c0*/  HADD2.F32 R20, -RZ, R46.H1_H1 ;  /* 0x3000002eff147230 */ /* 0x000fe40000004100 */
[----:B------:R-:W-:Y:S01]  /*92d0*/  FFMA.FTZ R21, R7, R24, R28 ;  /* 0x0000001807157223 */ /* 0x000fe2000001001c */
[----:B------:R-:W-:Y:S02]  /*92e0*/  HADD2.F32 R5, -RZ, R5.H1_H1 ;  /* 0x30000005ff057230 */ /* 0x000fe40000004100 */
[----:B------:R-:W-:-:S02]  /*92f0*/  HADD2.F32 R14, -RZ, R48.H0_H0 ;  /* 0x20000030ff0e7230 */ /* 0x000fc40000004100 */
        /* <DEDUP_REMOVED lines=15> */
.L_x_2702:
[----:B------:R-:W-:Y:S05]  /*93f0*/  BSYNC B1 ;  /* 0x0000000000017941 */ /* 0x000fea0003800000 */
.L_x_2701:
[----:B------:R-:W-:Y:S05]  /*9400*/  @P1 BRA `(.L_x_2700) ;  /* 0x0000001400a01947 */ /* 0x000fea0003800000 */
[----:B-1-3--:R-:W1:Y:S01]  /*9410*/  LDS.128 R4, [R0+0x1000] ;  /* 0x0010000000047984 */ /* 0x00ae620000000c00 */
[----:B------:R-:W-:Y:S02]  /*9420*/  SHF.R.U64 R24, R12, 0x10, R13 ;  /* 0x000000100c187819 */ /* 0x000fe4000000120d */
[----:B------:R-:W-:Y:S02]  /*9430*/  SHF.R.U32.HI R14, RZ, 0x10, R11 ;  /* 0x00000010ff0e7819 */ /* 0x000fe4000001160b */
[----:B------:R-:W-:Y:S01]  /*9440*/  SHF.R.U32.HI R12, RZ, 0x10, R13 ;  /* 0x00000010ff0c7819 */ /* 0x000fe2000001160d */
[----:B------:R-:W-:Y:S01]  /*9450*/  HADD2.F32 R13, -RZ, R47.H0_H0 ;  /* 0x2000002fff0d7230 */ /* 0x000fe20000004100 */
[----:B------:R-:W-:Y:S01]  /*9460*/  SHF.R.U64 R21, R10, 0x10, R11 ;  /* 0x000000100a157819 */ /* 0x000fe2000000120b */
[----:B------:R-:W-:Y:S02]  /*9470*/  HADD2.F32 R14, -RZ, R14.H0_H0 ;  /* 0x2000000eff0e7230 */ /* 0x000fe40000004100 */
[----:B------:R-:W-:-:S02]  /*9480*/  HADD2.F32 R12, -RZ, R12.H0_H0 ;  /* 0x2000000cff0c7230 */ /* 0x000fc40000004100 */
[----:B------:R-:W-:Y:S02]  /*9490*/  HADD2.F32 R11, -RZ, R48.H1_H1 ;  /* 0x30000030ff0b7230 */ /* 0x000fe40000004100 */
[--C-:B-1----:R-:W-:Y:S02]  /*94a0*/  HADD2.F32 R10, -RZ, R7.reuse.H1_H1 ;  /* 0x30000007ff0a7230 */ /* 0x102fe40000004100 */
[--C-:B------:R-:W-:Y:S02]  /*94b0*/  HADD2.F32 R3, -RZ, R4.reuse.H0_H0 ;  /* 0x20000004ff037230 */ /* 0x100fe40000004100 */
[----:B------:R-:W-:Y:S02]  /*94c0*/  HADD2.F32 R4, -RZ, R4.H1_H1 ;  /* 0x30000004ff047230 */ /* 0x000fe40000004100 */
[C---:B------:R-:W-:Y:S01]  /*94d0*/  FMUL.FTZ R20, R10.reuse, R14 ;  /* 0x0000000e0a147220 */ /* 0x040fe20000410000 */
[----:B------:R-:W-:Y:S02]  /*94e0*/  HADD2.F32 R9, -RZ, R7.H0_H0 ;  /* 0x20000007ff097230 */ /* 0x000fe40000004100 */
[----:B------:R-:W-:Y:S01]  /*94f0*/  FMUL.FTZ R15, R10, R12 ;  /* 0x0000000c0a0f7220 */ /* 0x000fe20000410000 */
[----:B------:R-:W-:-:S02]  /*9500*/  HADD2.F32 R7, -RZ, R6.H0_H0 ;  /* 0x20000006ff077230 */ /* 0x000fc40000004100 */
[C---:B------:R-:W-:Y:S01]  /*9510*/  FMUL.FTZ R10, R4.reuse, R13 ;  /* 0x0000000d040a7220 */ /* 0x040fe20000410000 */
[----:B------:R-:W-:Y:S02]  /*9520*/  HADD2.F32 R8, -RZ, R6.H1_H1 ;  /* 0x30000006ff087230 */ /* 0x000fe40000004100 */
[----:B------:R-:W-:Y:S01]  /*9530*/  FFMA.FTZ R20, R9, R12, -R20 ;  /* 0x0000000c09147223 */ /* 0x000fe20000010814 */
[-C--:B------:R-:W-:Y:S01]  /*9540*/  FMUL.FTZ R12, R4, R11.reuse ;  /* 0x0000000b040c7220 */ /* 0x080fe20000410000 */
[----:B------:R-:W-:Y:S01]  /*9550*/  FFMA.FTZ R11, R3, R11, -R10 ;  /* 0x0000000b030b7223 */ /* 0x000fe2000001080a */
[--C-:B------:R-:W-:Y:S02]  /*9560*/  HADD2.F32 R10, -RZ, R30.reuse.H0_H0 ;  /* 0x2000001eff0a7230 */ /* 0x100fe40000004100 */
[----:B------:R-:W-:Y:S01]  /*9570*/  FFMA.FTZ R15, R9, R14, R15 ;  /* 0x0000000e090f7223 */ /* 0x000fe2000001000f */
[----:B------:R-:W-:Y:S02]  /*9580*/  HADD2.F32 R6, -RZ, R5.H0_H0 ;  /* 0x20000005ff067230 */ /* 0x000fe40000004100 */
[----:B------:R-:W-:Y:S01]  /*9590*/  FFMA.FTZ R12, R3, R13, R12 ;  /* 0x0000000d030c7223 */ /* 0x000fe2000001000c */
[----:B------:R-:W-:-:S02]  /*95a0*/  HADD2.F32 R30, -RZ, R30.H1_H1 ;  /* 0x3000001eff1e7230 */ /* 0x000fc40000004100 */
[C---:B------:R-:W-:Y:S01]  /*95b0*/  FMUL.FTZ R14, R8.reuse, R10 ;  /* 0x0000000a080e7220 */ /* 0x040fe20000410000 */
[----:B------:R-:W-:Y:S02]  /*95c0*/  HADD2.F32 R5, -RZ, R5.H1_H1 ;  /* 0x30000005ff057230 */ /* 0x000fe40000004100 */
[----:B------:R-:W-:Y:S02]  /*95d0*/  HADD2.F32 R9, -RZ, R21.H0_H0 ;  /* 0x20000015ff097230 */ /* 0x000fe40000004100 */
[-C--:B------:R-:W-:Y:S01]  /*95e0*/  FMUL.FTZ R13, R8, R30.reuse ;  /* 0x0000001e080d7220 */ /* 0x080fe20000410000 */
[----:B------:R-:W-:Y:S02]  /*95f0*/  HADD2.F32 R4, -RZ, R24.H0_H0 ;  /* 0x20000018ff047230 */ /* 0x000fe40000004100 */
[----:B------:R-:W-:Y:S01]  /*9600*/  FFMA.FTZ R14, R7, R30, -R14 ;  /* 0x0000001e070e7223 */ /* 0x000fe2000001080e */
[----:B------:R-:W-:Y:S01]  /*9610*/  FMUL.FTZ R3, R5, R9 ;  /* 0x0000000905037220 */ /* 0x000fe20000410000 */
[----:B------:R-:W-:Y:S01]  /*9620*/  FFMA.FTZ R13, R7, R10, R13 ;  /* 0x0000000a070d7223 */ /* 0x000fe2000001000d */
[----:B------:R-:W-:Y:S01]  /*9630*/  FMUL.FTZ R8, R5, R4 ;  /* 0x0000000405087220 */ /* 0x000fe20000410000 */
[----:B------:R-:W-:Y:S01]  /*9640*/  F2FP.F16.F32.PACK_AB R7, R15, R20 ;  /* 0x000000140f07723e */ /* 0x000fe200000000ff */
[----:B------:R-:W-:Y:S01]  /*9650*/  FFMA.FTZ R3, R6, R4, -R3 ;  /* 0x0000000406037223 */ /* 0x000fe20000010803 */
[----:B------:R-:W-:Y:S01]  /*9660*/  F2FP.F16.F32.PACK_AB R4, R12, R11 ;  /* 0x0000000b0c04723e */ /* 0x000fe200000000ff */
[----:B------:R-:W-:Y:S01]  /*9670*/  FFMA.FTZ R8, R6, R9, R8 ;  /* 0x0000000906087223 */ /* 0x000fe20000010008 */
[----:B------:R-:W-:-:S04]  /*9680*/  F2FP.F16.F32.PACK_AB R6, R13, R14 ;  /* 0x0000000e0d06723e */ /* 0x000fc800000000ff */
[----:B------:R-:W-:-:S05]  /*9690*/  F2FP.F16.F32.PACK_AB R5, R8, R3 ;  /* 0x000000030805723e */ /* 0x000fca00000000ff */
[----:B------:R4:W-:Y:S01]  /*96a0*/  STS.128 [R0+0x1000], R4 ;  /* 0x0010000400007388 */ /* 0x0009e20000000c00 */
[----:B------:R-:W-:Y:S05]  /*96b0*/  BRA `(.L_x_2700) ;  /* 0x0000001000f47947 */ /* 0x000fea0003800000 */
.L_x_2687:
[----:B------:R-:W0:Y:S01]  /*96c0*/  LDC R21, c[0x0][0x448] ;  /* 0x00011200ff157b82 */ /* 0x000e220000000800 */
[----:B------:R-:W-:Y:S01]  /*96d0*/  IMAD R3, R3, 0x20, R34 ;  /* 0x0000002003037824 */ /* 0x000fe200078e0222 */
[----:B------:R-:W-:Y:S01]  /*96e0*/  ULDC.64 UR4, c[0x0][0x3f8] ;  /* 0x0000fe0000047ab9 */ /* 0x000fe20000000a00 */
[----:B------:R-:W-:Y:S01]  /*96f0*/  ULDC.64 UR6, c[0x0][0x408] ;  /* 0x0001020000067ab9 */ /* 0x000fe20000000a00 */
[----:B------:R-:W-:Y:S02]  /*9700*/  IMAD.MOV.U32 R8, RZ, RZ, R24 ;  /* 0x000000ffff087224 */ /* 0x000fe400078e0018 */
[----:B------:R-:W-:Y:S02]  /*9710*/  IMAD.MOV.U32 R9, RZ, RZ, R27 ;  /* 0x000000ffff097224 */ /* 0x000fe400078e001b */
[----:B------:R-:W-:Y:S01]  /*9720*/  IMAD.MOV.U32 R4, RZ, RZ, R76 ;  /* 0x000000ffff047224 */ /* 0x000fe200078e004c */
[----:B0-----:R-:W-:-:S13]  /*9730*/  ISETP.NE.AND P0, PT, R21, 0x1, PT ;  /* 0x000000011500780c */ /* 0x001fda0003f05270 */
[----:B------:R-:W0:Y:S08]  /*9740*/  @P0 LDC R0, c[0x0][0x44c] ;  /* 0x00011300ff000b82 */ /* 0x000e300000000800 */
[----:B------:R-:W1:Y:S01]  /*9750*/  @P0 LDC R5, c[0x0][0x450] ;  /* 0x00011400ff050b82 */ /* 0x000e620000000800 */
[----:B0-----:R-:W-:-:S05]  /*9760*/  @P0 IMAD.HI.U32 R0, R3, R0, RZ ;  /* 0x0000000003000227 */ /* 0x001fca00078e00ff */
[----:B-1----:R-:W-:Y:S01]  /*9770*/  @P0 SHF.R.U32.HI R3, RZ, R5, R0 ;  /* 0x00000005ff030219 */ /* 0x002fe20000011600 */
[----:B------:R-:W-:-:S03]  /*9780*/  IMAD.MOV.U32 R5, RZ, RZ, R29 ;  /* 0x000000ffff057224 */ /* 0x000fc600078e001d */
        /* <DEDUP_REMOVED lines=17> */
[----:B------:R-:W0:Y:S04]  /*98a0*/  SHFL.IDX PT, R3, R8, RZ, 0x1c1f ;  /* 0x001c1fff08037589 */ /* 0x000e2800000e0000 */
[----:B------:R-:W1:Y:S04]  /*98b0*/  SHFL.IDX PT, R0, R6, RZ, 0x1c1f ;  /* 0x001c1fff06007589 */ /* 0x000e6800000e0000 */
[----:B------:R2:W3:Y:S04]  /*98c0*/  SHFL.IDX PT, R5, R7, RZ, 0x1c1f ;  /* 0x001c1fff07057589 */ /* 0x0004e800000e0000 */
[----:B------:R2:W4:Y:S01]  /*98d0*/  SHFL.IDX PT, R14, R9, RZ, 0x1c1f ;  /* 0x001c1fff090e7589 */ /* 0x00052200000e0000 */
[----:B0-----:R-:W-:-:S02]  /*98e0*/  IMAD.MOV.U32 R11, RZ, RZ, R3 ;  /* 0x000000ffff0b7224 */ /* 0x001fc400078e0003 */
[----:B-12---:R-:W-:-:S07]  /*98f0*/  IMAD.MOV.U32 R10, RZ, RZ, R0 ;  /* 0x000000ffff0a7224 */ /* 0x006fce00078e0000 */
.L_x_3038:
[----:B------:R-:W-:Y:S01]  /*9900*/  IMAD R33, R22, R21, RZ ;  /* 0x0000001516217224 */ /* 0x000fe200078e02ff */
[----:B------:R-:W-:Y:S01]  /*9910*/  BSSY B1, `(.L_x_2704) ;  /* 0x000000f000017945 */ /* 0x000fe20003800000 */
[----:B---3--:R-:W-:Y:S01]  /*9920*/  IMAD.MOV.U32 R15, RZ, RZ, R5 ;  /* 0x000000ffff0f7224 */ /* 0x008fe200078e0005 */
[----:B------:R-:W-:Y:S02]  /*9930*/  CS2R R28, SRZ ;  /* 0x00000000001c7805 */ /* 0x000fe4000001ff00 */
[----:B------:R-:W-:Y:S02]  /*9940*/  CS2R R30, SRZ ;  /* 0x00000000001e7805 */ /* 0x000fe4000001ff00 */
[----:B------:R-:W-:Y:S02]  /*9950*/  ISETP.GE.AND P0, PT, R34, R33, PT ;  /* 0x000000212200720c */ /* 0x000fe40003f06270 */
[----:B------:R-:W-:Y:S02]  /*9960*/  CS2R R24, SRZ ;  /* 0x0000000000187805 */ /* 0x000fe4000001ff00 */
[----:B------:R-:W-:-:S09]  /*9970*/  CS2R R26, SRZ ;  /* 0x00000000001a7805 */ /* 0x000fd2000001ff00 */
[----:B------:R-:W-:Y:S05]  /*9980*/  @P0 BRA `(.L_x_2705) ;  /* 0x00000000001c0947 */ /* 0x000fea0003800000 */
[----:B------:R-:W-:Y:S02]  /*9990*/  ULDC UR4, c[0x0][0x3f4] ;  /* 0x0000fd0000047ab9 */ /* 0x000fe40000000800 */
[----:B------:R-:W-:-:S13]  /*99a0*/  ISETP.GE.AND P0, PT, R16, UR4, PT ;  /* 0x0000000410007c0c */ /* 0x000fda000bf06270 */
[----:B------:R-:W-:Y:S05]  /*99b0*/  @P0 BRA `(.L_x_2705) ;  /* 0x0000000000100947 */ /* 0x000fea0003800000 */
[----:B------:R-:W-:-:S04]  /*99c0*/  IMAD.WIDE R10, R16, 0x2, R10 ;  /* 0x00000002100a7825 */ /* 0x000fc800078e020a */
[----:B----4-:R-:W-:Y:S01]  /*99d0*/  IMAD.WIDE R14, R16, 0x2, R14 ;  /* 0x00000002100e7825 */ /* 0x010fe200078e020e */
[----:B------:R0:W5:Y:S04]  /*99e0*/  LD.E.128 R24, desc[UR42][R10.64] ;  /* 0x0000002a0a187980 */ /* 0x000168000c101d00 */
[----:B------:R0:W5:Y:S02]  /*99f0*/  LD.E.128 R28, desc[UR42][R14.64] ;  /* 0x0000002a0e1c7980 */ /* 0x000164000c101d00 */
.L_x_2705:
[----:B------:R-:W-:Y:S05]  /*9a00*/  BSYNC B1 ;  /* 0x0000000000017941 */ /* 0x000fea0003800000 */
.L_x_2704:
[----:B-----5:R-:W-:Y:S01]  /*9a10*/  IMAD.MOV.U32 R0, RZ, RZ, R28 ;  /* 0x000000ffff007224 */ /* 0x020fe200078e001c */
[----:B------:R-:W-:Y:S01]  /*9a20*/  UMOV UR4, 0xffffffff ;  /* 0xffffffff00047882 */ /* 0x000fe20000000000 */
[----:B------:R-:W-:Y:S02]  /*9a30*/  IMAD.MOV.U32 R4, RZ, RZ, R30 ;  /* 0x000000ffff047224 */ /* 0x000fe400078e001e */
[----:B------:R-:W-:Y:S02]  /*9a40*/  IMAD.MOV.U32 R5, RZ, RZ, R31 ;  /* 0x000000ffff057224 */ /* 0x000fe400078e001f */
[----:B------:R-:W-:Y:S01]  /*9a50*/  IMAD.MOV.U32 R3, RZ, RZ, R29 ;  /* 0x000000ffff037224 */ /* 0x000fe200078e001d */
        /* <DEDUP_REMOVED lines=8> */
[----:B------:R-:W-:Y:S02]  /*9ae0*/  PRMT R44, R44, 0x5410, R5 ;  /* 0x000054102c2c7816 */ /* 0x000fe40000000005 */
[----:B------:R-:W-:Y:S02]  /*9af0*/  CS2R R4, SRZ ;  /* 0x0000000000047805 */ /* 0x000fe4000001ff00 */
[----:B------:R-:W-:Y:S01]  /*9b00*/  PRMT R38, R3, 0x7610, R38 ;  /* 0x0000761003267816 */ /* 0x000fe20000000026 */
[----:B------:R-:W-:Y:S06]  /*9b10*/  BRA.DIV UR4, `(.L_x_2706) ;  /* 0x00000196049c7947 */ /* 0x000fec000b800000 */
[----:B------:R-:W1:Y:S04]  /*9b20*/  SHFL.IDX PT, R3, R8, 0x1, 0x1c1f ;  /* 0x003c1f0008037f89 */ /* 0x000e6800000e0000 */
[----:B------:R-:W2:Y:S04]  /*9b30*/  SHFL.IDX PT, R0, R6, 0x1, 0x1c1f ;  /* 0x003c1f0006007f89 */ /* 0x000ea800000e0000 */
[----:B------:R-:W3:Y:S04]  /*9b40*/  SHFL.IDX PT, R7, R7, 0x1, 0x1c1f ;  /* 0x003c1f0007077f89 */ /* 0x000ee800000e0000 */
[----:B0---4-:R0:W4:Y:S01]  /*9b50*/  SHFL.IDX PT, R14, R9, 0x1, 0x1c1f ;  /* 0x003c1f00090e7f89 */ /* 0x01112200000e0000 */
[----:B-1----:R-:W-:-:S02]  /*9b60*/  IMAD.MOV.U32 R13, RZ, RZ, R3 ;  /* 0x000000ffff0d7224 */ /* 0x002fc400078e0003 */
[----:B0-2---:R-:W-:-:S07]  /*9b70*/  IMAD.MOV.U32 R12, RZ, RZ, R0 ;  /* 0x000000ffff0c7224 */ /* 0x005fce00078e0000 */
.L_x_3044:
[----:B------:R-:W0:Y:S01]  /*9b80*/  LDC R35, c[0x0][0x3f4] ;  /* 0x0000fd00ff237b82 */ /* 0x000e220000000800 */
[----:B------:R-:W-:Y:S01]  /*9b90*/  VIADD R34, R34, 0x20 ;  /* 0x0000002022227836 */ /* 0x000fe20000000000 */
[----:B------:R-:W-:Y:S01]  /*9ba0*/  LEA.HI R0, R219, R219, RZ, 0x1 ;  /* 0x000000dbdb007211 */ /* 0x000fe200078f08ff */
[----:B------:R-:W-:Y:S01]  /*9bb0*/  BSSY B1, `(.L_x_2707) ;  /* 0x0000014000017945 */ /* 0x000fe20003800000 */
[----:B---3--:R-:W-:Y:S01]  /*9bc0*/  IMAD.MOV.U32 R15, RZ, RZ, R7 ;  /* 0x000000ffff0f7224 */ /* 0x008fe200078e0007 */
[----:B------:R-:W-:Y:S02]  /*9bd0*/  CS2R R6, SRZ ;  /* 0x0000000000067805 */ /* 0x000fe4000001ff00 */
[----:B------:R-:W-:Y:S02]  /*9be0*/  ISETP.GE.AND P0, PT, R34, R33, PT ;  /* 0x000000212200720c */ /* 0x000fe40003f06270 */
[----:B------:R-:W-:Y:S02]  /*9bf0*/  CS2R R8, SRZ ;  /* 0x0000000000087805 */ /* 0x000fe4000001ff00 */
[----:B------:R-:W-:-:S02]  /*9c00*/  LOP3.LUT R0, R0, 0xfffffffe, RZ, 0xc0, !PT ;  /* 0xfffffffe00007812 */ /* 0x000fc400078ec0ff */
[----:B------:R-:W-:-:S03]  /*9c10*/  CS2R R10, SRZ ;  /* 0x00000000000a7805 */ /* 0x000fc6000001ff00 */
[----:B------:R-:W-:-:S05]  /*9c20*/  IMAD.IADD R0, R219, 0x1, -R0 ;  /* 0x00000001db007824 */ /* 0x000fca00078e0a00 */
[----:B------:R-:W-:Y:S01]  /*9c30*/  SHF.L.U32 R21, R0, 0x1f, RZ ;  /* 0x0000001f00157819 */ /* 0x000fe200000006ff */
[----:B------:R-:W-:Y:S06]  /*9c40*/  @P0 BRA `(.L_x_2708) ;  /* 0x0000000000280947 */ /* 0x000fec0003800000 */
[----:B------:R-:W-:Y:S01]  /*9c50*/  ULDC UR4, c[0x0][0x3f4] ;  /* 0x0000fd0000047ab9 */ /* 0x000fe20000000800 */
[----:B------:R-:W-:Y:S02]  /*9c60*/  CS2R R6, SRZ ;  /* 0x0000000000067805 */ /* 0x000fe4000001ff00 */
[----:B------:R-:W-:Y:S02]  /*9c70*/  ISETP.GE.AND P0, PT, R16, UR4, PT ;  /* 0x0000000410007c0c */ /* 0x000fe4000bf06270 */
[----:B------:R-:W-:Y:S02]  /*9c80*/  CS2R R8, SRZ ;  /* 0x0000000000087805 */ /* 0x000fe4000001ff00 */
[----:B------:R-:W-:-:S09]  /*9c90*/  CS2R R10, SRZ ;  /* 0x00000000000a7805 */ /* 0x000fd2000001ff00 */
[----:B------:R-:W-:Y:S05]  /*9ca0*/  @P0 BRA `(.L_x_2708) ;  /* 0x0000000000100947 */ /* 0x000fea0003800000 */
[----:B------:R-:W-:-:S04]  /*9cb0*/  IMAD.WIDE R12, R16, 0x2, R12 ;  /* 0x00000002100c7825 */ /* 0x000fc800078e020c */
[----:B----4-:R-:W-:Y:S01]  /*9cc0*/  IMAD.WIDE R14, R16, 0x2, R14 ;  /* 0x00000002100e7825 */ /* 0x010fe200078e020e */
[----:B------:R1:W5:Y:S04]  /*9cd0*/  LD.E.128 R8, desc[UR42][R12.64] ;  /* 0x0000002a0c087980 */ /* 0x000368000c101d00 */
[----:B------:R1:W5:Y:S02]  /*9ce0*/  LD.E.128 R4, desc[UR42][R14.64] ;  /* 0x0000002a0e047980 */ /* 0x000364000c101d00 */
.L_x_2708:
[----:B------:R-:W-:Y:S05]  /*9cf0*/  BSYNC B1 ;  /* 0x0000000000017941 */ /* 0x000fea0003800000 */
.L_x_2707:
[----:B------:R-:W2:Y:S01]  /*9d00*/  SYNCS.PHASECHK.TRANS64.TRYWAIT P1, [R2+URZ+0x28c00], R21 ;  /* 0x028c0015020075a7 */ /* 0x000ea2000802017f */
[----:B------:R-:W-:Y:S01]  /*9d10*/  VIADDMNMX R3, R33, -R192, 0x40, PT ;  /* 0x0000004021037446 */ /* 0x000fe200038009c0 */
[----:B-----5:R-:W-:Y:S01]  /*9d20*/  IMAD.MOV.U32 R0, RZ, RZ, R4 ;  /* 0x000000ffff007224 */ /* 0x020fe200078e0004 */
[----:B0-----:R-:W-:Y:S01]  /*9d30*/  ISETP.GE.AND P0, PT, R16, R35, PT ;  /* 0x000000231000720c */ /* 0x001fe20003f06270 */
[----:B-1----:R-:W-:Y:S01]  /*9d40*/  IMAD.MOV.U32 R12, RZ, RZ, R5 ;  /* 0x000000ffff0c7224 */ /* 0x002fe200078e0005 */
[----:B------:R-:W-:Y:S01]  /*9d50*/  BSSY B1, `(.L_x_2709) ;  /* 0x000000e000017945 */ /* 0x000fe20003800000 */
[----:B------:R-:W-:Y:S01]  /*9d60*/  IMAD.MOV.U32 R13, RZ, RZ, R9 ;  /* 0x000000ffff0d7224 */ /* 0x000fe200078e0009 */
[-C--:B------:R-:W-:Y:S02]  /*9d70*/  ISETP.GE.OR P2, PT, R184, R3.reuse, P0 ;  /* 0x00000003b800720c */ /* 0x080fe40000746670 */
[----:B------:R-:W-:Y:S01]  /*9d80*/  PRMT R37, R0, 0x7610, R37 ;  /* 0x0000761000257816 */ /* 0x000fe20000000025 */
[----:B------:R-:W-:Y:S01]  /*9d90*/  IMAD.MOV.U32 R0, RZ, RZ, R6 ;  /* 0x000000ffff007224 */ /* 0x000fe200078e0006 */
[----:B------:R-:W-:Y:S01]  /*9da0*/  ISETP.GE.OR P0, PT, R36, R3, P0 ;  /* 0x000000032400720c */ /* 0x000fe20000706670 */
[----:B------:R-:W-:Y:S01]  /*9db0*/  IMAD.MOV.U32 R3, RZ, RZ, R7 ;  /* 0x000000ffff037224 */ /* 0x000fe200078e0007 */
[----:B------:R-:W-:Y:S01]  /*9dc0*/  PRMT R57, R12, 0x7610, R57 ;  /* 0x000076100c397816 */ /* 0x000fe20000000039 */
[----:B------:R-:W-:-:S03]  /*9dd0*/  IMAD.MOV.U32 R12, RZ, RZ, R8 ;  /* 0x000000ffff0c7224 */ /* 0x000fc600078e0008 */
[----:B------:R-:W-:Y:S01]  /*9de0*/  PRMT R0, R3, 0x5410, R0 ;  /* 0x0000541003007816 */ /* 0x000fe20000000000 */
[----:B------:R-:W-:Y:S01]  /*9df0*/  IMAD.IADD R3, R16, 0x1, R35 ;  /* 0x0000000110037824 */ /* 0x000fe200078e0223 */
[----:B------:R-:W-:Y:S02]  /*9e00*/  PRMT R37, R37, 0x5410, R12 ;  /* 0x0000541025257816 */ /* 0x000fe4000000000c */
[----:B------:R-:W-:Y:S01]  /*9e10*/  PRMT R57, R57, 0x5410, R13 ;  /* 0x0000541039397816 */ /* 0x000fe2000000000d */
[----:B--2---:R-:W-:Y:S06]  /*9e20*/  @!P1 BRA `(.L_x_2710) ;  /* 0x0000019400509947 */ /* 0x004fec0003800000 */
.L_x_3045:
[----:B------:R-:W-:Y:S05]  /*9e30*/  BSYNC B1 ;  /* 0x0000000000017941 */ /* 0x000fea0003800000 */
.L_x_2709:
[----:B------:R-:W-:Y:S01]  /*9e40*/  BSSY B1, `(.L_x_2711) ;  /* 0x0000063000017945 */ /* 0x000fe20003800000 */
[----:B------:R-:W-:Y:S01]  /*9e50*/  IMAD.MOV.U32 R20, RZ, RZ, R10 ;  /* 0x000000ffff147224 */ /* 0x000fe200078e000a */
[----:B------:R-:W-:Y:S01]  /*9e60*/  LOP3.LUT R3, R3, 0x38, RZ, 0xc0, !PT ;  /* 0x0000003803037812 */ /* 0x000fe200078ec0ff */
[----:B0-----:R-:W-:Y:S01]  /*9e70*/  IMAD.MOV.U32 R21, RZ, RZ, R11 ;  /* 0x000000ffff157224 */ /* 0x001fe200078e000b */
[----:B------:R-:W-:Y:S06]  /*9e80*/  @P2 BRA `(.L_x_2712) ;  /* 0x0000000400782947 */ /* 0x000fec0003800000 */
[----:B------:R-:W-:Y:S01]  /*9e90*/  IMAD.SHL.U32 R12, R195, 0x40, RZ ;  /* 0x00000040c30c7824 */ /* 0x000fe200078e00ff */
[--C-:B------:R-:W-:Y:S01]  /*9ea0*/  SHF.R.U64 R52, R28, 0x10, R29.reuse ;  /* 0x000000101c347819 */ /* 0x100fe2000000121d */
[----:B------:R-:W-:Y:S01]  /*9eb0*/  HADD2.F32 R39, -RZ, R39.H0_H0 ;  /* 0x20000027ff277230 */ /* 0x000fe20000004100 */
[----:B------:R-:W-:Y:S01]  /*9ec0*/  SHF.R.U32.HI R40, RZ, 0x10, R29 ;  /* 0x00000010ff287819 */ /* 0x000fe2000001161d */
[----:B------:R-:W-:Y:S01]  /*9ed0*/  HADD2.F32 R38, -RZ, R38.H0_H0 ;  /* 0x20000026ff267230 */ /* 0x000fe20000004100 */
[----:B------:R-:W-:Y:S02]  /*9ee0*/  LOP3.LUT R32, R12, 0x1c0, RZ, 0xc0, !PT ;  /* 0x000001c00c207812 */ /* 0x000fe400078ec0ff */
[----:B------:R-:W-:Y:S01]  /*9ef0*/  SHF.R.U64 R54, R24, 0x10, R25 ;  /* 0x0000001018367819 */ /* 0x000fe20000001219 */
[----:B------:R-:W-:Y:S01]  /*9f00*/  HADD2.F32 R40, -RZ, R40.H0_H0 ;  /* 0x20000028ff287230 */ /* 0x000fe20000004100 */
[----:B------:R-:W-:Y:S02]  /*9f10*/  SHF.R.U32.HI R15, RZ, 0x3, R32 ;  /* 0x00000003ff0f7819 */ /* 0x000fe40000011620 */
[----:B------:R-:W-:-:S02]  /*9f20*/  LOP3.LUT R12, R32, 0x38, R16, 0xf8, !PT ;  /* 0x00000038200c7812 */ /* 0x000fc400078ef810 */
[----:B------:R-:W-:Y:S02]  /*9f30*/  LOP3.LUT R32, R15, R3, R32, 0x1e, !PT ;  /* 0x000000030f207212 */ /* 0x000fe400078e1e20 */
[----:B------:R-:W-:Y:S02]  /*9f40*/  LOP3.LUT R12, R12, R15, RZ, 0x3c, !PT ;  /* 0x0000000f0c0c7212 */ /* 0x000fe400078e3cff */
[----:B------:R-:W-:Y:S01]  /*9f50*/  SHF.R.U32.HI R42, RZ, 0x10, R25 ;  /* 0x00000010ff2a7819 */ /* 0x000fe20000011619 */
[C---:B------:R-:W-:Y:S01]  /*9f60*/  IMAD R33, R203.reuse, 0x200, R32 ;  /* 0x00000200cb217824 */ /* 0x040fe200078e0220 */
[--C-:B------:R-:W-:Y:S01]  /*9f70*/  SHF.R.U64 R51, R30, 0x10, R31.reuse ;  /* 0x000000101e337819 */ /* 0x100fe2000000121f */
[----:B------:R-:W-:Y:S01]  /*9f80*/  IMAD R13, R203, 0x200, R12 ;  /* 0x00000200cb0d7824 */ /* 0x000fe200078e020c */
[----:B------:R-:W-:Y:S01]  /*9f90*/  SHF.R.U32.HI R45, RZ, 0x10, R31 ;  /* 0x00000010ff2d7819 */ /* 0x000fe2000001161f */
[--C-:B------:R-:W-:Y:S01]  /*9fa0*/  IMAD R49, R33, 0x2, R2.reuse ;  /* 0x0000000221317824 */ /* 0x100fe200078e0202 */
[--C-:B------:R-:W-:Y:S01]  /*9fb0*/  SHF.R.U64 R53, R26, 0x10, R27.reuse ;  /* 0x000000101a357819 */ /* 0x100fe2000000121b */
[----:B------:R-:W-:Y:S01]  /*9fc0*/  IMAD R47, R13, 0x2, R2 ;  /* 0x000000020d2f7824 */ /* 0x000fe200078e0202 */
[----:B------:R-:W-:-:S02]  /*9fd0*/  SHF.R.U32.HI R50, RZ, 0x10, R27 ;  /* 0x00000010ff327819 */ /* 0x000fc4000001161b */
[----:B------:R-:W0:Y:S04]  /*9fe0*/  LDS.128 R32, [R49+0x20400] ;  /* 0x0204000031207984 */ /* 0x000e280000000c00 */
[----:B----4-:R-:W1:Y:S01]  /*9ff0*/  LDS.128 R12, [R47+0x20400] ;  /* 0x020400002f0c7984 */ /* 0x010e620000000c00 */
[--C-:B0-----:R-:W-:Y:S02]  /*a000*/  HADD2.F32 R29, -RZ, R33.reuse.H0_H0 ;  /* 0x20000021ff1d7230 */ /* 0x101fe40000004100 */
[----:B------:R-:W-:Y:S02]  /*a010*/  HADD2.F32 R33, -RZ, R33.H1_H1 ;  /* 0x30000021ff217230 */ /* 0x000fe40000004100 */
[--C-:B-1----:R-:W-:Y:S02]  /*a020*/  HADD2.F32 R24, -RZ, R13.reuse.H0_H0 ;  /* 0x2000000dff187230 */ /* 0x102fe40000004100 */
[C---:B------:R-:W-:Y:S01]  /*a030*/  FMUL.FTZ R41, R29.reuse, R39 ;  /* 0x000000271d297220 */ /* 0x040fe20000410000 */
[----:B------:R-:W-:Y:S01]  /*a040*/  FMUL.FTZ R43, R29, R38 ;  /* 0x000000261d2b7220 */ /* 0x000fe20000410000 */
[----:B------:R-:W-:-:S02]  /*a050*/  HADD2.F32 R25, -RZ, R13.H1_H1 ;  /* 0x3000000dff197230 */ /* 0x000fc40000004100 */
[C---:B------:R-:W-:Y:S01]  /*a060*/  FFMA.FTZ R41, R24.reuse, R38, -R41 ;  /* 0x0000002618297223 */ /* 0x040fe20000010829 */
[----:B------:R-:W-:Y:S02]  /*a070*/  HADD2.F32 R38, -RZ, R42.H0_H0 ;  /* 0x2000002aff267230 */ /* 0x000fe40000004100 */
[----:B------:R-:W-:Y:S01]  /*a080*/  FFMA.FTZ R43, R24, R39, R43 ;  /* 0x00000027182b7223 */ /* 0x000fe2000001002b */
[----:B------:R-:W-:Y:S02]  /*a090*/  HADD2.F32 R31, -RZ, R35.H0_H0 ;  /* 0x20000023ff1f7230 */ /* 0x000fe40000004100 */
[C---:B------:R-:W-:Y:S01]  /*a0a0*/  FMUL.FTZ R42, R33.reuse, R40 ;  /* 0x00000028212a7220 */ /* 0x040fe20000410000 */
[--C-:B------:R-:W-:Y:S02]  /*a0b0*/  HADD2.F32 R29, -RZ, R44.reuse.H0_H0 ;  /* 0x2000002cff1d7230 */ /* 0x100fe40000004100 */
[----:B------:R-:W-:Y:S01]  /*a0c0*/  FMUL.FTZ R46, R33, R38 ;  /* 0x00000026212e7220 */ /* 0x000fe20000410000 */
[----:B------:R-:W-:-:S02]  /*a0d0*/  HADD2.F32 R24, -RZ, R44.H1_H1 ;  /* 0x3000002cff187230 */ /* 0x000fc40000004100 */
[----:B------:R-:W-:Y:S01]  /*a0e0*/  FFMA.FTZ R44, R25, R38, -R42 ;  /* 0x00000026192c7223 */ /* 0x000fe2000001082a */
[----:B------:R-:W-:Y:S02]  /*a0f0*/  HADD2.F32 R26, -RZ, R15.H0_H0 ;  /* 0x2000000fff1a7230 */ /* 0x000fe40000004100 */
[C---:B------:R-:W-:Y:S01]  /*a100*/  FMUL.FTZ R33, R31.reuse, R29 ;  /* 0x0000001d1f217220 */ /* 0x040fe20000410000 */
[----:B------:R-:W-:Y:S02]  /*a110*/  HADD2.F32 R35, -RZ, R35.H1_H1 ;  /* 0x30000023ff237230 */ /* 0x000fe40000004100 */
[----:B------:R-:W-:Y:S01]  /*a120*/  FMUL.FTZ R48, R31, R24 ;  /* 0x000000181f307220 */ /* 0x000fe20000410000 */
[----:B------:R-:W-:Y:S02]  /*a130*/  HADD2.F32 R42, -RZ, R45.H0_H0 ;  /* 0x2000002dff2a7230 */ /* 0x000fe40000004100 */
[----:B------:R-:W-:Y:S01]  /*a140*/  FFMA.FTZ R46, R25, R40, R46 ;  /* 0x00000028192e7223 */ /* 0x000fe2000001002e */
[----:B------:R-:W-:-:S02]  /*a150*/  HADD2.F32 R27, -RZ, R15.H1_H1 ;  /* 0x3000000fff1b7230 */ /* 0x000fc40000004100 */
[C---:B------:R-:W-:Y:S01]  /*a160*/  FFMA.FTZ R39, R26.reuse, R24, -R33 ;  /* 0x000000181a277223 */ /* 0x040fe20000010821 */
[----:B------:R-:W-:Y:S02]  /*a170*/  HADD2.F32 R38, -RZ, R50.H0_H0 ;  /* 0x20000032ff267230 */ /* 0x000fe40000004100 */
[----:B------:R-:W-:Y:S01]  /*a180*/  FFMA.FTZ R48, R26, R29, R48 ;  /* 0x0000001d1a307223 */ /* 0x000fe20000010030 */
[----:B------:R-:W-:Y:S02]  /*a190*/  HADD2.F32 R28, -RZ, R32.H0_H0 ;  /* 0x20000020ff1c7230 */ /* 0x000fe40000004100 */
[C---:B------:R-:W-:Y:S01]  /*a1a0*/  FMUL.FTZ R40, R35.reuse, R42 ;  /* 0x0000002a23287220 */ /* 0x040fe20000410000 */
[----:B------:R-:W-:Y:S02]  /*a1b0*/  HADD2.F32 R26, -RZ, R55.H0_H0 ;  /* 0x20000037ff1a7230 */ /* 0x000fe40000004100 */
[----:B------:R-:W-:Y:S01]  /*a1c0*/  FMUL.FTZ R50, R35, R38 ;  /* 0x0000002623327220 */ /* 0x000fe20000410000 */
[----:B------:R-:W-:-:S02]  /*a1d0*/  HADD2.F32 R24, -RZ, R56.H0_H0 ;  /* 0x20000038ff187230 */ /* 0x000fc40000004100 */
[C---:B------:R-:W-:Y:S01]  /*a1e0*/  FFMA.FTZ R40, R27.reuse, R38, -R40 ;  /* 0x000000261b287223 */ /* 0x040fe20000010828 */
[----:B------:R-:W-:Y:S02]  /*a1f0*/  HADD2.F32 R30, -RZ, R34.H0_H0 ;  /* 0x20000022ff1e7230 */ /* 0x000fe40000004100 */
[C---:B------:R-:W-:Y:S01]  /*a200*/  FMUL.FTZ R38, R28.reuse, R26 ;  /* 0x0000001a1c267220 */ /* 0x040fe20000410000 */
[----:B------:R-:W-:Y:S02]  /*a210*/  HADD2.F32 R29, -RZ, R55.H1_H1 ;  /* 0x30000037ff1d7230 */ /* 0x000fe40000004100 */
[----:B------:R-:W-:Y:S01]  /*a220*/  FMUL.FTZ R31, R28, R24 ;  /* 0x000000181c1f7220 */ /* 0x000fe20000410000 */
[----:B------:R-:W-:Y:S02]  /*a230*/  HADD2.F32 R13, -RZ, R12.H0_H0 ;  /* 0x2000000cff0d7230 */ /* 0x000fe40000004100 */
[----:B------:R-:W-:Y:S01]  /*a240*/  FFMA.FTZ R45, R27, R42, R50 ;  /* 0x0000002a1b2d7223 */ /* 0x000fe20000010032 */
[----:B------:R-:W-:-:S02]  /*a250*/  HADD2.F32 R15, -RZ, R14.H0_H0 ;  /* 0x2000000eff0f7230 */ /* 0x000fc40000004100 */
[C---:B------:R-:W-:Y:S01]  /*a260*/  FMUL.FTZ R28, R30.reuse, R29 ;  /* 0x0000001d1e1c7220 */ /* 0x040fe20000410000 */
[----:B------:R-:W-:Y:S02]  /*a270*/  HADD2.F32 R25, -RZ, R56.H1_H1 ;  /* 0x30000038ff197230 */ /* 0x000fe40000004100 */
[C---:B------:R-:W-:Y:S01]  /*a280*/  FFMA.FTZ R38, R13.reuse, R24, -R38 ;  /* 0x000000180d267223 */ /* 0x040fe20000010826 */
[----:B------:R-:W-:Y:S01]  /*a290*/  FFMA.FTZ R24, R13, R26, R31 ;  /* 0x0000001a0d187223 */ /* 0x000fe2000001001f */
[----:B------:R-:W-:Y:S02]  /*a2a0*/  HADD2.F32 R32, -RZ, R32.H1_H1 ;  /* 0x30000020ff207230 */ /* 0x000fe40000004100 */
[----:B------:R-:W-:Y:S02]  /*a2b0*/  HADD2.F32 R34, -RZ, R34.H1_H1 ;  /* 0x30000022ff227230 */ /* 0x000fe40000004100 */
[-C--:B------:R-:W-:Y:S01]  /*a2c0*/  FMUL.FTZ R30, R30, R25.reuse ;  /* 0x000000191e1e7220 */ /* 0x080fe20000410000 */
[----:B------:R-:W-:Y:S01]  /*a2d0*/  FFMA.FTZ R28, R15, R25, -R28 ;  /* 0x000000190f1c7223 */ /* 0x000fe2000001081c */
[----:B------:R-:W-:-:S02]  /*a2e0*/  HADD2.F32 R27, -RZ, R52.H0_H0 ;  /* 0x20000034ff1b7230 */ /* 0x000fc40000004100 */
[----:B------:R-:W-:Y:S02]  /*a2f0*/  HADD2.F32 R31, -RZ, R51.H0_H0 ;  /* 0x20000033ff1f7230 */ /* 0x000fe40000004100 */
[----:B------:R-:W-:Y:S01]  /*a300*/  FFMA.FTZ R26, R15, R29, R30 ;  /* 0x0000001d0f1a7223 */ /* 0x000fe2000001001e */
[----:B------:R-:W-:Y:S02]  /*a310*/  HADD2.F32 R13, -RZ, R54.H0_H0 ;  /* 0x20000036ff0d7230 */ /* 0x000fe40000004100 */
[----:B------:R-:W-:Y:S01]  /*a320*/  FMUL.FTZ R15, R32, R27 ;  /* 0x0000001b200f7220 */ /* 0x000fe20000410000 */
[----:B------:R-:W-:Y:S02]  /*a330*/  HADD2.F32 R25, -RZ, R53.H0_H0 ;  /* 0x20000035ff197230 */ /* 0x000fe40000004100 */
[----:B------:R-:W-:Y:S01]  /*a340*/  FMUL.FTZ R35, R34, R31 ;  /* 0x0000001f22237220 */ /* 0x000fe20000410000 */
[----:B------:R-:W-:Y:S02]  /*a350*/  HADD2.F32 R12, -RZ, R12.H1_H1 ;  /* 0x3000000cff0c7230 */ /* 0x000fe40000004100 */
[----:B------:R-:W-:Y:S01]  /*a360*/  FMUL.FTZ R32, R32, R13 ;  /* 0x0000000d20207220 */ /* 0x000fe20000410000 */
[----:B------:R-:W-:-:S02]  /*a370*/  HADD2.F32 R14, -RZ, R14.H1_H1 ;  /* 0x3000000eff0e7230 */ /* 0x000fc40000004100 */
[----:B------:R-:W-:Y:S01]  /*a380*/  FMUL.FTZ R34, R34, R25 ;  /* 0x0000001922227220 */ /* 0x000fe20000410000 */
[C---:B------:R-:W-:Y:S01]  /*a390*/  FFMA.FTZ R29, R12.reuse, R13, -R15 ;  /* 0x0000000d0c1d7223 */ /* 0x040fe2000001080f */
[----:B------:R-:W-:Y:S01]  /*a3a0*/  FFMA.FTZ R33, R12, R27, R32 ;  /* 0x0000001b0c217223 */ /* 0x000fe20000010020 */
[C---:B------:R-:W-:Y:S01]  /*a3b0*/  FFMA.FTZ R35, R14.reuse, R25, -R35 ;  /* 0x000000190e237223 */ /* 0x040fe20000010823 */
[----:B------:R-:W-:Y:S01]  /*a3c0*/  FFMA.FTZ R31, R14, R31, R34 ;  /* 0x0000001f0e1f7223 */ /* 0x000fe20000010022 */
[----:B------:R-:W-:Y:S02]  /*a3d0*/  F2FP.F16.F32.PACK_AB R13, R44, R41 ;  /* 0x000000292c0d723e */ /* 0x000fe400000000ff */
[----:B------:R-:W-:Y:S02]  /*a3e0*/  F2FP.F16.F32.PACK_AB R15, R40, R39 ;  /* 0x00000027280f723e */ /* 0x000fe400000000ff */
[----:B------:R-:W-:Y:S02]  /*a3f0*/  F2FP.F16.F32.PACK_AB R12, R29, R38 ;  /* 0x000000261d0c723e */ /* 0x000fe400000000ff */
[----:B------:R-:W-:-:S02]  /*a400*/  F2FP.F16.F32.PACK_AB R14, R35, R28 ;  /* 0x0000001c230e723e */ /* 0x000fc400000000ff */
[----:B------:R-:W-:Y:S02]  /*a410*/  F2FP.F16.F32.PACK_AB R25, R46, R43 ;  /* 0x0000002b2e19723e */ /* 0x000fe400000000ff */
[----:B------:R-:W-:Y:S01]  /*a420*/  F2FP.F16.F32.PACK_AB R27, R45, R48 ;  /* 0x000000302d1b723e */ /* 0x000fe200000000ff */
[----:B------:R0:W-:Y:S01]  /*a430*/  STS.128 [R47+0x20400], R12 ;  /* 0x0204000c2f007388 */ /* 0x0001e20000000c00 */
[----:B------:R-:W-:Y:S02]  /*a440*/  F2FP.F16.F32.PACK_AB R24, R33, R24 ;  /* 0x000000182118723e */ /* 0x000fe400000000ff */
[----:B------:R-:W-:-:S05]  /*a450*/  F2FP.F16.F32.PACK_AB R26, R31, R26 ;  /* 0x0000001a1f1a723e */ /* 0x000fca00000000ff */
[----:B------:R0:W-:Y:S02]  /*a460*/  STS.128 [R49+0x20400], R24 ;  /* 0x0204001831007388 */ /* 0x0001e40000000c00 */
.L_x_2712:
[----:B------:R-:W-:Y:S05]  /*a470*/  BSYNC B1 ;  /* 0x0000000000017941 */ /* 0x000fea0003800000 */
.L_x_2711:
[----:B------:R-:W-:Y:S01]  /*a480*/  PRMT R31, R20, 0x5410, R21 ;  /* 0x00005410141f7816 */ /* 0x000fe20000000015 */
[----:B------:R-:W-:Y:S06]  /*a490*/  @P0 BRA `(.L_x_2700) ;  /* 0x00000004007c0947 */ /* 0x000fec0003800000 */
[----:B------:R-:W4:Y:S01]  /*a4a0*/  LDL R42, [R1+0x64] ;  /* 0x00006400012a7983 */ /* 0x000f220000100800 */
[----:B0-----:R-:W-:Y:S01]  /*a4b0*/  SHF.R.S32.HI R13, RZ, 0x1f, R36 ;  /* 0x0000001fff0d7819 */ /* 0x001fe20000011424 */
[----:B------:R-:W-:Y:S01]  /*a4c0*/  IMAD.SHL.U32 R12, R36, 0x40, RZ ;  /* 0x00000040240c7824 */ /* 0x000fe200078e00ff */
[--C-:B------:R-:W-:Y:S01]  /*a4d0*/  SHF.R.U64 R41, R8, 0x10, R9.reuse ;  /* 0x0000001008297819 */ /* 0x100fe20000001209 */
[--C-:B------:R-:W-:Y:S01]  /*a4e0*/  HADD2.F32 R28, -RZ, R57.reuse.H0_H0 ;  /* 0x20000039ff1c7230 */ /* 0x100fe20000004100 */
[----:B------:R-:W-:Y:S01]  /*a4f0*/  LEA.HI R36, R13, R36, RZ, 0x3 ;  /* 0x000000240d247211 */ /* 0x000fe200078f18ff */
[----:B------:R-:W-:Y:S01]  /*a500*/  HADD2.F32 R20, -RZ, R57.H1_H1 ;  /* 0x30000039ff147230 */ /* 0x000fe20000004100 */
[----:B------:R-:W-:Y:S02]  /*a510*/  LOP3.LUT R12, R12, 0x1c0, RZ, 0xc0, !PT ;  /* 0x000001c00c0c7812 */ /* 0x000fe400078ec0ff */
[----:B------:R-:W-:Y:S01]  /*a520*/  SHF.R.U32.HI R21, RZ, 0x10, R9 ;  /* 0x00000010ff157819 */ /* 0x000fe20000011609 */
[----:B------:R-:W-:Y:S01]  /*a530*/  IMAD.SHL.U32 R36, R36, 0x40, RZ ;  /* 0x0000004024247824 */ /* 0x000fe200078e00ff */
[----:B------:R-:W-:-:S02]  /*a540*/  SHF.R.U32.HI R13, RZ, 0x3, R12 ;  /* 0x00000003ff0d7819 */ /* 0x000fc4000001160c */
[--C-:B------:R-:W-:Y:S02]  /*a550*/  SHF.R.U64 R38, R4, 0x10, R5.reuse ;  /* 0x0000001004267819 */ /* 0x100fe40000001205 */
[----:B------:R-:W-:Y:S02]  /*a560*/  LOP3.LUT R3, R13, R3, R12, 0x1e, !PT ;  /* 0x000000030d037212 */ /* 0x000fe400078e1e0c */
[----:B------:R-:W-:Y:S02]  /*a570*/  LOP3.LUT R36, R36, 0xfffffe00, RZ, 0xc0, !PT ;  /* 0xfffffe0024247812 */ /* 0x000fe400078ec0ff */
[----:B------:R-:W-:Y:S02]  /*a580*/  SHF.R.U32.HI R30, RZ, 0x10, R5 ;  /* 0x00000010ff1e7819 */ /* 0x000fe40000011605 */
[----:B------:R-:W-:Y:S01]  /*a590*/  SHF.R.U64 R40, R10, 0x10, R11 ;  /* 0x000000100a287819 */ /* 0x000fe2000000120b */
[----:B------:R-:W-:Y:S01]  /*a5a0*/  IMAD.IADD R3, R36, 0x1, R3 ;  /* 0x0000000124037824 */ /* 0x000fe200078e0203 */
[----:B------:R-:W-:Y:S01]  /*a5b0*/  SHF.R.U32.HI R39, RZ, 0x10, R11 ;  /* 0x00000010ff277819 */ /* 0x000fe2000001160b */
[----:B------:R-:W-:Y:S01]  /*a5c0*/  HADD2.F32 R30, -RZ, R30.H0_H0 ;  /* 0x2000001eff1e7230 */ /* 0x000fe20000004100 */
[--C-:B------:R-:W-:Y:S01]  /*a5d0*/  SHF.R.U32.HI R33, RZ, 0x10, R7.reuse ;  /* 0x00000010ff217819 */ /* 0x100fe20000011607 */
[----:B------:R-:W-:Y:S01]  /*a5e0*/  IMAD R3, R3, 0x2, R2 ;  /* 0x0000000203037824 */ /* 0x000fe200078e0202 */
[----:B------:R-:W-:-:S04]  /*a5f0*/  SHF.R.U64 R35, R6, 0x10, R7 ;  /* 0x0000001006237819 */ /* 0x000fc80000001207 */
[----:B------:R-:W0:Y:S02]  /*a600*/  LDS.128 R24, [R3+0x20400] ;  /* 0x0204000003187984 */ /* 0x000e240000000c00 */
[--C-:B0-----:R-:W-:Y:S02]  /*a610*/  HADD2.F32 R9, -RZ, R25.reuse.H0_H0 ;  /* 0x20000019ff097230 */ /* 0x101fe40000004100 */
[----:B------:R-:W-:Y:S02]  /*a620*/  HADD2.F32 R25, -RZ, R25.H1_H1 ;  /* 0x30000019ff197230 */ /* 0x000fe40000004100 */
[----:B------:R-:W-:Y:S02]  /*a630*/  HADD2.F32 R8, -RZ, R24.H0_H0 ;  /* 0x20000018ff087230 */ /* 0x000fe40000004100 */
[C---:B------:R-:W-:Y:S01]  /*a640*/  FMUL.FTZ R32, R9.reuse, R28 ;  /* 0x0000001c09207220 */ /* 0x040fe20000410000 */
[----:B------:R-:W-:Y:S01]  /*a650*/  FMUL.FTZ R34, R9, R20 ;  /* 0x0000001409227220 */ /* 0x000fe20000410000 */
[----:B------:R-:W-:-:S02]  /*a660*/  HADD2.F32 R9, -RZ, R37.H0_H0 ;  /* 0x20000025ff097230 */ /* 0x000fc40000004100 */
[----:B------:R-:W-:Y:S01]  /*a670*/  FMUL.FTZ R36, R25, R30 ;  /* 0x0000001e19247220 */ /* 0x000fe20000410000 */
[----:B------:R-:W-:Y:S02]  /*a680*/  HADD2.F32 R37, -RZ, R37.H1_H1 ;  /* 0x30000025ff257230 */ /* 0x000fe40000004100 */
[----:B------:R-:W-:Y:S02]  /*a690*/  HADD2.F32 R10, -RZ, R26.H0_H0 ;  /* 0x2000001aff0a7230 */ /* 0x000fe40000004100 */
[--C-:B------:R-:W-:Y:S02]  /*a6a0*/  HADD2.F32 R11, -RZ, R27.reuse.H0_H0 ;  /* 0x2000001bff0b7230 */ /* 0x100fe40000004100 */
[----:B------:R-:W-:Y:S02]  /*a6b0*/  HADD2.F32 R27, -RZ, R27.H1_H1 ;  /* 0x3000001bff1b7230 */ /* 0x000fe40000004100 */
[----:B------:R-:W-:Y:S02]  /*a6c0*/  HADD2.F32 R24, -RZ, R24.H1_H1 ;  /* 0x30000018ff187230 */ /* 0x000fe40000004100 */
[----:B------:R-:W-:Y:S01]  /*a6d0*/  HADD2.F32 R26, -RZ, R26.H1_H1 ;  /* 0x3000001aff1a7230 */ /* 0x000fe20000004100 */
[----:B----4-:R-:W0:Y:S02]  /*a6e0*/  LDS.128 R12, [R42+0x20400] ;  /* 0x020400002a0c7984 */ /* 0x010e240000000c00 */
[----:B0-----:R-:W-:-:S02]  /*a6f0*/  HADD2.F32 R5, -RZ, R13.H0_H0 ;  /* 0x2000000dff057230 */ /* 0x001fc40000004100 */
[----:B------:R-:W-:Y:S02]  /*a700*/  HADD2.F32 R13, -RZ, R13.H1_H1 ;  /* 0x3000000dff0d7230 */ /* 0x000fe40000004100 */
[----:B------:R-:W-:Y:S02]  /*a710*/  HADD2.F32 R4, -RZ, R12.H0_H0 ;  /* 0x2000000cff047230 */ /* 0x000fe40000004100 */
[C---:B------:R-:W-:Y:S01]  /*a720*/  FFMA.FTZ R32, R5.reuse, R20, -R32 ;  /* 0x0000001405207223 */ /* 0x040fe20000010820 */
[----:B------:R-:W-:Y:S02]  /*a730*/  HADD2.F32 R20, -RZ, R21.H0_H0 ;  /* 0x20000015ff147230 */ /* 0x000fe40000004100 */
[----:B------:R-:W-:Y:S01]  /*a740*/  FFMA.FTZ R34, R5, R28, R34 ;  /* 0x0000001c05227223 */ /* 0x000fe20000010022 */
[C---:B------:R-:W-:Y:S01]  /*a750*/  FMUL.FTZ R5, R8.reuse, R9 ;  /* 0x0000000908057220 */ /* 0x040fe20000410000 */
[----:B------:R-:W-:Y:S01]  /*a760*/  FMUL.FTZ R8, R8, R37 ;  /* 0x0000002508087220 */ /* 0x000fe20000410000 */
[----:B------:R-:W-:-:S02]  /*a770*/  HADD2.F32 R21, -RZ, R0.H1_H1 ;  /* 0x30000000ff157230 */ /* 0x000fc40000004100 */
[-C--:B------:R-:W-:Y:S01]  /*a780*/  FMUL.FTZ R28, R25, R20.reuse ;  /* 0x00000014191c7220 */ /* 0x080fe20000410000 */
[C---:B------:R-:W-:Y:S01]  /*a790*/  FFMA.FTZ R25, R13.reuse, R20, -R36 ;  /* 0x000000140d197223 */ /* 0x040fe20000010824 */
[C---:B------:R-:W-:Y:S01]  /*a7a0*/  FFMA.FTZ R37, R4.reuse, R37, -R5 ;  /* 0x0000002504257223 */ /* 0x040fe20000010805 */
[--C-:B------:R-:W-:Y:S02]  /*a7b0*/  HADD2.F32 R5, -RZ, R31.reuse.H0_H0 ;  /* 0x2000001fff057230 */ /* 0x100fe40000004100 */
[----:B------:R-:W-:Y:S01]  /*a7c0*/  FFMA.FTZ R29, R13, R30, R28 ;  /* 0x0000001e0d1d7223 */ /* 0x000fe2000001001c */
[----:B------:R-:W-:Y:S01]  /*a7d0*/  FFMA.FTZ R13, R4, R9, R8 ;  /* 0x00000009040d7223 */ /* 0x000fe20000010008 */
[----:B------:R-:W-:Y:S02]  /*a7e0*/  HADD2.F32 R8, -RZ, R0.H0_H0 ;  /* 0x20000000ff087230 */ /* 0x000fe40000004100 */
[----:B------:R-:W-:Y:S01]  /*a7f0*/  FMUL.FTZ R9, R10, R21 ;  /* 0x000000150a097220 */ /* 0x000fe20000410000 */
[----:B------:R-:W-:-:S02]  /*a800*/  HADD2.F32 R4, -RZ, R31.H1_H1 ;  /* 0x3000001fff047230 */ /* 0x000fc40000004100 */
[-C--:B------:R-:W-:Y:S01]  /*a810*/  FMUL.FTZ R31, R10, R5.reuse ;  /* 0x000000050a1f7220 */ /* 0x080fe20000410000 */
[----:B------:R-:W-:Y:S02]  /*a820*/  HADD2.F32 R6, -RZ, R14.H0_H0 ;  /* 0x2000000eff067230 */ /* 0x000fe40000004100 */
[C---:B------:R-:W-:Y:S01]  /*a830*/  FMUL.FTZ R28, R11.reuse, R8 ;  /* 0x000000080b1c7220 */ /* 0x040fe20000410000 */
[----:B------:R-:W-:Y:S02]  /*a840*/  HADD2.F32 R7, -RZ, R15.H0_H0 ;  /* 0x2000000fff077230 */ /* 0x000fe40000004100 */
[----:B------:R-:W-:Y:S01]  /*a850*/  FMUL.FTZ R11, R11, R4 ;  /* 0x000000040b0b7220 */ /* 0x000fe20000410000 */
[----:B------:R-:W-:Y:S02]  /*a860*/  HADD2.F32 R10, -RZ, R33.H0_H0 ;  /* 0x20000021ff0a7230 */ /* 0x000fe40000004100 */
[----:B------:R-:W-:Y:S01]  /*a870*/  FFMA.FTZ R20, R6, R5, -R9 ;  /* 0x0000000506147223 */ /* 0x000fe20000010809 */
[----:B------:R-:W-:-:S02]  /*a880*/  HADD2.F32 R0, -RZ, R39.H0_H0 ;  /* 0x20000027ff007230 */ /* 0x000fc40000004100 */
[----:B------:R-:W-:Y:S01]  /*a890*/  FFMA.FTZ R31, R6, R21, R31 ;  /* 0x00000015061f7223 */ /* 0x000fe2000001001f */
[----:B------:R-:W-:Y:S02]  /*a8a0*/  HADD2.F32 R15, -RZ, R15.H1_H1 ;  /* 0x3000000fff0f7230 */ /* 0x000fe40000004100 */
[C---:B------:R-:W-:Y:S01]  /*a8b0*/  FFMA.FTZ R28, R7.reuse, R4, -R28 ;  /* 0x00000004071c7223 */ /* 0x040fe2000001081c */
[----:B------:R-:W-:Y:S01]  /*a8c0*/  FFMA.FTZ R6, R7, R8, R11 ;  /* 0x0000000807067223 */ /* 0x000fe2000001000b */
[C---:B------:R-:W-:Y:S01]  /*a8d0*/  FMUL.FTZ R30, R27.reuse, R10 ;  /* 0x0000000a1b1e7220 */ /* 0x040fe20000410000 */
[-C--:B------:R-:W-:Y:S01]  /*a8e0*/  FMUL.FTZ R4, R27, R0.reuse ;  /* 0x000000001b047220 */ /* 0x080fe20000410000 */
[----:B------:R-:W-:Y:S02]  /*a8f0*/  HADD2.F32 R9, -RZ, R38.H0_H0 ;  /* 0x20000026ff097230 */ /* 0x000fe40000004100 */
[----:B------:R-:W-:Y:S02]  /*a900*/  HADD2.F32 R11, -RZ, R35.H0_H0 ;  /* 0x20000023ff0b7230 */ /* 0x000fe40000004100 */
[----:B------:R-:W-:Y:S01]  /*a910*/  FFMA.FTZ R27, R15, R0, -R30 ;  /* 0x000000000f1b7223 */ /* 0x000fe2000001081e */
[----:B------:R-:W-:-:S02]  /*a920*/  HADD2.F32 R5, -RZ, R41.H0_H0 ;  /* 0x20000029ff057230 */ /* 0x000fc40000004100 */
[----:B------:R-:W-:Y:S01]  /*a930*/  FFMA.FTZ R33, R15, R10, R4 ;  /* 0x0000000a0f217223 */ /* 0x000fe20000010004 */
[----:B------:R-:W-:Y:S02]  /*a940*/  HADD2.F32 R7, -RZ, R40.H0_H0 ;  /* 0x20000028ff077230 */ /* 0x000fe40000004100 */
[----:B------:R-:W-:Y:S01]  /*a950*/  FMUL.FTZ R15, R24, R9 ;  /* 0x00000009180f7220 */ /* 0x000fe20000410000 */
[----:B------:R-:W-:Y:S02]  /*a960*/  HADD2.F32 R12, -RZ, R12.H1_H1 ;  /* 0x3000000cff0c7230 */ /* 0x000fe40000004100 */
[----:B------:R-:W-:Y:S01]  /*a970*/  FMUL.FTZ R21, R26, R11 ;  /* 0x0000000b1a157220 */ /* 0x000fe20000410000 */
[----:B------:R-:W-:Y:S02]  /*a980*/  HADD2.F32 R14, -RZ, R14.H1_H1 ;  /* 0x3000000eff0e7230 */ /* 0x000fe40000004100 */
[----:B------:R-:W-:Y:S01]  /*a990*/  FMUL.FTZ R24, R24, R5 ;  /* 0x0000000518187220 */ /* 0x000fe20000410000 */
[----:B------:R-:W-:Y:S01]  /*a9a0*/  FMUL.FTZ R26, R26, R7 ;  /* 0x000000071a1a7220 */ /* 0x000fe20000410000 */
[----:B------:R-:W-:Y:S01]  /*a9b0*/  FFMA.FTZ R4, R12, R5, -R15 ;  /* 0x000000050c047223 */ /* 0x000fe2000001080f */
[----:B------:R-:W-:Y:S01]  /*a9c0*/  F2FP.F16.F32.PACK_AB R5, R25, R32 ;  /* 0x000000201905723e */ /* 0x000fe200000000ff */
[----:B------:R-:W-:Y:S01]  /*a9d0*/  FFMA.FTZ R21, R14, R7, -R21 ;  /* 0x000000070e157223 */ /* 0x000fe20000010815 */
        /* <DEDUP_REMOVED lines=9> */
[----:B------:R-:W-:-:S05]  /*aa70*/  F2FP.F16.F32.PACK_AB R10, R10, R31 ;  /* 0x0000001f0a0a723e */ /* 0x000fca00000000ff */
[----:B------:R0:W-:Y:S02]  /*aa80*/  STS.128 [R3+0x20400], R8 ;  /* 0x0204000803007388 */ /* 0x0001e40000000c00 */
.L_x_2700:
[----:B------:R-:W-:Y:S05]  /*aa90*/  BSYNC B0 ;  /* 0x0000000000007941 */ /* 0x000fea0003800000 */
.L_x_2686:
        /* <DEDUP_REMOVED lines=8> */
.L_x_2683:
[----:B--2-4-:R-:W-:-:S05]  /*ab20*/  IMAD.U32 R0, RZ, RZ, UR37 ;  /* 0x00000025ff007e24 */ /* 0x014fca000f8e00ff */
[----:B------:R-:W-:-:S13]  /*ab30*/  ISETP.NE.AND P0, PT, R0, 0x3, PT ;  /* 0x000000030000780c */ /* 0x000fda0003f05270 */
[----:B------:R-:W-:Y:S05]  /*ab40*/  @!P0 BRA `(.L_x_2713) ;  /* 0x0000000000048947 */ /* 0x000fea0003800000 */
[----:B------:R-:W-:Y:S01]  /*ab50*/  BPT.TRAP 0x1 ;  /* 0x000000040000795c */ /* 0x000fe20000300000 */
.L_x_2713:
[----:B0-----:R-:W-:Y:S01]  /*ab60*/  IMAD R14, R18, 0x8, R2 ;  /* 0x00000008120e7824 */ /* 0x001fe200078e0202 */
[----:B------:R-:W-:-:S04]  /*ab70*/  SHF.L.U32 R57, R19, 0x1f, RZ ;  /* 0x0000001f13397819 */ /* 0x000fc800000006ff */
[----:B------:R0:W2:Y:S01]  /*ab80*/  SYNCS.PHASECHK.TRANS64.TRYWAIT P2, [R14+URZ+0x28c30], R57 ;  /* 0x028c30390e0075a7 */ /* 0x0000a2000804017f */
[----:B------:R-:W-:Y:S05]  /*ab90*/  @!P0 BRA `(.L_x_2714) ;  /* 0x0000000000048947 */ /* 0x000fea0003800000 */
[----:B------:R-:W-:Y:S01]  /*aba0*/  BPT.TRAP 0x1 ;  /* 0x000000040000795c */ /* 0x000fe20000300000 */
.L_x_2714:
[----:B------:R-:W4:Y:S02]  /*abb0*/  S2R R0, SR_TID.X ;  /* 0x0000000000007919 */ /* 0x000f240000002100 */
[----:B----4-:R-:W-:-:S04]  /*abc0*/  LOP3.LUT R0, R0, 0x7f, RZ, 0xc0, !PT ;  /* 0x0000007f00007812 */ /* 0x010fc800078ec0ff */
[----:B------:R-:W-:Y:S01]  /*abd0*/  ISETP.NE.AND P1, PT, R0, RZ, PT ;  /* 0x000000ff0000720c */ /* 0x000fe20003f25270 */
[----:B------:R-:W-:-:S05]  /*abe0*/  VIADD R0, R2, 0x22400 ;  /* 0x0002240002007836 */ /* 0x000fca0000000000 */
[----:B------:R-:W-:Y:S01]  /*abf0*/  SHF.R.U32.HI R0, RZ, 0x4, R0 ;  /* 0x00000004ff007819 */ /* 0x000fe20000011600 */
[----:B--2---:R-:W-:Y:S06]  /*ac00*/  @P2 BRA `(.L_x_2715) ;  /* 0x0000000000082947 */ /* 0x004fec0003800000 */
[----:B------:R-:W2:Y:S02]  /*ac10*/  SYNCS.PHASECHK.TRANS64.TRYWAIT P2, [R14+URZ+0x28c30], R57 ;  /* 0x028c30390e0075a7 */ /* 0x000ea4000804017f */
[----:B--2---:R-:W-:Y:S05]  /*ac20*/  @!P2 BRA `(.L_x_2716) ;  /* 0x0000018400e4a947 */ /* 0x004fea0003800000 */
.L_x_2715:
[----:B------:R-:W-:Y:S01]  /*ac30*/  LOP3.LUT R0, R0, 0x3fff, RZ, 0xc0, !PT ;  /* 0x00003fff00007812 */ /* 0x000fe200078ec0ff */
[----:B------:R-:W-:Y:S05]  /*ac40*/  WARPSYNC.ALL ;  /* 0x0000000000007948 */ /* 0x000fea0003800000 */
[----:B------:R-:W-:Y:S01]  /*ac50*/  LOP3.LUT R15, R0, 0x10000, RZ, 0xfc, !PT ;  /* 0x00010000000f7812 */ /* 0x000fe200078efcff */
[----:B------:R-:W-:Y:S01]  /*ac60*/  VIADD R0, R2, 0x20400 ;  /* 0x0002040002007836 */ /* 0x000fe20000000000 */
[----:B------:R-:W-:-:S03]  /*ac70*/  WARPGROUP.ARRIVE ;  /* 0x00000000000079c5 */ /* 0x000fc60000000000 */
[----:B-1----:R-:W-:Y:S01]  /*ac80*/  IMAD R6, R18, 0x200, R15 ;  /* 0x0000020012067824 */ /* 0x002fe200078e020f */
[----:B------:R-:W-:Y:S01]  /*ac90*/  ULDC.64 UR40, c[0x0][0x9e0] ;  /* 0x0002780000287ab9 */ /* 0x000fe20000000a00 */
[----:B---3--:R-:W-:Y:S01]  /*aca0*/  IMAD.MOV.U32 R7, RZ, RZ, 0x40000040 ;  /* 0x40000040ff077424 */ /* 0x008fe200078e00ff */
[----:B------:R-:W-:Y:S01]  /*acb0*/  SHF.R.U32.HI R0, RZ, 0x4, R0 ;  /* 0x00000004ff007819 */ /* 0x000fe20000011600 */
[----:B------:R-:W-:Y:S01]  /*acc0*/  IMAD.MOV.U32 R5, RZ, RZ, 0x40000040 ;  /* 0x40000040ff057424 */ /* 0x000fe200078e00ff */
[C---:B------:R-:W-:Y:S01]  /*acd0*/  R2UR UR6, R6.reuse ;  /* 0x00000000060672ca */ /* 0x040fe200000e0000 */
[----:B------:R-:W-:Y:S01]  /*ace0*/  VIADD R8, R6, 0x2 ;  /* 0x0000000206087836 */ /* 0x000fe20000000000 */
[----:B------:R-:W-:Y:S01]  /*acf0*/  LOP3.LUT R0, R0, 0x3fff, RZ, 0xc0, !PT ;  /* 0x00003fff00007812 */ /* 0x000fe200078ec0ff */
[----:B------:R-:W-:Y:S01]  /*ad00*/  IMAD.MOV.U32 R9, RZ, RZ, 0x40000040 ;  /* 0x40000040ff097424 */ /* 0x000fe200078e00ff */
[----:B------:R-:W-:Y:S01]  /*ad10*/  R2UR UR7, R7 ;  /* 0x00000000070772ca */ /* 0x000fe200000e0000 */
[----:B------:R-:W-:Y:S01]  /*ad20*/  IMAD.MOV.U32 R11, RZ, RZ, 0x40000040 ;  /* 0x40000040ff0b7424 */ /* 0x000fe200078e00ff */
[----:B------:R-:W-:Y:S01]  /*ad30*/  LOP3.LUT R4, R0, 0x10000, RZ, 0xfc, !PT ;  /* 0x0001000000047812 */ /* 0x000fe200078efcff */
[----:B------:R-:W-:Y:S01]  /*ad40*/  VIADD R12, R6, 0x4 ;  /* 0x00000004060c7836 */ /* 0x000fe20000000000 */
[----:B------:R-:W-:Y:S01]  /*ad50*/  R2UR UR5, R5 ;  /* 0x00000000050572ca */ /* 0x000fe200000e0000 */
[----:B------:R-:W-:Y:S01]  /*ad60*/  IMAD.MOV.U32 R13, RZ, RZ, 0x40000040 ;  /* 0x40000040ff0d7424 */ /* 0x000fe200078e00ff */
[C---:B------:R-:W-:Y:S01]  /*ad70*/  R2UR UR4, R4.reuse ;  /* 0x00000000040472ca */ /* 0x040fe200000e0000 */
[----:B------:R-:W-:Y:S01]  /*ad80*/  VIADD R10, R4, 0x2 ;  /* 0x00000002040a7836 */ /* 0x000fe20000000000 */
[----:B------:R-:W1:Y:S01]  /*ad90*/  LDC R0, c[0x0][0x448] ;  /* 0x00011200ff007b82 */ /* 0x000e620000000800 */
[----:B------:R-:W-:Y:S01]  /*ada0*/  IMAD.MOV.U32 R7, RZ, RZ, 0x40000040 ;  /* 0x40000040ff077424 */ /* 0x000fe200078e00ff */
[----:B------:R-:W-:Y:S01]  /*adb0*/  UISETP.GE.AND UP0, UPT, UR41, 0x1, UPT ;  /* 0x000000012900788c */ /* 0x000fe2000bf06270 */
[----:B------:R-:W-:-:S03]  /*adc0*/  LEA R56, R168, 0xffffffc0, 0x6 ;  /* 0xffffffc0a8387811 */ /* 0x000fc600078e30ff */
[----:B------:R-:W-:Y:S01]  /*add0*/  UP2UR UR47, UPR, URZ, 0x1 ;  /* 0x000000013f2f7883 */ /* 0x000fe20008000000 */
[----:B------:R-:W-:Y:S02]  /*ade0*/  IADD3 R58, -R186, R23, -R56 ;  /* 0x00000017ba3a7210 */ /* 0x000fe40007ffe938 */
[----:B------:R-:W-:Y:S02]  /*adf0*/  PLOP3.LUT P3, PT, PT, PT, UP0, 0x40, 0x0 ;  /* 0x000000000000781c */ /* 0x000fe40003f6e808 */
[----:B------:R-:W-:Y:S01]  /*ae00*/  HGMMA.64x64x16.F32 R24, gdesc[UR4], RZ, !UPT, gsb0 ;  /* 0x00e00000041879f0 */ /* 0x000fe2000c0008ff */
[----:B------:R-:W-:Y:S01]  /*ae10*/  R2UR UR6, R8 ;  /* 0x00000000080672ca */ /* 0x000fe200000e0000 */
[----:B------:R-:W-:Y:S01]  /*ae20*/  VIADD R8, R4, 0x4 ;  /* 0x0000000404087836 */ /* 0x000fe20000000000 */
[----:B------:R-:W-:Y:S01]  /*ae30*/  R2UR UR7, R9 ;  /* 0x00000000090772ca */ /* 0x000fe200000e0000 */
[----:B------:R-:W-:Y:S01]  /*ae40*/  IMAD.MOV.U32 R9, RZ, RZ, 0x40000040 ;  /* 0x40000040ff097424 */ /* 0x000fe200078e00ff */
[----:B------:R-:W-:-:S02]  /*ae50*/  R2UR UR4, R10 ;  /* 0x000000000a0472ca */ /* 0x000fc400000e0000 */
[----:B------:R-:W-:Y:S02]  /*ae60*/  R2UR UR5, R11 ;  /* 0x000000000b0572ca */ /* 0x000fe400000e0000 */
[----:B-1----:R-:W-:Y:S01]  /*ae70*/  ISETP.NE.AND P2, PT, R0, 0x1, PT ;  /* 0x000000010000780c */ /* 0x002fe20003f45270 */
[----:B------:R-:W-:-:S12]  /*ae80*/  IMAD.IADD R0, R201, 0x1, R192 ;  /* 0x00000001c9007824 */ /* 0x000fd800078e02c0 */
[----:B------:R-:W1:Y:S01]  /*ae90*/  @P2 LDC R3, c[0x0][0x44c] ;  /* 0x00011300ff032b82 */ /* 0x000e620000000800 */
[----:B------:R-:W-:Y:S02]  /*aea0*/  WARPGROUP.DEPBAR.LE gsb0, 0x0 ;  /* 0x00008000000079c5 */ /* 0x000fe40000010000 */
[----:B------:R-:W-:-:S06]  /*aeb0*/  WARPGROUP.ARRIVE ;  /* 0x00000000000079c5 */ /* 0x000fcc0000000000 */
[----:B------:R-:W-:Y:S01]  /*aec0*/  HGMMA.64x64x16.F32 R24, gdesc[UR4], R24, gsb0 ;  /* 0x00e00000041879f0 */ /* 0x000fe20008000818 */
[----:B------:R-:W-:Y:S01]  /*aed0*/  R2UR UR6, R12 ;  /* 0x000000000c0672ca */ /* 0x000fe200000e0000 */
[----:B------:R-:W-:Y:S01]  /*aee0*/  VIADD R12, R6, 0x6 ;  /* 0x00000006060c7836 */ /* 0x000fe20000000000 */
[----:B------:R-:W-:Y:S01]  /*aef0*/  R2UR UR7, R13 ;  /* 0x000000000d0772ca */ /* 0x000fe200000e0000 */
[----:B------:R-:W-:Y:S01]  /*af00*/  VIADD R6, R4, 0x6 ;  /* 0x0000000604067836 */ /* 0x000fe20000000000 */
[----:B------:R-:W-:Y:S01]  /*af10*/  R2UR UR4, R8 ;  /* 0x00000000080472ca */ /* 0x000fe200000e0000 */
[----:B------:R-:W-:Y:S01]  /*af20*/  IMAD.MOV.U32 R13, RZ, RZ, 0x40000040 ;  /* 0x40000040ff0d7424 */ /* 0x000fe200078e00ff */
[----:B------:R-:W-:Y:S01]  /*af30*/  R2UR UR5, R9 ;  /* 0x00000000090572ca */ /* 0x000fe200000e0000 */
[----:B------:R-:W-:Y:S02]  /*af40*/  WARPGROUP.DEPBAR.LE gsb0, 0x0 ;  /* 0x00008000000079c5 */ /* 0x000fe40000010000 */
[----:B------:R-:W-:-:S10]  /*af50*/  WARPGROUP.ARRIVE ;  /* 0x00000000000079c5 */ /* 0x000fd40000000000 */
[----:B------:R-:W-:Y:S01]  /*af60*/  HGMMA.64x64x16.F32 R24, gdesc[UR4], R24, gsb0 ;  /* 0x00e00000041879f0 */ /* 0x000fe20008000818 */
[----:B------:R-:W-:Y:S01]  /*af70*/  R2UR UR6, R12 ;  /* 0x000000000c0672ca */ /* 0x000fe200000e0000 */
[----:B-1----:R-:W-:Y:S01]  /*af80*/  @P2 IMAD.HI.U32 R12, R0, R3, RZ ;  /* 0x00000003000c2227 */ /* 0x002fe200078e00ff */
[----:B------:R-:W-:Y:S02]  /*af90*/  R2UR UR7, R13 ;  /* 0x000000000d0772ca */ /* 0x000fe400000e0000 */
[----:B------:R-:W-:Y:S01]  /*afa0*/  R2UR UR4, R6 ;  /* 0x00000000060472ca */ /* 0x000fe200000e0000 */
[----:B------:R-:W1:Y:S01]  /*afb0*/  @P2 LDC R13, c[0x0][0x450] ;  /* 0x00011400ff0d2b82 */ /* 0x000e620000000800 */
[----:B------:R-:W-:Y:S01]  /*afc0*/  R2UR UR5, R7 ;  /* 0x00000000070572ca */ /* 0x000fe200000e0000 */
[----:B------:R-:W-:Y:S02]  /*afd0*/  IMAD.MOV.U32 R3, RZ, RZ, R0 ;  /* 0x000000ffff037224 */ /* 0x000fe400078e0000 */
[----:B------:R-:W-:-:S05]  /*afe0*/  @!P1 VIADD R0, R14, 0x28c40 ;  /* 0x00028c400e009836 */ /* 0x000fca0000000000 */
[----:B------:R-:W-:Y:S02]  /*aff0*/  @!P1 PRMT R0, RZ, 0x654, R0 ;  /* 0x00000654ff009816 */ /* 0x000fe40000000000 */
[----:B-1----:R-:W-:Y:S01]  /*b000*/  @P2 SHF.R.U32.HI R3, RZ, R13, R12 ;  /* 0x0000000dff032219 */ /* 0x002fe2000001160c */
[----:B------:R-:W-:-:S04]  /*b010*/  IMAD.MOV.U32 R13, RZ, RZ, -0x40 ;  /* 0xffffffc0ff0d7424 */ /* 0x000fc800078e00ff */
[----:B------:R-:W1:Y:S01]  /*b020*/  SHFL.IDX PT, R59, R3, RZ, 0x1c1f ;  /* 0x001c1fff033b7589 */ /* 0x000e6200000e0000 */
[----:B------:R-:W-:-:S04]  /*b030*/  IMAD R12, R168, R13, 0x41 ;  /* 0x00000041a80c7424 */ /* 0x000fc800078e020d */
[----:B------:R-:W-:Y:S01]  /*b040*/  VIADD R62, R12, 0xffffffff ;  /* 0xffffffff0c3e7836 */ /* 0x000fe20000000000 */
[----:B------:R-:W-:-:S05]  /*b050*/  IADD3 R13, -R186, R12, R23 ;  /* 0x0000000cba0d7210 */ /* 0x000fca0007ffe117 */
[----:B------:R-:W-:-:S04]  /*b060*/  IMAD.IADD R13, R13, 0x1, -R22 ;  /* 0x000000010d0d7824 */ /* 0x000fc800078e0a16 */
[----:B------:R-:W-:-:S05]  /*b070*/  VIADD R61, R13, UR40 ;  /* 0x000000280d3d7c36 */ /* 0x000fca0008000000 */
[----:B-1----:R-:W-:Y:S01]  /*b080*/  VIADDMNMX R12, R59, R61, R58, PT ;  /* 0x0000003d3b0c7246 */ /* 0x002fe2000380013a */
[----:B------:R-:W-:Y:S02]  /*b090*/  WARPGROUP.DEPBAR.LE gsb0, 0x0 ;  /* 0x00008000000079c5 */ /* 0x000fe40000010000 */
[----:B------:R-:W-:-:S06]  /*b0a0*/  WARPGROUP.ARRIVE ;  /* 0x00000000000079c5 */ /* 0x000fcc0000000000 */
[----:B------:R-:W-:Y:S01]  /*b0b0*/  HGMMA.64x64x16.F32 R24, gdesc[UR4], R24, gsb0 ;  /* 0x00e00000041879f0 */ /* 0x000fe20008000818 */
[----:B------:R-:W-:Y:S02]  /*b0c0*/  ULDC UR4, c[0x0][0x9dc] ;  /* 0x0002770000047ab9 */ /* 0x000fe40000000800 */
[----:B------:R-:W-:Y:S01]  /*b0d0*/  IMAD.U32 R21, RZ, RZ, UR4 ;  /* 0x00000004ff157e24 */ /* 0x000fe2000f8e00ff */
[----:B------:R-:W-:Y:S02]  /*b0e0*/  WARPGROUP.DEPBAR.LE gsb0, 0x0 ;  /* 0x00008000000079c5 */ /* 0x000fe40000010000 */
[----:B------:R1:W-:Y:S02]  /*b0f0*/  @!P1 SYNCS.ARRIVE.TRANS64.RED.A1T0 RZ, [R0+URZ], RZ ;  /* 0x000000ff00ff99a7 */ /* 0x0003e4000810043f */
[----:B-1----:R-:W-:-:S05]  /*b100*/  LOP3.LUT R0, RZ, R21, RZ, 0x33, !PT ;  /* 0x00000015ff007212 */ /* 0x002fca00078e33ff */
[----:B------:R-:W-:-:S04]  /*b110*/  IMAD.IADD R60, R13, 0x1, R0 ;  /* 0x000000010d3c7824 */ /* 0x000fc800078e0200 */
[----:B------:R-:W-:Y:S01]  /*b120*/  IMAD.IADD R13, R60, 0x1, R59 ;  /* 0x000000013c0d7824 */ /* 0x000fe200078e023b */
[----:B------:R-:W-:Y:S06]  /*b130*/  @P3 BRA `(.L_x_2717) ;  /* 0x0000000000583947 */ /* 0x000fec0003800000 */
[----:B------:R-:W-:Y:S01]  /*b140*/  IADD3 R0, -R22, R23, R59 ;  /* 0x0000001716007210 */ /* 0x000fe20007ffe13b */
[----:B------:R-:W-:Y:S03]  /*b150*/  BSSY B0, `(.L_x_2718) ;  /* 0x0000010000007945 */ /* 0x000fe60003800000 */
        /* <DEDUP_REMOVED lines=10> */
.L_x_2719:
[----:B------:R-:W-:-:S06]  /*b200*/  UISETP.NE.AND UP0, UPT, UR41, 0x1, UPT ;  /* 0x000000012900788c */ /* 0x000fcc000bf05270 */
[----:B------:R-:W-:-:S05]  /*b210*/  PLOP3.LUT P3, PT, PT, PT, UP0, 0x80, 0x0 ;  /* 0x000000000000781c */ /* 0x000fca0003f6f008 */
[----:B------:R-:W-:-:S08]  /*b220*/  @UP0 ULDC.64 UR4, c[0x0][0x9e8] ;  /* 0x00027a0000040ab9 */ /* 0x000fd00000000a00 */
[----:B------:R-:W-:-:S05]  /*b230*/  @P3 IMAD.HI.U32 R20, R0, UR4, RZ ;  /* 0x0000000400143c27 */ /* 0x000fca000f8e00ff */
[----:B------:R-:W-:-:S07]  /*b240*/  @P3 SHF.R.U32.HI R0, RZ, UR5, R20 ;  /* 0x00000005ff003c19 */ /* 0x000fce0008011614 */
.L_x_2720:
[----:B------:R-:W-:Y:S05]  /*b250*/  BSYNC B0 ;  /* 0x0000000000007941 */ /* 0x000fea0003800000 */
.L_x_2718:
[----:B------:R-:W-:-:S04]  /*b260*/  IMAD R59, R0, UR41, -R56 ;  /* 0x00000029003b7c24 */ /* 0x000fc8000f8e0a38 */
[----:B------:R-:W-:-:S05]  /*b270*/  IMAD.IADD R59, R59, 0x1, -R186 ;  /* 0x000000013b3b7824 */ /* 0x000fca00078e0aba */
[----:B------:R-:W-:Y:S02]  /*b280*/  VIMNMX R13, R13, R59, !PT ;  /* 0x0000003b0d0d7248 */ /* 0x000fe40007fe0100 */
[----:B------:R-:W-:-:S07]  /*b290*/  VIADDMNMX R12, R59, UR41, R12, PT ;  /* 0x000000293b0c7c46 */ /* 0x000fce000b80010c */
.L_x_2717:
[C---:B------:R-:W-:Y:S01]  /*b2a0*/  ISETP.GE.AND P3, PT, R62.reuse, 0x2, PT ;  /* 0x000000023e00780c */ /* 0x040fe20003f66270 */
[----:B------:R-:W1:Y:S01]  /*b2b0*/  SHFL.IDX PT, R3, R3, 0x1, 0x1c1f ;  /* 0x003c1f0003037f89 */ /* 0x000e6200000e0000 */
[----:B------:R-:W-:Y:S01]  /*b2c0*/  ISETP.GE.AND P4, PT, R62, 0x9, PT ;  /* 0x000000093e00780c */ /* 0x000fe20003f86270 */
[----:B------:R-:W-:Y:S01]  /*b2d0*/  UISETP.NE.AND UP0, UPT, UR47, URZ, UPT ;  /* 0x0000003f2f00728c */ /* 0x000fe2000bf05270 */
[C---:B------:R-:W-:Y:S02]  /*b2e0*/  ISETP.GT.AND P6, PT, R13.reuse, 0x1, !P3 ;  /* 0x000000010d00780c */ /* 0x040fe40005fc4270 */
[----:B------:R-:W-:Y:S02]  /*b2f0*/  ISETP.GT.AND P5, PT, R13, 0x8, !P4 ;  /* 0x000000080d00780c */ /* 0x000fe400067a4270 */
[C---:B------:R-:W-:Y:S02]  /*b300*/  ISETP.LT.OR P6, PT, R12.reuse, 0x2, P6 ;  /* 0x000000020c00780c */ /* 0x040fe400037c1670 */
[----:B------:R-:W-:-:S02]  /*b310*/  ISETP.LT.OR P5, PT, R12, 0x9, P5 ;  /* 0x000000090c00780c */ /* 0x000fc40002fa1670 */
[----:B-----5:R-:W-:Y:S02]  /*b320*/  FSEL R76, R25, -INF , !P6 ;  /* 0xff800000194c7808 */ /* 0x020fe40007000000 */
[----:B------:R-:W-:Y:S02]  /*b330*/  ISETP.GE.AND P6, PT, R62, 0xa, PT ;  /* 0x0000000a3e00780c */ /* 0x000fe40003fc6270 */
[----:B------:R-:W-:Y:S02]  /*b340*/  FSEL R74, R28, -INF , !P5 ;  /* 0xff8000001c4a7808 */ /* 0x000fe40006800000 */
[----:B------:R-:W-:Y:S02]  /*b350*/  ISETP.GT.AND P5, PT, R13, 0x9, !P6 ;  /* 0x000000090d00780c */ /* 0x000fe400077a4270 */
[----:B------:R-:W-:Y:S02]  /*b360*/  P2R R59, PR, RZ, 0x40 ;  /* 0x00000040ff3b7803 */ /* 0x000fe40000000000 */
[----:B------:R-:W-:-:S02]  /*b370*/  ISETP.LT.OR P5, PT, R12, 0xa, P5 ;  /* 0x0000000a0c00780c */ /* 0x000fc40002fa1670 */
[----:B------:R-:W-:Y:S02]  /*b380*/  ISETP.GE.AND P6, PT, R62, 0x11, PT ;  /* 0x000000113e00780c */ /* 0x000fe40003fc6270 */
[----:B------:R-:W-:Y:S01]  /*b390*/  FSEL R72, R29, -INF , !P5 ;  /* 0xff8000001d487808 */ /* 0x000fe20006800000 */
[----:B-1----:R-:W-:Y:S01]  /*b3a0*/  IMAD.IADD R29, R60, 0x1, R3 ;  /* 0x000000013c1d7824 */ /* 0x002fe200078e0203 */
        /* <DEDUP_REMOVED lines=10> */
[C---:B------:R-:W-:Y:S02]  /*b450*/  ISETP.GT.AND P5, PT, R13.reuse, 0x18, !P6 ;  /* 0x000000180d00780c */ /* 0x040fe400077a4270 */
        /* <DEDUP_REMOVED lines=37> */
[----:B------:R-:W-:Y:S02]  /*b6b0*/  VIADDMNMX R25, R3, R61, R58, PT ;  /* 0x0000003d03197246 */ /* 0x000fe4000380013a */
        /* <DEDUP_REMOVED lines=12> */
[----:B------:R-:W-:-:S04]  /*b780*/  ISETP.GT.AND P6, PT, R13, 0x39, !P6 ;  /* 0x000000390d00780c */ /* 0x000fc800077c4270 */
[----:B------:R-:W-:-:S04]  /*b790*/  ISETP.LT.OR P6, PT, R12, 0x3a, P6 ;  /* 0x0000003a0c00780c */ /* 0x000fc800037c1670 */
[----:B------:R-:W-:Y:S02]  /*b7a0*/  FSEL R24, R53, -INF , !P6 ;  /* 0xff80000035187808 */ /* 0x000fe40007000000 */
[----:B------:R-:W-:-:S13]  /*b7b0*/  PLOP3.LUT P6, PT, PT, PT, UP0, 0x40, 0x0 ;  /* 0x000000000000781c */ /* 0x000fda0003fce808 */
[----:B------:R-:W-:Y:S05]  /*b7c0*/  @P6 BRA `(.L_x_2721) ;  /* 0x0000000000606947 */ /* 0x000fea0003800000 */
        /* <DEDUP_REMOVED lines=13> */
.L_x_2723:
[----:B------:R-:W-:-:S06]  /*b8a0*/  UISETP.NE.AND UP0, UPT, UR41, 0x1, UPT ;  /* 0x000000012900788c */ /* 0x000fcc000bf05270 */
[----:B------:R-:W-:-:S05]  /*b8b0*/  PLOP3.LUT P6, PT, PT, PT, UP0, 0x80, 0x0 ;  /* 0x000000000000781c */ /* 0x000fca0003fcf008 */
[----:B------:R-:W-:-:S08]  /*b8c0*/  @UP0 ULDC.64 UR4, c[0x0][0x9e8] ;  /* 0x00027a0000040ab9 */ /* 0x000fd00000000a00 */
[----:B------:R-:W-:Y:S01]  /*b8d0*/  @P6 IMAD.HI.U32 R12, R3, UR4, RZ ;  /* 0x00000004030c6c27 */ /* 0x000fe2000f8e00ff */
[----:B------:R-:W-:-:S13]  /*b8e0*/  PLOP3.LUT P6, PT, PT, PT, UP0, 0x80, 0x0 ;  /* 0x000000000000781c */ /* 0x000fda0003fcf008 */
[----:B------:R-:W-:-:S07]  /*b8f0*/  @P6 SHF.R.U32.HI R3, RZ, UR5, R12 ;  /* 0x00000005ff036c19 */ /* 0x000fce000801160c */
.L_x_2724:
[----:B------:R-:W-:Y:S05]  /*b900*/  BSYNC B0 ;  /* 0x0000000000007941 */ /* 0x000fea0003800000 */
.L_x_2722:
[----:B------:R-:W-:-:S04]  /*b910*/  IMAD R3, R3, UR41, -R56 ;  /* 0x0000002903037c24 */ /* 0x000fc8000f8e0a38 */
[----:B------:R-:W-:-:S05]  /*b920*/  IMAD.IADD R12, R3, 0x1, -R186 ;  /* 0x00000001030c7824 */ /* 0x000fca00078e0aba */
[----:B------:R-:W-:Y:S02]  /*b930*/  VIMNMX R29, R29, R12, !PT ;  /* 0x0000000c1d1d7248 */ /* 0x000fe40007fe0100 */
[----:B------:R-:W-:-:S07]  /*b940*/  VIADDMNMX R25, R12, UR41, R25, PT ;  /* 0x000000290c197c46 */ /* 0x000fce000b800119 */
.L_x_2721:
[----:B------:R-:W-:Y:S01]  /*b950*/  BAR.SYNC.DEFER_BLOCKING 0xf, 0x100 ;  /* 0x03c4000000007b1d */ /* 0x000fe20000010000 */
[----:B------:R-:W-:Y:S02]  /*b960*/  ISETP.GT.AND P3, PT, R29, 0x1, !P3 ;  /* 0x000000011d00780c */ /* 0x000fe40005f64270 */
[----:B------:R-:W-:Y:S02]  /*b970*/  FMNMX.FTZ R3, R164, R76, !PT ;  /* 0x0000004ca4037209 */ /* 0x000fe40007810000 */
[----:B------:R-:W-:Y:S01]  /*b980*/  ISETP.LT.OR P3, PT, R25, 0x2, P3 ;  /* 0x000000021900780c */ /* 0x000fe20001f61670 */
[----:B------:R-:W-:Y:S01]  /*b990*/  ULDC UR4, c[0x0][0x988] ;  /* 0x0002620000047ab9 */ /* 0x000fe20000000800 */
[----:B------:R-:W-:Y:S01]  /*b9a0*/  FMNMX.FTZ R3, R74, R3, !PT ;  /* 0x000000034a037209 */ /* 0x000fe20007810000 */
[----:B------:R-:W-:Y:S01]  /*b9b0*/  IMAD.U32 R13, RZ, RZ, UR4 ;  /* 0x00000004ff0d7e24 */ /* 0x000fe2000f8e00ff */
        /* <DEDUP_REMOVED lines=27> */
[----:B------:R-:W-:Y:S02]  /*bb70*/  FMNMX.FTZ R3, R52, R3, !PT ;  /* 0x0000000334037209 */ /* 0x000fe40007810000 */
[----:B------:R-:W-:Y:S02]  /*bb80*/  FSEL R38, R38, -INF , !P3 ;  /* 0xff80000026267808 */ /* 0x000fe40005800000 */
[----:B------:R-:W-:Y:S02]  /*bb90*/  ISETP.NE.AND P3, PT, R67, RZ, PT ;  /* 0x000000ff4300720c */ /* 0x000fe40003f65270 */
[----:B------:R-:W-:Y:S02]  /*bba0*/  FMNMX.FTZ R27, R24, R3, !PT ;  /* 0x00000003181b7209 */ /* 0x000fe40007810000 */
[----:B------:R-:W-:-:S02]  /*bbb0*/  ISETP.GT.AND P3, PT, R29, 0x19, !P3 ;  /* 0x000000191d00780c */ /* 0x000fc40005f64270 */
[----:B------:R-:W-:Y:S01]  /*bbc0*/  ISETP.GT.AND P4, PT, R29, 0x8, !P4 ;  /* 0x000000081d00780c */ /* 0x000fe20006784270 */
[----:B------:R-:W1:Y:S01]  /*bbd0*/  SHFL.BFLY PT, R12, R27, 0x2, 0x1f ;  /* 0x0c401f001b0c7f89 */ /* 0x000e6200000e0000 */
[C---:B------:R-:W-:Y:S02]  /*bbe0*/  ISETP.LT.OR P3, PT, R25.reuse, 0x1a, P3 ;  /* 0x0000001a1900780c */ /* 0x040fe40001f61670 */
[----:B------:R-:W-:Y:S02]  /*bbf0*/  ISETP.LT.OR P4, PT, R25, 0x9, P4 ;  /* 0x000000091900780c */ /* 0x000fe40002781670 */
[----:B------:R-:W-:Y:S02]  /*bc00*/  FSEL R60, R39, -INF , !P3 ;  /* 0xff800000273c7808 */ /* 0x000fe40005800000 */
[----:B------:R-:W-:Y:S02]  /*bc10*/  ISETP.NE.AND P3, PT, R37, RZ, PT ;  /* 0x000000ff2500720c */ /* 0x000fe40003f65270 */
        /* <DEDUP_REMOVED lines=8> */
[----:B------:R-:W-:Y:S02]  /*bca0*/  ISETP.GT.AND P3, PT, R29, 0x21, !P3 ;  /* 0x000000211d00780c */ /* 0x000fe40005f64270 */
[----:B-1----:R-:W-:Y:S02]  /*bcb0*/  FMNMX.FTZ R31, R27, R12, !PT ;  /* 0x0000000c1b1f7209 */ /* 0x002fe40007810000 */
[C---:B------:R-:W-:Y:S02]  /*bcc0*/  ISETP.LT.OR P3, PT, R25.reuse, 0x22, P3 ;  /* 0x000000221900780c */ /* 0x040fe40001f61670 */
[----:B------:R-:W-:Y:S01]  /*bcd0*/  ISETP.LT.OR P5, PT, R25, 0x39, P5 ;  /* 0x000000391900780c */ /* 0x000fe20002fa1670 */
[----:B------:R-:W1:Y:S01]  /*bce0*/  SHFL.BFLY PT, R12, R31, 0x1, 0x1f ;  /* 0x0c201f001f0c7f89 */ /* 0x000e6200000e0000 */
[----:B------:R-:W-:-:S02]  /*bcf0*/  FSEL R62, R43, -INF , !P3 ;  /* 0xff8000002b3e7808 */ /* 0x000fc40005800000 */
[----:B------:R-:W-:Y:S02]  /*bd00*/  ISETP.NE.AND P3, PT, R41, RZ, PT ;  /* 0x000000ff2900720c */ /* 0x000fe40003f65270 */
[----:B------:R-:W-:Y:S02]  /*bd10*/  FSEL R54, R54, -INF , !P5 ;  /* 0xff80000036367808 */ /* 0x000fe40006800000 */
[----:B------:R-:W-:-:S04]  /*bd20*/  ISETP.GT.AND P3, PT, R29, 0x28, !P3 ;  /* 0x000000281d00780c */ /* 0x000fc80005f64270 */
[----:B------:R-:W-:-:S04]  /*bd30*/  ISETP.LT.OR P3, PT, R25, 0x29, P3 ;  /* 0x000000291900780c */ /* 0x000fc80001f61670 */
[----:B------:R-:W-:Y:S02]  /*bd40*/  FSEL R46, R46, -INF , !P3 ;  /* 0xff8000002e2e7808 */ /* 0x000fe40005800000 */
[----:B------:R-:W-:Y:S02]  /*bd50*/  ISETP.GT.AND P3, PT, R29, 0x29, !P4 ;  /* 0x000000291d00780c */ /* 0x000fe40006764270 */
[----:B------:R-:W-:Y:S02]  /*bd60*/  ISETP.NE.AND P4, PT, R73, RZ, PT ;  /* 0x000000ff4900720c */ /* 0x000fe40003f85270 */
[----:B------:R-:W-:Y:S02]  /*bd70*/  ISETP.LT.OR P3, PT, R25, 0x2a, P3 ;  /* 0x0000002a1900780c */ /* 0x000fe40001f61670 */
[----:B------:R-:W-:Y:S02]  /*bd80*/  ISETP.GT.AND P4, PT, R29, 0x31, !P4 ;  /* 0x000000311d00780c */ /* 0x000fe40006784270 */
[----:B------:R-:W-:-:S02]  /*bd90*/  FSEL R64, R47, -INF , !P3 ;  /* 0xff8000002f407808 */ /* 0x000fc40005800000 */
[----:B------:R-:W-:Y:S02]  /*bda0*/  ISETP.GT.AND P3, PT, R29, RZ, !P6 ;  /* 0x000000ff1d00720c */ /* 0x000fe40007764270 */
[----:B-1----:R-:W-:Y:S02]  /*bdb0*/  FMNMX.FTZ R12, R31, R12, !PT ;  /* 0x0000000c1f0c7209 */ /* 0x002fe40007810000 */
[----:B------:R-:W-:Y:S02]  /*bdc0*/  ISETP.LT.OR P3, PT, R25, 0x1, P3 ;  /* 0x000000011900780c */ /* 0x000fe40001f61670 */
[----:B------:R-:W-:Y:S01]  /*bdd0*/  ISETP.NE.AND P6, PT, R49, RZ, PT ;  /* 0x000000ff3100720c */ /* 0x000fe20003fc5270 */
[----:B------:R-:W-:Y:S01]  /*bde0*/  FMUL.FTZ R3, R12, R13 ;  /* 0x0000000d0c037220 */ /* 0x000fe20000410000 */
[----:B------:R-:W-:Y:S02]  /*bdf0*/  FSEL R26, R26, -INF , !P3 ;  /* 0xff8000001a1a7808 */ /* 0x000fe40005800000 */
[----:B------:R-:W-:-:S02]  /*be00*/  FSETP.NEU.FTZ.AND P3, PT, R12, -INF , PT ;  /* 0xff8000000c00780b */ /* 0x000fc40003f7d000 */
[----:B------:R-:W-:Y:S02]  /*be10*/  ISETP.LT.OR P4, PT, R25, 0x32, P4 ;  /* 0x000000321900780c */ /* 0x000fe40002781670 */
[----:B------:R-:W-:Y:S02]  /*be20*/  FSEL R33, R3, RZ, P3 ;  /* 0x000000ff03217208 */ /* 0x000fe40001800000 */
[----:B------:R-:W-:Y:S02]  /*be30*/  FMNMX.FTZ R3, R26, R36, !PT ;  /* 0x000000241a037209 */ /* 0x000fe40007810000 */
[----:B------:R-:W-:Y:S01]  /*be40*/  ISETP.NE.AND P3, PT, R45, RZ, PT ;  /* 0x000000ff2d00720c */ /* 0x000fe20003f65270 */
[--C-:B------:R-:W-:Y:S01]  /*be50*/  FFMA.FTZ R27, R76, R13, -R33.reuse ;  /* 0x0000000d4c1b7223 */ /* 0x100fe20000010821 */
[----:B------:R-:W-:Y:S01]  /*be60*/  FMNMX.FTZ R3, R30, R3, !PT ;  /* 0x000000031e037209 */ /* 0x000fe20007810000 */
[-CC-:B------:R-:W-:Y:S01]  /*be70*/  FFMA.FTZ R35, R20, R13.reuse, -R33.reuse ;  /* 0x0000000d14237223 */ /* 0x180fe20000010821 */
[----:B------:R-:W-:Y:S01]  /*be80*/  ISETP.GT.AND P3, PT, R29, 0x30, !P3 ;  /* 0x000000301d00780c */ /* 0x000fe20005f64270 */
[--C-:B------:R-:W-:Y:S01]  /*be90*/  FFMA.FTZ R0, R0, R13, -R33.reuse ;  /* 0x0000000d00007223 */ /* 0x100fe20000010821 */
[----:B------:R-:W-:Y:S01]  /*bea0*/  FMNMX.FTZ R3, R56, R3, !PT ;  /* 0x0000000338037209 */ /* 0x000fe20007810000 */
[--C-:B------:R-:W-:Y:S01]  /*beb0*/  FFMA.FTZ R164, R164, R13, -R33.reuse ;  /* 0x0000000da4a47223 */ /* 0x100fe20000010821 */
[----:B------:R-:W-:Y:S01]  /*bec0*/  ISETP.LT.OR P3, PT, R25, 0x31, P3 ;  /* 0x000000311900780c */ /* 0x000fe20001f61670 */
[----:B------:R-:W-:Y:S01]  /*bed0*/  MUFU.EX2 R31, R0 ;  /* 0x00000000001f7308 */ /* 0x000fe20000000800 */
[----:B------:R-:W-:Y:S01]  /*bee0*/  FMNMX.FTZ R3, R34, R3, !PT ;  /* 0x0000000322037209 */ /* 0x000fe20007810000 */
[-CC-:B------:R-:W-:Y:S01]  /*bef0*/  FFMA.FTZ R74, R74, R13.reuse, -R33.reuse ;  /* 0x0000000d4a4a7223 */ /* 0x180fe20000010821 */
[----:B------:R-:W-:Y:S01]  /*bf00*/  FSEL R50, R50, -INF , !P3 ;  /* 0xff80000032327808 */ /* 0x000fe20005800000 */
[--C-:B------:R-:W-:Y:S01]  /*bf10*/  FFMA.FTZ R70, R70, R13, -R33.reuse ;  /* 0x0000000d46467223 */ /* 0x100fe20000010821 */
[----:B------:R-:W-:Y:S01]  /*bf20*/  FMNMX.FTZ R3, R58, R3, !PT ;  /* 0x000000033a037209 */ /* 0x000fe20007810000 */
[-CC-:B------:R-:W-:Y:S01]  /*bf30*/  FFMA.FTZ R68, R68, R13.reuse, -R33.reuse ;  /* 0x0000000d44447223 */ /* 0x180fe20000010821 */
[----:B------:R-:W-:Y:S01]  /*bf40*/  ISETP.GT.AND P6, PT, R29, 0x39, !P6 ;  /* 0x000000391d00780c */ /* 0x000fe200077c4270 */
[--C-:B------:R-:W-:Y:S01]  /*bf50*/  FFMA.FTZ R66, R66, R13, -R33.reuse ;  /* 0x0000000d42427223 */ /* 0x100fe20000010821 */
[----:B------:R-:W-:Y:S01]  /*bf60*/  FMNMX.FTZ R3, R38, R3, !PT ;  /* 0x0000000326037209 */ /* 0x000fe20007810000 */
[-CC-:B------:R-:W-:Y:S01]  /*bf70*/  FFMA.FTZ R40, R40, R13.reuse, -R33.reuse ;  /* 0x0000000d28287223 */ /* 0x180fe20000010821 */
[----:B------:R-:W-:Y:S01]  /*bf80*/  FSEL R78, R51, -INF , !P4 ;  /* 0xff800000334e7808 */ /* 0x000fe20006000000 */
[--C-:B------:R-:W-:Y:S01]  /*bf90*/  FFMA.FTZ R44, R44, R13, -R33.reuse ;  /* 0x0000000d2c2c7223 */ /* 0x100fe20000010821 */
[----:B------:R-:W-:Y:S01]  /*bfa0*/  FMNMX.FTZ R3, R60, R3, !PT ;  /* 0x000000033c037209 */ /* 0x000fe20007810000 */
[-CC-:B------:R-:W-:Y:S01]  /*bfb0*/  FFMA.FTZ R28, R28, R13.reuse, -R33.reuse ;  /* 0x0000000d1c1c7223 */ /* 0x180fe20000010821 */
[----:B------:R-:W-:Y:S01]  /*bfc0*/  ISETP.LT.OR P6, PT, R25, 0x3a, P6 ;  /* 0x0000003a1900780c */ /* 0x000fe200037c1670 */
[--C-:B------:R-:W-:Y:S01]  /*bfd0*/  FFMA.FTZ R25, R72, R13, -R33.reuse ;  /* 0x0000000d48197223 */ /* 0x100fe20000010821 */
[----:B------:R-:W-:Y:S01]  /*bfe0*/  FMNMX.FTZ R3, R42, R3, !PT ;  /* 0x000000032a037209 */ /* 0x000fe20007810000 */
[-CC-:B------:R-:W-:Y:S01]  /*bff0*/  FFMA.FTZ R48, R48, R13.reuse, -R33.reuse ;  /* 0x0000000d30307223 */ /* 0x180fe20000010821 */
[----:B------:R-:W-:Y:S01]  /*c000*/  FSEL R76, R55, -INF , !P6 ;  /* 0xff800000374c7808 */ /* 0x000fe20007000000 */
[--C-:B------:R-:W-:Y:S01]  /*c010*/  FFMA.FTZ R32, R32, R13, -R33.reuse ;  /* 0x0000000d20207223 */ /* 0x100fe20000010821 */
[----:B------:R-:W-:Y:S01]  /*c020*/  FMNMX.FTZ R3, R62, R3, !PT ;  /* 0x000000033e037209 */ /* 0x000fe20007810000 */
[-CC-:B------:R-:W-:Y:S01]  /*c030*/  FFMA.FTZ R52, R52, R13.reuse, -R33.reuse ;  /* 0x0000000d34347223 */ /* 0x180fe20000010821 */
[----:B------:R-:W-:Y:S01]  /*c040*/  FFMA.FTZ R24, R24, R13, -R33 ;  /* 0x0000000d18187223 */ /* 0x000fe20000010821 */
[----:B------:R-:W-:Y:S01]  /*c050*/  MUFU.EX2 R164, R164 ;  /* 0x000000a400a47308 */ /* 0x000fe20000000800 */
[----:B------:R-:W-:-:S04]  /*c060*/  FMNMX.FTZ R3, R46, R3, !PT ;  /* 0x000000032e037209 */ /* 0x000fc80007810000 */
[----:B------:R-:W-:-:S03]  /*c070*/  FMNMX.FTZ R3, R64, R3, !PT ;  /* 0x0000000340037209 */ /* 0x000fc60007810000 */
[----:B------:R-:W1:Y:S01]  /*c080*/  MUFU.EX2 R27, R27 ;  /* 0x0000001b001b7308 */ /* 0x000e620000000800 */
[----:B------:R-:W-:-:S04]  /*c090*/  FMNMX.FTZ R3, R50, R3, !PT ;  /* 0x0000000332037209 */ /* 0x000fc80007810000 */
[----:B------:R-:W-:-:S03]  /*c0a0*/  FMNMX.FTZ R3, R78, R3, !PT ;  /* 0x000000034e037209 */ /* 0x000fc60007810000 */
[----:B------:R-:W-:Y:S01]  /*c0b0*/  MUFU.EX2 R74, R74 ;  /* 0x0000004a004a7308 */ /* 0x000fe20000000800 */
[----:B------:R-:W-:-:S04]  /*c0c0*/  FMNMX.FTZ R3, R54, R3, !PT ;  /* 0x0000000336037209 */ /* 0x000fc80007810000 */
[----:B------:R-:W-:-:S03]  /*c0d0*/  FMNMX.FTZ R3, R76, R3, !PT ;  /* 0x000000034c037209 */ /* 0x000fc60007810000 */
[----:B------:R-:W3:Y:S01]  /*c0e0*/  MUFU.EX2 R25, R25 ;  /* 0x0000001900197308 */ /* 0x000ee20000000800 */
[----:B-1----:R-:W-:Y:S01]  /*c0f0*/  FADD.FTZ R43, R164, R27 ;  /* 0x0000001ba42b7221 */ /* 0x002fe20000010000 */
[----:B------:R-:W1:Y:S01]  /*c100*/  SHFL.BFLY PT, R72, R3, 0x2, 0x1f ;  /* 0x0c401f0003487f89 */ /* 0x000e6200000e0000 */
[----:B------:R-:W-:-:S05]  /*c110*/  F2FP.F16.F32.PACK_AB R164, R27, R164 ;  /* 0x000000a41ba4723e */ /* 0x000fca00000000ff */
[----:B------:R-:W-:Y:S08]  /*c120*/  MUFU.EX2 R70, R70 ;  /* 0x0000004600467308 */ /* 0x000ff00000000800 */
[----:B------:R-:W4:Y:S01]  /*c130*/  MUFU.EX2 R29, R68 ;  /* 0x00000044001d7308 */ /* 0x000f220000000800 */
[----:B---3--:R-:W-:-:S07]  /*c140*/  F2FP.F16.F32.PACK_AB R166, R25, R74 ;  /* 0x0000004a19a6723e */ /* 0x008fce00000000ff */
[----:B------:R-:W3:Y:S01]  /*c150*/  MUFU.EX2 R66, R66 ;  /* 0x0000004200427308 */ /* 0x000ee20000000800 */
[----:B-1----:R-:W-:-:S05]  /*c160*/  FMNMX.FTZ R72, R3, R72, !PT ;  /* 0x0000004803487209 */ /* 0x002fca0007810000 */
[----:B------:R-:W1:Y:S02]  /*c170*/  SHFL.BFLY PT, R3, R72, 0x1, 0x1f ;  /* 0x0c201f0048037f89 */ /* 0x000e6400000e0000 */
[----:B------:R-:W-:Y:S01]  /*c180*/  MUFU.EX2 R40, R40 ;  /* 0x0000002800287308 */ /* 0x000fe20000000800 */
[----:B----4-:R-:W-:-:S07]  /*c190*/  F2FP.F16.F32.PACK_AB R160, R29, R70 ;  /* 0x000000461da0723e */ /* 0x010fce00000000ff */
[----:B------:R-:W4:Y:S01]  /*c1a0*/  MUFU.EX2 R35, R35 ;  /* 0x0000002300237308 */ /* 0x000f220000000800 */
[----:B---3--:R-:W-:-:S07]  /*c1b0*/  F2FP.F16.F32.PACK_AB R162, R31, R66 ;  /* 0x000000421fa2723e */ /* 0x008fce00000000ff */
[----:B------:R-:W-:Y:S01]  /*c1c0*/  MUFU.EX2 R44, R44 ;  /* 0x0000002c002c7308 */ /* 0x000fe20000000800 */
[----:B-1----:R-:W-:-:S07]  /*c1d0*/  FMNMX.FTZ R20, R72, R3, !PT ;  /* 0x0000000348147209 */ /* 0x002fce0007810000 */
[----:B------:R-:W1:Y:S01]  /*c1e0*/  MUFU.EX2 R37, R28 ;  /* 0x0000001c00257308 */ /* 0x000e620000000800 */
[----:B----4-:R-:W-:Y:S02]  /*c1f0*/  F2FP.F16.F32.PACK_AB R156, R35, R40 ;  /* 0x00000028239c723e */ /* 0x010fe400000000ff */
[C---:B------:R-:W-:Y:S01]  /*c200*/  FSETP.NEU.FTZ.AND P3, PT, R20.reuse, -INF , PT ;  /* 0xff8000001400780b */ /* 0x040fe20003f7d000 */
[----:B------:R-:W-:-:S04]  /*c210*/  FMUL.FTZ R0, R20, R13 ;  /* 0x0000000d14007220 */ /* 0x000fc80000410000 */
[----:B------:R3:W-:Y:S01]  /*c220*/  MUFU.EX2 R3, R24 ;  /* 0x0000001800037308 */ /* 0x0007e20000000800 */
[----:B------:R-:W-:Y:S01]  /*c230*/  FSEL R33, R0, RZ, P3 ;  /* 0x000000ff00217208 */ /* 0x000fe20001800000 */
[----:B------:R-:W-:-:S04]  /*c240*/  FADD.FTZ R0, R74, R43 ;  /* 0x0000002b4a007221 */ /* 0x000fc80000010000 */
[-CC-:B------:R-:W-:Y:S01]  /*c250*/  FFMA.FTZ R26, R26, R13.reuse, -R33.reuse ;  /* 0x0000000d1a1a7223 */ /* 0x180fe20000010821 */
[-CC-:B------:R-:W-:Y:S01]  /*c260*/  FFMA.FTZ R36, R36, R13.reuse, -R33.reuse ;  /* 0x0000000d24247223 */ /* 0x180fe20000010821 */
[-CC-:B------:R-:W-:Y:S01]  /*c270*/  FFMA.FTZ R30, R30, R13.reuse, -R33.reuse ;  /* 0x0000000d1e1e7223 */ /* 0x180fe20000010821 */
[-CC-:B------:R-:W-:Y:S01]  /*c280*/  FFMA.FTZ R56, R56, R13.reuse, -R33.reuse ;  /* 0x0000000d38387223 */ /* 0x180fe20000010821 */
[-CC-:B------:R-:W-:Y:S01]  /*c290*/  FFMA.FTZ R34, R34, R13.reuse, -R33.reuse ;  /* 0x0000000d22227223 */ /* 0x180fe20000010821 */
[----:B------:R-:W-:Y:S01]  /*c2a0*/  MUFU.EX2 R165, R36 ;  /* 0x0000002400a57308 */ /* 0x000fe20000000800 */
[-CC-:B------:R-:W-:Y:S01]  /*c2b0*/  FFMA.FTZ R58, R58, R13.reuse, -R33.reuse ;  /* 0x0000000d3a3a7223 */ /* 0x180fe20000010821 */
[-CC-:B------:R-:W-:Y:S01]  /*c2c0*/  FFMA.FTZ R38, R38, R13.reuse, -R33.reuse ;  /* 0x0000000d26267223 */ /* 0x180fe20000010821 */
[-CC-:B------:R-:W-:Y:S01]  /*c2d0*/  FFMA.FTZ R60, R60, R13.reuse, -R33.reuse ;  /* 0x0000000d3c3c7223 */ /* 0x180fe20000010821 */
[----:B------:R-:W-:Y:S01]  /*c2e0*/  FADD.FTZ R45, R25, R0 ;  /* 0x00000000192d7221 */ /* 0x000fe20000010000 */
[-CC-:B------:R-:W-:Y:S01]  /*c2f0*/  FFMA.FTZ R42, R42, R13.reuse, -R33.reuse ;  /* 0x0000000d2a2a7223 */ /* 0x180fe20000010821 */
[-CC-:B------:R-:W-:Y:S01]  /*c300*/  FFMA.FTZ R62, R62, R13.reuse, -R33.reuse ;  /* 0x0000000d3e3e7223 */ /* 0x180fe20000010821 */
[-C--:B------:R-:W-:Y:S01]  /*c310*/  FFMA.FTZ R46, R46, R13.reuse, -R33 ;  /* 0x0000000d2e2e7223 */ /* 0x080fe20000010821 */
[----:B------:R-:W4:Y:S01]  /*c320*/  MUFU.EX2 R26, R26 ;  /* 0x0000001a001a7308 */ /* 0x000f220000000800 */
[----:B---3--:R-:W-:Y:S01]  /*c330*/  FADD.FTZ R24, R70, R45 ;  /* 0x0000002d46187221 */ /* 0x008fe20000010000 */
[-CC-:B------:R-:W-:Y:S01]  /*c340*/  FFMA.FTZ R64, R64, R13.reuse, -R33.reuse ;  /* 0x0000000d40407223 */ /* 0x180fe20000010821 */
[-CC-:B------:R-:W-:Y:S01]  /*c350*/  FFMA.FTZ R50, R50, R13.reuse, -R33.reuse ;  /* 0x0000000d32327223 */ /* 0x180fe20000010821 */
[-CC-:B------:R-:W-:Y:S01]  /*c360*/  FFMA.FTZ R78, R78, R13.reuse, -R33.reuse ;  /* 0x0000000d4e4e7223 */ /* 0x180fe20000010821 */
[----:B------:R-:W-:Y:S01]  /*c370*/  FADD.FTZ R47, R29, R24 ;  /* 0x000000181d2f7221 */ /* 0x000fe20000010000 */
[-CC-:B------:R-:W-:Y:S01]  /*c380*/  FFMA.FTZ R54, R54, R13.reuse, -R33.reuse ;  /* 0x0000000d36367223 */ /* 0x180fe20000010821 */
[----:B------:R-:W-:Y:S01]  /*c390*/  FFMA.FTZ R33, R76, R13, -R33 ;  /* 0x0000000d4c217223 */ /* 0x000fe20000010821 */
[----:B------:R-:W3:Y:S01]  /*c3a0*/  MUFU.EX2 R30, R30 ;  /* 0x0000001e001e7308 */ /* 0x000ee20000000800 */
[----:B------:R-:W-:Y:S01]  /*c3b0*/  FADD.FTZ R24, R66, R47 ;  /* 0x0000002f42187221 */ /* 0x000fe20000010000 */
[----:B-1----:R-:W-:-:S06]  /*c3c0*/  F2FP.F16.F32.PACK_AB R158, R37, R44 ;  /* 0x0000002c259e723e */ /* 0x002fcc00000000ff */
[----:B------:R-:W1:Y:S01]  /*c3d0*/  MUFU.EX2 R167, R56 ;  /* 0x0000003800a77308 */ /* 0x000e620000000800 */
[----:B----4-:R-:W-:Y:S01]  /*c3e0*/  FADD.FTZ R43, R26, R165 ;  /* 0x000000a51a2b7221 */ /* 0x010fe20000010000 */
[----:B------:R-:W-:-:S06]  /*c3f0*/  F2FP.F16.F32.PACK_AB R165, R165, R26 ;  /* 0x0000001aa5a5723e */ /* 0x000fcc00000000ff */
[----:B------:R-:W4:Y:S01]  /*c400*/  MUFU.EX2 R34, R34 ;  /* 0x0000002200227308 */ /* 0x000f220000000800 */
[----:B---3--:R-:W-:-:S07]  /*c410*/  FADD.FTZ R0, R30, R43 ;  /* 0x0000002b1e007221 */ /* 0x008fce0000010000 */
[----:B------:R-:W3:Y:S01]  /*c420*/  MUFU.EX2 R161, R58 ;  /* 0x0000003a00a17308 */ /* 0x000ee20000000800 */
[C---:B-1----:R-:W-:Y:S01]  /*c430*/  FADD.FTZ R45, R167.reuse, R0 ;  /* 0x00000000a72d7221 */ /* 0x042fe20000010000 */
[----:B------:R-:W-:-:S05]  /*c440*/  F2FP.F16.F32.PACK_AB R167, R167, R30 ;  /* 0x0000001ea7a7723e */ /* 0x000fca00000000ff */
[----:B------:R1:W-:Y:S01]  /*c450*/  STSM.16.M88.4 [R196+0x26800], R164 ;  /* 0x026800a4c4007844 */ /* 0x0003e20000000200 */
[----:B------:R-:W5:Y:S01]  /*c460*/  MUFU.EX2 R38, R38 ;  /* 0x0000002600267308 */ /* 0x000f620000000800 */
[----:B----4-:R-:W-:Y:S01]  /*c470*/  FADD.FTZ R0, R34, R45 ;  /* 0x0000002d22007221 */ /* 0x010fe20000010000 */
[----:B------:R-:W-:-:S04]  /*c480*/  FADD.FTZ R45, R31, R24 ;  /* 0x000000181f2d7221 */ /* 0x000fc80000010000 */
[----:B------:R-:W-:Y:S02]  /*c490*/  FADD.FTZ R24, R40, R45 ;  /* 0x0000002d28187221 */ /* 0x000fe40000010000 */
[----:B------:R-:W4:Y:S01]  /*c4a0*/  MUFU.EX2 R163, R60 ;  /* 0x0000003c00a37308 */ /* 0x000f220000000800 */
[C---:B---3--:R-:W-:Y:S01]  /*c4b0*/  FADD.FTZ R27, R161.reuse, R0 ;  /* 0x00000000a11b7221 */ /* 0x048fe20000010000 */
[----:B------:R-:W-:-:S06]  /*c4c0*/  F2FP.F16.F32.PACK_AB R161, R161, R34 ;  /* 0x00000022a1a1723e */ /* 0x000fcc00000000ff */
[----:B------:R-:W3:Y:S01]  /*c4d0*/  MUFU.EX2 R42, R42 ;  /* 0x0000002a002a7308 */ /* 0x000ee20000000800 */
[----:B-----5:R-:W-:Y:S01]  /*c4e0*/  FADD.FTZ R0, R38, R27 ;  /* 0x0000001b26007221 */ /* 0x020fe20000010000 */
[----:B------:R-:W-:-:S06]  /*c4f0*/  FADD.FTZ R27, R35, R24 ;  /* 0x00000018231b7221 */ /* 0x000fcc0000010000 */
[----:B------:R-:W5:Y:S01]  /*c500*/  MUFU.EX2 R157, R62 ;  /* 0x0000003e009d7308 */ /* 0x000f620000000800 */
[C---:B----4-:R-:W-:Y:S01]  /*c510*/  FADD.FTZ R25, R163.reuse, R0 ;  /* 0x00000000a3197221 */ /* 0x050fe20000010000 */
[----:B------:R-:W-:-:S05]  /*c520*/  F2FP.F16.F32.PACK_AB R163, R163, R38 ;  /* 0x00000026a3a3723e */ /* 0x000fca00000000ff */
[----:B------:R1:W-:Y:S01]  /*c530*/  STSM.16.M88.4 [R197], R160 ;  /* 0x000000a0c5007844 */ /* 0x0003e20000000200 */
[----:B------:R-:W4:Y:S01]  /*c540*/  MUFU.EX2 R46, R46 ;  /* 0x0000002e002e7308 */ /* 0x000f220000000800 */
[----:B---3--:R-:W-:-:S07]  /*c550*/  FADD.FTZ R0, R42, R25 ;  /* 0x000000192a007221 */ /* 0x008fce0000010000 */
[----:B------:R-:W3:Y:S01]  /*c560*/  MUFU.EX2 R41, R64 ;  /* 0x0000004000297308 */ /* 0x000ee20000000800 */
[C---:B-----5:R-:W-:Y:S01]  /*c570*/  FADD.FTZ R25, R157.reuse, R0 ;  /* 0x000000009d197221 */ /* 0x060fe20000010000 */
[----:B------:R-:W-:Y:S01]  /*c580*/  FADD.FTZ R0, R44, R27 ;  /* 0x0000001b2c007221 */ /* 0x000fe20000010000 */
[----:B------:R-:W-:-:S03]  /*c590*/  F2FP.F16.F32.PACK_AB R157, R157, R42 ;  /* 0x0000002a9d9d723e */ /* 0x000fc600000000ff */
[----:B------:R-:W-:Y:S02]  /*c5a0*/  FADD.FTZ R37, R37, R0 ;  /* 0x0000000025257221 */ /* 0x000fe40000010000 */
[----:B------:R-:W-:Y:S01]  /*c5b0*/  MUFU.EX2 R48, R48 ;  /* 0x0000003000307308 */ /* 0x000fe20000000800 */
[----:B----4-:R-:W-:-:S07]  /*c5c0*/  FADD.FTZ R24, R46, R25 ;  /* 0x000000192e187221 */ /* 0x010fce0000010000 */
[----:B------:R-:W4:Y:S01]  /*c5d0*/  MUFU.EX2 R39, R32 ;  /* 0x0000002000277308 */ /* 0x000f220000000800 */
[C---:B---3--:R-:W-:Y:S01]  /*c5e0*/  F2FP.F16.F32.PACK_AB R159, R41.reuse, R46 ;  /* 0x0000002e299f723e */ /* 0x048fe200000000ff */
[----:B------:R-:W-:-:S04]  /*c5f0*/  FADD.FTZ R41, R41, R24 ;  /* 0x0000001829297221 */ /* 0x000fc80000010000 */
[----:B------:R1:W-:Y:S02]  /*c600*/  STSM.16.M88.4 [R199], R156 ;  /* 0x0000009cc7007844 */ /* 0x0003e40000000200 */
[----:B------:R-:W-:Y:S08]  /*c610*/  MUFU.EX2 R50, R50 ;  /* 0x0000003200327308 */ /* 0x000ff00000000800 */
[----:B------:R-:W3:Y:S01]  /*c620*/  MUFU.EX2 R43, R78 ;  /* 0x0000004e002b7308 */ /* 0x000ee20000000800 */
[----:B----4-:R-:W-:Y:S01]  /*c630*/  F2FP.F16.F32.PACK_AB R152, R39, R48 ;  /* 0x000000302798723e */ /* 0x010fe200000000ff */
[----:B------:R-:W-:-:S04]  /*c640*/  FADD.FTZ R48, R48, R37 ;  /* 0x0000002530307221 */ /* 0x000fc80000010000 */
[----:B------:R-:W-:Y:S02]  /*c650*/  FADD.FTZ R39, R39, R48 ;  /* 0x0000003027277221 */ /* 0x000fe40000010000 */
[----:B------:R-:W4:Y:S08]  /*c660*/  MUFU.EX2 R52, R52 ;  /* 0x0000003400347308 */ /* 0x000f300000000800 */
[----:B------:R-:W-:Y:S01]  /*c670*/  MUFU.EX2 R54, R54 ;  /* 0x0000003600367308 */ /* 0x000fe20000000800 */
[----:B---3--:R-:W-:Y:S01]  /*c680*/  F2FP.F16.F32.PACK_AB R153, R43, R50 ;  /* 0x000000322b99723e */ /* 0x008fe200000000ff */
[----:B------:R-:W-:-:S04]  /*c690*/  FADD.FTZ R50, R50, R41 ;  /* 0x0000002932327221 */ /* 0x000fc80000010000 */
[----:B------:R-:W-:Y:S02]  /*c6a0*/  FADD.FTZ R43, R43, R50 ;  /* 0x000000322b2b7221 */ /* 0x000fe40000010000 */
[----:B------:R-:W3:Y:S01]  /*c6b0*/  MUFU.EX2 R33, R33 ;  /* 0x0000002100217308 */ /* 0x000ee20000000800 */
[----:B----4-:R-:W-:Y:S01]  /*c6c0*/  F2FP.F16.F32.PACK_AB R154, R3, R52 ;  /* 0x00000034039a723e */ /* 0x010fe200000000ff */
[----:B------:R-:W-:-:S04]  /*c6d0*/  FADD.FTZ R0, R52, R39 ;  /* 0x0000002734007221 */ /* 0x000fc80000010000 */
[----:B------:R-:W-:Y:S01]  /*c6e0*/  FADD.FTZ R0, R3, R0 ;  /* 0x0000000003007221 */ /* 0x000fe20000010000 */
[----:B---3--:R-:W-:Y:S01]  /*c6f0*/  F2FP.F16.F32.PACK_AB R155, R33, R54 ;  /* 0x00000036219b723e */ /* 0x008fe200000000ff */
[----:B------:R-:W-:-:S04]  /*c700*/  FADD.FTZ R54, R54, R43 ;  /* 0x0000002b36367221 */ /* 0x000fc80000010000 */
[----:B------:R1:W-:Y:S01]  /*c710*/  STSM.16.M88.4 [R198], R152 ;  /* 0x00000098c6007844 */ /* 0x0003e20000000200 */
[----:B------:R-:W-:Y:S01]  /*c720*/  FADD.FTZ R3, R33, R54 ;  /* 0x0000003621037221 */ /* 0x000fe20000010000 */
[----:B------:R-:W-:Y:S06]  /*c730*/  @!P0 BRA `(.L_x_2725) ;  /* 0x0000000000048947 */ /* 0x000fec0003800000 */
[----:B------:R-:W-:Y:S01]  /*c740*/  BPT.TRAP 0x1 ;  /* 0x000000040000795c */ /* 0x000fe20000300000 */
.L_x_2725:
[----:B------:R3:W4:Y:S01]  /*c750*/  SYNCS.PHASECHK.TRANS64.TRYWAIT P3, [R14+URZ+0x28c50], R57 ;  /* 0x028c50390e0075a7 */ /* 0x000722000806017f */
[----:B------:R-:W-:Y:S05]  /*c760*/  @!P0 BRA `(.L_x_2726) ;  /* 0x0000000000048947 */ /* 0x000fea0003800000 */
[----:B------:R-:W-:Y:S01]  /*c770*/  BPT.TRAP 0x1 ;  /* 0x000000040000795c */ /* 0x000fe20000300000 */
.L_x_2726:
[----:B------:R-:W0:Y:S01]  /*c780*/  @P2 LDC R27, c[0x0][0x44c] ;  /* 0x00011300ff1b2b82 */ /* 0x000e220000000800 */
[----:B------:R-:W-:Y:S01]  /*c790*/  ULDC UR44, c[0x0][0x9e4] ;  /* 0x00027900002c7ab9 */ /* 0x000fe20000000800 */
[----:B------:R-:W-:Y:S01]  /*c7a0*/  ULDC UR45, c[0x0][0x9dc] ;  /* 0x00027700002d7ab9 */ /* 0x000fe20000000800 */
[----:B------:R-:W-:Y:S01]  /*c7b0*/  ULDC UR39, c[0x0][0x988] ;  /* 0x0002620000277ab9 */ /* 0x000fe20000000800 */
[----:B------:R-:W-:Y:S01]  /*c7c0*/  ULDC UR46, c[0x0][0x9e0] ;  /* 0x00027800002e7ab9 */ /* 0x000fe20000000800 */
[----:B------:R-:W-:Y:S01]  /*c7d0*/  BSSY B0, `(.L_x_2727) ;  /* 0x0000006000007945 */ /* 0x000fe20003800000 */
[----:B------:R-:W-:Y:S02]  /*c7e0*/  IMAD R28, R18, 0x1000, R190 ;  /* 0x00001000121c7824 */ /* 0x000fe400078e02be */
[----:B------:R-:W0:Y:S01]  /*c7f0*/  @P2 LDC R30, c[0x0][0x450] ;  /* 0x00011400ff1e2b82 */ /* 0x000e220000000800 */
[----:B----4-:R-:W-:Y:S05]  /*c800*/  @P3 BRA `(.L_x_2728) ;  /* 0x0000000000083947 */ /* 0x010fea0003800000 */
[----:B------:R-:W4:Y:S02]  /*c810*/  SYNCS.PHASECHK.TRANS64.TRYWAIT P3, [R14+URZ+0x28c50], R57 ;  /* 0x028c50390e0075a7 */ /* 0x000f24000806017f */
[----:B----4-:R-:W-:Y:S05]  /*c820*/  @!P3 BRA `(.L_x_2729) ;  /* 0x0000016800f8b947 */ /* 0x010fea0003800000 */
.L_x_2728:
[----:B------:R-:W-:Y:S05]  /*c830*/  BSYNC B0 ;  /* 0x0000000000007941 */ /* 0x000fea0003800000 */
.L_x_2727:
[----:B------:R-:W-:Y:S01]  /*c840*/  IMAD.MOV.U32 R24, RZ, RZ, R28 ;  /* 0x000000ffff187224 */ /* 0x000fe200078e001c */
[----:B------:R-:W-:Y:S01]  /*c850*/  UISETP.NE.AND UP0, UPT, UR47, URZ, UPT ;  /* 0x0000003f2f00728c */ /* 0x000fe2000bf05270 */
[----:B------:R-:W-:Y:S02]  /*c860*/  IMAD.MOV.U32 R25, RZ, RZ, 0x40000040 ;  /* 0x40000040ff197424 */ /* 0x000fe400078e00ff */
[----:B0-----:R-:W-:Y:S01]  /*c870*/  @P2 IMAD.HI.U32 R27, R192, R27, RZ ;  /* 0x0000001bc01b2227 */ /* 0x001fe200078e00ff */
[----:B------:R-:W-:Y:S02]  /*c880*/  R2UR UR6, R24 ;  /* 0x00000000180672ca */ /* 0x000fe400000e0000 */
[C---:B------:R-:W-:Y:S01]  /*c890*/  R2UR UR7, R25.reuse ;  /* 0x00000000190772ca */ /* 0x040fe200000e0000 */
[----:B------:R-:W-:Y:S01]  /*c8a0*/  IMAD.MOV.U32 R169, RZ, RZ, R192 ;  /* 0x000000ffffa97224 */ /* 0x000fe200078e00c0 */
[----:B------:R-:W-:Y:S01]  /*c8b0*/  @P2 SHF.R.U32.HI R169, RZ, R30, R27 ;  /* 0x0000001effa92219 */ /* 0x000fe2000001161b */
[C---:B------:R-:W-:Y:S01]  /*c8c0*/  VIADD R24, R28.reuse, 0x80 ;  /* 0x000000801c187836 */ /* 0x040fe20000000000 */
[----:B------:R-:W-:Y:S01]  /*c8d0*/  R2UR UR11, R25 ;  /* 0x00000000190b72ca */ /* 0x000fe200000e0000 */
[C---:B------:R-:W-:Y:S01]  /*c8e0*/  VIADD R26, R28.reuse, 0x100 ;  /* 0x000001001c1a7836 */ /* 0x040fe20000000000 */
[----:B------:R-:W-:Y:S01]  /*c8f0*/  PLOP3.LUT P3, PT, PT, PT, UP0, 0x40, 0x0 ;  /* 0x000000000000781c */ /* 0x000fe20003f6e808 */
[----:B------:R-:W-:Y:S01]  /*c900*/  VIADD R28, R28, 0x180 ;  /* 0x000001801c1c7836 */ /* 0x000fe20000000000 */
[----:B------:R-:W-:Y:S01]  /*c910*/  R2UR UR10, R24 ;  /* 0x00000000180a72ca */ /* 0x000fe200000e0000 */
[----:B------:R-:W-:Y:S01]  /*c920*/  IMAD.MOV.U32 R27, RZ, RZ, 0x40000040 ;  /* 0x40000040ff1b7424 */ /* 0x000fe200078e00ff */
[----:B------:R-:W-:Y:S01]  /*c930*/  R2UR UR14, R26 ;  /* 0x000000001a0e72ca */ /* 0x000fe200000e0000 */
[----:B------:R-:W-:Y:S01]  /*c940*/  IMAD.MOV.U32 R29, RZ, RZ, 0x40000040 ;  /* 0x40000040ff1d7424 */ /* 0x000fe200078e00ff */
[----:B------:R-:W-:Y:S01]  /*c950*/  R2UR UR18, R28 ;  /* 0x000000001c1272ca */ /* 0x000fe200000e0000 */
[----:B--234-:R-:W-:Y:S01]  /*c960*/  @!P1 VIADD R14, R14, 0x28c60 ;  /* 0x00028c600e0e9836 */ /* 0x01cfe20000000000 */
[----:B------:R-:W-:-:S02]  /*c970*/  R2UR UR15, R27 ;  /* 0x000000001b0f72ca */ /* 0x000fc400000e0000 */
[----:B------:R-:W-:Y:S02]  /*c980*/  R2UR UR19, R29 ;  /* 0x000000001d1372ca */ /* 0x000fe400000e0000 */
[----:B------:R-:W-:Y:S01]  /*c990*/  WARPGROUP.ARRIVE ;  /* 0x00000000000079c5 */ /* 0x000fe20000000000 */
[----:B------:R-:W-:-:S05]  /*c9a0*/  @!P1 PRMT R14, RZ, 0x654, R14 ;  /* 0x00000654ff0e9816 */ /* 0x000fca000000000e */
        /* <DEDUP_REMOVED lines=19> */
[----:B0-----:R-:W0:Y:S01]  /*cae0*/  FENCE.VIEW.ASYNC.S ;  /* 0x00000000000073c6 */ /* 0x001e220000000000 */
[----:B-1----:R-:W-:-:S05]  /*caf0*/  IADD3 R152, R169, R23, -R22 ;  /* 0x00000017a9987210 */ /* 0x002fca0007ffe816 */
[----:B------:R-:W-:Y:S01]  /*cb00*/  VIADD R153, R152, UR40 ;  /* 0x0000002898997c36 */ /* 0x000fe20008000000 */
[----:B0-----:R-:W-:Y:S01]  /*cb10*/  NOP ;  /* 0x0000000000007918 */ /* 0x001fe20000000000 */
[----:B------:R-:W-:Y:S06]  /*cb20*/  BAR.ARV 0xe, 0x100 ;  /* 0x0384000000007b1d */ /* 0x000fec0000002000 */
[----:B------:R0:W-:Y:S02]  /*cb30*/  @!P1 SYNCS.ARRIVE.TRANS64.RED.A1T0 RZ, [R14+URZ], RZ ;  /* 0x000000ff0eff99a7 */ /* 0x0001e4000810043f */
[----:B0-----:R-:W-:Y:S01]  /*cb40*/  VIADD R14, R168, 0xfffffffe ;  /* 0xfffffffea80e7836 */ /* 0x001fe20000000000 */
[----:B------:R-:W-:Y:S06]  /*cb50*/  @P3 BRA `(.L_x_2730) ;  /* 0x0000000000543947 */ /* 0x000fec0003800000 */
[C---:B------:R-:W-:Y:S01]  /*cb60*/  ISETP.GT.AND P3, PT, R152.reuse, RZ, PT ;  /* 0x000000ff9800720c */ /* 0x040fe20003f64270 */
[----:B------:R-:W-:Y:S01]  /*cb70*/  BSSY B0, `(.L_x_2731) ;  /* 0x0000010000007945 */ /* 0x000fe20003800000 */
[----:B------:R-:W-:-:S11]  /*cb80*/  VIADD R154, R152, 0xffffffff ;  /* 0xffffffff989a7836 */ /* 0x000fd60000000000 */
[----:B------:R-:W-:Y:S05]  /*cb90*/  @P3 BRA `(.L_x_2732) ;  /* 0x0000000000203947 */ /* 0x000fea0003800000 */
[----:B------:R-:W-:Y:S01]  /*cba0*/  UISETP.NE.AND UP0, UPT, UR41, 0x1, UPT ;  /* 0x000000012900788c */ /* 0x000fe2000bf05270 */
[----:B------:R-:W-:-:S05]  /*cbb0*/  IMAD.MOV R152, RZ, RZ, -R152 ;  /* 0x000000ffff987224 */ /* 0x000fca00078e0a98 */
[----:B------:R-:W-:-:S05]  /*cbc0*/  PLOP3.LUT P3, PT, PT, PT, UP0, 0x80, 0x0 ;  /* 0x000000000000781c */ /* 0x000fca0003f6f008 */
[----:B------:R-:W-:-:S08]  /*cbd0*/  @UP0 ULDC.64 UR4, c[0x0][0x9e8] ;  /* 0x00027a0000040ab9 */ /* 0x000fd00000000a00 */
[----:B------:R-:W-:-:S05]  /*cbe0*/  @P3 IMAD.HI.U32 R154, R152, UR4, RZ ;  /* 0x00000004989a3c27 */ /* 0x000fca000f8e00ff */
[----:B------:R-:W-:-:S04]  /*cbf0*/  @P3 SHF.R.U32.HI R152, RZ, UR5, R154 ;  /* 0x00000005ff983c19 */ /* 0x000fc8000801169a */
[----:B------:R-:W-:Y:S01]  /*cc00*/  LOP3.LUT R154, RZ, R152, RZ, 0x33, !PT ;  /* 0x00000098ff9a7212 */ /* 0x000fe200078e33ff */
[----:B------:R-:W-:Y:S06]  /*cc10*/  BRA `(.L_x_2733) ;  /* 0x0000000000147947 */ /* 0x000fec0003800000 */
.L_x_2732:
[----:B------:R-:W-:-:S06]  /*cc20*/  UISETP.NE.AND UP0, UPT, UR41, 0x1, UPT ;  /* 0x000000012900788c */ /* 0x000fcc000bf05270 */
[----:B------:R-:W-:-:S05]  /*cc30*/  PLOP3.LUT P3, PT, PT, PT, UP0, 0x80, 0x0 ;  /* 0x000000000000781c */ /* 0x000fca0003f6f008 */
[----:B------:R-:W-:-:S08]  /*cc40*/  @UP0 ULDC.64 UR4, c[0x0][0x9e8] ;  /* 0x00027a0000040ab9 */ /* 0x000fd00000000a00 */
[----:B------:R-:W-:-:S05]  /*cc50*/  @P3 IMAD.HI.U32 R152, R154, UR4, RZ ;  /* 0x000000049a983c27 */ /* 0x000fca000f8e00ff */
[----:B------:R-:W-:-:S07]  /*cc60*/  @P3 SHF.R.U32.HI R154, RZ, UR5, R152 ;  /* 0x00000005ff9a3c19 */ /* 0x000fce0008011698 */
.L_x_2733:
[----:B------:R-:W-:Y:S05]  /*cc70*/  BSYNC B0 ;  /* 0x0000000000007941 */ /* 0x000fea0003800000 */
.L_x_2731:
[----:B------:R-:W-:-:S04]  /*cc80*/  IMAD.U32 R152, RZ, RZ, UR41 ;  /* 0x00000029ff987e24 */ /* 0x000fc8000f8e00ff */
[----:B------:R-:W-:-:S05]  /*cc90*/  IMAD R154, R154, R152, UR41 ;  /* 0x000000299a9a7e24 */ /* 0x000fca000f8e0298 */
[----:B------:R-:W-:-:S07]  /*cca0*/  VIMNMX R153, R153, R154, PT ;  /* 0x0000009a99997248 */ /* 0x000fce0003fe0100 */
.L_x_2730:
[----:B------:R-:W-:Y:S01]  /*ccb0*/  SHF.R.S32.HI R152, RZ, 0x1f, R153 ;  /* 0x0000001fff987819 */ /* 0x000fe20000011499 */
[----:B------:R-:W-:Y:S03]  /*ccc0*/  BSSY B1, `(.L_x_2734) ;  /* 0x0000252000017945 */ /* 0x000fe60003800000 */
[----:B------:R-:W-:-:S04]  /*ccd0*/  LEA.HI R152, R152, R153, RZ, 0x6 ;  /* 0x0000009998987211 */ /* 0x000fc800078f30ff */
[----:B------:R-:W-:-:S04]  /*cce0*/  SHF.R.S32.HI R152, RZ, 0x6, R152 ;  /* 0x00000006ff987819 */ /* 0x000fc80000011498 */
[----:B------:R-:W-:-:S04]  /*ccf0*/  VIMNMX R210, R202, R152, !PT ;  /* 0x00000098cad27248 */ /* 0x000fc80007fe0100 */
[----:B------:R-:W-:-:S13]  /*cd00*/  ISETP.GE.AND P3, PT, R14, R210, PT ;  /* 0x000000d20e00720c */ /* 0x000fda0003f66270 */
[----:B------:R-:W-:Y:S05]  /*cd10*/  @!P3 BRA `(.L_x_2735) ;  /* 0x000000240030b947 */ /* 0x000fea0003800000 */
[----:B------:R-:W-:Y:S01]  /*cd20*/  BSSY B0, `(.L_x_2736) ;  /* 0x0000248000007945 */ /* 0x000fe20003800000 */
.L_x_2755:
[----:B------:R-:W-:-:S05]  /*cd30*/  VIADD R211, R18, 0x1 ;  /* 0x0000000112d37836 */ /* 0x000fca0000000000 */
[----:B------:R-:W-:-:S04]  /*cd40*/  ISETP.NE.AND P3, PT, R211, 0x2, PT ;  /* 0x00000002d300780c */ /* 0x000fc80003f65270 */
[----:B------:R-:W-:Y:S02]  /*cd50*/  SEL R13, RZ, 0x1, P3 ;  /* 0x00000001ff0d7807 */ /* 0x000fe40001800000 */
[----:B------:R-:W-:Y:S02]  /*cd60*/  SEL R211, R211, RZ, P3 ;  /* 0x000000ffd3d37207 */ /* 0x000fe40001800000 */
[----:B------:R-:W-:Y:S01]  /*cd70*/  LOP3.LUT R19, R19, R13, RZ, 0x3c, !PT ;  /* 0x0000000d13137212 */ /* 0x000fe200078e3cff */
[----:B0-----:R-:W-:Y:S06]  /*cd80*/  @!P0 BRA `(.L_x_2737) ;  /* 0x0000000000048947 */ /* 0x001fec0003800000 */
[----:B------:R-:W-:Y:S01]  /*cd90*/  BPT.TRAP 0x1 ;  /* 0x000000040000795c */ /* 0x000fe20000300000 */
.L_x_2737:
[----:B------:R-:W-:Y:S01]  /*cda0*/  IMAD R212, R211, 0x8, R2 ;  /* 0x00000008d3d47824 */ /* 0x000fe200078e0202 */
[----:B------:R-:W-:-:S04]  /*cdb0*/  SHF.L.U32 R213, R19, 0x1f, RZ ;  /* 0x0000001f13d57819 */ /* 0x000fc800000006ff */
[----:B------:R0:W1:Y:S01]  /*cdc0*/  SYNCS.PHASECHK.TRANS64.TRYWAIT P3, [R212+URZ+0x28c30], R213 ;  /* 0x028c30d5d40075a7 */ /* 0x000062000806017f */
[----:B------:R-:W-:Y:S05]  /*cdd0*/  @!P0 BRA `(.L_x_2738) ;  /* 0x0000000000048947 */ /* 0x000fea0003800000 */
[----:B------:R-:W-:Y:S01]  /*cde0*/  BPT.TRAP 0x1 ;  /* 0x000000040000795c */ /* 0x000fe20000300000 */
.L_x_2738:
[----:B------:R-:W-:Y:S01]  /*cdf0*/  BSSY B2, `(.L_x_2739) ;  /* 0x0000006000027945 */ /* 0x000fe20003800000 */
[----:B------:R-:W-:Y:S02]  /*ce00*/  IMAD R206, R211, 0x200, R15 ;  /* 0x00000200d3ce7824 */ /* 0x000fe400078e020f */
[----:B------:R-:W-:Y:S01]  /*ce10*/  IMAD.MOV.U32 R207, RZ, RZ, 0x40000040 ;  /* 0x40000040ffcf7424 */ /* 0x000fe200078e00ff */
[----:B-1----:R-:W-:Y:S06]  /*ce20*/  @P3 BRA `(.L_x_2740) ;  /* 0x0000000000083947 */ /* 0x002fec0003800000 */
[----:B------:R-:W1:Y:S02]  /*ce30*/  SYNCS.PHASECHK.TRANS64.TRYWAIT P3, [R212+URZ+0x28c30], R213 ;  /* 0x028c30d5d40075a7 */ /* 0x000e64000806017f */
[----:B-1----:R-:W-:Y:S05]  /*ce40*/  @!P3 BRA `(.L_x_2741) ;  /* 0x000001640084b947 */ /* 0x002fea0003800000 */
.L_x_2740:
[----:B------:R-:W-:Y:S05]  /*ce50*/  BSYNC B2 ;  /* 0x0000000000027941 */ /* 0x000fea0003800000 */
.L_x_2739:
[C---:B------:R-:W-:Y:S01]  /*ce60*/  R2UR UR6, R206.reuse ;  /* 0x00000000ce0672ca */ /* 0x040fe200000e0000 */
[----:B------:R-:W-:Y:S01]  /*ce70*/  WARPGROUP.ARRIVE ;  /* 0x00000000000079c5 */ /* 0x000fe20000000000 */
[----:B------:R-:W-:Y:S01]  /*ce80*/  R2UR UR7, R207 ;  /* 0x00000000cf0772ca */ /* 0x000fe200000e0000 */
[----:B------:R-:W-:Y:S01]  /*ce90*/  VIADD R208, R206, 0x2 ;  /* 0x00000002ced07836 */ /* 0x000fe20000000000 */
[----:B------:R-:W-:Y:S01]  /*cea0*/  R2UR UR4, R4 ;  /* 0x00000000040472ca */ /* 0x000fe200000e0000 */
[----:B------:R-:W-:Y:S01]  /*ceb0*/  IMAD.MOV.U32 R209, RZ, RZ, 0x40000040 ;  /* 0x40000040ffd17424 */ /* 0x000fe200078e00ff */
[----:B------:R-:W-:Y:S01]  /*cec0*/  R2UR UR5, R5 ;  /* 0x00000000050572ca */ /* 0x000fe200000e0000 */
[----:B------:R-:W-:Y:S01]  /*ced0*/  IMAD.MOV.U32 R207, RZ, RZ, 0x40000040 ;  /* 0x40000040ffcf7424 */ /* 0x000fe200078e00ff */
[----:B------:R-:W2:Y:S01]  /*cee0*/  @P2 LDC R21, c[0x0][0x44c] ;  /* 0x00011300ff152b82 */ /* 0x000ea20000000800 */
[----:B------:R-:W-:Y:S01]  /*cef0*/  IMAD.IADD R233, R201, 0x1, R192 ;  /* 0x00000001c9e97824 */ /* 0x000fe200078e02c0 */
[----:B------:R-:W-:-:S06]  /*cf00*/  UISETP.NE.AND UP0, UPT, UR47, URZ, UPT ;  /* 0x0000003f2f00728c */ /* 0x000fcc000bf05270 */
[----:B------:R-:W3:Y:S01]  /*cf10*/  @P2 LDC R13, c[0x0][0x450] ;  /* 0x00011400ff0d2b82 */ /* 0x000ee20000000800 */
[----:B------:R-:W-:Y:S02]  /*cf20*/  PLOP3.LUT P3, PT, PT, PT, UP0, 0x40, 0x0 ;  /* 0x000000000000781c */ /* 0x000fe40003f6e808 */
[----:B------:R-:W-:Y:S01]  /*cf30*/  HGMMA.64x64x16.F32 R152, gdesc[UR4], RZ, !UPT, gsb0 ;  /* 0x00e00000049879f0 */ /* 0x000fe2000c0008ff */
[----:B------:R-:W-:Y:S01]  /*cf40*/  R2UR UR6, R208 ;  /* 0x00000000d00672ca */ /* 0x000fe200000e0000 */
[----:B------:R-:W-:Y:S01]  /*cf50*/  VIADD R208, R206, 0x4 ;  /* 0x00000004ced07836 */ /* 0x000fe20000000000 */
[----:B------:R-:W-:Y:S01]  /*cf60*/  R2UR UR7, R209 ;  /* 0x00000000d10772ca */ /* 0x000fe200000e0000 */
[----:B------:R-:W-:Y:S01]  /*cf70*/  IMAD.MOV.U32 R209, RZ, RZ, 0x40000040 ;  /* 0x40000040ffd17424 */ /* 0x000fe200078e00ff */
[----:B------:R-:W-:Y:S01]  /*cf80*/  R2UR UR4, R10 ;  /* 0x000000000a0472ca */ /* 0x000fe200000e0000 */
[----:B------:R-:W-:Y:S01]  /*cf90*/  VIADD R206, R206, 0x6 ;  /* 0x00000006cece7836 */ /* 0x000fe20000000000 */
[----:B------:R-:W-:Y:S01]  /*cfa0*/  R2UR UR5, R11 ;  /* 0x000000000b0572ca */ /* 0x000fe200000e0000 */
[----:B--2---:R-:W-:-:S05]  /*cfb0*/  @P2 IMAD.HI.U32 R21, R233, R21, RZ ;  /* 0x00000015e9152227 */ /* 0x004fca00078e00ff */
[----:B---3--:R-:W-:Y:S01]  /*cfc0*/  @P2 SHF.R.U32.HI R233, RZ, R13, R21 ;  /* 0x0000000dffe92219 */ /* 0x008fe20000011615 */
[----:B------:R-:W-:Y:S02]  /*cfd0*/  @!P1 VIADD R13, R212, 0x28c40 ;  /* 0x00028c40d40d9836 */ /* 0x000fe40000000000 */
[----:B------:R-:W-:Y:S02]  /*cfe0*/  IMAD.U32 R21, RZ, RZ, UR45 ;  /* 0x0000002dff157e24 */ /* 0x000fe4000f8e00ff */
[----:B------:R-:W2:Y:S01]  /*cff0*/  SHFL.IDX PT, R234, R233, RZ, 0x1c1f ;  /* 0x001c1fffe9ea7589 */ /* 0x000ea200000e0000 */
[----:B------:R-:W-:Y:S02]  /*d000*/  @!P1 PRMT R13, RZ, 0x654, R13 ;  /* 0x00000654ff0d9816 */ /* 0x000fe4000000000d */
[----:B------:R-:W-:Y:S01]  /*d010*/  LOP3.LUT R232, RZ, R21, RZ, 0x33, !PT ;  /* 0x00000015ffe87212 */ /* 0x000fe200078e33ff */
        /* <DEDUP_REMOVED lines=16> */
[----:B------:R-:W-:Y:S03]  /*d120*/  HGMMA.64x64x16.F32 R152, gdesc[UR4], R152, gsb0 ;  /* 0x00e00000049879f0 */ /* 0x000fe60008000898 */
[----:B------:R-:W-:Y:S02]  /*d130*/  WARPGROUP.DEPBAR.LE gsb0, 0x0 ;  /* 0x00008000000079c5 */ /* 0x000fe40000010000 */
[----:B------:R3:W-:Y:S02]  /*d140*/  @!P1 SYNCS.ARRIVE.TRANS64.RED.A1T0 RZ, [R13+URZ], RZ ;  /* 0x000000ff0dff99a7 */ /* 0x0007e4000810043f */
[----:B---3--:R-:W-:-:S05]  /*d150*/  IMAD.SHL.U32 R13, R14, 0x40, RZ ;  /* 0x000000400e0d7824 */ /* 0x008fca00078e00ff */
[----:B------:R-:W-:-:S04]  /*d160*/  IADD3 R231, -R186, 0x1, -R13 ;  /* 0x00000001bae77810 */ /* 0x000fc80007ffe90d */
[----:B------:R-:W-:-:S05]  /*d170*/  IADD3 R231, -R22, R231, R23 ;  /* 0x000000e716e77210 */ /* 0x000fca0007ffe117 */
[----:B------:R-:W-:Y:S02]  /*d180*/  IMAD.IADD R232, R232, 0x1, R231 ;  /* 0x00000001e8e87824 */ /* 0x000fe400078e02e7 */
[----:B------:R-:W-:Y:S02]  /*d190*/  VIADD R231, R231, UR46 ;  /* 0x0000002ee7e77c36 */ /* 0x000fe40008000000 */
[C---:B--2---:R-:W-:Y:S02]  /*d1a0*/  IMAD.IADD R208, R234.reuse, 0x1, R232 ;  /* 0x00000001ead07824 */ /* 0x044fe400078e02e8 */
[----:B------:R-:W-:Y:S01]  /*d1b0*/  IMAD.IADD R209, R234, 0x1, R231 ;  /* 0x00000001ead17824 */ /* 0x000fe200078e02e7 */
[----:B------:R-:W-:Y:S06]  /*d1c0*/  @P3 BRA `(.L_x_2742) ;  /* 0x0000000000583947 */ /* 0x000fec0003800000 */
[----:B------:R-:W-:Y:S01]  /*d1d0*/  IADD3 R234, -R22, R23, R234 ;  /* 0x0000001716ea7210 */ /* 0x000fe20007ffe1ea */
[----:B------:R-:W-:Y:S03]  /*d1e0*/  BSSY B2, `(.L_x_2743) ;  /* 0x0000010000027945 */ /* 0x000fe60003800000 */
[----:B------:R-:W-:-:S13]  /*d1f0*/  ISETP.GT.AND P3, PT, R234, -0x1, PT ;  /* 0xffffffffea00780c */ /* 0x000fda0003f64270 */
[----:B------:R-:W-:Y:S05]  /*d200*/  @P3 BRA `(.L_x_2744) ;  /* 0x0000000000203947 */ /* 0x000fea0003800000 */
[----:B------:R-:W-:Y:S01]  /*d210*/  IMAD.U32 R235, RZ, RZ, UR44 ;  /* 0x0000002cffeb7e24 */ /* 0x000fe2000f8e00ff */
[----:B------:R-:W-:-:S04]  /*d220*/  LOP3.LUT R234, RZ, R234, RZ, 0x33, !PT ;  /* 0x000000eaffea7212 */ /* 0x000fc800078e33ff */
[----:B------:R-:W-:-:S13]  /*d230*/  ISETP.NE.AND P3, PT, R235, 0x1, PT ;  /* 0x00000001eb00780c */ /* 0x000fda0003f65270 */
[----:B------:R-:W2:Y:S02]  /*d240*/  @P3 LDC.64 R206, c[0x0][0x9e8] ;  /* 0x00027a00ffce3b82 */ /* 0x000ea40000000a00 */
[----:B--2---:R-:W-:-:S05]  /*d250*/  @P3 IMAD.HI.U32 R206, R234, R206, RZ ;  /* 0x000000ceeace3227 */ /* 0x004fca00078e00ff */
[----:B------:R-:W-:-:S04]  /*d260*/  @P3 SHF.R.U32.HI R234, RZ, R207, R206 ;  /* 0x000000cfffea3219 */ /* 0x000fc800000116ce */
[----:B------:R-:W-:Y:S01]  /*d270*/  LOP3.LUT R234, RZ, R234, RZ, 0x33, !PT ;  /* 0x000000eaffea7212 */ /* 0x000fe200078e33ff */
[----:B------:R-:W-:Y:S06]  /*d280*/  BRA `(.L_x_2745) ;  /* 0x0000000000147947 */ /* 0x000fec0003800000 */
.L_x_2744:
[----:B------:R-:W-:-:S05]  /*d290*/  IMAD.U32 R235, RZ, RZ, UR44 ;  /* 0x0000002cffeb7e24 */ /* 0x000fca000f8e00ff */
[----:B------:R-:W-:-:S13]  /*d2a0*/  ISETP.NE.AND P3, PT, R235, 0x1, PT ;  /* 0x00000001eb00780c */ /* 0x000fda0003f65270 */
[----:B------:R-:W2:Y:S02]  /*d2b0*/  @P3 LDC.64 R206, c[0x0][0x9e8] ;  /* 0x00027a00ffce3b82 */ /* 0x000ea40000000a00 */
[----:B--2---:R-:W-:-:S05]  /*d2c0*/  @P3 IMAD.HI.U32 R206, R234, R206, RZ ;  /* 0x000000ceeace3227 */ /* 0x004fca00078e00ff */
[----:B------:R-:W-:-:S07]  /*d2d0*/  @P3 SHF.R.U32.HI R234, RZ, R207, R206 ;  /* 0x000000cfffea3219 */ /* 0x000fce00000116ce */
.L_x_2745:
[----:B------:R-:W-:Y:S05]  /*d2e0*/  BSYNC B2 ;  /* 0x0000000000027941 */ /* 0x000fea0003800000 */
.L_x_2743:
[----:B------:R-:W-:-:S04]  /*d2f0*/  IMAD R234, R234, R235, -R13 ;  /* 0x000000ebeaea7224 */ /* 0x000fc800078e0a0d */
[----:B------:R-:W-:-:S05]  /*d300*/  IMAD.IADD R234, R234, 0x1, -R186 ;  /* 0x00000001eaea7824 */ /* 0x000fca00078e0aba */
[----:B------:R-:W-:Y:S02]  /*d310*/  VIMNMX R208, R208, R234, !PT ;  /* 0x000000ead0d07248 */ /* 0x000fe40007fe0100 */
[----:B------:R-:W-:-:S07]  /*d320*/  VIADDMNMX R209, R234, R235, R209, PT ;  /* 0x000000ebead17246 */ /* 0x000fce00038001d1 */
.L_x_2742:
[----:B------:R-:W-:Y:S01]  /*d330*/  ISETP.GT.AND P3, PT, R14, -0x1, PT ;  /* 0xffffffff0e00780c */ /* 0x000fe20003f64270 */
[----:B------:R-:W-:-:S03]  /*d340*/  UISETP.NE.AND UP0, UPT, UR47, URZ, UPT ;  /* 0x0000003f2f00728c */ /* 0x000fc6000bf05270 */
[C---:B------:R-:W-:Y:S02]  /*d350*/  ISETP.GT.AND P4, PT, R208.reuse, RZ, P3 ;  /* 0x000000ffd000720c */ /* 0x040fe40001f84270 */
[C---:B------:R-:W-:Y:S02]  /*d360*/  ISETP.GT.AND P6, PT, R208.reuse, 0x8, P3 ;  /* 0x00000008d000780c */ /* 0x040fe40001fc4270 */
[C---:B------:R-:W-:Y:S02]  /*d370*/  ISETP.LT.OR P5, PT, R209.reuse, 0x1, P4 ;  /* 0x00000001d100780c */ /* 0x040fe400027a1670 */
[----:B------:R-:W-:Y:S02]  /*d380*/  ISETP.GT.AND P4, PT, R208, 0x1, P3 ;  /* 0x00000001d000780c */ /* 0x000fe40001f84270 */
[----:B------:R-:W-:Y:S02]  /*d390*/  FSEL R206, R152, -INF , !P5 ;  /* 0xff80000098ce7808 */ /* 0x000fe40006800000 */
[----:B------:R-:W-:Y:S01]  /*d3a0*/  ISETP.LT.OR P4, PT, R209, 0x2, P4 ;  /* 0x00000002d100780c */ /* 0x000fe20002781670 */
[----:B------:R-:W2:Y:S01]  /*d3b0*/  SHFL.IDX PT, R152, R233, 0x1, 0x1c1f ;  /* 0x003c1f00e9987f89 */ /* 0x000ea200000e0000 */
[----:B------:R-:W-:-:S02]  /*d3c0*/  ISETP.GT.AND P5, PT, R208, 0x9, P3 ;  /* 0x00000009d000780c */ /* 0x000fc40001fa4270 */
[----:B------:R-:W-:Y:S02]  /*d3d0*/  FSEL R207, R153, -INF , !P4 ;  /* 0xff80000099cf7808 */ /* 0x000fe40006000000 */
[----:B------:R-:W-:Y:S02]  /*d3e0*/  ISETP.GT.AND P4, PT, R208, 0x10, P3 ;  /* 0x00000010d000780c */ /* 0x000fe40001f84270 */
[C---:B------:R-:W-:Y:S02]  /*d3f0*/  ISETP.LT.OR P6, PT, R209.reuse, 0x9, P6 ;  /* 0x00000009d100780c */ /* 0x040fe400037c1670 */
[C---:B------:R-:W-:Y:S02]  /*d400*/  ISETP.LT.OR P4, PT, R209.reuse, 0x11, P4 ;  /* 0x00000011d100780c */ /* 0x040fe40002781670 */
[----:B------:R-:W-:Y:S02]  /*d410*/  ISETP.LT.OR P5, PT, R209, 0xa, P5 ;  /* 0x0000000ad100780c */ /* 0x000fe40002fa1670 */
[----:B------:R-:W-:-:S02]  /*d420*/  FSEL R160, R160, -INF , !P4 ;  /* 0xff800000a0a07808 */ /* 0x000fc40006000000 */
[----:B------:R-:W-:Y:S02]  /*d430*/  ISETP.GT.AND P4, PT, R208, 0x19, P3 ;  /* 0x00000019d000780c */ /* 0x000fe40001f84270 */
[----:B------:R-:W-:Y:S02]  /*d440*/  FSEL R156, R156, -INF , !P6 ;  /* 0xff8000009c9c7808 */ /* 0x000fe40007000000 */
[----:B------:R-:W-:Y:S02]  /*d450*/  ISETP.LT.OR P4, PT, R209, 0x1a, P4 ;  /* 0x0000001ad100780c */ /* 0x000fe40002781670 */
[----:B------:R-:W-:Y:S02]  /*d460*/  FSEL R157, R157, -INF , !P5 ;  /* 0xff8000009d9d7808 */ /* 0x000fe40006800000 */
[C---:B------:R-:W-:Y:S01]  /*d470*/  ISETP.GT.AND P6, PT, R208.reuse, 0x11, P3 ;  /* 0x00000011d000780c */ /* 0x040fe20001fc4270 */
[--C-:B--2---:R-:W-:Y:S01]  /*d480*/  IMAD.IADD R231, R231, 0x1, R152.reuse ;  /* 0x00000001e7e77824 */ /* 0x104fe200078e0298 */
[----:B------:R-:W-:Y:S01]  /*d490*/  ISETP.GT.AND P5, PT, R208, 0x18, P3 ;  /* 0x00000018d000780c */ /* 0x000fe20001fa4270 */
[----:B------:R-:W-:Y:S01]  /*d4a0*/  IMAD.IADD R232, R232, 0x1, R152 ;  /* 0x00000001e8e87824 */ /* 0x000fe200078e0298 */
[----:B------:R-:W-:-:S02]  /*d4b0*/  FSEL R165, R165, -INF , !P4 ;  /* 0xff800000a5a57808 */ /* 0x000fc40006000000 */
[----:B------:R-:W-:Y:S02]  /*d4c0*/  ISETP.GT.AND P4, PT, R208, 0x28, P3 ;  /* 0x00000028d000780c */ /* 0x000fe40001f84270 */
[C---:B------:R-:W-:Y:S02]  /*d4d0*/  ISETP.LT.OR P6, PT, R209.reuse, 0x12, P6 ;  /* 0x00000012d100780c */ /* 0x040fe400037c1670 */
[C---:B------:R-:W-:Y:S02]  /*d4e0*/  ISETP.LT.OR P5, PT, R209.reuse, 0x19, P5 ;  /* 0x00000019d100780c */ /* 0x040fe40002fa1670 */
[----:B------:R-:W-:Y:S02]  /*d4f0*/  ISETP.LT.OR P4, PT, R209, 0x29, P4 ;  /* 0x00000029d100780c */ /* 0x000fe40002781670 */
[----:B------:R-:W-:Y:S02]  /*d500*/  FSEL R161, R161, -INF , !P6 ;  /* 0xff800000a1a17808 */ /* 0x000fe40007000000 */
[----:B------:R-:W-:-:S02]  /*d510*/  FSEL R164, R164, -INF , !P5 ;  /* 0xff800000a4a47808 */ /* 0x000fc40006800000 */
[C---:B------:R-:W-:Y:S02]  /*d520*/  ISETP.GT.AND P6, PT, R208.reuse, 0x20, P3 ;  /* 0x00000020d000780c */ /* 0x040fe40001fc4270 */
[----:B------:R-:W-:Y:S02]  /*d530*/  ISETP.GT.AND P5, PT, R208, 0x21, P3 ;  /* 0x00000021d000780c */ /* 0x000fe40001fa4270 */
[----:B------:R-:W-:Y:S02]  /*d540*/  FSEL R233, R172, -INF , !P4 ;  /* 0xff800000ace97808 */ /* 0x000fe40006000000 */
[----:B------:R-:W-:Y:S02]  /*d550*/  ISETP.GT.AND P4, PT, R208, 0x31, P3 ;  /* 0x00000031d000780c */ /* 0x000fe40001f84270 */
[C---:B------:R-:W-:Y:S02]  /*d560*/  ISETP.LT.OR P6, PT, R209.reuse, 0x21, P6 ;  /* 0x00000021d100780c */ /* 0x040fe400037c1670 */
[----:B------:R-:W-:-:S02]  /*d570*/  ISETP.LT.OR P5, PT, R209, 0x22, P5 ;  /* 0x00000022d100780c */ /* 0x000fc40002fa1670 */
[----:B------:R-:W-:Y:S02]  /*d580*/  ISETP.LT.OR P4, PT, R209, 0x32, P4 ;  /* 0x00000032d100780c */ /* 0x000fe40002781670 */
[----:B------:R-:W-:Y:S02]  /*d590*/  FSEL R168, R168, -INF , !P6 ;  /* 0xff800000a8a87808 */ /* 0x000fe40007000000 */
[----:B------:R-:W-:Y:S02]  /*d5a0*/  FSEL R169, R169, -INF , !P5 ;  /* 0xff800000a9a97808 */ /* 0x000fe40006800000 */
[C---:B------:R-:W-:Y:S02]  /*d5b0*/  ISETP.GT.AND P6, PT, R208.reuse, 0x29, P3 ;  /* 0x00000029d000780c */ /* 0x040fe40001fc4270 */
[----:B------:R-:W-:Y:S02]  /*d5c0*/  ISETP.GT.AND P5, PT, R208, 0x30, P3 ;  /* 0x00000030d000780c */ /* 0x000fe40001fa4270 */
[----:B------:R-:W-:-:S02]  /*d5d0*/  FSEL R177, R177, -INF , !P4 ;  /* 0xff800000b1b17808 */ /* 0x000fc40006000000 */
[----:B------:R-:W-:Y:S02]  /*d5e0*/  PLOP3.LUT P4, PT, PT, PT, UP0, 0x40, 0x0 ;  /* 0x000000000000781c */ /* 0x000fe40003f8e808 */
[C---:B------:R-:W-:Y:S02]  /*d5f0*/  ISETP.LT.OR P6, PT, R209.reuse, 0x2a, P6 ;  /* 0x0000002ad100780c */ /* 0x040fe400037c1670 */
[----:B------:R-:W-:Y:S02]  /*d600*/  ISETP.LT.OR P5, PT, R209, 0x31, P5 ;  /* 0x00000031d100780c */ /* 0x000fe40002fa1670 */
[----:B------:R-:W-:Y:S02]  /*d610*/  FSEL R173, R173, -INF , !P6 ;  /* 0xff800000adad7808 */ /* 0x000fe40007000000 */
[----:B------:R-:W-:Y:S02]  /*d620*/  FSEL R176, R176, -INF , !P5 ;  /* 0xff800000b0b07808 */ /* 0x000fe40006800000 */
[----:B------:R-:W-:-:S02]  /*d630*/  ISETP.GT.AND P6, PT, R208, 0x38, P3 ;  /* 0x00000038d000780c */ /* 0x000fc40001fc4270 */
[----:B------:R-:W-:Y:S02]  /*d640*/  ISETP.GT.AND P5, PT, R208, 0x39, P3 ;  /* 0x00000039d000780c */ /* 0x000fe40001fa4270 */
[C---:B------:R-:W-:Y:S02]  /*d650*/  ISETP.LT.OR P6, PT, R209.reuse, 0x39, P6 ;  /* 0x00000039d100780c */ /* 0x040fe400037c1670 */
[----:B------:R-:W-:Y:S02]  /*d660*/  ISETP.LT.OR P5, PT, R209, 0x3a, P5 ;  /* 0x0000003ad100780c */ /* 0x000fe40002fa1670 */
[----:B------:R-:W-:Y:S02]  /*d670*/  FSEL R180, R180, -INF , !P6 ;  /* 0xff800000b4b47808 */ /* 0x000fe40007000000 */
[----:B------:R-:W-:Y:S01]  /*d680*/  FSEL R181, R181, -INF , !P5 ;  /* 0xff800000b5b57808 */ /* 0x000fe20006800000 */
[----:B------:R-:W-:Y:S08]  /*d690*/  @P4 BRA `(.L_x_2746) ;  /* 0x0000000000584947 */ /* 0x000ff00003800000 */
        /* <DEDUP_REMOVED lines=12> */
.L_x_2748:
[----:B------:R-:W-:-:S05]  /*d760*/  IMAD.U32 R208, RZ, RZ, UR44 ;  /* 0x0000002cffd07e24 */ /* 0x000fca000f8e00ff */
[----:B------:R-:W-:-:S13]  /*d770*/  ISETP.NE.AND P4, PT, R208, 0x1, PT ;  /* 0x00000001d000780c */ /* 0x000fda0003f85270 */
[----:B------:R-:W2:Y:S02]  /*d780*/  @P4 LDC.64 R152, c[0x0][0x9e8] ;  /* 0x00027a00ff984b82 */ /* 0x000ea40000000a00 */
[----:B--2---:R-:W-:-:S05]  /*d790*/  @P4 IMAD.HI.U32 R152, R172, R152, RZ ;  /* 0x00000098ac984227 */ /* 0x004fca00078e00ff */
[----:B------:R-:W-:-:S07]  /*d7a0*/  @P4 SHF.R.U32.HI R172, RZ, R153, R152 ;  /* 0x00000099ffac4219 */ /* 0x000fce0000011698 */
.L_x_2749:
[----:B------:R-:W-:Y:S05]  /*d7b0*/  BSYNC B2 ;  /* 0x0000000000027941 */ /* 0x000fea0003800000 */
.L_x_2747:
[----:B------:R-:W-:-:S04]  /*d7c0*/  IMAD R13, R172, R208, -R13 ;  /* 0x000000d0ac0d7224 */ /* 0x000fc800078e0a0d */
[----:B------:R-:W-:-:S05]  /*d7d0*/  IMAD.IADD R13, R13, 0x1, -R186 ;  /* 0x000000010d0d7824 */ /* 0x000fca00078e0aba */
[----:B------:R-:W-:Y:S02]  /*d7e0*/  VIMNMX R232, R232, R13, !PT ;  /* 0x0000000de8e87248 */ /* 0x000fe40007fe0100 */
[----:B------:R-:W-:-:S07]  /*d7f0*/  VIADDMNMX R231, R13, R208, R231, PT ;  /* 0x000000d00de77246 */ /* 0x000fce00038001e7 */
.L_x_2746:
        /* <DEDUP_REMOVED lines=33> */
[----:B------:R-:W2:Y:S01]  /*da10*/  SHFL.BFLY PT, R152, R13, 0x2, 0x1f ;  /* 0x0c401f000d987f89 */ /* 0x000ea200000e0000 */
        /* <DEDUP_REMOVED lines=9> */
[----:B--2---:R-:W-:Y:S01]  /*dab0*/  FMNMX.FTZ R152, R13, R152, !PT ;  /* 0x000000980d987209 */ /* 0x004fe20007810000 */
[----:B------:R-:W-:Y:S01]  /*dac0*/  IMAD.U32 R13, RZ, RZ, UR39 ;  /* 0x00000027ff0d7e24 */ /* 0x000fe2000f8e00ff */
[----:B------:R-:W-:Y:S02]  /*dad0*/  FSEL R174, R174, -INF , !P5 ;  /* 0xff800000aeae7808 */ /* 0x000fe40006800000 */
[----:B------:R-:W-:Y:S01]  /*dae0*/  ISETP.GT.AND P5, PT, R232, 0x30, P3 ;  /* 0x00000030e800780c */ /* 0x000fe20001fa4270 */
[----:B------:R-:W2:Y:S03]  /*daf0*/  SHFL.BFLY PT, R172, R152, 0x1, 0x1f ;  /* 0x0c201f0098ac7f89 */ /* 0x000ea600000e0000 */
[----:B------:R-:W-:-:S04]  /*db00*/  ISETP.LT.OR P5, PT, R231, 0x31, P5 ;  /* 0x00000031e700780c */ /* 0x000fc80002fa1670 */
[----:B------:R-:W-:Y:S02]  /*db10*/  FSEL R178, R178, -INF , !P5 ;  /* 0xff800000b2b27808 */ /* 0x000fe40006800000 */
[----:B--2---:R-:W-:-:S04]  /*db20*/  FMNMX.FTZ R172, R152, R172, !PT ;  /* 0x000000ac98ac7209 */ /* 0x004fc80007810000 */
[----:B------:R-:W-:-:S04]  /*db30*/  FSETP.NEU.FTZ.AND P4, PT, R172, -INF , PT ;  /* 0xff800000ac00780b */ /* 0x000fc80003f9d000 */
[----:B------:R-:W-:-:S05]  /*db40*/  FSEL R152, R172, RZ, P4 ;  /* 0x000000ffac987208 */ /* 0x000fca0002000000 */
[----:B------:R-:W-:Y:S01]  /*db50*/  FADD.FTZ R152, -R152, R12 ;  /* 0x0000000c98987221 */ /* 0x000fe20000010100 */
[----:B------:R-:W-:-:S05]  /*db60*/  FMUL.FTZ R12, R172, R13 ;  /* 0x0000000dac0c7220 */ /* 0x000fca0000410000 */
[----:B------:R-:W-:Y:S02]  /*db70*/  FSEL R12, R12, RZ, P4 ;  /* 0x000000ff0c0c7208 */ /* 0x000fe40002000000 */
[----:B------:R-:W-:-:S03]  /*db80*/  ISETP.GT.AND P4, PT, R232, 0x8, P3 ;  /* 0x00000008e800780c */ /* 0x000fc60001f84270 */
[-CC-:B------:R-:W-:Y:S01]  /*db90*/  FFMA.FTZ R206, R206, R13.reuse, -R12.reuse ;  /* 0x0000000dcece7223 */ /* 0x180fe2000001080c */
[----:B------:R-:W-:Y:S01]  /*dba0*/  ISETP.LT.OR P4, PT, R231, 0x9, P4 ;  /* 0x00000009e700780c */ /* 0x000fe20002781670 */
[-CC-:B------:R-:W-:Y:S01]  /*dbb0*/  FFMA.FTZ R207, R207, R13.reuse, -R12.reuse ;  /* 0x0000000dcfcf7223 */ /* 0x180fe2000001080c */
[-CC-:B------:R-:W-:Y:S01]  /*dbc0*/  FFMA.FTZ R156, R156, R13.reuse, -R12.reuse ;  /* 0x0000000d9c9c7223 */ /* 0x180fe2000001080c */
[-CC-:B------:R-:W-:Y:S01]  /*dbd0*/  FFMA.FTZ R157, R157, R13.reuse, -R12.reuse ;  /* 0x0000000d9d9d7223 */ /* 0x180fe2000001080c */
[----:B------:R-:W-:Y:S01]  /*dbe0*/  FSEL R158, R158, -INF , !P4 ;  /* 0xff8000009e9e7808 */ /* 0x000fe20006000000 */
[-CC-:B------:R-:W-:Y:S01]  /*dbf0*/  FFMA.FTZ R160, R160, R13.reuse, -R12.reuse ;  /* 0x0000000da0a07223 */ /* 0x180fe2000001080c */
[----:B------:R-:W-:Y:S01]  /*dc00*/  ISETP.GT.AND P4, PT, R232, 0x11, P3 ;  /* 0x00000011e800780c */ /* 0x000fe20001f84270 */
[-CC-:B------:R-:W-:Y:S01]  /*dc10*/  FFMA.FTZ R161, R161, R13.reuse, -R12.reuse ;  /* 0x0000000da1a17223 */ /* 0x180fe2000001080c */
[-CC-:B------:R-:W-:Y:S01]  /*dc20*/  FFMA.FTZ R164, R164, R13.reuse, -R12.reuse ;  /* 0x0000000da4a47223 */ /* 0x180fe2000001080c */
        /* <DEDUP_REMOVED lines=12> */
[-C--:B------:R-:W-:Y:S01]  /*dcf0*/  FFMA.FTZ R181, R181, R13.reuse, -R12 ;  /* 0x0000000db5b57223 */ /* 0x080fe2000001080c */
[----:B------:R-:W-:Y:S01]  /*dd00*/  FMUL.FTZ R12, R152, R13 ;  /* 0x0000000d980c7220 */ /* 0x000fe20000410000 */
[----:B------:R-:W-:Y:S01]  /*dd10*/  MUFU.EX2 R206, R206 ;  /* 0x000000ce00ce7308 */ /* 0x000fe20000000800 */
[----:B------:R-:W-:-:S02]  /*dd20*/  FSEL R153, R170, -INF , !P4 ;  /* 0xff800000aa997808 */ /* 0x000fc40006000000 */
[----:B------:R-:W-:Y:S02]  /*dd30*/  FMNMX.FTZ R170, R154, R20, !PT ;  /* 0x000000149aaa7209 */ /* 0x000fe40007810000 */
[----:B------:R-:W-:Y:S02]  /*dd40*/  ISETP.GT.AND P4, PT, R232, 0x29, P3 ;  /* 0x00000029e800780c */ /* 0x000fe40001f84270 */
[----:B------:R-:W-:Y:S01]  /*dd50*/  FMNMX.FTZ R170, R155, R170, !PT ;  /* 0x000000aa9baa7209 */ /* 0x000fe20007810000 */
[----:B------:R-:W2:Y:S01]  /*dd60*/  MUFU.EX2 R12, R12 ;  /* 0x0000000c000c7308 */ /* 0x000ea20000000800 */
[----:B------:R-:W-:Y:S02]  /*dd70*/  ISETP.LT.OR P4, PT, R231, 0x2a, P4 ;  /* 0x0000002ae700780c */ /* 0x000fe40002781670 */
[----:B------:R-:W-:Y:S02]  /*dd80*/  FMNMX.FTZ R170, R158, R170, !PT ;  /* 0x000000aa9eaa7209 */ /* 0x000fe40007810000 */
[----:B------:R-:W-:-:S02]  /*dd90*/  FSEL R175, R175, -INF , !P4 ;  /* 0xff800000afaf7808 */ /* 0x000fc40006000000 */
[----:B------:R-:W-:Y:S01]  /*dda0*/  FMNMX.FTZ R170, R159, R170, !PT ;  /* 0x000000aa9faa7209 */ /* 0x000fe20007810000 */
[----:B------:R-:W3:Y:S01]  /*ddb0*/  MUFU.EX2 R152, R207 ;  /* 0x000000cf00987308 */ /* 0x000ee20000000800 */
[----:B------:R-:W-:Y:S02]  /*ddc0*/  ISETP.GT.AND P4, PT, R232, 0x31, P3 ;  /* 0x00000031e800780c */ /* 0x000fe40001f84270 */
[----:B------:R-:W-:Y:S02]  /*ddd0*/  FMNMX.FTZ R170, R162, R170, !PT ;  /* 0x000000aaa2aa7209 */ /* 0x000fe40007810000 */
[----:B------:R-:W-:Y:S02]  /*dde0*/  ISETP.LT.OR P4, PT, R231, 0x32, P4 ;  /* 0x00000032e700780c */ /* 0x000fe40002781670 */
[----:B------:R-:W-:Y:S01]  /*ddf0*/  FMNMX.FTZ R170, R163, R170, !PT ;  /* 0x000000aaa3aa7209 */ /* 0x000fe20007810000 */
[----:B------:R-:W4:Y:S01]  /*de00*/  MUFU.EX2 R156, R156 ;  /* 0x0000009c009c7308 */ /* 0x000f220000000800 */
[----:B------:R-:W-:Y:S01]  /*de10*/  ISETP.GT.AND P3, PT, R232, 0x39, P3 ;  /* 0x00000039e800780c */ /* 0x000fe20001f64270 */
[----:B--2---:R-:W-:Y:S01]  /*de20*/  FFMA.FTZ R0, R12, R0, R206 ;  /* 0x000000000c007223 */ /* 0x004fe200000100ce */
[----:B------:R-:W-:Y:S01]  /*de30*/  FMNMX.FTZ R170, R166, R170, !PT ;  /* 0x000000aaa6aa7209 */ /* 0x000fe20007810000 */
[-C--:B------:R-:W-:Y:S01]  /*de40*/  FMUL.FTZ R24, R24, R12.reuse ;  /* 0x0000000c18187220 */ /* 0x080fe20000410000 */
[----:B------:R-:W-:Y:S01]  /*de50*/  FSEL R179, R179, -INF , !P4 ;  /* 0xff800000b3b37808 */ /* 0x000fe20006000000 */
[----:B------:R-:W-:Y:S01]  /*de60*/  FMUL.FTZ R25, R25, R12 ;  /* 0x0000000c19197220 */ /* 0x000fe20000410000 */
[----:B------:R-:W-:Y:S01]  /*de70*/  FMNMX.FTZ R170, R167, R170, !PT ;  /* 0x000000aaa7aa7209 */ /* 0x000fe20007810000 */
[----:B------:R-:W2:Y:S01]  /*de80*/  MUFU.EX2 R157, R157 ;  /* 0x0000009d009d7308 */ /* 0x000ea20000000800 */
[----:B------:R-:W-:Y:S01]  /*de90*/  ISETP.LT.OR P3, PT, R231, 0x3a, P3 ;  /* 0x0000003ae700780c */ /* 0x000fe20001f61670 */
[----:B---3--:R-:W-:Y:S01]  /*dea0*/  FADD.FTZ R0, R152, R0 ;  /* 0x0000000098007221 */ /* 0x008fe20000010000 */
[----:B------:R-:W-:Y:S01]  /*deb0*/  FMNMX.FTZ R170, R153, R170, !PT ;  /* 0x000000aa99aa7209 */ /* 0x000fe20007810000 */
[-C--:B------:R-:W-:Y:S01]  /*dec0*/  FMUL.FTZ R28, R28, R12.reuse ;  /* 0x0000000c1c1c7220 */ /* 0x080fe20000410000 */
[----:B------:R-:W-:Y:S01]  /*ded0*/  FSEL R183, R183, -INF , !P3 ;  /* 0xff800000b7b77808 */ /* 0x000fe20005800000 */
[----:B------:R-:W-:Y:S01]  /*dee0*/  FMUL.FTZ R29, R29, R12 ;  /* 0x0000000c1d1d7220 */ /* 0x000fe20000410000 */
[----:B------:R-:W-:Y:S01]  /*def0*/  FMNMX.FTZ R170, R171, R170, !PT ;  /* 0x000000aaabaa7209 */ /* 0x000fe20007810000 */
[----:B------:R-:W3:Y:S01]  /*df00*/  MUFU.EX2 R160, R160 ;  /* 0x000000a000a07308 */ /* 0x000ee20000000800 */
[----:B------:R-:W-:Y:S01]  /*df10*/  F2FP.F16.F32.PACK_AB R152, R152, R206 ;  /* 0x000000ce9898723e */ /* 0x000fe200000000ff */
[----:B----4-:R-:W-:Y:S01]  /*df20*/  FADD.FTZ R0, R156, R0 ;  /* 0x000000009c007221 */ /* 0x010fe20000010000 */
[----:B------:R-:W-:Y:S01]  /*df30*/  FMNMX.FTZ R170, R174, R170, !PT ;  /* 0x000000aaaeaa7209 */ /* 0x000fe20007810000 */
[-C--:B------:R-:W-:Y:S01]  /*df40*/  FMUL.FTZ R32, R32, R12.reuse ;  /* 0x0000000c20207220 */ /* 0x080fe20000410000 */
[----:B------:R-:W-:Y:S01]  /*df50*/  ISETP.NE.AND P3, PT, R194, RZ, PT ;  /* 0x000000ffc200720c */ /* 0x000fe20003f65270 */
[----:B------:R-:W-:Y:S01]  /*df60*/  FMUL.FTZ R33, R33, R12 ;  /* 0x0000000c21217220 */ /* 0x000fe20000410000 */
[----:B------:R-:W-:Y:S01]  /*df70*/  FMNMX.FTZ R170, R175, R170, !PT ;  /* 0x000000aaafaa7209 */ /* 0x000fe20007810000 */
[----:B------:R-:W4:Y:S01]  /*df80*/  MUFU.EX2 R161, R161 ;  /* 0x000000a100a17308 */ /* 0x000f220000000800 */
[----:B--2---:R-:W-:Y:S01]  /*df90*/  FADD.FTZ R0, R157, R0 ;  /* 0x000000009d007221 */ /* 0x004fe20000010000 */
[----:B------:R-:W-:Y:S01]  /*dfa0*/  FMUL.FTZ R36, R36, R12 ;  /* 0x0000000c24247220 */ /* 0x000fe20000410000 */
[----:B------:R-:W-:Y:S01]  /*dfb0*/  FMNMX.FTZ R170, R178, R170, !PT ;  /* 0x000000aab2aa7209 */ /* 0x000fe20007810000 */
[-C--:B------:R-:W-:Y:S01]  /*dfc0*/  FMUL.FTZ R37, R37, R12.reuse ;  /* 0x0000000c25257220 */ /* 0x080fe20000410000 */
[-C--:B------:R-:W-:Y:S01]  /*dfd0*/  FMUL.FTZ R40, R40, R12.reuse ;  /* 0x0000000c28287220 */ /* 0x080fe20000410000 */
[----:B------:R-:W-:Y:S01]  /*dfe0*/  FMUL.FTZ R41, R41, R12 ;  /* 0x0000000c29297220 */ /* 0x000fe20000410000 */
[----:B------:R-:W-:Y:S01]  /*dff0*/  FMNMX.FTZ R170, R179, R170, !PT ;  /* 0x000000aab3aa7209 */ /* 0x000fe20007810000 */
[----:B------:R-:W2:Y:S01]  /*e000*/  MUFU.EX2 R164, R164 ;  /* 0x000000a400a47308 */ /* 0x000ea20000000800 */
[----:B---3--:R-:W-:Y:S01]  /*e010*/  FADD.FTZ R0, R160, R0 ;  /* 0x00000000a0007221 */ /* 0x008fe20000010000 */
[----:B------:R-:W-:Y:S01]  /*e020*/  @!P3 IMAD R18, R18, 0x40, R191 ;  /* 0x000000401212b824 */ /* 0x000fe200078e02bf */
[----:B------:R-:W-:Y:S01]  /*e030*/  FMNMX.FTZ R170, R182, R170, !PT ;  /* 0x000000aab6aa7209 */ /* 0x000fe20007810000 */
[-C--:B------:R-:W-:Y:S01]  /*e040*/  FMUL.FTZ R44, R44, R12.reuse ;  /* 0x0000000c2c2c7220 */ /* 0x080fe20000410000 */
[----:B------:R-:W-:Y:S01]  /*e050*/  FMUL.FTZ R45, R45, R12 ;  /* 0x0000000c2d2d7220 */ /* 0x000fe20000410000 */
[----:B------:R-:W-:Y:S01]  /*e060*/  @!P3 IMAD R18, R18, 0x4, R2 ;  /* 0x000000041212b824 */ /* 0x000fe200078e0202 */
[----:B------:R-:W-:Y:S01]  /*e070*/  FMNMX.FTZ R170, R183, R170, !PT ;  /* 0x000000aab7aa7209 */ /* 0x000fe20007810000 */
[----:B------:R-:W3:Y:S01]  /*e080*/  MUFU.EX2 R165, R165 ;  /* 0x000000a500a57308 */ /* 0x000ee20000000800 */
[----:B----4-:R-:W-:Y:S01]  /*e090*/  FADD.FTZ R0, R161, R0 ;  /* 0x00000000a1007221 */ /* 0x010fe20000010000 */
[-C--:B------:R-:W-:Y:S01]  /*e0a0*/  FMUL.FTZ R48, R48, R12.reuse ;  /* 0x0000000c30307220 */ /* 0x080fe20000410000 */
[----:B------:R-:W-:Y:S01]  /*e0b0*/  @!P3 STS [R18+0x28800], R12 ;  /* 0x0288000c1200b388 */ /* 0x000fe20000000800 */
[-C--:B------:R-:W-:Y:S01]  /*e0c0*/  FMUL.FTZ R49, R49, R12.reuse ;  /* 0x0000000c31317220 */ /* 0x080fe20000410000 */
[-C--:B------:R-:W-:Y:S01]  /*e0d0*/  FMUL.FTZ R52, R52, R12.reuse ;  /* 0x0000000c34347220 */ /* 0x080fe20000410000 */
[-C--:B------:R-:W-:Y:S01]  /*e0e0*/  FMUL.FTZ R53, R53, R12.reuse ;  /* 0x0000000c35357220 */ /* 0x080fe20000410000 */
[----:B------:R-:W4:Y:S01]  /*e0f0*/  SHFL.BFLY PT, R206, R170, 0x2, 0x1f ;  /* 0x0c401f00aace7f89 */ /* 0x000f2200000e0000 */
[----:B------:R-:W5:Y:S01]  /*e100*/  MUFU.EX2 R168, R168 ;  /* 0x000000a800a87308 */ /* 0x000f620000000800 */
        /* <DEDUP_REMOVED lines=16> */
[----:B-----5:R-:W-:Y:S01]  /*e210*/  FADD.FTZ R0, R168, R0 ;  /* 0x00000000a8007221 */ /* 0x020fe20000010000 */
[-C--:B------:R-:W-:Y:S01]  /*e220*/  FMUL.FTZ R80, R80, R12.reuse ;  /* 0x0000000c50507220 */ /* 0x080fe20000410000 */
[-C--:B------:R-:W-:Y:S01]  /*e230*/  FMUL.FTZ R81, R81, R12.reuse ;  /* 0x0000000c51517220 */ /* 0x080fe20000410000 */
[-C--:B------:R-:W-:Y:S01]  /*e240*/  FMUL.FTZ R84, R84, R12.reuse ;  /* 0x0000000c54547220 */ /* 0x080fe20000410000 */
[-C--:B------:R-:W-:Y:S01]  /*e250*/  FMUL.FTZ R85, R85, R12.reuse ;  /* 0x0000000c55557220 */ /* 0x080fe20000410000 */
[----:B------:R-:W-:Y:S01]  /*e260*/  FMUL.FTZ R88, R88, R12 ;  /* 0x0000000c58587220 */ /* 0x000fe20000410000 */
[----:B----4-:R-:W-:Y:S01]  /*e270*/  FMNMX.FTZ R170, R170, R206, !PT ;  /* 0x000000ceaaaa7209 */ /* 0x010fe20007810000 */
[----:B------:R-:W4:Y:S01]  /*e280*/  MUFU.EX2 R173, R173 ;  /* 0x000000ad00ad7308 */ /* 0x000f220000000800 */
[----:B--2---:R-:W-:Y:S01]  /*e290*/  FADD.FTZ R0, R169, R0 ;  /* 0x00000000a9007221 */ /* 0x004fe20000010000 */
[-C--:B------:R-:W-:Y:S01]  /*e2a0*/  FMUL.FTZ R89, R89, R12.reuse ;  /* 0x0000000c59597220 */ /* 0x080fe20000410000 */
[-C--:B------:R-:W-:Y:S01]  /*e2b0*/  FMUL.FTZ R92, R92, R12.reuse ;  /* 0x0000000c5c5c7220 */ /* 0x080fe20000410000 */
[----:B------:R-:W2:Y:S01]  /*e2c0*/  SHFL.BFLY PT, R206, R170, 0x1, 0x1f ;  /* 0x0c201f00aace7f89 */ /* 0x000ea200000e0000 */
[-C--:B------:R-:W-:Y:S01]  /*e2d0*/  FMUL.FTZ R93, R93, R12.reuse ;  /* 0x0000000c5d5d7220 */ /* 0x080fe20000410000 */
[-C--:B------:R-:W-:Y:S01]  /*e2e0*/  FMUL.FTZ R96, R96, R12.reuse ;  /* 0x0000000c60607220 */ /* 0x080fe20000410000 */
[-C--:B------:R-:W-:Y:S01]  /*e2f0*/  FMUL.FTZ R97, R97, R12.reuse ;  /* 0x0000000c61617220 */ /* 0x080fe20000410000 */
[----:B------:R-:W5:Y:S01]  /*e300*/  MUFU.EX2 R176, R176 ;  /* 0x000000b000b07308 */ /* 0x000f620000000800 */
        /* <DEDUP_REMOVED lines=8> */
[----:B----4-:R-:W-:Y:S01]  /*e390*/  FADD.FTZ R0, R173, R0 ;  /* 0x00000000ad007221 */ /* 0x010fe20000010000 */
[-C--:B------:R-:W-:Y:S01]  /*e3a0*/  FMUL.FTZ R112, R112, R12.reuse ;  /* 0x0000000c70707220 */ /* 0x080fe20000410000 */
[-C--:B------:R-:W-:Y:S01]  /*e3b0*/  FMUL.FTZ R113, R113, R12.reuse ;  /* 0x0000000c71717220 */ /* 0x080fe20000410000 */
[-C--:B------:R-:W-:Y:S01]  /*e3c0*/  FMUL.FTZ R116, R116, R12.reuse ;  /* 0x0000000c74747220 */ /* 0x080fe20000410000 */
[-C--:B------:R-:W-:Y:S01]  /*e3d0*/  FMUL.FTZ R117, R117, R12.reuse ;  /* 0x0000000c75757220 */ /* 0x080fe20000410000 */
[-C--:B------:R-:W-:Y:S01]  /*e3e0*/  FMUL.FTZ R120, R120, R12.reuse ;  /* 0x0000000c78787220 */ /* 0x080fe20000410000 */
[-C--:B------:R-:W-:Y:S01]  /*e3f0*/  FMUL.FTZ R121, R121, R12.reuse ;  /* 0x0000000c79797220 */ /* 0x080fe20000410000 */
[----:B------:R-:W-:Y:S01]  /*e400*/  MUFU.EX2 R181, R181 ;  /* 0x000000b500b57308 */ /* 0x000fe20000000800 */
[----:B-----5:R-:W-:Y:S01]  /*e410*/  FADD.FTZ R0, R176, R0 ;  /* 0x00000000b0007221 */ /* 0x020fe20000010000 */
[-C--:B------:R-:W-:Y:S01]  /*e420*/  FMUL.FTZ R124, R124, R12.reuse ;  /* 0x0000000c7c7c7220 */ /* 0x080fe20000410000 */
[----:B------:R-:W-:Y:S01]  /*e430*/  FMUL.FTZ R125, R125, R12 ;  /* 0x0000000c7d7d7220 */ /* 0x000fe20000410000 */
[----:B--2---:R-:W-:Y:S01]  /*e440*/  FMNMX.FTZ R170, R170, R206, !PT ;  /* 0x000000ceaaaa7209 */ /* 0x004fe20007810000 */
[-C--:B------:R-:W-:Y:S01]  /*e450*/  FMUL.FTZ R128, R128, R12.reuse ;  /* 0x0000000c80807220 */ /* 0x080fe20000410000 */
[-C--:B------:R-:W-:Y:S01]  /*e460*/  FMUL.FTZ R129, R129, R12.reuse ;  /* 0x0000000c81817220 */ /* 0x080fe20000410000 */
[-C--:B------:R-:W-:Y:S01]  /*e470*/  FMUL.FTZ R132, R132, R12.reuse ;  /* 0x0000000c84847220 */ /* 0x080fe20000410000 */
[C---:B------:R-:W-:Y:S01]  /*e480*/  FSETP.NEU.FTZ.AND P4, PT, R170.reuse, -INF , PT ;  /* 0xff800000aa00780b */ /* 0x040fe20003f9d000 */
[CC--:B------:R-:W-:Y:S01]  /*e490*/  FMUL.FTZ R209, R170.reuse, R13.reuse ;  /* 0x0000000daad17220 */ /* 0x0c0fe20000410000 */
[----:B---3--:R-:W-:Y:S01]  /*e4a0*/  FADD.FTZ R0, R177, R0 ;  /* 0x00000000b1007221 */ /* 0x008fe20000010000 */
[-C--:B------:R-:W-:Y:S01]  /*e4b0*/  FMUL.FTZ R133, R133, R12.reuse ;  /* 0x0000000c85857220 */ /* 0x080fe20000410000 */
[----:B------:R-:W-:Y:S01]  /*e4c0*/  FSEL R206, R170, RZ, P4 ;  /* 0x000000ffaace7208 */ /* 0x000fe20002000000 */
[-C--:B------:R-:W-:Y:S01]  /*e4d0*/  FMUL.FTZ R136, R136, R12.reuse ;  /* 0x0000000c88887220 */ /* 0x080fe20000410000 */
[----:B------:R-:W-:Y:S01]  /*e4e0*/  FSEL R209, R209, RZ, P4 ;  /* 0x000000ffd1d17208 */ /* 0x000fe20002000000 */
[-C--:B------:R-:W-:Y:S01]  /*e4f0*/  FMUL.FTZ R137, R137, R12.reuse ;  /* 0x0000000c89897220 */ /* 0x080fe20000410000 */
[-C--:B------:R-:W-:Y:S01]  /*e500*/  FMUL.FTZ R140, R140, R12.reuse ;  /* 0x0000000c8c8c7220 */ /* 0x080fe20000410000 */
[----:B------:R-:W-:Y:S01]  /*e510*/  FADD.FTZ R206, -R206, R20 ;  /* 0x00000014cece7221 */ /* 0x000fe20000010100 */
[----:B------:R-:W-:Y:S01]  /*e520*/  FMUL.FTZ R141, R141, R12 ;  /* 0x0000000c8d8d7220 */ /* 0x000fe20000410000 */
[-CC-:B------:R-:W-:Y:S01]  /*e530*/  FFMA.FTZ R155, R155, R13.reuse, -R209.reuse ;  /* 0x0000000d9b9b7223 */ /* 0x180fe200000108d1 */
[-CC-:B------:R-:W-:Y:S01]  /*e540*/  FFMA.FTZ R159, R159, R13.reuse, -R209.reuse ;  /* 0x0000000d9f9f7223 */ /* 0x180fe200000108d1 */
[-C--:B------:R-:W-:Y:S01]  /*e550*/  FMUL.FTZ R20, R206, R13.reuse ;  /* 0x0000000dce147220 */ /* 0x080fe20000410000 */
[-CC-:B------:R-:W-:Y:S01]  /*e560*/  FFMA.FTZ R206, R154, R13.reuse, -R209.reuse ;  /* 0x0000000d9ace7223 */ /* 0x180fe200000108d1 */
[-CC-:B------:R-:W-:Y:S01]  /*e570*/  FFMA.FTZ R207, R162, R13.reuse, -R209.reuse ;  /* 0x0000000da2cf7223 */ /* 0x180fe200000108d1 */
[-CC-:B------:R-:W-:Y:S01]  /*e580*/  FFMA.FTZ R163, R163, R13.reuse, -R209.reuse ;  /* 0x0000000da3a37223 */ /* 0x180fe200000108d1 */
[----:B------:R-:W-:Y:S01]  /*e590*/  MUFU.EX2 R155, R155 ;  /* 0x0000009b009b7308 */ /* 0x000fe20000000800 */
[----:B------:R-:W-:Y:S01]  /*e5a0*/  F2FP.F16.F32.PACK_AB R154, R157, R156 ;  /* 0x0000009c9d9a723e */ /* 0x000fe200000000ff */
[-CC-:B------:R-:W-:Y:S01]  /*e5b0*/  FFMA.FTZ R208, R166, R13.reuse, -R209.reuse ;  /* 0x0000000da6d07223 */ /* 0x180fe200000108d1 */
[-CC-:B------:R-:W-:Y:S01]  /*e5c0*/  FFMA.FTZ R167, R167, R13.reuse, -R209.reuse ;  /* 0x0000000da7a77223 */ /* 0x180fe200000108d1 */
[-CC-:B------:R-:W-:Y:S01]  /*e5d0*/  FFMA.FTZ R153, R153, R13.reuse, -R209.reuse ;  /* 0x0000000d99997223 */ /* 0x180fe200000108d1 */
[-CC-:B------:R-:W-:Y:S01]  /*e5e0*/  FFMA.FTZ R171, R171, R13.reuse, -R209.reuse ;  /* 0x0000000dabab7223 */ /* 0x180fe200000108d1 */
[----:B------:R-:W-:Y:S01]  /*e5f0*/  F2FP.F16.F32.PACK_AB R156, R161, R160 ;  /* 0x000000a0a19c723e */ /* 0x000fe200000000ff */
[-CC-:B------:R-:W-:Y:S01]  /*e600*/  FFMA.FTZ R174, R174, R13.reuse, -R209.reuse ;  /* 0x0000000daeae7223 */ /* 0x180fe200000108d1 */
[----:B------:R-:W2:Y:S01]  /*e610*/  MUFU.EX2 R20, R20 ;  /* 0x0000001400147308 */ /* 0x000ea20000000800 */
[-CC-:B------:R-:W-:Y:S01]  /*e620*/  FFMA.FTZ R175, R175, R13.reuse, -R209.reuse ;  /* 0x0000000dafaf7223 */ /* 0x180fe200000108d1 */
[-CC-:B------:R-:W-:Y:S01]  /*e630*/  FFMA.FTZ R178, R178, R13.reuse, -R209.reuse ;  /* 0x0000000db2b27223 */ /* 0x180fe200000108d1 */
[-CC-:B------:R-:W-:Y:S01]  /*e640*/  FFMA.FTZ R179, R179, R13.reuse, -R209.reuse ;  /* 0x0000000db3b37223 */ /* 0x180fe200000108d1 */
[-CC-:B------:R-:W-:Y:S01]  /*e650*/  FFMA.FTZ R182, R182, R13.reuse, -R209.reuse ;  /* 0x0000000db6b67223 */ /* 0x180fe200000108d1 */
[----:B------:R-:W-:Y:S01]  /*e660*/  FFMA.FTZ R183, R183, R13, -R209 ;  /* 0x0000000db7b77223 */ /* 0x000fe200000108d1 */
[----:B------:R-:W-:Y:S01]  /*e670*/  F2FP.F16.F32.PACK_AB R160, R169, R168 ;  /* 0x000000a8a9a0723e */ /* 0x000fe200000000ff */
[-C--:B------:R-:W-:Y:S01]  /*e680*/  FMUL.FTZ R144, R144, R12.reuse ;  /* 0x0000000c90907220 */ /* 0x080fe20000410000 */
[----:B------:R-:W3:Y:S01]  /*e690*/  MUFU.EX2 R206, R206 ;  /* 0x000000ce00ce7308 */ /* 0x000ee20000000800 */
[----:B------:R-:W-:Y:S01]  /*e6a0*/  F2FP.F16.F32.PACK_AB R162, R173, R233 ;  /* 0x000000e9ada2723e */ /* 0x000fe200000000ff */
[-C--:B------:R-:W-:Y:S01]  /*e6b0*/  FMUL.FTZ R145, R145, R12.reuse ;  /* 0x0000000c91917220 */ /* 0x080fe20000410000 */
[-C--:B------:R-:W-:Y:S01]  /*e6c0*/  FMUL.FTZ R148, R148, R12.reuse ;  /* 0x0000000c94947220 */ /* 0x080fe20000410000 */
[----:B------:R-:W-:-:S04]  /*e6d0*/  FMUL.FTZ R149, R149, R12 ;  /* 0x0000000c95957220 */ /* 0x000fc80000410000 */
[----:B------:R-:W-:Y:S01]  /*e6e0*/  MUFU.EX2 R159, R159 ;  /* 0x0000009f009f7308 */ /* 0x000fe20000000800 */
[----:B--2---:R2:W-:Y:S01]  /*e6f0*/  @!P3 STS [R18+0x28820], R20 ;  /* 0x028820141200b388 */ /* 0x0045e20000000800 */
[-C--:B------:R-:W-:Y:S01]  /*e700*/  FMUL.FTZ R26, R26, R20.reuse ;  /* 0x000000141a1a7220 */ /* 0x080fe20000410000 */
[-C--:B------:R-:W-:Y:S01]  /*e710*/  FMUL.FTZ R27, R27, R20.reuse ;  /* 0x000000141b1b7220 */ /* 0x080fe20000410000 */
[-C--:B------:R-:W-:Y:S01]  /*e720*/  FMUL.FTZ R30, R30, R20.reuse ;  /* 0x000000141e1e7220 */ /* 0x080fe20000410000 */
[-C--:B------:R-:W-:Y:S01]  /*e730*/  FMUL.FTZ R31, R31, R20.reuse ;  /* 0x000000141f1f7220 */ /* 0x080fe20000410000 */
[-C--:B------:R-:W-:Y:S01]  /*e740*/  FMUL.FTZ R34, R34, R20.reuse ;  /* 0x0000001422227220 */ /* 0x080fe20000410000 */
[-C--:B------:R-:W-:Y:S01]  /*e750*/  FMUL.FTZ R35, R35, R20.reuse ;  /* 0x0000001423237220 */ /* 0x080fe20000410000 */
[----:B------:R-:W-:Y:S01]  /*e760*/  MUFU.EX2 R157, R207 ;  /* 0x000000cf009d7308 */ /* 0x000fe20000000800 */
[----:B---3--:R-:W-:Y:S01]  /*e770*/  FFMA.FTZ R3, R20, R3, R206 ;  /* 0x0000000314037223 */ /* 0x008fe200000100ce */
[----:B------:R-:W-:Y:S01]  /*e780*/  FMUL.FTZ R38, R38, R20 ;  /* 0x0000001426267220 */ /* 0x000fe20000410000 */
[----:B--2---:R-:W-:Y:S01]  /*e790*/  FFMA.FTZ R18, R158, R13, -R209 ;  /* 0x0000000d9e127223 */ /* 0x004fe200000108d1 */
[----:B------:R-:W-:Y:S01]  /*e7a0*/  F2FP.F16.F32.PACK_AB R158, R165, R164 ;  /* 0x000000a4a59e723e */ /* 0x000fe200000000ff */
[----:B------:R-:W-:Y:S01]  /*e7b0*/  FADD.FTZ R3, R155, R3 ;  /* 0x000000039b037221 */ /* 0x000fe20000010000 */
[----:B------:R-:W-:Y:S01]  /*e7c0*/  F2FP.F16.F32.PACK_AB R164, R177, R176 ;  /* 0x000000b0b1a4723e */ /* 0x000fe200000000ff */
        /* <DEDUP_REMOVED lines=28> */
[-C--:B------:R-:W-:Y:S01]  /*e990*/  FMUL.FTZ R86, R86, R20.reuse ;  /* 0x0000001456567220 */ /* 0x080fe20000410000 */
[-C--:B------:R-:W-:Y:S01]  /*e9a0*/  FMUL.FTZ R87, R87, R20.reuse ;  /* 0x0000001457577220 */ /* 0x080fe20000410000 */
[----:B------:R-:W-:Y:S01]  /*e9b0*/  FADD.FTZ R3, R159, R3 ;  /* 0x000000039f037221 */ /* 0x000fe20000010000 */
[-C--:B------:R-:W-:Y:S01]  /*e9c0*/  FMUL.FTZ R90, R90, R20.reuse ;  /* 0x000000145a5a7220 */ /* 0x080fe20000410000 */
[-C--:B------:R-:W-:Y:S01]  /*e9d0*/  FMUL.FTZ R91, R91, R20.reuse ;  /* 0x000000145b5b7220 */ /* 0x080fe20000410000 */
[----:B------:R2:W5:Y:S01]  /*e9e0*/  MUFU.EX2 R161, R153 ;  /* 0x0000009900a17308 */ /* 0x0005620000000800 */
[----:B------:R-:W-:Y:S01]  /*e9f0*/  FADD.FTZ R3, R157, R3 ;  /* 0x000000039d037221 */ /* 0x000fe20000010000 */
[----:B------:R-:W-:Y:S01]  /*ea00*/  F2FP.F16.F32.PACK_AB R157, R163, R157 ;  /* 0x0000009da39d723e */ /* 0x000fe200000000ff */
[-C--:B------:R-:W-:Y:S01]  /*ea10*/  FMUL.FTZ R94, R94, R20.reuse ;  /* 0x000000145e5e7220 */ /* 0x080fe20000410000 */
[-C--:B------:R-:W-:Y:S01]  /*ea20*/  FMUL.FTZ R95, R95, R20.reuse ;  /* 0x000000145f5f7220 */ /* 0x080fe20000410000 */
[----:B------:R-:W-:Y:S01]  /*ea30*/  FADD.FTZ R3, R163, R3 ;  /* 0x00000003a3037221 */ /* 0x000fe20000010000 */
[-C--:B------:R-:W-:Y:S01]  /*ea40*/  FMUL.FTZ R98, R98, R20.reuse ;  /* 0x0000001462627220 */ /* 0x080fe20000410000 */
[----:B------:R-:W-:Y:S01]  /*ea50*/  FMUL.FTZ R99, R99, R20 ;  /* 0x0000001463637220 */ /* 0x000fe20000410000 */
[----:B------:R-:W0:Y:S01]  /*ea60*/  MUFU.EX2 R171, R171 ;  /* 0x000000ab00ab7308 */ /* 0x000e220000000800 */
[----:B---3--:R-:W-:Y:S01]  /*ea70*/  FADD.FTZ R3, R208, R3 ;  /* 0x00000003d0037221 */ /* 0x008fe20000010000 */
[----:B--2---:R-:W-:Y:S01]  /*ea80*/  F2FP.F16.F32.PACK_AB R153, R155, R206 ;  /* 0x000000ce9b99723e */ /* 0x004fe200000000ff */
[----:B------:R-:W-:Y:S01]  /*ea90*/  FMUL.FTZ R102, R102, R20 ;  /* 0x0000001466667220 */ /* 0x000fe20000410000 */
[----:B------:R-:W-:Y:S01]  /*eaa0*/  F2FP.F16.F32.PACK_AB R155, R159, R18 ;  /* 0x000000129f9b723e */ /* 0x000fe200000000ff */
[C---:B----4-:R-:W-:Y:S01]  /*eab0*/  FADD.FTZ R3, R167.reuse, R3 ;  /* 0x00000003a7037221 */ /* 0x050fe20000010000 */
[----:B------:R-:W-:Y:S01]  /*eac0*/  BAR.SYNC.DEFER_BLOCKING 0xf, 0x100 ;  /* 0x03c4000000007b1d */ /* 0x000fe20000010000 */
[----:B------:R-:W-:Y:S01]  /*ead0*/  F2FP.F16.F32.PACK_AB R159, R167, R208 ;  /* 0x000000d0a79f723e */ /* 0x000fe200000000ff */
[-C--:B------:R-:W-:Y:S01]  /*eae0*/  FMUL.FTZ R103, R103, R20.reuse ;  /* 0x0000001467677220 */ /* 0x080fe20000410000 */
[----:B-----5:R-:W-:Y:S01]  /*eaf0*/  FADD.FTZ R3, R161, R3 ;  /* 0x00000003a1037221 */ /* 0x020fe20000010000 */
[-C--:B------:R-:W-:Y:S01]  /*eb00*/  FMUL.FTZ R106, R106, R20.reuse ;  /* 0x000000146a6a7220 */ /* 0x080fe20000410000 */
[-C--:B------:R-:W-:Y:S01]  /*eb10*/  FMUL.FTZ R107, R107, R20.reuse ;  /* 0x000000146b6b7220 */ /* 0x080fe20000410000 */
[----:B------:R-:W2:Y:S01]  /*eb20*/  MUFU.EX2 R174, R174 ;  /* 0x000000ae00ae7308 */ /* 0x000ea20000000800 */
[-C--:B------:R-:W-:Y:S01]  /*eb30*/  FMUL.FTZ R110, R110, R20.reuse ;  /* 0x000000146e6e7220 */ /* 0x080fe20000410000 */
[-C--:B------:R-:W-:Y:S01]  /*eb40*/  FMUL.FTZ R111, R111, R20.reuse ;  /* 0x000000146f6f7220 */ /* 0x080fe20000410000 */
[-C--:B------:R-:W-:Y:S01]  /*eb50*/  FMUL.FTZ R114, R114, R20.reuse ;  /* 0x0000001472727220 */ /* 0x080fe20000410000 */
[-C--:B------:R-:W-:Y:S01]  /*eb60*/  FMUL.FTZ R115, R115, R20.reuse ;  /* 0x0000001473737220 */ /* 0x080fe20000410000 */
[C---:B0-----:R-:W-:Y:S01]  /*eb70*/  FADD.FTZ R3, R171.reuse, R3 ;  /* 0x00000003ab037221 */ /* 0x041fe20000010000 */
[----:B------:R-:W-:Y:S01]  /*eb80*/  F2FP.F16.F32.PACK_AB R161, R171, R161 ;  /* 0x000000a1aba1723e */ /* 0x000fe200000000ff */
        /* <DEDUP_REMOVED lines=11> */
[----:B------:R2:W-:Y:S01]  /*ec40*/  STSM.16.M88.4 [R196+0x26800], R152 ;  /* 0x02680098c4007844 */ /* 0x0005e20000000200 */
[-C--:B------:R-:W-:Y:S01]  /*ec50*/  FMUL.FTZ R134, R134, R20.reuse ;  /* 0x0000001486867220 */ /* 0x080fe20000410000 */
[-C--:B------:R-:W-:Y:S01]  /*ec60*/  FMUL.FTZ R135, R135, R20.reuse ;  /* 0x0000001487877220 */ /* 0x080fe20000410000 */
[-C--:B------:R-:W-:Y:S01]  /*ec70*/  FMUL.FTZ R138, R138, R20.reuse ;  /* 0x000000148a8a7220 */ /* 0x080fe20000410000 */
[----:B------:R2:W-:Y:S01]  /*ec80*/  STSM.16.M88.4 [R197], R156 ;  /* 0x0000009cc5007844 */ /* 0x0005e20000000200 */
[----:B------:R-:W-:Y:S01]  /*ec90*/  FMUL.FTZ R139, R139, R20 ;  /* 0x000000148b8b7220 */ /* 0x000fe20000410000 */
[----:B------:R-:W4:Y:S01]  /*eca0*/  MUFU.EX2 R166, R180 ;  /* 0x000000b400a67308 */ /* 0x000f220000000800 */
[C---:B0-----:R-:W-:Y:S01]  /*ecb0*/  FADD.FTZ R3, R175.reuse, R3 ;  /* 0x00000003af037221 */ /* 0x041fe20000010000 */
[----:B------:R-:W-:Y:S01]  /*ecc0*/  F2FP.F16.F32.PACK_AB R163, R175, R174 ;  /* 0x000000aeafa3723e */ /* 0x000fe200000000ff */
[-C--:B------:R-:W-:Y:S01]  /*ecd0*/  FMUL.FTZ R142, R142, R20.reuse ;  /* 0x000000148e8e7220 */ /* 0x080fe20000410000 */
[-C--:B------:R-:W-:Y:S01]  /*ece0*/  FMUL.FTZ R143, R143, R20.reuse ;  /* 0x000000148f8f7220 */ /* 0x080fe20000410000 */
[-C--:B------:R-:W-:Y:S01]  /*ecf0*/  FMUL.FTZ R146, R146, R20.reuse ;  /* 0x0000001492927220 */ /* 0x080fe20000410000 */
[-C--:B------:R-:W-:Y:S01]  /*ed00*/  FMUL.FTZ R147, R147, R20.reuse ;  /* 0x0000001493937220 */ /* 0x080fe20000410000 */
[----:B------:R2:W-:Y:S01]  /*ed10*/  STSM.16.M88.4 [R199], R160 ;  /* 0x000000a0c7007844 */ /* 0x0005e20000000200 */
[----:B------:R-:W0:Y:S01]  /*ed20*/  MUFU.EX2 R179, R179 ;  /* 0x000000b300b37308 */ /* 0x000e220000000800 */
[----:B---3--:R-:W-:Y:S01]  /*ed30*/  FADD.FTZ R3, R165, R3 ;  /* 0x00000003a5037221 */ /* 0x008fe20000010000 */
[-C--:B------:R-:W-:Y:S01]  /*ed40*/  FMUL.FTZ R150, R150, R20.reuse ;  /* 0x0000001496967220 */ /* 0x080fe20000410000 */
[----:B------:R-:W-:-:S05]  /*ed50*/  FMUL.FTZ R151, R151, R20 ;  /* 0x0000001497977220 */ /* 0x000fca0000410000 */
[----:B------:R-:W3:Y:S01]  /*ed60*/  MUFU.EX2 R182, R182 ;  /* 0x000000b600b67308 */ /* 0x000ee20000000800 */
[----:B----4-:R-:W-:Y:S01]  /*ed70*/  FADD.FTZ R0, R166, R0 ;  /* 0x00000000a6007221 */ /* 0x010fe20000010000 */
[----:B------:R-:W-:-:S03]  /*ed80*/  F2FP.F16.F32.PACK_AB R166, R181, R166 ;  /* 0x000000a6b5a6723e */ /* 0x000fc600000000ff */
[----:B------:R-:W-:-:S03]  /*ed90*/  FADD.FTZ R0, R181, R0 ;  /* 0x00000000b5007221 */ /* 0x000fc60000010000 */
[----:B------:R-:W4:Y:S01]  /*eda0*/  MUFU.EX2 R183, R183 ;  /* 0x000000b700b77308 */ /* 0x000f220000000800 */
[C---:B0-----:R-:W-:Y:S01]  /*edb0*/  FADD.FTZ R3, R179.reuse, R3 ;  /* 0x00000003b3037221 */ /* 0x041fe20000010000 */
[----:B------:R-:W-:-:S03]  /*edc0*/  F2FP.F16.F32.PACK_AB R165, R179, R165 ;  /* 0x000000a5b3a5723e */ /* 0x000fc600000000ff */
[----:B---3--:R-:W-:Y:S01]  /*edd0*/  FADD.FTZ R3, R182, R3 ;  /* 0x00000003b6037221 */ /* 0x008fe20000010000 */
[----:B----4-:R-:W-:-:S03]  /*ede0*/  F2FP.F16.F32.PACK_AB R167, R183, R182 ;  /* 0x000000b6b7a7723e */ /* 0x010fc600000000ff */
[----:B------:R-:W-:Y:S02]  /*edf0*/  FADD.FTZ R3, R183, R3 ;  /* 0x00000003b7037221 */ /* 0x000fe40000010000 */
[----:B------:R2:W-:Y:S01]  /*ee00*/  STSM.16.M88.4 [R198], R164 ;  /* 0x000000a4c6007844 */ /* 0x0005e20000000200 */
[----:B------:R-:W-:Y:S05]  /*ee10*/  @!P0 BRA `(.L_x_2750) ;  /* 0x0000000000048947 */ /* 0x000fea0003800000 */
[----:B------:R-:W-:Y:S01]  /*ee20*/  BPT.TRAP 0x1 ;  /* 0x000000040000795c */ /* 0x000fe20000300000 */
.L_x_2750:
[----:B------:R0:W3:Y:S01]  /*ee30*/  SYNCS.PHASECHK.TRANS64.TRYWAIT P3, [R212+URZ+0x28c50], R213 ;  /* 0x028c50d5d40075a7 */ /* 0x0000e2000806017f */
[----:B------:R-:W-:Y:S05]  /*ee40*/  @!P0 BRA `(.L_x_2751) ;  /* 0x0000000000048947 */ /* 0x000fea0003800000 */
[----:B------:R-:W-:Y:S01]  /*ee50*/  BPT.TRAP 0x1 ;  /* 0x000000040000795c */ /* 0x000fe20000300000 */
.L_x_2751:
[----:B------:R-:W-:Y:S04]  /*ee60*/  BSSY B2, `(.L_x_2752) ;  /* 0x0000004000027945 */ /* 0x000fe80003800000 */
[----:B---3--:R-:W-:Y:S05]  /*ee70*/  @P3 BRA `(.L_x_2753) ;  /* 0x0000000000083947 */ /* 0x008fea0003800000 */
[----:B------:R-:W3:Y:S02]  /*ee80*/  SYNCS.PHASECHK.TRANS64.TRYWAIT P3, [R212+URZ+0x28c50], R213 ;  /* 0x028c50d5d40075a7 */ /* 0x000ee4000806017f */
[----:B---3--:R-:W-:Y:S05]  /*ee90*/  @!P3 BRA `(.L_x_2754) ;  /* 0x000001440084b947 */ /* 0x008fea0003800000 */
.L_x_2753:
[----:B------:R-:W-:Y:S05]  /*eea0*/  BSYNC B2 ;  /* 0x0000000000027941 */ /* 0x000fea0003800000 */
.L_x_2752:
[----:B------:R-:W-:Y:S01]  /*eeb0*/  IMAD R168, R211, 0x1000, R190 ;  /* 0x00001000d3a87824 */ /* 0x000fe200078e02be */
[----:B------:R-:W-:Y:S01]  /*eec0*/  WARPGROUP.ARRIVE ;  /* 0x00000000000079c5 */ /* 0x000fe20000000000 */
[----:B------:R-:W-:Y:S01]  /*eed0*/  IMAD.MOV.U32 R169, RZ, RZ, 0x40000040 ;  /* 0x40000040ffa97424 */ /* 0x000fe200078e00ff */
[----:B------:R-:W-:Y:S01]  /*eee0*/  ISETP.GT.AND P3, PT, R14, R210, PT ;  /* 0x000000d20e00720c */ /* 0x000fe20003f64270 */
[----:B01-3--:R-:W-:Y:S01]  /*eef0*/  @!P1 VIADD R212, R212, 0x28c60 ;  /* 0x00028c60d4d49836 */ /* 0x00bfe20000000000 */
[----:B------:R-:W-:Y:S01]  /*ef00*/  R2UR UR6, R168 ;  /* 0x00000000a80672ca */ /* 0x000fe200000e0000 */
[----:B------:R-:W-:Y:S01]  /*ef10*/  VIADD R14, R14, 0xffffffff ;  /* 0xffffffff0e0e7836 */ /* 0x000fe20000000000 */
[----:B------:R-:W-:Y:S01]  /*ef20*/  R2UR UR7, R169 ;  /* 0x00000000a90772ca */ /* 0x000fe200000e0000 */
[----:B------:R-:W-:Y:S01]  /*ef30*/  IMAD.MOV.U32 R169, RZ, RZ, 0x40000040 ;  /* 0x40000040ffa97424 */ /* 0x000fe200078e00ff */
[----:B------:R-:W-:Y:S01]  /*ef40*/  @!P1 PRMT R212, RZ, 0x654, R212 ;  /* 0x00000654ffd49816 */ /* 0x000fe200000000d4 */
[----:B------:R-:W-:-:S02]  /*ef50*/  IMAD.MOV.U32 R20, RZ, RZ, R170 ;  /* 0x000000ffff147224 */ /* 0x000fc400078e00aa */
[----:B------:R-:W-:Y:S02]  /*ef60*/  IMAD.MOV.U32 R12, RZ, RZ, R172 ;  /* 0x000000ffff0c7224 */ /* 0x000fe400078e00ac */
[----:B------:R-:W-:-:S06]  /*ef70*/  IMAD.MOV.U32 R18, RZ, RZ, R211 ;  /* 0x000000ffff127224 */ /* 0x000fcc00078e00d3 */
[----:B------:R-:W-:Y:S03]  /*ef80*/  HGMMA.64x256x16.F32 R24, R152, gdesc[UR4].tnspB, R24, gsb0 ;  /* 0x43e0000498187df0 */ /* 0x000fe60008000818 */
[----:B------:R-:W-:Y:S02]  /*ef90*/  WARPGROUP.DEPBAR.LE gsb0, 0x0 ;  /* 0x00008000000079c5 */ /* 0x000fe40000010000 */
[----:B--2---:R-:W-:Y:S01]  /*efa0*/  VIADD R152, R168, 0x80 ;  /* 0x00000080a8987836 */ /* 0x004fe20000000000 */
[----:B------:R-:W-:Y:S01]  /*efb0*/  WARPGROUP.ARRIVE ;  /* 0x00000000000079c5 */ /* 0x000fe20000000000 */
[----:B------:R-:W-:-:S03]  /*efc0*/  IMAD.MOV.U32 R153, RZ, RZ, 0x40000040 ;  /* 0x40000040ff997424 */ /* 0x000fc600078e00ff */
[----:B------:R-:W-:Y:S01]  /*efd0*/  R2UR UR6, R152 ;  /* 0x00000000980672ca */ /* 0x000fe200000e0000 */
[C---:B------:R-:W-:Y:S01]  /*efe0*/  VIADD R152, R168.reuse, 0x100 ;  /* 0x00000100a8987836 */ /* 0x040fe20000000000 */
[----:B------:R-:W-:Y:S01]  /*eff0*/  R2UR UR7, R153 ;  /* 0x00000000990772ca */ /* 0x000fe200000e0000 */
[----:B------:R-:W-:Y:S02]  /*f000*/  IMAD.MOV.U32 R153, RZ, RZ, 0x40000040 ;  /* 0x40000040ff997424 */ /* 0x000fe400078e00ff */
[----:B------:R-:W-:-:S13]  /*f010*/  VIADD R168, R168, 0x180 ;  /* 0x00000180a8a87836 */ /* 0x000fda0000000000 */
        /* <DEDUP_REMOVED lines=24> */
[----:B------:R-:W-:Y:S05]  /*f1a0*/  BSYNC B0 ;  /* 0x0000000000007941 */ /* 0x000fea0003800000 */
.L_x_2736:
[----:B------:R-:W-:Y:S02]  /*f1b0*/  IMAD.MOV.U32 R20, RZ, RZ, R170 ;  /* 0x000000ffff147224 */ /* 0x000fe400078e00aa */
[----:B------:R-:W-:Y:S02]  /*f1c0*/  IMAD.MOV.U32 R12, RZ, RZ, R172 ;  /* 0x000000ffff0c7224 */ /* 0x000fe400078e00ac */
[----:B------:R-:W-:-:S07]  /*f1d0*/  IMAD.MOV.U32 R18, RZ, RZ, R211 ;  /* 0x000000ffff127224 */ /* 0x000fce00078e00d3 */
.L_x_2735:
[----:B------:R-:W-:Y:S05]  /*f1e0*/  BSYNC B1 ;  /* 0x0000000000017941 */ /* 0x000fea0003800000 */
.L_x_2734:
[----:B------:R-:W1:Y:S01]  /*f1f0*/  LDC R152, c[0x0][0x448] ;  /* 0x00011200ff987b82 */ /* 0x000e620000000800 */
[----:B------:R-:W-:-:S07]  /*f200*/  VIADD R153, R192, 0x3f ;  /* 0x0000003fc0997836 */ /* 0x000fce0000000000 */
[----:B------:R-:W2:Y:S01]  /*f210*/  LDC R155, c[0x0][0x9e4] ;  /* 0x00027900ff9b7b82 */ /* 0x000ea20000000800 */
[----:B-1----:R-:W-:Y:S02]  /*f220*/  ISETP.NE.AND P5, PT, R152, 0x1, PT ;  /* 0x000000019800780c */ /* 0x002fe40003fa5270 */
[----:B--2---:R-:W-:-:S11]  /*f230*/  ISETP.GE.AND P6, PT, R155, 0x1, PT ;  /* 0x000000019b00780c */ /* 0x004fd60003fc6270 */
[----:B------:R-:W1:Y:S08]  /*f240*/  @P5 LDC R154, c[0x0][0x44c] ;  /* 0x00011300ff9a5b82 */ /* 0x000e700000000800 */
[----:B------:R-:W2:Y:S01]  /*f250*/  @P5 LDC R152, c[0x0][0x450] ;  /* 0x00011400ff985b82 */ /* 0x000ea20000000800 */
[----:B-1----:R-:W-:-:S05]  /*f260*/  @P5 IMAD.HI.U32 R154, R153, R154, RZ ;  /* 0x0000009a999a5227 */ /* 0x002fca00078e00ff */
[----:B--2---:R-:W-:Y:S02]  /*f270*/  @P5 SHF.R.U32.HI R153, RZ, R152, R154 ;  /* 0x00000098ff995219 */ /* 0x004fe4000001169a */
[----:B------:R-:W-:-:S05]  /*f280*/  IADD3 R152, R23, 0x1, -R22 ;  /* 0x0000000117987810 */ /* 0x000fca0007ffe816 */
[----:B------:R-:W-:-:S04]  /*f290*/  IMAD.IADD R153, R152, 0x1, R153 ;  /* 0x0000000198997824 */ /* 0x000fc800078e0299 */
[----:B------:R-:W-:Y:S01]  /*f2a0*/  IMAD.IADD R21, R153, 0x1, -R21 ;  /* 0x0000000199157824 */ /* 0x000fe200078e0a15 */
[----:B------:R-:W-:Y:S06]  /*f2b0*/  @!P6 BRA `(.L_x_2756) ;  /* 0x000000000048e947 */ /* 0x000fec0003800000 */
[----:B------:R-:W-:Y:S01]  /*f2c0*/  IMAD.MOV.U32 R154, RZ, RZ, R153 ;  /* 0x000000ffff9a7224 */ /* 0x000fe200078e0099 */
[----:B------:R-:W-:Y:S04]  /*f2d0*/  BSSY B0, `(.L_x_2757) ;  /* 0x000000e000007945 */ /* 0x000fe80003800000 */
[----:B------:R-:W-:-:S13]  /*f2e0*/  ISETP.GT.AND P2, PT, R154, -0x1, PT ;  /* 0xffffffff9a00780c */ /* 0x000fda0003f44270 */
[----:B------:R-:W-:Y:S05]  /*f2f0*/  @P2 BRA `(.L_x_2758) ;  /* 0x00000000001c2947 */ /* 0x000fea0003800000 */
[----:B------:R-:W-:Y:S02]  /*f300*/  ISETP.NE.AND P2, PT, R155, 0x1, PT ;  /* 0x000000019b00780c */ /* 0x000fe40003f45270 */
[----:B------:R-:W-:-:S11]  /*f310*/  LOP3.LUT R154, RZ, R154, RZ, 0x33, !PT ;  /* 0x0000009aff9a7212 */ /* 0x000fd600078e33ff */
[----:B------:R-:W1:Y:S02]  /*f320*/  @P2 LDC.64 R152, c[0x0][0x9e8] ;  /* 0x00027a00ff982b82 */ /* 0x000e640000000a00 */
[----:B-1----:R-:W-:-:S05]  /*f330*/  @P2 IMAD.HI.U32 R152, R154, R152, RZ ;  /* 0x000000989a982227 */ /* 0x002fca00078e00ff */
[----:B------:R-:W-:-:S04]  /*f340*/  @P2 SHF.R.U32.HI R154, RZ, R153, R152 ;  /* 0x00000099ff9a2219 */ /* 0x000fc80000011698 */
[----:B------:R-:W-:Y:S01]  /*f350*/  LOP3.LUT R154, RZ, R154, RZ, 0x33, !PT ;  /* 0x0000009aff9a7212 */ /* 0x000fe200078e33ff */
[----:B------:R-:W-:Y:S06]  /*f360*/  BRA `(.L_x_2759) ;  /* 0x0000000000107947 */ /* 0x000fec0003800000 */
.L_x_2758:
[----:B------:R-:W-:-:S13]  /*f370*/  ISETP.NE.AND P2, PT, R155, 0x1, PT ;  /* 0x000000019b00780c */ /* 0x000fda0003f45270 */
[----:B------:R-:W1:Y:S02]  /*f380*/  @P2 LDC.64 R152, c[0x0][0x9e8] ;  /* 0x00027a00ff982b82 */ /* 0x000e640000000a00 */
[----:B-1----:R-:W-:-:S05]  /*f390*/  @P2 IMAD.HI.U32 R152, R154, R152, RZ ;  /* 0x000000989a982227 */ /* 0x002fca00078e00ff */
[----:B------:R-:W-:-:S07]  /*f3a0*/  @P2 SHF.R.U32.HI R154, RZ, R153, R152 ;  /* 0x00000099ff9a2219 */ /* 0x000fce0000011698 */
.L_x_2759:
[----:B------:R-:W-:Y:S05]  /*f3b0*/  BSYNC B0 ;  /* 0x0000000000007941 */ /* 0x000fea0003800000 */
.L_x_2757:
[----:B------:R-:W-:-:S05]  /*f3c0*/  IMAD R154, R154, R155, RZ ;  /* 0x0000009b9a9a7224 */ /* 0x000fca00078e02ff */
[----:B------:R-:W-:-:S07]  /*f3d0*/  VIMNMX R21, R21, R154, !PT ;  /* 0x0000009a15157248 */ /* 0x000fce0007fe0100 */
.L_x_2756:
[----:B------:R-:W-:Y:S01]  /*f3e0*/  VIADD R21, R21, 0x3f ;  /* 0x0000003f15157836 */ /* 0x000fe20000000000 */
[----:B------:R-:W-:Y:S04]  /*f3f0*/  BSSY B0, `(.L_x_2760) ;  /* 0x00001ac000007945 */ /* 0x000fe80003800000 */
[----:B------:R-:W-:-:S04]  /*f400*/  SHF.R.S32.HI R152, RZ, 0x1f, R21 ;  /* 0x0000001fff987819 */ /* 0x000fc80000011415 */
[----:B------:R-:W-:-:S04]  /*f410*/  LEA.HI R152, R152, R21, RZ, 0x6 ;  /* 0x0000001598987211 */ /* 0x000fc800078f30ff */
[----:B------:R-:W-:-:S04]  /*f420*/  SHF.R.S32.HI R21, RZ, 0x6, R152 ;  /* 0x00000006ff157819 */ /* 0x000fc80000011498 */
[----:B------:R-:W-:-:S04]  /*f430*/  VIMNMX R21, R202, R21, !PT ;  /* 0x00000015ca157248 */ /* 0x000fc80007fe0100 */
[----:B------:R-:W-:-:S13]  /*f440*/  ISETP.GE.AND P2, PT, R14, R21, PT ;  /* 0x000000150e00720c */ /* 0x000fda0003f46270 */
[----:B------:R-:W-:Y:S05]  /*f450*/  @!P2 BRA `(.L_x_2761) ;  /* 0x000000180094a947 */ /* 0x000fea0003800000 */
[----:B------:R-:W-:Y:S01]  /*f460*/  BSSY B1, `(.L_x_2762) ;  /* 0x00001a3000017945 */ /* 0x000fe20003800000 */
[----:B------:R-:W-:Y:S02]  /*f470*/  IMAD.MOV.U32 R208, RZ, RZ, R20 ;  /* 0x000000ffffd07224 */ /* 0x000fe400078e0014 */
[----:B------:R-:W-:Y:S02]  /*f480*/  IMAD.MOV.U32 R209, RZ, RZ, R12 ;  /* 0x000000ffffd17224 */ /* 0x000fe400078e000c */
[----:B------:R-:W-:Y:S02]  /*f490*/  IMAD.MOV.U32 R206, RZ, RZ, R14 ;  /* 0x000000ffffce7224 */ /* 0x000fe400078e000e */
[----:B------:R-:W-:-:S07]  /*f4a0*/  IMAD.MOV.U32 R210, RZ, RZ, R18 ;  /* 0x000000ffffd27224 */ /* 0x000fce00078e0012 */
.L_x_2773:
        /* <DEDUP_REMOVED lines=8> */
[----:B-1----:R-:W-:Y:S06]  /*f530*/  @!P0 BRA `(.L_x_2763) ;  /* 0x0000000000048947 */ /* 0x002fec0003800000 */
[----:B------:R-:W-:Y:S01]  /*f540*/  BPT.TRAP 0x1 ;  /* 0x000000040000795c */ /* 0x000fe20000300000 */
.L_x_2763:
[----:B------:R-:W-:Y:S01]  /*f550*/  IMAD R14, R18, 0x8, R2 ;  /* 0x00000008120e7824 */ /* 0x000fe200078e0202 */
[----:B------:R-:W-:-:S04]  /*f560*/  SHF.L.U32 R207, R19, 0x1f, RZ ;  /* 0x0000001f13cf7819 */ /* 0x000fc800000006ff */
[----:B------:R1:W2:Y:S01]  /*f570*/  SYNCS.PHASECHK.TRANS64.TRYWAIT P3, [R14+URZ+0x28c30], R207 ;  /* 0x028c30cf0e0075a7 */ /* 0x0002a2000806017f */
[----:B------:R-:W-:Y:S05]  /*f580*/  @!P0 BRA `(.L_x_2764) ;  /* 0x0000000000048947 */ /* 0x000fea0003800000 */
[----:B------:R-:W-:Y:S01]  /*f590*/  BPT.TRAP 0x1 ;  /* 0x000000040000795c */ /* 0x000fe20000300000 */
.L_x_2764:
[----:B------:R-:W-:Y:S01]  /*f5a0*/  BSSY B2, `(.L_x_2765) ;  /* 0x0000006000027945 */ /* 0x000fe20003800000 */
[----:B------:R-:W-:Y:S02]  /*f5b0*/  IMAD R154, R18, 0x200, R15 ;  /* 0x00000200129a7824 */ /* 0x000fe400078e020f */
[----:B------:R-:W-:Y:S01]  /*f5c0*/  IMAD.MOV.U32 R155, RZ, RZ, 0x40000040 ;  /* 0x40000040ff9b7424 */ /* 0x000fe200078e00ff */
[----:B--2---:R-:W-:Y:S06]  /*f5d0*/  @P3 BRA `(.L_x_2766) ;  /* 0x0000000000083947 */ /* 0x004fec0003800000 */
[----:B------:R-:W2:Y:S02]  /*f5e0*/  SYNCS.PHASECHK.TRANS64.TRYWAIT P3, [R14+URZ+0x28c30], R207 ;  /* 0x028c30cf0e0075a7 */ /* 0x000ea4000806017f */
[----:B--2---:R-:W-:Y:S05]  /*f5f0*/  @!P3 BRA `(.L_x_2767) ;  /* 0x0000013c00c0b947 */ /* 0x004fea0003800000 */
.L_x_2766:
[----:B------:R-:W-:Y:S05]  /*f600*/  BSYNC B2 ;  /* 0x0000000000027941 */ /* 0x000fea0003800000 */
.L_x_2765:
[C---:B------:R-:W-:Y:S01]  /*f610*/  R2UR UR6, R154.reuse ;  /* 0x000000009a0672ca */ /* 0x040fe200000e0000 */
[C---:B------:R-:W-:Y:S01]  /*f620*/  VIADD R152, R154.reuse, 0x2 ;  /* 0x000000029a987836 */ /* 0x040fe20000000000 */
[----:B------:R-:W-:Y:S01]  /*f630*/  R2UR UR7, R155 ;  /* 0x000000009b0772ca */ /* 0x000fe200000e0000 */
[----:B------:R-:W-:Y:S01]  /*f640*/  VIADD R12, R154, 0x4 ;  /* 0x000000049a0c7836 */ /* 0x000fe20000000000 */
[----:B------:R-:W-:Y:S01]  /*f650*/  R2UR UR4, R4 ;  /* 0x00000000040472ca */ /* 0x000fe200000e0000 */
[----:B------:R-:W-:Y:S01]  /*f660*/  VIADD R154, R154, 0x6 ;  /* 0x000000069a9a7836 */ /* 0x000fe20000000000 */
[----:B------:R-:W-:Y:S01]  /*f670*/  R2UR UR5, R5 ;  /* 0x00000000050572ca */ /* 0x000fe200000e0000 */
[----:B------:R-:W-:Y:S01]  /*f680*/  IMAD.MOV.U32 R153, RZ, RZ, 0x40000040 ;  /* 0x40000040ff997424 */ /* 0x000fe200078e00ff */
        /* <DEDUP_REMOVED lines=11> */
[----:B------:R-:W-:Y:S01]  /*f740*/  R2UR UR15, R13 ;  /* 0x000000000d0f72ca */ /* 0x000fe200000e0000 */
[----:B------:R-:W-:Y:S01]  /*f750*/  ULDC UR4, c[0x0][0x988] ;  /* 0x0002620000047ab9 */ /* 0x000fe20000000800 */
[----:B------:R-:W-:-:S02]  /*f760*/  R2UR UR12, R8 ;  /* 0x00000000080c72ca */ /* 0x000fc400000e0000 */
        /* <DEDUP_REMOVED lines=30> */
[----:B------:R-:W3:Y:S02]  /*f950*/  SHFL.BFLY PT, R13, R12, 0x2, 0x1f ;  /* 0x0c401f000c0d7f89 */ /* 0x000ee400000e0000 */
[----:B---3--:R-:W-:-:S05]  /*f960*/  FMNMX.FTZ R12, R12, R13, !PT ;  /* 0x0000000d0c0c7209 */ /* 0x008fca0007810000 */
[----:B------:R-:W3:Y:S02]  /*f970*/  SHFL.BFLY PT, R13, R12, 0x1, 0x1f ;  /* 0x0c201f000c0d7f89 */ /* 0x000ee400000e0000 */
[----:B---3--:R-:W-:Y:S01]  /*f980*/  FMNMX.FTZ R12, R12, R13, !PT ;  /* 0x0000000d0c0c7209 */ /* 0x008fe20007810000 */
[----:B------:R-:W-:-:S04]  /*f990*/  IMAD.U32 R13, RZ, RZ, UR4 ;  /* 0x00000004ff0d7e24 */ /* 0x000fc8000f8e00ff */
[C---:B------:R-:W-:Y:S01]  /*f9a0*/  FADD.FTZ R209, -R12.reuse, R209 ;  /* 0x000000d10cd17221 */ /* 0x040fe20000010100 */
[----:B------:R-:W-:-:S03]  /*f9b0*/  FMUL.FTZ R20, R12, R13 ;  /* 0x0000000d0c147220 */ /* 0x000fc60000410000 */
        /* <DEDUP_REMOVED lines=17> */
[----:B------:R-:W-:Y:S01]  /*fad0*/  @!P1 VIADD R20, R14, 0x28c40 ;  /* 0x00028c400e149836 */ /* 0x000fe20000000000 */
[----:B------:R-:W3:Y:S04]  /*fae0*/  MUFU.EX2 R168, R211 ;  /* 0x000000d300a87308 */ /* 0x000ee80000000800 */
[----:B------:R-:W-:-:S04]  /*faf0*/  @!P1 PRMT R20, RZ, 0x654, R20 ;  /* 0x00000654ff149816 */ /* 0x000fc80000000014 */
[----:B------:R4:W-:Y:S01]  /*fb00*/  @!P1 SYNCS.ARRIVE.TRANS64.RED.A1T0 RZ, [R20+URZ], RZ ;  /* 0x000000ff14ff99a7 */ /* 0x0009e2000810043f */
[----:B------:R-:W5:Y:S01]  /*fb10*/  MUFU.EX2 R152, R152 ;  /* 0x0000009800987308 */ /* 0x000f620000000800 */
[----:B----4-:R-:W-:-:S07]  /*fb20*/  FMNMX.FTZ R20, R154, R208, !PT ;  /* 0x000000d09a147209 */ /* 0x010fce0007810000 */
[----:B------:R-:W4:Y:S01]  /*fb30*/  MUFU.EX2 R153, R153 ;  /* 0x0000009900997308 */ /* 0x000f220000000800 */
[-C--:B---3--:R-:W-:Y:S01]  /*fb40*/  FMUL.FTZ R24, R24, R168.reuse ;  /* 0x000000a818187220 */ /* 0x088fe20000410000 */
[----:B------:R-:W-:Y:S01]  /*fb50*/  FMUL.FTZ R25, R25, R168 ;  /* 0x000000a819197220 */ /* 0x000fe20000410000 */
[----:B------:R-:W-:Y:S01]  /*fb60*/  FMNMX.FTZ R20, R155, R20, !PT ;  /* 0x000000149b147209 */ /* 0x000fe20007810000 */
[-C--:B------:R-:W-:Y:S01]  /*fb70*/  FMUL.FTZ R28, R28, R168.reuse ;  /* 0x000000a81c1c7220 */ /* 0x080fe20000410000 */
[-C--:B------:R-:W-:Y:S01]  /*fb80*/  FMUL.FTZ R29, R29, R168.reuse ;  /* 0x000000a81d1d7220 */ /* 0x080fe20000410000 */
[----:B------:R-:W-:Y:S01]  /*fb90*/  FMUL.FTZ R32, R32, R168 ;  /* 0x000000a820207220 */ /* 0x000fe20000410000 */
[----:B------:R-:W-:Y:S01]  /*fba0*/  FMNMX.FTZ R20, R158, R20, !PT ;  /* 0x000000149e147209 */ /* 0x000fe20007810000 */
[----:B------:R-:W-:Y:S01]  /*fbb0*/  FMUL.FTZ R33, R33, R168 ;  /* 0x000000a821217220 */ /* 0x000fe20000410000 */
[----:B-----5:R-:W-:Y:S01]  /*fbc0*/  FFMA.FTZ R0, R168, R0, R152 ;  /* 0x00000000a8007223 */ /* 0x020fe20000010098 */
[----:B------:R-:W-:Y:S01]  /*fbd0*/  FMUL.FTZ R36, R36, R168 ;  /* 0x000000a824247220 */ /* 0x000fe20000410000 */
[----:B------:R-:W-:Y:S01]  /*fbe0*/  FMNMX.FTZ R20, R159, R20, !PT ;  /* 0x000000149f147209 */ /* 0x000fe20007810000 */
[-C--:B------:R-:W-:Y:S01]  /*fbf0*/  FMUL.FTZ R37, R37, R168.reuse ;  /* 0x000000a825257220 */ /* 0x080fe20000410000 */
[-C--:B------:R-:W-:Y:S01]  /*fc00*/  FMUL.FTZ R40, R40, R168.reuse ;  /* 0x000000a828287220 */ /* 0x080fe20000410000 */
[----:B------:R-:W-:Y:S01]  /*fc10*/  FMUL.FTZ R41, R41, R168 ;  /* 0x000000a829297220 */ /* 0x000fe20000410000 */
[----:B------:R-:W-:Y:S01]  /*fc20*/  FMNMX.FTZ R20, R162, R20, !PT ;  /* 0x00000014a2147209 */ /* 0x000fe20007810000 */
[----:B------:R-:W-:Y:S01]  /*fc30*/  FMUL.FTZ R44, R44, R168 ;  /* 0x000000a82c2c7220 */ /* 0x000fe20000410000 */
[C---:B----4-:R-:W-:Y:S01]  /*fc40*/  FADD.FTZ R0, R153.reuse, R0 ;  /* 0x0000000099007221 */ /* 0x050fe20000010000 */
[----:B------:R-:W-:Y:S01]  /*fc50*/  F2FP.F16.F32.PACK_AB R152, R153, R152 ;  /* 0x000000989998723e */ /* 0x000fe200000000ff */
[----:B------:R-:W-:Y:S01]  /*fc60*/  @!P3 IMAD R153, R210, 0x40, R191 ;  /* 0x00000040d299b824 */ /* 0x000fe200078e02bf */
[----:B------:R-:W-:Y:S01]  /*fc70*/  FMNMX.FTZ R20, R163, R20, !PT ;  /* 0x00000014a3147209 */ /* 0x000fe20007810000 */
[-C--:B------:R-:W-:Y:S01]  /*fc80*/  FMUL.FTZ R45, R45, R168.reuse ;  /* 0x000000a82d2d7220 */ /* 0x080fe20000410000 */
[----:B------:R-:W-:Y:S01]  /*fc90*/  FMUL.FTZ R48, R48, R168 ;  /* 0x000000a830307220 */ /* 0x000fe20000410000 */
[----:B------:R-:W-:Y:S01]  /*fca0*/  @!P3 IMAD R153, R153, 0x4, R2 ;  /* 0x000000049999b824 */ /* 0x000fe200078e0202 */
        /* <DEDUP_REMOVED lines=61> */
[----:B------:R-:W-:Y:S01]  /*10080*/  @!P3 STS [R153+0x28800], R168 ;  /* 0x028800a89900b388 */ /* 0x000fe20000000800 */
[----:B------:R-:W3:Y:S03]  /*10090*/  MUFU.EX2 R156, R156 ;  /* 0x0000009c009c7308 */ /* 0x000ee60000000800 */
[----:B------:R-:W4:Y:S05]  /*100a0*/  SHFL.BFLY PT, R168, R20, 0x2, 0x1f ;  /* 0x0c401f0014a87f89 */ /* 0x000f2a00000e0000 */
[----:B------:R-:W5:Y:S08]  /*100b0*/  MUFU.EX2 R157, R157 ;  /* 0x0000009d009d7308 */ /* 0x000f700000000800 */
[----:B------:R-:W0:Y:S01]  /*100c0*/  MUFU.EX2 R160, R160 ;  /* 0x000000a000a07308 */ /* 0x000e220000000800 */
[----:B---3--:R-:W-:-:S07]  /*100d0*/  FADD.FTZ R0, R156, R0 ;  /* 0x000000009c007221 */ /* 0x008fce0000010000 */
[----:B------:R-:W3:Y:S01]  /*100e0*/  MUFU.EX2 R161, R161 ;  /* 0x000000a100a17308 */ /* 0x000ee20000000800 */
[----:B-----5:R-:W-:Y:S01]  /*100f0*/  FADD.FTZ R0, R157, R0 ;  /* 0x000000009d007221 */ /* 0x020fe20000010000 */
[----:B----4-:R-:W-:-:S05]  /*10100*/  FMNMX.FTZ R20, R20, R168, !PT ;  /* 0x000000a814147209 */ /* 0x010fca0007810000 */
[----:B------:R-:W4:Y:S01]  /*10110*/  SHFL.BFLY PT, R168, R20, 0x1, 0x1f ;  /* 0x0c201f0014a87f89 */ /* 0x000f2200000e0000 */
[----:B------:R-:W5:Y:S01]  /*10120*/  MUFU.EX2 R164, R164 ;  /* 0x000000a400a47308 */ /* 0x000f620000000800 */
[----:B0-----:R-:W-:-:S07]  /*10130*/  FADD.FTZ R0, R160, R0 ;  /* 0x00000000a0007221 */ /* 0x001fce0000010000 */
[----:B------:R-:W0:Y:S01]  /*10140*/  MUFU.EX2 R165, R165 ;  /* 0x000000a500a57308 */ /* 0x000e220000000800 */
[----:B---3--:R-:W-:-:S07]  /*10150*/  FADD.FTZ R0, R161, R0 ;  /* 0x00000000a1007221 */ /* 0x008fce0000010000 */
[----:B------:R-:W3:Y:S01]  /*10160*/  MUFU.EX2 R209, R209 ;  /* 0x000000d100d17308 */ /* 0x000ee20000000800 */
[----:B-----5:R-:W-:Y:S01]  /*10170*/  FADD.FTZ R0, R164, R0 ;  /* 0x00000000a4007221 */ /* 0x020fe20000010000 */
[----:B----4-:R-:W-:-:S06]  /*10180*/  FMNMX.FTZ R20, R20, R168, !PT ;  /* 0x000000a814147209 */ /* 0x010fcc0007810000 */
[----:B------:R-:W4:Y:S01]  /*10190*/  MUFU.EX2 R169, R169 ;  /* 0x000000a900a97308 */ /* 0x000f220000000800 */
[----:B0-----:R-:W-:Y:S01]  /*101a0*/  FADD.FTZ R0, R165, R0 ;  /* 0x00000000a5007221 */ /* 0x001fe20000010000 */
[----:B------:R-:W-:-:S04]  /*101b0*/  FADD.FTZ R168, -R20, R208 ;  /* 0x000000d014a87221 */ /* 0x000fc80000010100 */
[----:B------:R-:W-:Y:S02]  /*101c0*/  FMUL.FTZ R168, R168, R13 ;  /* 0x0000000da8a87220 */ /* 0x000fe40000410000 */
[----:B------:R-:W0:Y:S01]  /*101d0*/  MUFU.EX2 R172, R172 ;  /* 0x000000ac00ac7308 */ /* 0x000e220000000800 */
[----:B---3--:R-:W-:-:S07]  /*101e0*/  FADD.FTZ R0, R209, R0 ;  /* 0x00000000d1007221 */ /* 0x008fce0000010000 */
[----:B------:R-:W3:Y:S01]  /*101f0*/  MUFU.EX2 R168, R168 ;  /* 0x000000a800a87308 */ /* 0x000ee20000000800 */
[----:B----4-:R-:W-:-:S07]  /*10200*/  FADD.FTZ R0, R169, R0 ;  /* 0x00000000a9007221 */ /* 0x010fce0000010000 */
[----:B------:R-:W4:Y:S01]  /*10210*/  MUFU.EX2 R173, R173 ;  /* 0x000000ad00ad7308 */ /* 0x000f220000000800 */
[----:B0-----:R-:W-:-:S07]  /*10220*/  FADD.FTZ R0, R172, R0 ;  /* 0x00000000ac007221 */ /* 0x001fce0000010000 */
[----:B------:R-:W0:Y:S01]  /*10230*/  MUFU.EX2 R176, R176 ;  /* 0x000000b000b07308 */ /* 0x000e220000000800 */
[----:B---3--:R3:W-:Y:S01]  /*10240*/  @!P3 STS [R153+0x28820], R168 ;  /* 0x028820a89900b388 */ /* 0x0087e20000000800 */
[-C--:B------:R-:W-:Y:S01]  /*10250*/  FMUL.FTZ R26, R26, R168.reuse ;  /* 0x000000a81a1a7220 */ /* 0x080fe20000410000 */
[-C--:B------:R-:W-:Y:S01]  /*10260*/  FMUL.FTZ R27, R27, R168.reuse ;  /* 0x000000a81b1b7220 */ /* 0x080fe20000410000 */
[-C--:B------:R-:W-:Y:S01]  /*10270*/  FMUL.FTZ R30, R30, R168.reuse ;  /* 0x000000a81e1e7220 */ /* 0x080fe20000410000 */
[-C--:B------:R-:W-:Y:S01]  /*10280*/  FMUL.FTZ R31, R31, R168.reuse ;  /* 0x000000a81f1f7220 */ /* 0x080fe20000410000 */
[-C--:B------:R-:W-:Y:S01]  /*10290*/  FMUL.FTZ R34, R34, R168.reuse ;  /* 0x000000a822227220 */ /* 0x080fe20000410000 */
[-C--:B------:R-:W-:Y:S01]  /*102a0*/  FMUL.FTZ R35, R35, R168.reuse ;  /* 0x000000a823237220 */ /* 0x080fe20000410000 */
[----:B------:R-:W5:Y:S01]  /*102b0*/  MUFU.EX2 R177, R177 ;  /* 0x000000b100b17308 */ /* 0x000f620000000800 */
[----:B----4-:R-:W-:Y:S01]  /*102c0*/  FADD.FTZ R0, R173, R0 ;  /* 0x00000000ad007221 */ /* 0x010fe20000010000 */
[-C--:B------:R-:W-:Y:S01]  /*102d0*/  FMUL.FTZ R38, R38, R168.reuse ;  /* 0x000000a826267220 */ /* 0x080fe20000410000 */
[-C--:B---3--:R-:W-:Y:S01]  /*102e0*/  FMUL.FTZ R153, R20, R13.reuse ;  /* 0x0000000d14997220 */ /* 0x088fe20000410000 */
        /* <DEDUP_REMOVED lines=20> */
[----:B0-----:R-:W-:Y:S01]  /*10430*/  FADD.FTZ R0, R176, R0 ;  /* 0x00000000b0007221 */ /* 0x001fe20000010000 */
[-C--:B------:R-:W-:Y:S01]  /*10440*/  FMUL.FTZ R46, R46, R168.reuse ;  /* 0x000000a82e2e7220 */ /* 0x080fe20000410000 */
[-C--:B------:R-:W-:Y:S01]  /*10450*/  FMUL.FTZ R47, R47, R168.reuse ;  /* 0x000000a82f2f7220 */ /* 0x080fe20000410000 */
[-C--:B------:R-:W-:Y:S01]  /*10460*/  FMUL.FTZ R50, R50, R168.reuse ;  /* 0x000000a832327220 */ /* 0x080fe20000410000 */
[----:B-----5:R-:W-:Y:S01]  /*10470*/  FADD.FTZ R0, R177, R0 ;  /* 0x00000000b1007221 */ /* 0x020fe20000010000 */
        /* <DEDUP_REMOVED lines=12> */
[----:B------:R-:W-:Y:S01]  /*10540*/  FMUL.FTZ R70, R70, R168 ;  /* 0x000000a846467220 */ /* 0x000fe20000410000 */
[----:B------:R-:W-:Y:S01]  /*10550*/  F2FP.F16.F32.PACK_AB R156, R161, R160 ;  /* 0x000000a0a19c723e */ /* 0x000fe200000000ff */
[-C--:B------:R-:W-:Y:S01]  /*10560*/  FMUL.FTZ R71, R71, R168.reuse ;  /* 0x000000a847477220 */ /* 0x080fe20000410000 */
[----:B------:R-:W-:Y:S01]  /*10570*/  F2FP.F16.F32.PACK_AB R160, R169, R209 ;  /* 0x000000d1a9a0723e */ /* 0x000fe200000000ff */
[-C--:B------:R-:W-:Y:S01]  /*10580*/  FMUL.FTZ R74, R74, R168.reuse ;  /* 0x000000a84a4a7220 */ /* 0x080fe20000410000 */
[-C--:B------:R-:W-:Y:S01]  /*10590*/  FMUL.FTZ R75, R75, R168.reuse ;  /* 0x000000a84b4b7220 */ /* 0x080fe20000410000 */
[----:B------:R0:W4:Y:S01]  /*105a0*/  MUFU.EX2 R181, R158 ;  /* 0x0000009e00b57308 */ /* 0x0001220000000800 */
[----:B---3--:R-:W-:Y:S01]  /*105b0*/  FFMA.FTZ R3, R168, R3, R153 ;  /* 0x00000003a8037223 */ /* 0x008fe20000010099 */
[----:B------:R-:W-:Y:S01]  /*105c0*/  F2FP.F16.F32.PACK_AB R153, R155, R153 ;  /* 0x000000999b99723e */ /* 0x000fe200000000ff */
[-C--:B------:R-:W-:Y:S01]  /*105d0*/  FMUL.FTZ R78, R78, R168.reuse ;  /* 0x000000a84e4e7220 */ /* 0x080fe20000410000 */
[-C--:B------:R-:W-:Y:S01]  /*105e0*/  FMUL.FTZ R79, R79, R168.reuse ;  /* 0x000000a84f4f7220 */ /* 0x080fe20000410000 */
[----:B------:R-:W-:Y:S01]  /*105f0*/  FADD.FTZ R3, R155, R3 ;  /* 0x000000039b037221 */ /* 0x000fe20000010000 */
[-C--:B------:R-:W-:Y:S01]  /*10600*/  FMUL.FTZ R82, R82, R168.reuse ;  /* 0x000000a852527220 */ /* 0x080fe20000410000 */
[----:B------:R-:W-:Y:S01]  /*10610*/  FMUL.FTZ R83, R83, R168 ;  /* 0x000000a853537220 */ /* 0x000fe20000410000 */
[----:B------:R-:W3:Y:S01]  /*10620*/  MUFU.EX2 R159, R159 ;  /* 0x0000009f009f7308 */ /* 0x000ee20000000800 */
[----:B0-----:R-:W-:Y:S01]  /*10630*/  F2FP.F16.F32.PACK_AB R158, R165, R164 ;  /* 0x000000a4a59e723e */ /* 0x001fe200000000ff */
[----:B------:R-:W-:Y:S01]  /*10640*/  FMUL.FTZ R86, R86, R168 ;  /* 0x000000a856567220 */ /* 0x000fe20000410000 */
[----:B------:R-:W-:Y:S01]  /*10650*/  F2FP.F16.F32.PACK_AB R164, R177, R176 ;  /* 0x000000b0b1a4723e */ /* 0x000fe200000000ff */
[-C--:B------:R-:W-:Y:S01]  /*10660*/  FMUL.FTZ R87, R87, R168.reuse ;  /* 0x000000a857577220 */ /* 0x080fe20000410000 */
[-C--:B------:R-:W-:Y:S01]  /*10670*/  FMUL.FTZ R90, R90, R168.reuse ;  /* 0x000000a85a5a7220 */ /* 0x080fe20000410000 */
[-C--:B------:R-:W-:Y:S01]  /*10680*/  FMUL.FTZ R91, R91, R168.reuse ;  /* 0x000000a85b5b7220 */ /* 0x080fe20000410000 */
[-C--:B------:R-:W-:Y:S01]  /*10690*/  FMUL.FTZ R94, R94, R168.reuse ;  /* 0x000000a85e5e7220 */ /* 0x080fe20000410000 */
[----:B------:R0:W5:Y:S01]  /*106a0*/  MUFU.EX2 R210, R162 ;  /* 0x000000a200d27308 */ /* 0x0001620000000800 */
        /* <DEDUP_REMOVED lines=8> */
[C---:B---3--:R-:W-:Y:S01]  /*10730*/  FADD.FTZ R3, R159.reuse, R3 ;  /* 0x000000039f037221 */ /* 0x048fe20000010000 */
[----:B------:R-:W-:Y:S01]  /*10740*/  F2FP.F16.F32.PACK_AB R155, R159, R181 ;  /* 0x000000b59f9b723e */ /* 0x000fe200000000ff */
[----:B------:R-:W-:Y:S01]  /*10750*/  BAR.SYNC.DEFER_BLOCKING 0xf, 0x100 ;  /* 0x03c4000000007b1d */ /* 0x000fe20000010000 */
[----:B0-----:R-:W-:Y:S01]  /*10760*/  F2FP.F16.F32.PACK_AB R162, R173, R172 ;  /* 0x000000acada2723e */ /* 0x001fe200000000ff */
[-C--:B------:R-:W-:Y:S01]  /*10770*/  FMUL.FTZ R107, R107, R168.reuse ;  /* 0x000000a86b6b7220 */ /* 0x080fe20000410000 */
[-C--:B------:R-:W-:Y:S01]  /*10780*/  FMUL.FTZ R110, R110, R168.reuse ;  /* 0x000000a86e6e7220 */ /* 0x080fe20000410000 */
[-C--:B------:R-:W-:Y:S01]  /*10790*/  FMUL.FTZ R111, R111, R168.reuse ;  /* 0x000000a86f6f7220 */ /* 0x080fe20000410000 */
[-C--:B------:R-:W-:Y:S01]  /*107a0*/  FMUL.FTZ R114, R114, R168.reuse ;  /* 0x000000a872727220 */ /* 0x080fe20000410000 */
[----:B------:R-:W0:Y:S01]  /*107b0*/  MUFU.EX2 R208, R208 ;  /* 0x000000d000d07308 */ /* 0x000e220000000800 */
[----:B-----5:R-:W-:Y:S01]  /*107c0*/  FADD.FTZ R3, R210, R3 ;  /* 0x00000003d2037221 */ /* 0x020fe20000010000 */
[-C--:B------:R-:W-:Y:S01]  /*107d0*/  FMUL.FTZ R115, R115, R168.reuse ;  /* 0x000000a873737220 */ /* 0x080fe20000410000 */
[-C--:B------:R-:W-:Y:S01]  /*107e0*/  FMUL.FTZ R118, R118, R168.reuse ;  /* 0x000000a876767220 */ /* 0x080fe20000410000 */
[-C--:B------:R-:W-:Y:S01]  /*107f0*/  FMUL.FTZ R119, R119, R168.reuse ;  /* 0x000000a877777220 */ /* 0x080fe20000410000 */
[-C--:B------:R-:W-:Y:S01]  /*10800*/  FMUL.FTZ R122, R122, R168.reuse ;  /* 0x000000a87a7a7220 */ /* 0x080fe20000410000 */
[-C--:B------:R-:W-:Y:S01]  /*10810*/  FMUL.FTZ R123, R123, R168.reuse ;  /* 0x000000a87b7b7220 */ /* 0x080fe20000410000 */
[----:B------:R-:W-:Y:S01]  /*10820*/  FMUL.FTZ R126, R126, R168 ;  /* 0x000000a87e7e7220 */ /* 0x000fe20000410000 */
        /* <DEDUP_REMOVED lines=9> */
[----:B0-----:R-:W-:Y:S01]  /*108c0*/  FADD.FTZ R3, R208, R3 ;  /* 0x00000003d0037221 */ /* 0x001fe20000010000 */
[----:B------:R0:W-:Y:S01]  /*108d0*/  STSM.16.M88.4 [R196+0x26800], R152 ;  /* 0x02680098c4007844 */ /* 0x0001e20000000200 */
[-C--:B------:R-:W-:Y:S01]  /*108e0*/  FMUL.FTZ R138, R138, R168.reuse ;  /* 0x000000a88a8a7220 */ /* 0x080fe20000410000 */
[-C--:B------:R-:W-:Y:S01]  /*108f0*/  FMUL.FTZ R139, R139, R168.reuse ;  /* 0x000000a88b8b7220 */ /* 0x080fe20000410000 */
[-C--:B------:R-:W-:Y:S01]  /*10900*/  FMUL.FTZ R142, R142, R168.reuse ;  /* 0x000000a88e8e7220 */ /* 0x080fe20000410000 */
[-C--:B------:R-:W-:Y:S01]  /*10910*/  FMUL.FTZ R143, R143, R168.reuse ;  /* 0x000000a88f8f7220 */ /* 0x080fe20000410000 */
[----:B------:R-:W-:Y:S01]  /*10920*/  FMUL.FTZ R146, R146, R168 ;  /* 0x000000a892927220 */ /* 0x000fe20000410000 */
[----:B------:R-:W5:Y:S01]  /*10930*/  MUFU.EX2 R171, R171 ;  /* 0x000000ab00ab7308 */ /* 0x000f620000000800 */
[C---:B---3--:R-:W-:Y:S01]  /*10940*/  FADD.FTZ R3, R167.reuse, R3 ;  /* 0x00000003a7037221 */ /* 0x048fe20000010000 */
[----:B------:R-:W-:Y:S01]  /*10950*/  F2FP.F16.F32.PACK_AB R159, R167, R208 ;  /* 0x000000d0a79f723e */ /* 0x000fe200000000ff */
[-C--:B------:R-:W-:Y:S01]  /*10960*/  FMUL.FTZ R147, R147, R168.reuse ;  /* 0x000000a893937220 */ /* 0x080fe20000410000 */
[-C--:B------:R-:W-:Y:S01]  /*10970*/  FMUL.FTZ R150, R150, R168.reuse ;  /* 0x000000a896967220 */ /* 0x080fe20000410000 */
[----:B------:R-:W-:-:S02]  /*10980*/  FMUL.FTZ R151, R151, R168 ;  /* 0x000000a897977220 */ /* 0x000fc40000410000 */
[----:B------:R0:W-:Y:S01]  /*10990*/  STSM.16.M88.4 [R197], R156 ;  /* 0x0000009cc5007844 */ /* 0x0001e20000000200 */
[----:B------:R-:W3:Y:S01]  /*109a0*/  MUFU.EX2 R174, R174 ;  /* 0x000000ae00ae7308 */ /* 0x000ee20000000800 */
[----:B----4-:R-:W-:-:S07]  /*109b0*/  FADD.FTZ R3, R161, R3 ;  /* 0x00000003a1037221 */ /* 0x010fce0000010000 */
[----:B------:R-:W4:Y:S01]  /*109c0*/  MUFU.EX2 R175, R175 ;  /* 0x000000af00af7308 */ /* 0x000f220000000800 */
[C---:B-----5:R-:W-:Y:S01]  /*109d0*/  FADD.FTZ R3, R171.reuse, R3 ;  /* 0x00000003ab037221 */ /* 0x060fe20000010000 */
[----:B------:R-:W-:-:S06]  /*109e0*/  F2FP.F16.F32.PACK_AB R161, R171, R161 ;  /* 0x000000a1aba1723e */ /* 0x000fcc00000000ff */
[----:B------:R-:W5:Y:S01]  /*109f0*/  MUFU.EX2 R180, R180 ;  /* 0x000000b400b47308 */ /* 0x000f620000000800 */
[----:B---3--:R-:W-:-:S07]  /*10a00*/  FADD.FTZ R3, R174, R3 ;  /* 0x00000003ae037221 */ /* 0x008fce0000010000 */
[----:B------:R-:W3:Y:S01]  /*10a10*/  MUFU.EX2 R165, R178 ;  /* 0x000000b200a57308 */ /* 0x000ee20000000800 */
[C---:B----4-:R-:W-:Y:S01]  /*10a20*/  FADD.FTZ R3, R175.reuse, R3 ;  /* 0x00000003af037221 */ /* 0x050fe20000010000 */
[----:B------:R-:W-:-:S05]  /*10a30*/  F2FP.F16.F32.PACK_AB R163, R175, R174 ;  /* 0x000000aeafa3723e */ /* 0x000fca00000000ff */
[----:B------:R0:W-:Y:S01]  /*10a40*/  STSM.16.M88.4 [R199], R160 ;  /* 0x000000a0c7007844 */ /* 0x0001e20000000200 */
[----:B------:R-:W4:Y:S01]  /*10a50*/  MUFU.EX2 R179, R179 ;  /* 0x000000b300b37308 */ /* 0x000f220000000800 */
[----:B-----5:R-:W-:-:S04]  /*10a60*/  FADD.FTZ R0, R180, R0 ;  /* 0x00000000b4007221 */ /* 0x020fc80000010000 */
[C---:B------:R-:W-:Y:S01]  /*10a70*/  FADD.FTZ R0, R166.reuse, R0 ;  /* 0x00000000a6007221 */ /* 0x040fe20000010000 */
[----:B------:R-:W-:Y:S02]  /*10a80*/  F2FP.F16.F32.PACK_AB R166, R166, R180 ;  /* 0x000000b4a6a6723e */ /* 0x000fe400000000ff */
[----:B------:R-:W5:Y:S01]  /*10a90*/  MUFU.EX2 R182, R182 ;  /* 0x000000b600b67308 */ /* 0x000f620000000800 */
[----:B---3--:R-:W-:-:S07]  /*10aa0*/  FADD.FTZ R3, R165, R3 ;  /* 0x00000003a5037221 */ /* 0x008fce0000010000 */
[----:B------:R-:W3:Y:S01]  /*10ab0*/  MUFU.EX2 R183, R183 ;  /* 0x000000b700b77308 */ /* 0x000ee20000000800 */
[C---:B----4-:R-:W-:Y:S01]  /*10ac0*/  FADD.FTZ R3, R179.reuse, R3 ;  /* 0x00000003b3037221 */ /* 0x050fe20000010000 */
[----:B------:R-:W-:-:S03]  /*10ad0*/  F2FP.F16.F32.PACK_AB R165, R179, R165 ;  /* 0x000000a5b3a5723e */ /* 0x000fc600000000ff */
[----:B-----5:R-:W-:Y:S01]  /*10ae0*/  FADD.FTZ R3, R182, R3 ;  /* 0x00000003b6037221 */ /* 0x020fe20000010000 */
[----:B---3--:R-:W-:-:S03]  /*10af0*/  F2FP.F16.F32.PACK_AB R167, R183, R182 ;  /* 0x000000b6b7a7723e */ /* 0x008fc600000000ff */
[----:B------:R-:W-:Y:S02]  /*10b00*/  FADD.FTZ R3, R183, R3 ;  /* 0x00000003b7037221 */ /* 0x000fe40000010000 */
[----:B------:R0:W-:Y:S01]  /*10b10*/  STSM.16.M88.4 [R198], R164 ;  /* 0x000000a4c6007844 */ /* 0x0001e20000000200 */
[----:B------:R-:W-:Y:S05]  /*10b20*/  @!P0 BRA `(.L_x_2768) ;  /* 0x0000000000048947 */ /* 0x000fea0003800000 */
[----:B------:R-:W-:Y:S01]  /*10b30*/  BPT.TRAP 0x1 ;  /* 0x000000040000795c */ /* 0x000fe20000300000 */
.L_x_2768:
[----:B------:R3:W4:Y:S01]  /*10b40*/  SYNCS.PHASECHK.TRANS64.TRYWAIT P3, [R14+URZ+0x28c50], R207 ;  /* 0x028c50cf0e0075a7 */ /* 0x000722000806017f */
[----:B------:R-:W-:Y:S05]  /*10b50*/  @!P0 BRA `(.L_x_2769) ;  /* 0x0000000000048947 */ /* 0x000fea0003800000 */
[----:B------:R-:W-:Y:S01]  /*10b60*/  BPT.TRAP 0x1 ;  /* 0x000000040000795c */ /* 0x000fe20000300000 */
.L_x_2769:
[----:B------:R-:W-:Y:S04]  /*10b70*/  BSSY B2, `(.L_x_2770) ;  /* 0x0000004000027945 */ /* 0x000fe80003800000 */
[----:B----4-:R-:W-:Y:S05]  /*10b80*/  @P3 BRA `(.L_x_2771) ;  /* 0x0000000000083947 */ /* 0x010fea0003800000 */
[----:B------:R-:W4:Y:S02]  /*10b90*/  SYNCS.PHASECHK.TRANS64.TRYWAIT P3, [R14+URZ+0x28c50], R207 ;  /* 0x028c50cf0e0075a7 */ /* 0x000f24000806017f */
[----:B----4-:R-:W-:Y:S05]  /*10ba0*/  @!P3 BRA `(.L_x_2772) ;  /* 0x000001280068b947 */ /* 0x010fea0003800000 */
.L_x_2771:
[----:B------:R-:W-:Y:S05]  /*10bb0*/  BSYNC B2 ;  /* 0x0000000000027941 */ /* 0x000fea0003800000 */
.L_x_2770:
[----:B------:R-:W-:Y:S01]  /*10bc0*/  IMAD R168, R18, 0x1000, R190 ;  /* 0x0000100012a87824 */ /* 0x000fe200078e02be */
[----:B------:R-:W-:Y:S01]  /*10bd0*/  WARPGROUP.ARRIVE ;  /* 0x00000000000079c5 */ /* 0x000fe20000000000 */
[----:B------:R-:W-:Y:S02]  /*10be0*/  IMAD.MOV.U32 R169, RZ, RZ, 0x40000040 ;  /* 0x40000040ffa97424 */ /* 0x000fe400078e00ff */
[----:B-1234-:R-:W-:Y:S01]  /*10bf0*/  @!P1 VIADD R14, R14, 0x28c60 ;  /* 0x00028c600e0e9836 */ /* 0x01efe20000000000 */
[----:B------:R-:W-:Y:S01]  /*10c00*/  R2UR UR6, R168 ;  /* 0x00000000a80672ca */ /* 0x000fe200000e0000 */
[----:B------:R-:W-:Y:S01]  /*10c10*/  IMAD.MOV.U32 R208, RZ, RZ, R20 ;  /* 0x000000ffffd07224 */ /* 0x000fe200078e0014 */
[----:B------:R-:W-:Y:S01]  /*10c20*/  R2UR UR7, R169 ;  /* 0x00000000a90772ca */ /* 0x000fe200000e0000 */
[----:B------:R-:W-:Y:S01]  /*10c30*/  IMAD.MOV.U32 R169, RZ, RZ, 0x40000040 ;  /* 0x40000040ffa97424 */ /* 0x000fe200078e00ff */
[----:B------:R-:W-:Y:S01]  /*10c40*/  @!P1 PRMT R14, RZ, 0x654, R14 ;  /* 0x00000654ff0e9816 */ /* 0x000fe2000000000e */
[----:B------:R-:W-:-:S02]  /*10c50*/  IMAD.MOV.U32 R209, RZ, RZ, R12 ;  /* 0x000000ffffd17224 */ /* 0x000fc400078e000c */
[----:B------:R-:W-:-:S08]  /*10c60*/  IMAD.MOV.U32 R210, RZ, RZ, R18 ;  /* 0x000000ffffd27224 */ /* 0x000fd000078e0012 */
[----:B------:R-:W-:Y:S03]  /*10c70*/  HGMMA.64x256x16.F32 R24, R152, gdesc[UR4].tnspB, R24, gsb0 ;  /* 0x43e0000498187df0 */ /* 0x000fe60008000818 */
[----:B------:R-:W-:Y:S02]  /*10c80*/  WARPGROUP.DEPBAR.LE gsb0, 0x0 ;  /* 0x00008000000079c5 */ /* 0x000fe40000010000 */
[----:B0-----:R-:W-:Y:S01]  /*10c90*/  VIADD R152, R168, 0x80 ;  /* 0x00000080a8987836 */ /* 0x001fe20000000000 */
        /* <DEDUP_REMOVED lines=32> */
.L_x_2762:
[----:B-1----:R-:W-:-:S07]  /*10ea0*/  IMAD.MOV.U32 R14, RZ, RZ, R206 ;  /* 0x000000ffff0e7224 */ /* 0x002fce00078e00ce */
.L_x_2761:
[----:B------:R-:W-:Y:S05]  /*10eb0*/  BSYNC B0 ;  /* 0x0000000000007941 */ /* 0x000fea0003800000 */
.L_x_2760:
[----:B------:R-:W-:Y:S01]  /*10ec0*/  ISETP.GE.AND P2, PT, R14, R202, PT ;  /* 0x000000ca0e00720c */ /* 0x000fe20003f46270 */
[----:B------:R-:W-:-:S12]  /*10ed0*/  BSSY B0, `(.L_x_2774) ;  /* 0x000024e000007945 */ /* 0x000fd80003800000 */
[----:B------:R-:W-:Y:S05]  /*10ee0*/  @!P2 BRA `(.L_x_2775) ;  /* 0x000000240030a947 */ /* 0x000fea0003800000 */
[----:B------:R-:W-:Y:S02]  /*10ef0*/  IMAD.MOV.U32 R208, RZ, RZ, R20 ;  /* 0x000000ffffd07224 */ /* 0x000fe400078e0014 */
[----:B------:R-:W-:Y:S02]  /*10f00*/  IMAD.MOV.U32 R210, RZ, RZ, R12 ;  /* 0x000000ffffd27224 */ /* 0x000fe400078e000c */
[----:B------:R-:W-:-:S07]  /*10f10*/  IMAD.MOV.U32 R209, RZ, RZ, R18 ;  /* 0x000000ffffd17224 */ /* 0x000fce00078e0012 */
.L_x_2794:
[----:B------:R-:W-:-:S05]  /*10f20*/  VIADD R18, R209, 0x1 ;  /* 0x00000001d1127836 */ /* 0x000fca0000000000 */
[----:B------:R-:W-:-:S04]  /*10f30*/  ISETP.NE.AND P2, PT, R18, 0x2, PT ;  /* 0x000000021200780c */ /* 0x000fc80003f45270 */
[----:B------:R-:W-:Y:S02]  /*10f40*/  SEL R12, RZ, 0x1, P2 ;  /* 0x00000001ff0c7807 */ /* 0x000fe40001000000 */
[----:B------:R-:W-:Y:S02]  /*10f50*/  SEL R18, R18, RZ, P2 ;  /* 0x000000ff12127207 */ /* 0x000fe40001000000 */
[----:B------:R-:W-:Y:S01]  /*10f60*/  LOP3.LUT R19, R19, R12, RZ, 0x3c, !PT ;  /* 0x0000000c13137212 */ /* 0x000fe200078e3cff */
[----:B-1----:R-:W-:Y:S06]  /*10f70*/  @!P0 BRA `(.L_x_2776) ;  /* 0x0000000000048947 */ /* 0x002fec0003800000 */
[----:B------:R-:W-:Y:S01]  /*10f80*/  BPT.TRAP 0x1 ;  /* 0x000000040000795c */ /* 0x000fe20000300000 */
.L_x_2776:
[----:B------:R-:W-:Y:S01]  /*10f90*/  IMAD R206, R18, 0x8, R2 ;  /* 0x0000000812ce7824 */ /* 0x000fe200078e0202 */
[----:B------:R-:W-:-:S04]  /*10fa0*/  SHF.L.U32 R207, R19, 0x1f, RZ ;  /* 0x0000001f13cf7819 */ /* 0x000fc800000006ff */
[----:B------:R1:W2:Y:S01]  /*10fb0*/  SYNCS.PHASECHK.TRANS64.TRYWAIT P2, [R206+URZ+0x28c30], R207 ;  /* 0x028c30cfce0075a7 */ /* 0x0002a2000804017f */
[----:B------:R-:W-:Y:S05]  /*10fc0*/  @!P0 BRA `(.L_x_2777) ;  /* 0x0000000000048947 */ /* 0x000fea0003800000 */
[----:B------:R-:W-:Y:S01]  /*10fd0*/  BPT.TRAP 0x1 ;  /* 0x000000040000795c */ /* 0x000fe20000300000 */
.L_x_2777:
[----:B------:R-:W-:Y:S01]  /*10fe0*/  BSSY B1, `(.L_x_2778) ;  /* 0x0000006000017945 */ /* 0x000fe20003800000 */
[----:B------:R-:W-:Y:S02]  /*10ff0*/  IMAD R12, R18, 0x200, R15 ;  /* 0x00000200120c7824 */ /* 0x000fe400078e020f */
[----:B------:R-:W-:Y:S01]  /*11000*/  IMAD.MOV.U32 R13, RZ, RZ, 0x40000040 ;  /* 0x40000040ff0d7424 */ /* 0x000fe200078e00ff */
[----:B--2---:R-:W-:Y:S06]  /*11010*/  @P2 BRA `(.L_x_2779) ;  /* 0x0000000000082947 */ /* 0x004fec0003800000 */
[----:B------:R-:W2:Y:S02]  /*11020*/  SYNCS.PHASECHK.TRANS64.TRYWAIT P2, [R206+URZ+0x28c30], R207 ;  /* 0x028c30cfce0075a7 */ /* 0x000ea4000804017f */
[----:B--2---:R-:W-:Y:S05]  /*11030*/  @!P2 BRA `(.L_x_2780) ;  /* 0x000001240058a947 */ /* 0x004fea0003800000 */
.L_x_2779:
[----:B------:R-:W-:Y:S05]  /*11040*/  BSYNC B1 ;  /* 0x0000000000017941 */ /* 0x000fea0003800000 */
.L_x_2778:
[C---:B------:R-:W-:Y:S01]  /*11050*/  R2UR UR6, R12.reuse ;  /* 0x000000000c0672ca */ /* 0x040fe200000e0000 */
[----:B------:R-:W-:Y:S01]  /*11060*/  WARPGROUP.ARRIVE ;  /* 0x00000000000079c5 */ /* 0x000fe20000000000 */
[----:B------:R-:W-:Y:S01]  /*11070*/  R2UR UR7, R13 ;  /* 0x000000000d0772ca */ /* 0x000fe200000e0000 */
[----:B------:R-:W-:Y:S01]  /*11080*/  VIADD R20, R12, 0x2 ;  /* 0x000000020c147836 */ /* 0x000fe20000000000 */
[----:B------:R-:W-:Y:S01]  /*11090*/  R2UR UR4, R4 ;  /* 0x00000000040472ca */ /* 0x000fe200000e0000 */
[----:B------:R-:W-:Y:S01]  /*110a0*/  IMAD.MOV.U32 R21, RZ, RZ, 0x40000040 ;  /* 0x40000040ff157424 */ /* 0x000fe200078e00ff */
[----:B------:R-:W-:Y:S01]  /*110b0*/  R2UR UR5, R5 ;  /* 0x00000000050572ca */ /* 0x000fe200000e0000 */
[----:B------:R-:W-:Y:S02]  /*110c0*/  IMAD.MOV.U32 R13, RZ, RZ, 0x40000040 ;  /* 0x40000040ff0d7424 */ /* 0x000fe400078e00ff */
[----:B------:R-:W-:-:S10]  /*110d0*/  IMAD.IADD R231, R201, 0x1, R192 ;  /* 0x00000001c9e77824 */ /* 0x000fd400078e02c0 */
        /* <DEDUP_REMOVED lines=9> */
[----:B------:R-:W-:-:S10]  /*11170*/  WARPGROUP.ARRIVE ;  /* 0x00000000000079c5 */ /* 0x000fd40000000000 */
[----:B------:R-:W-:Y:S01]  /*11180*/  HGMMA.64x64x16.F32 R152, gdesc[UR4], R152, gsb0 ;  /* 0x00e00000049879f0 */ /* 0x000fe20008000898 */
[----:B------:R-:W-:Y:S01]  /*11190*/  R2UR UR6, R20 ;  /* 0x00000000140672ca */ /* 0x000fe200000e0000 */
[----:B------:R-:W-:Y:S01]  /*111a0*/  IMAD.SHL.U32 R20, R14, 0x40, RZ ;  /* 0x000000400e147824 */ /* 0x000fe200078e00ff */
[----:B------:R-:W-:Y:S02]  /*111b0*/  R2UR UR7, R21 ;  /* 0x00000000150772ca */ /* 0x000fe400000e0000 */
[----:B------:R-:W-:Y:S02]  /*111c0*/  R2UR UR4, R8 ;  /* 0x00000000080472ca */ /* 0x000fe400000e0000 */
[----:B------:R-:W-:Y:S02]  /*111d0*/  R2UR UR5, R9 ;  /* 0x00000000090572ca */ /* 0x000fe400000e0000 */
[----:B0-----:R-:W-:-:S04]  /*111e0*/  IADD3 R212, -R186, 0x1, -R20 ;  /* 0x00000001bad47810 */ /* 0x001fc80007ffe914 */
[----:B------:R-:W-:Y:S01]  /*111f0*/  IADD3 R212, -R22, R212, R23 ;  /* 0x000000d416d47210 */ /* 0x000fe20007ffe117 */
[----:B------:R-:W-:Y:S02]  /*11200*/  WARPGROUP.DEPBAR.LE gsb0, 0x0 ;  /* 0x00008000000079c5 */ /* 0x000fe40000010000 */
[----:B------:R-:W-:-:S06]  /*11210*/  WARPGROUP.ARRIVE ;  /* 0x00000000000079c5 */ /* 0x000fcc0000000000 */
[----:B------:R-:W-:Y:S01]  /*11220*/  HGMMA.64x64x16.F32 R152, gdesc[UR4], R152, gsb0 ;  /* 0x00e00000049879f0 */ /* 0x000fe20008000898 */
[----:B------:R-:W-:Y:S02]  /*11230*/  R2UR UR6, R12 ;  /* 0x000000000c0672ca */ /* 0x000fe400000e0000 */
[----:B------:R-:W-:Y:S01]  /*11240*/  R2UR UR7, R13 ;  /* 0x000000000d0772ca */ /* 0x000fe200000e0000 */
[----:B------:R-:W0:Y:S01]  /*11250*/  @P5 LDC R12, c[0x0][0x450] ;  /* 0x00011400ff0c5b82 */ /* 0x000e220000000800 */
[----:B------:R-:W-:Y:S02]  /*11260*/  R2UR UR4, R6 ;  /* 0x00000000060472ca */ /* 0x000fe400000e0000 */
[----:B------:R-:W-:-:S05]  /*11270*/  R2UR UR5, R7 ;  /* 0x00000000070572ca */ /* 0x000fca00000e0000 */
[----:B------:R-:W3:Y:S02]  /*11280*/  @P5 LDC R13, c[0x0][0x44c] ;  /* 0x00011300ff0d5b82 */ /* 0x000ee40000000800 */
[----:B---3--:R-:W-:-:S05]  /*11290*/  @P5 IMAD.HI.U32 R13, R231, R13, RZ ;  /* 0x0000000de70d5227 */ /* 0x008fca00078e00ff */
[----:B0-----:R-:W-:Y:S01]  /*112a0*/  @P5 SHF.R.U32.HI R231, RZ, R12, R13 ;  /* 0x0000000cffe75219 */ /* 0x001fe2000001160d */
[----:B------:R-:W-:-:S04]  /*112b0*/  @!P1 VIADD R12, R206, 0x28c40 ;  /* 0x00028c40ce0c9836 */ /* 0x000fc80000000000 */
[----:B------:R-:W0:Y:S01]  /*112c0*/  SHFL.IDX PT, R232, R231, RZ, 0x1c1f ;  /* 0x001c1fffe7e87589 */ /* 0x000e2200000e0000 */
[----:B------:R-:W-:Y:S01]  /*112d0*/  @!P1 PRMT R12, RZ, 0x654, R12 ;  /* 0x00000654ff0c9816 */ /* 0x000fe2000000000c */
[----:B------:R-:W-:Y:S02]  /*112e0*/  WARPGROUP.DEPBAR.LE gsb0, 0x0 ;  /* 0x00008000000079c5 */ /* 0x000fe40000010000 */
[----:B------:R-:W-:-:S06]  /*112f0*/  WARPGROUP.ARRIVE ;  /* 0x00000000000079c5 */ /* 0x000fcc0000000000 */
[----:B------:R-:W-:Y:S01]  /*11300*/  HGMMA.64x64x16.F32 R152, gdesc[UR4], R152, gsb0 ;  /* 0x00e00000049879f0 */ /* 0x000fe20008000898 */
[----:B------:R-:W-:Y:S01]  /*11310*/  ULDC UR4, c[0x0][0x9dc] ;  /* 0x0002770000047ab9 */ /* 0x000fe20000000800 */
[----:B------:R-:W-:Y:S01]  /*11320*/  ULDC UR5, c[0x0][0x9e0] ;  /* 0x0002780000057ab9 */ /* 0x000fe20000000800 */
[----:B------:R-:W-:Y:S01]  /*11330*/  ULOP3.LUT UR4, URZ, UR4, URZ, 0x33, !UPT ;  /* 0x000000043f047292 */ /* 0x000fe2000f8e333f */
[----:B------:R-:W-:-:S04]  /*11340*/  VIADD R213, R212, UR5 ;  /* 0x00000005d4d57c36 */ /* 0x000fc80008000000 */
[----:B0-----:R-:W-:Y:S02]  /*11350*/  IMAD.IADD R211, R213, 0x1, R232 ;  /* 0x00000001d5d37824 */ /* 0x001fe400078e02e8 */
[----:B------:R-:W-:-:S04]  /*11360*/  VIADD R212, R212, UR4 ;  /* 0x00000004d4d47c36 */ /* 0x000fc80008000000 */
[----:B------:R-:W-:Y:S01]  /*11370*/  IMAD.IADD R21, R212, 0x1, R232 ;  /* 0x00000001d4157824 */ /* 0x000fe200078e02e8 */
[----:B------:R-:W-:Y:S02]  /*11380*/  WARPGROUP.DEPBAR.LE gsb0, 0x0 ;  /* 0x00008000000079c5 */ /* 0x000fe40000010000 */
[----:B------:R0:W-:Y:S01]  /*11390*/  @!P1 SYNCS.ARRIVE.TRANS64.RED.A1T0 RZ, [R12+URZ], RZ ;  /* 0x000000ff0cff99a7 */ /* 0x0001e2000810043f */
[----:B------:R-:W-:Y:S05]  /*113a0*/  @!P6 BRA `(.L_x_2781) ;  /* 0x000000000060e947 */ /* 0x000fea0003800000 */
[----:B------:R-:W-:Y:S01]  /*113b0*/  IADD3 R232, -R22, R23, R232 ;  /* 0x0000001716e87210 */ /* 0x000fe20007ffe1e8 */
[----:B------:R-:W-:Y:S03]  /*113c0*/  BSSY B1, `(.L_x_2782) ;  /* 0x0000012000017945 */ /* 0x000fe60003800000 */
[----:B------:R-:W-:-:S13]  /*113d0*/  ISETP.GT.AND P2, PT, R232, -0x1, PT ;  /* 0xffffffffe800780c */ /* 0x000fda0003f44270 */
[----:B------:R-:W-:Y:S05]  /*113e0*/  @P2 BRA `(.L_x_2783) ;  /* 0x0000000000242947 */ /* 0x000fea0003800000 */
[----:B------:R-:W-:Y:S01]  /*113f0*/  ULDC UR4, c[0x0][0x9e4] ;  /* 0x0002790000047ab9 */ /* 0x000fe20000000800 */
[----:B------:R-:W-:Y:S01]  /*11400*/  LOP3.LUT R232, RZ, R232, RZ, 0x33, !PT ;  /* 0x000000e8ffe87212 */ /* 0x000fe200078e33ff */
[----:B------:R-:W-:-:S05]  /*11410*/  IMAD.U32 R233, RZ, RZ, UR4 ;  /* 0x00000004ffe97e24 */ /* 0x000fca000f8e00ff */
[----:B------:R-:W-:-:S13]  /*11420*/  ISETP.NE.AND P2, PT, R233, 0x1, PT ;  /* 0x00000001e900780c */ /* 0x000fda0003f45270 */
[----:B0-----:R-:W0:Y:S02]  /*11430*/  @P2 LDC.64 R12, c[0x0][0x9e8] ;  /* 0x00027a00ff0c2b82 */ /* 0x001e240000000a00 */
[----:B0-----:R-:W-:-:S05]  /*11440*/  @P2 IMAD.HI.U32 R12, R232, R12, RZ ;  /* 0x0000000ce80c2227 */ /* 0x001fca00078e00ff */
[----:B------:R-:W-:-:S04]  /*11450*/  @P2 SHF.R.U32.HI R232, RZ, R13, R12 ;  /* 0x0000000dffe82219 */ /* 0x000fc8000001160c */
[----:B------:R-:W-:Y:S01]  /*11460*/  LOP3.LUT R232, RZ, R232, RZ, 0x33, !PT ;  /* 0x000000e8ffe87212 */ /* 0x000fe200078e33ff */
[----:B------:R-:W-:Y:S06]  /*11470*/  BRA `(.L_x_2784) ;  /* 0x0000000000187947 */ /* 0x000fec0003800000 */
.L_x_2783:
[----:B------:R-:W-:Y:S02]  /*11480*/  ULDC UR4, c[0x0][0x9e4] ;  /* 0x0002790000047ab9 */ /* 0x000fe40000000800 */
[----:B------:R-:W-:-:S05]  /*11490*/  IMAD.U32 R233, RZ, RZ, UR4 ;  /* 0x00000004ffe97e24 */ /* 0x000fca000f8e00ff */
[----:B------:R-:W-:-:S13]  /*114a0*/  ISETP.NE.AND P2, PT, R233, 0x1, PT ;  /* 0x00000001e900780c */ /* 0x000fda0003f45270 */
[----:B0-----:R-:W0:Y:S02]  /*114b0*/  @P2 LDC.64 R12, c[0x0][0x9e8] ;  /* 0x00027a00ff0c2b82 */ /* 0x001e240000000a00 */
[----:B0-----:R-:W-:-:S05]  /*114c0*/  @P2 IMAD.HI.U32 R12, R232, R12, RZ ;  /* 0x0000000ce80c2227 */ /* 0x001fca00078e00ff */
[----:B------:R-:W-:-:S07]  /*114d0*/  @P2 SHF.R.U32.HI R232, RZ, R13, R12 ;  /* 0x0000000dffe82219 */ /* 0x000fce000001160c */
.L_x_2784:
[----:B------:R-:W-:Y:S05]  /*114e0*/  BSYNC B1 ;  /* 0x0000000000017941 */ /* 0x000fea0003800000 */
.L_x_2782:
[----:B------:R-:W-:-:S04]  /*114f0*/  IMAD R232, R232, R233, -R20 ;  /* 0x000000e9e8e87224 */ /* 0x000fc800078e0a14 */
[----:B------:R-:W-:-:S05]  /*11500*/  IMAD.IADD R232, R232, 0x1, -R186 ;  /* 0x00000001e8e87824 */ /* 0x000fca00078e0aba */
[----:B------:R-:W-:Y:S02]  /*11510*/  VIMNMX R21, R21, R232, !PT ;  /* 0x000000e815157248 */ /* 0x000fe40007fe0100 */
[----:B------:R-:W-:-:S07]  /*11520*/  VIADDMNMX R211, R232, R233, R211, PT ;  /* 0x000000e9e8d37246 */ /* 0x000fce00038001d3 */
.L_x_2781:
[----:B------:R-:W-:Y:S01]  /*11530*/  ISETP.GT.AND P2, PT, R14, -0x1, PT ;  /* 0xffffffff0e00780c */ /* 0x000fe20003f44270 */
[----:B------:R-:W3:Y:S03]  /*11540*/  SHFL.IDX PT, R231, R231, 0x1, 0x1c1f ;  /* 0x003c1f00e7e77f89 */ /* 0x000ee600000e0000 */
[C---:B------:R-:W-:Y:S02]  /*11550*/  ISETP.GT.AND P4, PT, R21.reuse, RZ, P2 ;  /* 0x000000ff1500720c */ /* 0x040fe40001784270 */
[----:B------:R-:W-:Y:S02]  /*11560*/  ISETP.GT.AND P3, PT, R21, 0x1, P2 ;  /* 0x000000011500780c */ /* 0x000fe40001764270 */
[C---:B------:R-:W-:Y:S02]  /*11570*/  ISETP.LT.OR P4, PT, R211.reuse, 0x1, P4 ;  /* 0x00000001d300780c */ /* 0x040fe40002781670 */
[----:B------:R-:W-:-:S02]  /*11580*/  ISETP.LT.OR P3, PT, R211, 0x2, P3 ;  /* 0x00000002d300780c */ /* 0x000fc40001f61670 */
[----:B------:R-:W-:Y:S02]  /*11590*/  FSEL R152, R152, -INF , !P4 ;  /* 0xff80000098987808 */ /* 0x000fe40006000000 */
[----:B------:R-:W-:Y:S02]  /*115a0*/  FSEL R153, R153, -INF , !P3 ;  /* 0xff80000099997808 */ /* 0x000fe40005800000 */
[C---:B------:R-:W-:Y:S02]  /*115b0*/  ISETP.GT.AND P4, PT, R21.reuse, 0x8, P2 ;  /* 0x000000081500780c */ /* 0x040fe40001784270 */
[----:B------:R-:W-:Y:S02]  /*115c0*/  ISETP.GT.AND P3, PT, R21, 0x9, P2 ;  /* 0x000000091500780c */ /* 0x000fe40001764270 */
[C---:B------:R-:W-:Y:S02]  /*115d0*/  ISETP.LT.OR P4, PT, R211.reuse, 0x9, P4 ;  /* 0x00000009d300780c */ /* 0x040fe40002781670 */
[----:B------:R-:W-:-:S02]  /*115e0*/  ISETP.LT.OR P3, PT, R211, 0xa, P3 ;  /* 0x0000000ad300780c */ /* 0x000fc40001f61670 */
[----:B------:R-:W-:Y:S01]  /*115f0*/  FSEL R156, R156, -INF , !P4 ;  /* 0xff8000009c9c7808 */ /* 0x000fe20006000000 */
[--C-:B---3--:R-:W-:Y:S01]  /*11600*/  IMAD.IADD R213, R213, 0x1, R231.reuse ;  /* 0x00000001d5d57824 */ /* 0x108fe200078e02e7 */
[----:B------:R-:W-:Y:S01]  /*11610*/  FSEL R157, R157, -INF , !P3 ;  /* 0xff8000009d9d7808 */ /* 0x000fe20005800000 */
[----:B------:R-:W-:Y:S01]  /*11620*/  IMAD.IADD R212, R212, 0x1, R231 ;  /* 0x00000001d4d47824 */ /* 0x000fe200078e02e7 */
[C---:B------:R-:W-:Y:S02]  /*11630*/  ISETP.GT.AND P4, PT, R21.reuse, 0x10, P2 ;  /* 0x000000101500780c */ /* 0x040fe40001784270 */
        /* <DEDUP_REMOVED lines=34> */
[----:B------:R-:W-:Y:S01]  /*11860*/  FSEL R181, R181, -INF , !P3 ;  /* 0xff800000b5b57808 */ /* 0x000fe20005800000 */
[----:B------:R-:W-:Y:S08]  /*11870*/  @!P6 BRA `(.L_x_2785) ;  /* 0x000000000060e947 */ /* 0x000ff00003800000 */
        /* <DEDUP_REMOVED lines=13> */
.L_x_2787:
[----:B------:R-:W-:Y:S02]  /*11950*/  ULDC UR4, c[0x0][0x9e4] ;  /* 0x0002790000047ab9 */ /* 0x000fe40000000800 */
[----:B------:R-:W-:-:S05]  /*11960*/  IMAD.U32 R21, RZ, RZ, UR4 ;  /* 0x00000004ff157e24 */ /* 0x000fca000f8e00ff */
[----:B------:R-:W-:-:S13]  /*11970*/  ISETP.NE.AND P3, PT, R21, 0x1, PT ;  /* 0x000000011500780c */ /* 0x000fda0003f65270 */
[----:B0-----:R-:W0:Y:S02]  /*11980*/  @P3 LDC.64 R12, c[0x0][0x9e8] ;  /* 0x00027a00ff0c3b82 */ /* 0x001e240000000a00 */
[----:B0-----:R-:W-:-:S05]  /*11990*/  @P3 IMAD.HI.U32 R12, R231, R12, RZ ;  /* 0x0000000ce70c3227 */ /* 0x001fca00078e00ff */
[----:B------:R-:W-:-:S07]  /*119a0*/  @P3 SHF.R.U32.HI R231, RZ, R13, R12 ;  /* 0x0000000dffe73219 */ /* 0x000fce000001160c */
.L_x_2788:
[----:B------:R-:W-:Y:S05]  /*119b0*/  BSYNC B1 ;  /* 0x0000000000017941 */ /* 0x000fea0003800000 */
.L_x_2786:
[----:B------:R-:W-:-:S04]  /*119c0*/  IMAD R20, R231, R21, -R20 ;  /* 0x00000015e7147224 */ /* 0x000fc800078e0a14 */
[----:B------:R-:W-:-:S05]  /*119d0*/  IMAD.IADD R20, R20, 0x1, -R186 ;  /* 0x0000000114147824 */ /* 0x000fca00078e0aba */
[----:B------:R-:W-:Y:S02]  /*119e0*/  VIMNMX R212, R212, R20, !PT ;  /* 0x00000014d4d47248 */ /* 0x000fe40007fe0100 */
[----:B------:R-:W-:-:S07]  /*119f0*/  VIADDMNMX R213, R20, R21, R213, PT ;  /* 0x0000001514d57246 */ /* 0x000fce00038001d5 */
.L_x_2785:
[----:B0-----:R-:W-:Y:S01]  /*11a00*/  FMNMX.FTZ R12, R152, R210, !PT ;  /* 0x000000d2980c7209 */ /* 0x001fe20007810000 */
[----:B------:R-:W-:-:S03]  /*11a10*/  ULDC UR4, c[0x0][0x988] ;  /* 0x0002620000047ab9 */ /* 0x000fc60000000800 */
        /* <DEDUP_REMOVED lines=18> */
[----:B0-----:R-:W-:Y:S01]  /*11b40*/  FMNMX.FTZ R12, R12, R13, !PT ;  /* 0x0000000d0c0c7209 */ /* 0x001fe20007810000 */
[----:B------:R-:W-:-:S03]  /*11b50*/  IMAD.U32 R13, RZ, RZ, UR4 ;  /* 0x00000004ff0d7e24 */ /* 0x000fc6000f8e00ff */
[C---:B------:R-:W-:Y:S01]  /*11b60*/  FSETP.NEU.FTZ.AND P3, PT, R12.reuse, -INF , PT ;  /* 0xff8000000c00780b */ /* 0x040fe20003f7d000 */
[----:B------:R-:W-:-:S03]  /*11b70*/  FMUL.FTZ R20, R12, R13 ;  /* 0x0000000d0c147220 */ /* 0x000fc60000410000 */
[----:B------:R-:W-:Y:S02]  /*11b80*/  FSEL R21, R12, RZ, P3 ;  /* 0x000000ff0c157208 */ /* 0x000fe40001800000 */
[----:B------:R-:W-:Y:S02]  /*11b90*/  FSEL R20, R20, RZ, P3 ;  /* 0x000000ff14147208 */ /* 0x000fe40001800000 */
[----:B------:R-:W-:Y:S01]  /*11ba0*/  ISETP.GT.AND P3, PT, R212, 0x1, P2 ;  /* 0x00000001d400780c */ /* 0x000fe20001764270 */
[----:B------:R-:W-:Y:S02]  /*11bb0*/  FADD.FTZ R21, -R21, R210 ;  /* 0x000000d215157221 */ /* 0x000fe40000010100 */
[-CC-:B------:R-:W-:Y:S01]  /*11bc0*/  FFMA.FTZ R152, R152, R13.reuse, -R20.reuse ;  /* 0x0000000d98987223 */ /* 0x180fe20000010814 */
[----:B------:R-:W-:Y:S01]  /*11bd0*/  ISETP.LT.OR P4, PT, R213, 0x2, P3 ;  /* 0x00000002d500780c */ /* 0x000fe20001f81670 */
[-CC-:B------:R-:W-:Y:S01]  /*11be0*/  FFMA.FTZ R153, R153, R13.reuse, -R20.reuse ;  /* 0x0000000d99997223 */ /* 0x180fe20000010814 */
[----:B------:R-:W-:Y:S01]  /*11bf0*/  ISETP.GT.AND P3, PT, R212, 0x8, P2 ;  /* 0x00000008d400780c */ /* 0x000fe20001764270 */
[-CC-:B------:R-:W-:Y:S01]  /*11c00*/  FFMA.FTZ R156, R156, R13.reuse, -R20.reuse ;  /* 0x0000000d9c9c7223 */ /* 0x180fe20000010814 */
[----:B------:R-:W-:Y:S01]  /*11c10*/  FSEL R155, R155, -INF , !P4 ;  /* 0xff8000009b9b7808 */ /* 0x000fe20006000000 */
[-CC-:B------:R-:W-:Y:S01]  /*11c20*/  FFMA.FTZ R157, R157, R13.reuse, -R20.reuse ;  /* 0x0000000d9d9d7223 */ /* 0x180fe20000010814 */
[----:B------:R-:W-:Y:S01]  /*11c30*/  ISETP.GT.AND P4, PT, R212, 0x9, P2 ;  /* 0x00000009d400780c */ /* 0x000fe20001784270 */
[-CC-:B------:R-:W-:Y:S01]  /*11c40*/  FFMA.FTZ R160, R160, R13.reuse, -R20.reuse ;  /* 0x0000000da0a07223 */ /* 0x180fe20000010814 */
[----:B------:R-:W-:Y:S01]  /*11c50*/  ISETP.LT.OR P3, PT, R213, 0x9, P3 ;  /* 0x00000009d500780c */ /* 0x000fe20001f61670 */
[-CC-:B------:R-:W-:Y:S01]  /*11c60*/  FFMA.FTZ R161, R161, R13.reuse, -R20.reuse ;  /* 0x0000000da1a17223 */ /* 0x180fe20000010814 */
[----:B------:R-:W-:Y:S01]  /*11c70*/  ISETP.LT.OR P4, PT, R213, 0xa, P4 ;  /* 0x0000000ad500780c */ /* 0x000fe20002781670 */
[-CC-:B------:R-:W-:Y:S01]  /*11c80*/  FFMA.FTZ R164, R164, R13.reuse, -R20.reuse ;  /* 0x0000000da4a47223 */ /* 0x180fe20000010814 */
[----:B------:R-:W-:Y:S01]  /*11c90*/  FSEL R158, R158, -INF , !P3 ;  /* 0xff8000009e9e7808 */ /* 0x000fe20005800000 */
[-CC-:B------:R-:W-:Y:S01]  /*11ca0*/  FFMA.FTZ R165, R165, R13.reuse, -R20.reuse ;  /* 0x0000000da5a57223 */ /* 0x180fe20000010814 */
[----:B------:R-:W-:Y:S01]  /*11cb0*/  FSEL R159, R159, -INF , !P4 ;  /* 0xff8000009f9f7808 */ /* 0x000fe20006000000 */
[-CC-:B------:R-:W-:Y:S01]  /*11cc0*/  FFMA.FTZ R168, R168, R13.reuse, -R20.reuse ;  /* 0x0000000da8a87223 */ /* 0x180fe20000010814 */
[C---:B------:R-:W-:Y:S01]  /*11cd0*/  ISETP.GT.AND P4, PT, R212.reuse, 0x11, P2 ;  /* 0x00000011d400780c */ /* 0x040fe20001784270 */
[-CC-:B------:R-:W-:Y:S01]  /*11ce0*/  FFMA.FTZ R169, R169, R13.reuse, -R20.reuse ;  /* 0x0000000da9a97223 */ /* 0x180fe20000010814 */
[----:B------:R-:W-:Y:S01]  /*11cf0*/  ISETP.GT.AND P3, PT, R212, 0x10, P2 ;  /* 0x00000010d400780c */ /* 0x000fe20001764270 */
        /* <DEDUP_REMOVED lines=8> */
[-C--:B------:R-:W-:Y:S01]  /*11d80*/  FFMA.FTZ R181, R181, R13.reuse, -R20 ;  /* 0x0000000db5b57223 */ /* 0x080fe20000010814 */
[----:B------:R-:W-:Y:S01]  /*11d90*/  ISETP.LT.OR P3, PT, R213, 0x11, P3 ;  /* 0x00000011d500780c */ /* 0x000fe20001f61670 */
[----:B------:R-:W-:Y:S01]  /*11da0*/  FMUL.FTZ R21, R21, R13 ;  /* 0x0000000d15157220 */ /* 0x000fe20000410000 */
[----:B------:R-:W-:Y:S01]  /*11db0*/  ISETP.LT.OR P4, PT, R213, 0x1a, P4 ;  /* 0x0000001ad500780c */ /* 0x000fe20002781670 */
[----:B------:R-:W-:Y:S01]  /*11dc0*/  MUFU.EX2 R152, R152 ;  /* 0x0000009800987308 */ /* 0x000fe20000000800 */
[----:B------:R-:W-:-:S02]  /*11dd0*/  FSEL R162, R162, -INF , !P3 ;  /* 0xff800000a2a27808 */ /* 0x000fc40005800000 */
[----:B------:R-:W-:Y:S02]  /*11de0*/  FSEL R167, R167, -INF , !P4 ;  /* 0xff800000a7a77808 */ /* 0x000fe40006000000 */
[C---:B------:R-:W-:Y:S02]  /*11df0*/  ISETP.GT.AND P4, PT, R212.reuse, 0x21, P2 ;  /* 0x00000021d400780c */ /* 0x040fe40001784270 */
[----:B------:R-:W-:Y:S01]  /*11e00*/  ISETP.GT.AND P3, PT, R212, 0x18, P2 ;  /* 0x00000018d400780c */ /* 0x000fe20001764270 */
[----:B------:R-:W0:Y:S01]  /*11e10*/  MUFU.EX2 R21, R21 ;  /* 0x0000001500157308 */ /* 0x000e220000000800 */
[C---:B------:R-:W-:Y:S02]  /*11e20*/  ISETP.LT.OR P4, PT, R213.reuse, 0x22, P4 ;  /* 0x00000022d500780c */ /* 0x040fe40002781670 */
[----:B------:R-:W-:Y:S02]  /*11e30*/  ISETP.LT.OR P3, PT, R213, 0x19, P3 ;  /* 0x00000019d500780c */ /* 0x000fe40001f61670 */
[----:B------:R-:W-:-:S02]  /*11e40*/  FSEL R171, R171, -INF , !P4 ;  /* 0xff800000abab7808 */ /* 0x000fc40006000000 */
[----:B------:R-:W-:Y:S01]  /*11e50*/  ISETP.GT.AND P4, PT, R212, 0x29, P2 ;  /* 0x00000029d400780c */ /* 0x000fe20001784270 */
[----:B------:R-:W3:Y:S01]  /*11e60*/  MUFU.EX2 R153, R153 ;  /* 0x0000009900997308 */ /* 0x000ee20000000800 */
[----:B------:R-:W-:Y:S02]  /*11e70*/  FSEL R166, R166, -INF , !P3 ;  /* 0xff800000a6a67808 */ /* 0x000fe40005800000 */
[----:B------:R-:W-:Y:S02]  /*11e80*/  ISETP.LT.OR P4, PT, R213, 0x2a, P4 ;  /* 0x0000002ad500780c */ /* 0x000fe40002781670 */
[C---:B------:R-:W-:Y:S02]  /*11e90*/  ISETP.GT.AND P3, PT, R212.reuse, 0x20, P2 ;  /* 0x00000020d400780c */ /* 0x040fe40001764270 */
[----:B------:R-:W-:Y:S01]  /*11ea0*/  FSEL R175, R175, -INF , !P4 ;  /* 0xff800000afaf7808 */ /* 0x000fe20006000000 */
[----:B------:R-:W4:Y:S01]  /*11eb0*/  MUFU.EX2 R156, R156 ;  /* 0x0000009c009c7308 */ /* 0x000f220000000800 */
[----:B------:R-:W-:Y:S01]  /*11ec0*/  ISETP.GT.AND P4, PT, R212, RZ, P2 ;  /* 0x000000ffd400720c */ /* 0x000fe20001784270 */
[----:B0-----:R-:W-:Y:S01]  /*11ed0*/  FFMA.FTZ R0, R21, R0, R152 ;  /* 0x0000000015007223 */ /* 0x001fe20000010098 */
[C---:B------:R-:W-:Y:S01]  /*11ee0*/  ISETP.LT.OR P3, PT, R213.reuse, 0x21, P3 ;  /* 0x00000021d500780c */ /* 0x040fe20001f61670 */
[-C--:B------:R-:W-:Y:S01]  /*11ef0*/  FMUL.FTZ R24, R24, R21.reuse ;  /* 0x0000001518187220 */ /* 0x080fe20000410000 */
[----:B------:R-:W-:Y:S01]  /*11f00*/  ISETP.LT.OR P4, PT, R213, 0x1, P4 ;  /* 0x00000001d500780c */ /* 0x000fe20002781670 */
[-C--:B------:R-:W-:Y:S01]  /*11f10*/  FMUL.FTZ R25, R25, R21.reuse ;  /* 0x0000001519197220 */ /* 0x080fe20000410000 */
[----:B------:R-:W-:Y:S01]  /*11f20*/  FSEL R170, R170, -INF , !P3 ;  /* 0xff800000aaaa7808 */ /* 0x000fe20005800000 */
[----:B------:R-:W0:Y:S01]  /*11f30*/  MUFU.EX2 R157, R157 ;  /* 0x0000009d009d7308 */ /* 0x000e220000000800 */
[----:B------:R-:W-:Y:S01]  /*11f40*/  FSEL R154, R154, -INF , !P4 ;  /* 0xff8000009a9a7808 */ /* 0x000fe20006000000 */
[----:B---3--:R-:W-:Y:S01]  /*11f50*/  FADD.FTZ R0, R153, R0 ;  /* 0x0000000099007221 */ /* 0x008fe20000010000 */
[----:B------:R-:W-:Y:S01]  /*11f60*/  ISETP.GT.AND P3, PT, R212, 0x28, P2 ;  /* 0x00000028d400780c */ /* 0x000fe20001764270 */
[-C--:B------:R-:W-:Y:S01]  /*11f70*/  FMUL.FTZ R28, R28, R21.reuse ;  /* 0x000000151c1c7220 */ /* 0x080fe20000410000 */
[----:B------:R-:W-:Y:S01]  /*11f80*/  FMNMX.FTZ R20, R154, R208, !PT ;  /* 0x000000d09a147209 */ /* 0x000fe20007810000 */
[-C--:B------:R-:W-:Y:S01]  /*11f90*/  FMUL.FTZ R29, R29, R21.reuse ;  /* 0x000000151d1d7220 */ /* 0x080fe20000410000 */
[----:B------:R-:W-:Y:S01]  /*11fa0*/  ISETP.LT.OR P3, PT, R213, 0x29, P3 ;  /* 0x00000029d500780c */ /* 0x000fe20001f61670 */
[----:B------:R-:W3:Y:S01]  /*11fb0*/  MUFU.EX2 R160, R160 ;  /* 0x000000a000a07308 */ /* 0x000ee20000000800 */
[----:B------:R-:W-:Y:S01]  /*11fc0*/  FMNMX.FTZ R20, R155, R20, !PT ;  /* 0x000000149b147209 */ /* 0x000fe20007810000 */
[----:B----4-:R-:W-:Y:S01]  /*11fd0*/  FADD.FTZ R0, R156, R0 ;  /* 0x000000009c007221 */ /* 0x010fe20000010000 */
[----:B------:R-:W-:Y:S01]  /*11fe0*/  FSEL R174, R174, -INF , !P3 ;  /* 0xff800000aeae7808 */ /* 0x000fe20005800000 */
[-C--:B------:R-:W-:Y:S01]  /*11ff0*/  FMUL.FTZ R32, R32, R21.reuse ;  /* 0x0000001520207220 */ /* 0x080fe20000410000 */
[----:B------:R-:W-:Y:S01]  /*12000*/  FMNMX.FTZ R20, R158, R20, !PT ;  /* 0x000000149e147209 */ /* 0x000fe20007810000 */
[-C--:B------:R-:W-:Y:S01]  /*12010*/  FMUL.FTZ R33, R33, R21.reuse ;  /* 0x0000001521217220 */ /* 0x080fe20000410000 */
[----:B------:R-:W-:Y:S01]  /*12020*/  ISETP.GT.AND P3, PT, R212, 0x30, P2 ;  /* 0x00000030d400780c */ /* 0x000fe20001764270 */
[----:B------:R-:W4:Y:S01]  /*12030*/  MUFU.EX2 R161, R161 ;  /* 0x000000a100a17308 */ /* 0x000f220000000800 */
[----:B------:R-:W-:Y:S01]  /*12040*/  FMNMX.FTZ R20, R159, R20, !PT ;  /* 0x000000149f147209 */ /* 0x000fe20007810000 */
[----:B0-----:R-:W-:Y:S01]  /*12050*/  FADD.FTZ R0, R157, R0 ;  /* 0x000000009d007221 */ /* 0x001fe20000010000 */
[----:B------:R-:W-:Y:S01]  /*12060*/  ISETP.LT.OR P3, PT, R213, 0x31, P3 ;  /* 0x00000031d500780c */ /* 0x000fe20001f61670 */
[-C--:B------:R-:W-:Y:S01]  /*12070*/  FMUL.FTZ R36, R36, R21.reuse ;  /* 0x0000001524247220 */ /* 0x080fe20000410000 */
[----:B------:R-:W-:Y:S01]  /*12080*/  FMNMX.FTZ R20, R162, R20, !PT ;  /* 0x00000014a2147209 */ /* 0x000fe20007810000 */
[-C--:B------:R-:W-:Y:S01]  /*12090*/  FMUL.FTZ R37, R37, R21.reuse ;  /* 0x0000001525257220 */ /* 0x080fe20000410000 */
[----:B------:R-:W-:Y:S01]  /*120a0*/  FSEL R178, R178, -INF , !P3 ;  /* 0xff800000b2b27808 */ /* 0x000fe20005800000 */
[----:B------:R-:W0:Y:S01]  /*120b0*/  MUFU.EX2 R164, R164 ;  /* 0x000000a400a47308 */ /* 0x000e220000000800 */
[----:B------:R-:W-:Y:S01]  /*120c0*/  FMNMX.FTZ R20, R163, R20, !PT ;  /* 0x00000014a3147209 */ /* 0x000fe20007810000 */
[----:B---3--:R-:W-:Y:S01]  /*120d0*/  FADD.FTZ R0, R160, R0 ;  /* 0x00000000a0007221 */ /* 0x008fe20000010000 */
[----:B------:R-:W-:Y:S01]  /*120e0*/  ISETP.GT.AND P3, PT, R212, 0x31, P2 ;  /* 0x00000031d400780c */ /* 0x000fe20001764270 */
[-C--:B------:R-:W-:Y:S01]  /*120f0*/  FMUL.FTZ R40, R40, R21.reuse ;  /* 0x0000001528287220 */ /* 0x080fe20000410000 */
[----:B------:R-:W-:Y:S01]  /*12100*/  FMNMX.FTZ R20, R166, R20, !PT ;  /* 0x00000014a6147209 */ /* 0x000fe20007810000 */
[-C--:B------:R-:W-:Y:S01]  /*12110*/  FMUL.FTZ R41, R41, R21.reuse ;  /* 0x0000001529297220 */ /* 0x080fe20000410000 */
[----:B------:R-:W-:Y:S01]  /*12120*/  ISETP.GT.AND P4, PT, R212, 0x38, P2 ;  /* 0x00000038d400780c */ /* 0x000fe20001784270 */
[----:B------:R-:W3:Y:S01]  /*12130*/  MUFU.EX2 R165, R165 ;  /* 0x000000a500a57308 */ /* 0x000ee20000000800 */
[----:B------:R-:W-:Y:S01]  /*12140*/  FMNMX.FTZ R20, R167, R20, !PT ;  /* 0x00000014a7147209 */ /* 0x000fe20007810000 */
[----:B----4-:R-:W-:Y:S01]  /*12150*/  FADD.FTZ R0, R161, R0 ;  /* 0x00000000a1007221 */ /* 0x010fe20000010000 */
[----:B------:R-:W-:Y:S01]  /*12160*/  ISETP.LT.OR P3, PT, R213, 0x32, P3 ;  /* 0x00000032d500780c */ /* 0x000fe20001f61670 */
[-C--:B------:R-:W-:Y:S01]  /*12170*/  FMUL.FTZ R44, R44, R21.reuse ;  /* 0x000000152c2c7220 */ /* 0x080fe20000410000 */
[----:B------:R-:W-:Y:S01]  /*12180*/  FMNMX.FTZ R20, R170, R20, !PT ;  /* 0x00000014aa147209 */ /* 0x000fe20007810000 */
[-C--:B------:R-:W-:Y:S01]  /*12190*/  FMUL.FTZ R45, R45, R21.reuse ;  /* 0x000000152d2d7220 */ /* 0x080fe20000410000 */
[----:B------:R-:W-:Y:S01]  /*121a0*/  ISETP.GT.AND P2, PT, R212, 0x39, P2 ;  /* 0x00000039d400780c */ /* 0x000fe20001744270 */
[----:B------:R-:W-:Y:S01]  /*121b0*/  MUFU.EX2 R169, R169 ;  /* 0x000000a900a97308 */ /* 0x000fe20000000800 */
[----:B------:R-:W-:Y:S01]  /*121c0*/  FMNMX.FTZ R20, R171, R20, !PT ;  /* 0x00000014ab147209 */ /* 0x000fe20007810000 */
[----:B0-----:R-:W-:Y:S01]  /*121d0*/  FADD.FTZ R0, R164, R0 ;  /* 0x00000000a4007221 */ /* 0x001fe20000010000 */
[----:B------:R-:W-:Y:S01]  /*121e0*/  ISETP.LT.OR P4, PT, R213, 0x39, P4 ;  /* 0x00000039d500780c */ /* 0x000fe20002781670 */
[-C--:B------:R-:W-:Y:S01]  /*121f0*/  FMUL.FTZ R48, R48, R21.reuse ;  /* 0x0000001530307220 */ /* 0x080fe20000410000 */
[----:B------:R-:W-:Y:S01]  /*12200*/  FMNMX.FTZ R20, R174, R20, !PT ;  /* 0x00000014ae147209 */ /* 0x000fe20007810000 */
[-C--:B------:R-:W-:Y:S01]  /*12210*/  FMUL.FTZ R49, R49, R21.reuse ;  /* 0x0000001531317220 */ /* 0x080fe20000410000 */
[----:B------:R-:W-:Y:S01]  /*12220*/  FSEL R179, R179, -INF , !P3 ;  /* 0xff800000b3b37808 */ /* 0x000fe20005800000 */
[----:B------:R-:W-:Y:S01]  /*12230*/  MUFU.EX2 R172, R172 ;  /* 0x000000ac00ac7308 */ /* 0x000fe20000000800 */
[----:B------:R-:W-:Y:S01]  /*12240*/  FMNMX.FTZ R20, R175, R20, !PT ;  /* 0x00000014af147209 */ /* 0x000fe20007810000 */
[----:B---3--:R-:W-:Y:S01]  /*12250*/  FADD.FTZ R0, R165, R0 ;  /* 0x00000000a5007221 */ /* 0x008fe20000010000 */
[----:B------:R-:W-:Y:S01]  /*12260*/  ISETP.LT.OR P2, PT, R213, 0x3a, P2 ;  /* 0x0000003ad500780c */ /* 0x000fe20001741670 */
[-C--:B------:R-:W-:Y:S01]  /*12270*/  FMUL.FTZ R52, R52, R21.reuse ;  /* 0x0000001534347220 */ /* 0x080fe20000410000 */
[----:B------:R-:W-:Y:S01]  /*12280*/  FMNMX.FTZ R20, R178, R20, !PT ;  /* 0x00000014b2147209 */ /* 0x000fe20007810000 */
[-C--:B------:R-:W-:Y:S01]  /*12290*/  FMUL.FTZ R53, R53, R21.reuse ;  /* 0x0000001535357220 */ /* 0x080fe20000410000 */
[----:B------:R-:W-:Y:S01]  /*122a0*/  FSEL R182, R182, -INF , !P4 ;  /* 0xff800000b6b67808 */ /* 0x000fe20006000000 */
[----:B------:R-:W-:Y:S01]  /*122b0*/  MUFU.EX2 R176, R176 ;  /* 0x000000b000b07308 */ /* 0x000fe20000000800 */
[----:B------:R-:W-:Y:S01]  /*122c0*/  FMNMX.FTZ R20, R179, R20, !PT ;  /* 0x00000014b3147209 */ /* 0x000fe20007810000 */
[-C--:B------:R-:W-:Y:S01]  /*122d0*/  FMUL.FTZ R56, R56, R21.reuse ;  /* 0x0000001538387220 */ /* 0x080fe20000410000 */
[----:B------:R-:W-:Y:S01]  /*122e0*/  FSEL R183, R183, -INF , !P2 ;  /* 0xff800000b7b77808 */ /* 0x000fe20005000000 */
[-C--:B------:R-:W-:Y:S01]  /*122f0*/  FMUL.FTZ R57, R57, R21.reuse ;  /* 0x0000001539397220 */ /* 0x080fe20000410000 */
[----:B------:R-:W-:Y:S01]  /*12300*/  FMNMX.FTZ R20, R182, R20, !PT ;  /* 0x00000014b6147209 */ /* 0x000fe20007810000 */
[-C--:B------:R-:W-:Y:S01]  /*12310*/  FMUL.FTZ R60, R60, R21.reuse ;  /* 0x000000153c3c7220 */ /* 0x080fe20000410000 */
[----:B------:R-:W-:Y:S01]  /*12320*/  F2FP.F16.F32.PACK_AB R152, R153, R152 ;  /* 0x000000989998723e */ /* 0x000fe200000000ff */
[----:B------:R-:W-:Y:S01]  /*12330*/  MUFU.EX2 R177, R177 ;  /* 0x000000b100b17308 */ /* 0x000fe20000000800 */
[----:B------:R-:W-:Y:S01]  /*12340*/  FMNMX.FTZ R20, R183, R20, !PT ;  /* 0x00000014b7147209 */ /* 0x000fe20007810000 */
[-C--:B------:R-:W-:Y:S01]  /*12350*/  FMUL.FTZ R61, R61, R21.reuse ;  /* 0x000000153d3d7220 */ /* 0x080fe20000410000 */
[----:B------:R-:W-:Y:S01]  /*12360*/  ISETP.NE.AND P3, PT, R194, RZ, PT ;  /* 0x000000ffc200720c */ /* 0x000fe20003f65270 */
        /* <DEDUP_REMOVED lines=14> */
[-C--:B------:R-:W-:Y:S01]  /*12450*/  FMUL.FTZ R85, R85, R21.reuse ;  /* 0x0000001555557220 */ /* 0x080fe20000410000 */
[-C--:B------:R-:W-:Y:S01]  /*12460*/  FMUL.FTZ R88, R88, R21.reuse ;  /* 0x0000001558587220 */ /* 0x080fe20000410000 */
[----:B------:R-:W-:Y:S02]  /*12470*/  @!P3 IMAD R212, R212, 0x4, R2 ;  /* 0x00000004d4d4b824 */ /* 0x000fe400078e0202 */
        /* <DEDUP_REMOVED lines=8> */
[----:B------:R-:W-:Y:S01]  /*12500*/  FMUL.FTZ R104, R104, R21 ;  /* 0x0000001568687220 */ /* 0x000fe20000410000 */
[----:B0-----:R-:W-:Y:S01]  /*12510*/  FMNMX.FTZ R20, R20, R153, !PT ;  /* 0x0000009914147209 */ /* 0x001fe20007810000 */
        /* <DEDUP_REMOVED lines=24> */
[----:B0-----:R-:W-:-:S02]  /*126a0*/  FMNMX.FTZ R20, R20, R153, !PT ;  /* 0x0000009914147209 */ /* 0x001fc40007810000 */
[----:B------:R0:W3:Y:S02]  /*126b0*/  MUFU.EX2 R153, R168 ;  /* 0x000000a800997308 */ /* 0x0000e40000000800 */
[C---:B------:R-:W-:Y:S01]  /*126c0*/  FSETP.NEU.FTZ.AND P2, PT, R20.reuse, -INF , PT ;  /* 0xff8000001400780b */ /* 0x040fe20003f5d000 */
[----:B------:R-:W-:-:S05]  /*126d0*/  FMUL.FTZ R211, R20, R13 ;  /* 0x0000000d14d37220 */ /* 0x000fca0000410000 */
[----:B------:R-:W-:Y:S02]  /*126e0*/  FSEL R211, R211, RZ, P2 ;  /* 0x000000ffd3d37208 */ /* 0x000fe40001000000 */
[----:B0-----:R-:W-:-:S03]  /*126f0*/  FSEL R168, R20, RZ, P2 ;  /* 0x000000ff14a87208 */ /* 0x001fc60001000000 */
[-CC-:B------:R-:W-:Y:S01]  /*12700*/  FFMA.FTZ R210, R154, R13.reuse, -R211.reuse ;  /* 0x0000000d9ad27223 */ /* 0x180fe200000108d3 */
[----:B------:R-:W-:Y:S01]  /*12710*/  F2FP.F16.F32.PACK_AB R154, R157, R156 ;  /* 0x0000009c9d9a723e */ /* 0x000fe200000000ff */
[----:B------:R-:W-:Y:S01]  /*12720*/  FADD.FTZ R168, -R168, R208 ;  /* 0x000000d0a8a87221 */ /* 0x000fe20000010100 */
[-CC-:B------:R-:W-:Y:S01]  /*12730*/  FFMA.FTZ R209, R155, R13.reuse, -R211.reuse ;  /* 0x0000000d9bd17223 */ /* 0x180fe200000108d3 */
[----:B------:R-:W-:Y:S01]  /*12740*/  F2FP.F16.F32.PACK_AB R156, R161, R160 ;  /* 0x000000a0a19c723e */ /* 0x000fe200000000ff */
[----:B---3--:R-:W-:Y:S01]  /*12750*/  FADD.FTZ R0, R153, R0 ;  /* 0x0000000099007221 */ /* 0x008fe20000010000 */
[----:B------:R-:W-:Y:S01]  /*12760*/  FMUL.FTZ R168, R168, R13 ;  /* 0x0000000da8a87220 */ /* 0x000fe20000410000 */
[----:B------:R-:W-:Y:S01]  /*12770*/  F2FP.F16.F32.PACK_AB R160, R169, R153 ;  /* 0x00000099a9a0723e */ /* 0x000fe200000000ff */
[-CC-:B------:R-:W-:Y:S01]  /*12780*/  FFMA.FTZ R155, R158, R13.reuse, -R211.reuse ;  /* 0x0000000d9e9b7223 */ /* 0x180fe200000108d3 */
        /* <DEDUP_REMOVED lines=8> */
[----:B------:R-:W0:Y:S01]  /*12810*/  MUFU.EX2 R168, R168 ;  /* 0x000000a800a87308 */ /* 0x000e220000000800 */
[-CC-:B------:R-:W-:Y:S01]  /*12820*/  FFMA.FTZ R174, R174, R13.reuse, -R211.reuse ;  /* 0x0000000daeae7223 */ /* 0x180fe200000108d3 */
[-CC-:B------:R-:W-:Y:S01]  /*12830*/  FFMA.FTZ R175, R175, R13.reuse, -R211.reuse ;  /* 0x0000000dafaf7223 */ /* 0x180fe200000108d3 */
[-CC-:B------:R-:W-:Y:S01]  /*12840*/  FFMA.FTZ R178, R178, R13.reuse, -R211.reuse ;  /* 0x0000000db2b27223 */ /* 0x180fe200000108d3 */
[-CC-:B------:R-:W-:Y:S01]  /*12850*/  FFMA.FTZ R179, R179, R13.reuse, -R211.reuse ;  /* 0x0000000db3b37223 */ /* 0x180fe200000108d3 */
[-CC-:B------:R-:W-:Y:S01]  /*12860*/  FFMA.FTZ R182, R182, R13.reuse, -R211.reuse ;  /* 0x0000000db6b67223 */ /* 0x180fe200000108d3 */
[----:B------:R-:W-:Y:S01]  /*12870*/  FFMA.FTZ R183, R183, R13, -R211 ;  /* 0x0000000db7b77223 */ /* 0x000fe200000108d3 */
[----:B------:R-:W-:Y:S01]  /*12880*/  F2FP.F16.F32.PACK_AB R158, R165, R164 ;  /* 0x000000a4a59e723e */ /* 0x000fe200000000ff */
[----:B------:R-:W3:Y:S01]  /*12890*/  MUFU.EX2 R209, R209 ;  /* 0x000000d100d17308 */ /* 0x000ee20000000800 */
[----:B------:R-:W-:Y:S01]  /*128a0*/  FADD.FTZ R0, R169, R0 ;  /* 0x00000000a9007221 */ /* 0x000fe20000010000 */
[----:B------:R-:W-:-:S03]  /*128b0*/  F2FP.F16.F32.PACK_AB R164, R177, R176 ;  /* 0x000000b0b1a4723e */ /* 0x000fc600000000ff */
[----:B------:R-:W-:-:S03]  /*128c0*/  FADD.FTZ R0, R172, R0 ;  /* 0x00000000ac007221 */ /* 0x000fc60000010000 */
[----:B------:R-:W4:Y:S01]  /*128d0*/  MUFU.EX2 R155, R155 ;  /* 0x0000009b009b7308 */ /* 0x000f220000000800 */
[----:B0-----:R-:W-:Y:S01]  /*128e0*/  FFMA.FTZ R3, R168, R3, R153 ;  /* 0x00000003a8037223 */ /* 0x001fe20000010099 */
[----:B------:R0:W-:Y:S01]  /*128f0*/  @!P3 STS [R212+0x28820], R168 ;  /* 0x028820a8d400b388 */ /* 0x0001e20000000800 */
[-C--:B------:R-:W-:Y:S01]  /*12900*/  FMUL.FTZ R26, R26, R168.reuse ;  /* 0x000000a81a1a7220 */ /* 0x080fe20000410000 */
[-C--:B------:R-:W-:Y:S01]  /*12910*/  FMUL.FTZ R27, R27, R168.reuse ;  /* 0x000000a81b1b7220 */ /* 0x080fe20000410000 */
[-C--:B------:R-:W-:Y:S01]  /*12920*/  FMUL.FTZ R30, R30, R168.reuse ;  /* 0x000000a81e1e7220 */ /* 0x080fe20000410000 */
[-C--:B------:R-:W-:Y:S01]  /*12930*/  FMUL.FTZ R31, R31, R168.reuse ;  /* 0x000000a81f1f7220 */ /* 0x080fe20000410000 */
[-C--:B------:R-:W-:Y:S01]  /*12940*/  FMUL.FTZ R34, R34, R168.reuse ;  /* 0x000000a822227220 */ /* 0x080fe20000410000 */
[----:B------:R-:W5:Y:S01]  /*12950*/  MUFU.EX2 R159, R159 ;  /* 0x0000009f009f7308 */ /* 0x000f620000000800 */
        /* <DEDUP_REMOVED lines=18> */
[----:B------:R-:W-:Y:S01]  /*12a80*/  BAR.SYNC.DEFER_BLOCKING 0xf, 0x100 ;  /* 0x03c4000000007b1d */ /* 0x000fe20000010000 */
[-C--:B------:R-:W-:Y:S01]  /*12a90*/  FMUL.FTZ R58, R58, R168.reuse ;  /* 0x000000a83a3a7220 */ /* 0x080fe20000410000 */
[-C--:B------:R-:W-:Y:S01]  /*12aa0*/  FMUL.FTZ R59, R59, R168.reuse ;  /* 0x000000a83b3b7220 */ /* 0x080fe20000410000 */
        /* <DEDUP_REMOVED lines=20> */
[----:B-----5:R-:W-:Y:S01]  /*12bf0*/  FADD.FTZ R3, R213, R3 ;  /* 0x00000003d5037221 */ /* 0x020fe20000010000 */
[----:B------:R0:W-:Y:S01]  /*12c00*/  STSM.16.M88.4 [R196+0x26800], R152 ;  /* 0x02680098c4007844 */ /* 0x0001e20000000200 */
        /* <DEDUP_REMOVED lines=34> */
[----:B------:R-:W-:Y:S01]  /*12e30*/  FADD.FTZ R0, R176, R0 ;  /* 0x00000000b0007221 */ /* 0x000fe20000010000 */
[-C--:B------:R-:W-:Y:S01]  /*12e40*/  FMUL.FTZ R134, R134, R168.reuse ;  /* 0x000000a886867220 */ /* 0x080fe20000410000 */
[-C--:B------:R-:W-:Y:S01]  /*12e50*/  FMUL.FTZ R135, R135, R168.reuse ;  /* 0x000000a887877220 */ /* 0x080fe20000410000 */
[----:B------:R-:W3:Y:S01]  /*12e60*/  MUFU.EX2 R165, R178 ;  /* 0x000000b200a57308 */ /* 0x000ee20000000800 */
[----:B----4-:R-:W-:Y:S01]  /*12e70*/  FADD.FTZ R3, R174, R3 ;  /* 0x00000003ae037221 */ /* 0x010fe20000010000 */
[----:B------:R-:W-:Y:S01]  /*12e80*/  FADD.FTZ R0, R177, R0 ;  /* 0x00000000b1007221 */ /* 0x000fe20000010000 */
[-C--:B------:R-:W-:Y:S01]  /*12e90*/  FMUL.FTZ R138, R138, R168.reuse ;  /* 0x000000a88a8a7220 */ /* 0x080fe20000410000 */
[-C--:B------:R-:W-:Y:S01]  /*12ea0*/  FMUL.FTZ R139, R139, R168.reuse ;  /* 0x000000a88b8b7220 */ /* 0x080fe20000410000 */
[-C--:B------:R-:W-:Y:S01]  /*12eb0*/  FMUL.FTZ R142, R142, R168.reuse ;  /* 0x000000a88e8e7220 */ /* 0x080fe20000410000 */
[-C--:B------:R-:W-:Y:S01]  /*12ec0*/  FMUL.FTZ R143, R143, R168.reuse ;  /* 0x000000a88f8f7220 */ /* 0x080fe20000410000 */
[----:B------:R-:W-:Y:S01]  /*12ed0*/  FMUL.FTZ R146, R146, R168 ;  /* 0x000000a892927220 */ /* 0x000fe20000410000 */
[----:B------:R-:W4:Y:S01]  /*12ee0*/  MUFU.EX2 R166, R180 ;  /* 0x000000b400a67308 */ /* 0x000f220000000800 */
[C---:B-----5:R-:W-:Y:S01]  /*12ef0*/  FADD.FTZ R3, R175.reuse, R3 ;  /* 0x00000003af037221 */ /* 0x060fe20000010000 */
[----:B------:R-:W-:Y:S01]  /*12f00*/  F2FP.F16.F32.PACK_AB R163, R175, R174 ;  /* 0x000000aeafa3723e */ /* 0x000fe200000000ff */
[-C--:B------:R-:W-:Y:S01]  /*12f10*/  FMUL.FTZ R147, R147, R168.reuse ;  /* 0x000000a893937220 */ /* 0x080fe20000410000 */
[-C--:B------:R-:W-:Y:S01]  /*12f20*/  FMUL.FTZ R150, R150, R168.reuse ;  /* 0x000000a896967220 */ /* 0x080fe20000410000 */
[----:B------:R-:W-:-:S02]  /*12f30*/  FMUL.FTZ R151, R151, R168 ;  /* 0x000000a897977220 */ /* 0x000fc40000410000 */
[----:B------:R0:W-:Y:S01]  /*12f40*/  STSM.16.M88.4 [R199], R160 ;  /* 0x000000a0c7007844 */ /* 0x0001e20000000200 */
[----:B------:R-:W5:Y:S01]  /*12f50*/  MUFU.EX2 R179, R179 ;  /* 0x000000b300b37308 */ /* 0x000f620000000800 */
[----:B---3--:R-:W-:-:S07]  /*12f60*/  FADD.FTZ R3, R165, R3 ;  /* 0x00000003a5037221 */ /* 0x008fce0000010000 */
[----:B------:R-:W3:Y:S01]  /*12f70*/  MUFU.EX2 R182, R182 ;  /* 0x000000b600b67308 */ /* 0x000ee20000000800 */
[----:B----4-:R-:W-:Y:S01]  /*12f80*/  FADD.FTZ R0, R166, R0 ;  /* 0x00000000a6007221 */ /* 0x010fe20000010000 */
[----:B------:R-:W-:-:S03]  /*12f90*/  F2FP.F16.F32.PACK_AB R166, R181, R166 ;  /* 0x000000a6b5a6723e */ /* 0x000fc600000000ff */
[----:B------:R-:W-:-:S03]  /*12fa0*/  FADD.FTZ R0, R181, R0 ;  /* 0x00000000b5007221 */ /* 0x000fc60000010000 */
[----:B------:R-:W4:Y:S01]  /*12fb0*/  MUFU.EX2 R183, R183 ;  /* 0x000000b700b77308 */ /* 0x000f220000000800 */
[C---:B-----5:R-:W-:Y:S01]  /*12fc0*/  FADD.FTZ R3, R179.reuse, R3 ;  /* 0x00000003b3037221 */ /* 0x060fe20000010000 */
[----:B------:R-:W-:-:S03]  /*12fd0*/  F2FP.F16.F32.PACK_AB R165, R179, R165 ;  /* 0x000000a5b3a5723e */ /* 0x000fc600000000ff */
[----:B---3--:R-:W-:Y:S01]  /*12fe0*/  FADD.FTZ R3, R182, R3 ;  /* 0x00000003b6037221 */ /* 0x008fe20000010000 */
[----:B----4-:R-:W-:-:S03]  /*12ff0*/  F2FP.F16.F32.PACK_AB R167, R183, R182 ;  /* 0x000000b6b7a7723e */ /* 0x010fc600000000ff */
[----:B------:R-:W-:Y:S02]  /*13000*/  FADD.FTZ R3, R183, R3 ;  /* 0x00000003b7037221 */ /* 0x000fe40000010000 */
[----:B------:R0:W-:Y:S01]  /*13010*/  STSM.16.M88.4 [R198], R164 ;  /* 0x000000a4c6007844 */ /* 0x0001e20000000200 */
[----:B------:R-:W-:Y:S05]  /*13020*/  @!P0 BRA `(.L_x_2789) ;  /* 0x0000000000048947 */ /* 0x000fea0003800000 */
[----:B------:R-:W-:Y:S01]  /*13030*/  BPT.TRAP 0x1 ;  /* 0x000000040000795c */ /* 0x000fe20000300000 */
.L_x_2789:
[----:B------:R3:W4:Y:S01]  /*13040*/  SYNCS.PHASECHK.TRANS64.TRYWAIT P2, [R206+URZ+0x28c50], R207 ;  /* 0x028c50cfce0075a7 */ /* 0x000722000804017f */
[----:B------:R-:W-:Y:S05]  /*13050*/  @!P0 BRA `(.L_x_2790) ;  /* 0x0000000000048947 */ /* 0x000fea0003800000 */
[----:B------:R-:W-:Y:S01]  /*13060*/  BPT.TRAP 0x1 ;  /* 0x000000040000795c */ /* 0x000fe20000300000 */
.L_x_2790:
[----:B------:R-:W-:Y:S04]  /*13070*/  BSSY B1, `(.L_x_2791) ;  /* 0x0000004000017945 */ /* 0x000fe80003800000 */
[----:B----4-:R-:W-:Y:S05]  /*13080*/  @P2 BRA `(.L_x_2792) ;  /* 0x0000000000082947 */ /* 0x010fea0003800000 */
[----:B------:R-:W4:Y:S02]  /*13090*/  SYNCS.PHASECHK.TRANS64.TRYWAIT P2, [R206+URZ+0x28c50], R207 ;  /* 0x028c50cfce0075a7 */ /* 0x000f24000804017f */
[----:B----4-:R-:W-:Y:S05]  /*130a0*/  @!P2 BRA `(.L_x_2793) ;  /* 0x000001040050a947 */ /* 0x010fea0003800000 */
.L_x_2792:
[----:B------:R-:W-:Y:S05]  /*130b0*/  BSYNC B1 ;  /* 0x0000000000017941 */ /* 0x000fea0003800000 */
.L_x_2791:
[----:B0-----:R-:W-:Y:S01]  /*130c0*/  IMAD R168, R18, 0x1000, R190 ;  /* 0x0000100012a87824 */ /* 0x001fe200078e02be */
[----:B------:R-:W-:Y:S01]  /*130d0*/  WARPGROUP.ARRIVE ;  /* 0x00000000000079c5 */ /* 0x000fe20000000000 */
[----:B------:R-:W-:Y:S01]  /*130e0*/  IMAD.MOV.U32 R169, RZ, RZ, 0x40000040 ;  /* 0x40000040ffa97424 */ /* 0x000fe200078e00ff */
[----:B------:R-:W-:Y:S01]  /*130f0*/  ISETP.GT.AND P2, PT, R14, R202, PT ;  /* 0x000000ca0e00720c */ /* 0x000fe20003f44270 */
[----:B-1234-:R-:W-:Y:S01]  /*13100*/  @!P1 VIADD R206, R206, 0x28c60 ;  /* 0x00028c60cece9836 */ /* 0x01efe20000000000 */
        /* <DEDUP_REMOVED lines=10> */
[----:B------:R-:W-:Y:S01]  /*131b0*/  VIADD R152, R168, 0x80 ;  /* 0x00000080a8987836 */ /* 0x000fe20000000000 */
        /* <DEDUP_REMOVED lines=31> */
.L_x_2775:
[----:B------:R-:W-:Y:S05]  /*133b0*/  BSYNC B0 ;  /* 0x0000000000007941 */ /* 0x000fea0003800000 */
.L_x_2774:
[----:B------:R-:W2:Y:S01]  /*133c0*/  SHFL.BFLY PT, R4, R0, 0x2, 0x1f ;  /* 0x0c401f0000047f89 */ /* 0x000ea200000e0000 */
[----:B------:R-:W-:Y:S02]  /*133d0*/  IMAD.MOV.U32 R152, RZ, RZ, -0x800000 ;  /* 0xff800000ff987424 */ /* 0x000fe400078e00ff */
[----:B------:R-:W-:Y:S01]  /*133e0*/  VIADD R219, R219, 0x1 ;  /* 0x00000001dbdb7836 */ /* 0x000fe20000000000 */
[----:B------:R-:W-:Y:S08]  /*133f0*/  BAR.ARV 0x8, 0x100 ;  /* 0x0204000000007b1d */ /* 0x000ff00000002000 */
[----:B------:R-:W-:Y:S01]  /*13400*/  BAR.SYNC.DEFER_BLOCKING 0xf, 0x100 ;  /* 0x03c4000000007b1d */ /* 0x000fe20000010000 */
[----:B--2---:R-:W-:-:S05]  /*13410*/  FADD.FTZ R4, R4, R0 ;  /* 0x0000000004047221 */ /* 0x004fca0000010000 */
[----:B------:R-:W2:Y:S02]  /*13420*/  SHFL.BFLY PT, R0, R4, 0x1, 0x1f ;  /* 0x0c201f0004007f89 */ /* 0x000ea400000e0000 */
[----:B--2---:R-:W-:Y:S01]  /*13430*/  FADD.FTZ R0, R4, R0 ;  /* 0x0000000004007221 */ /* 0x004fe20000010000 */
[----:B------:R-:W-:-:S04]  /*13440*/  IMAD.MOV.U32 R4, RZ, RZ, RZ ;  /* 0x000000ffff047224 */ /* 0x000fc800078e00ff */
[----:B------:R-:W-:-:S13]  /*13450*/  FSETP.NE.FTZ.AND P0, PT, R0, RZ, PT ;  /* 0x000000ff0000720b */ /* 0x000fda0003f15000 */
[----:B------:R-:W2:Y:S01]  /*13460*/  @P0 MUFU.RCP R4, R0 ;  /* 0x0000000000040308 */ /* 0x000ea20000001000 */
[----:B------:R-:W-:-:S07]  /*13470*/  @P0 FMUL.FTZ R5, R13, 0.69314718246459960938 ;  /* 0x3f3172180d050820 */ /* 0x000fce0000410000 */
[----:B------:R-:W3:Y:S01]  /*13480*/  @P0 MUFU.LG2 R0, R0 ;  /* 0x0000000000000308 */ /* 0x000ee20000000c00 */
        /* <DEDUP_REMOVED lines=8> */
[----:B---3--:R-:W-:Y:S01]  /*13510*/  @P0 FMUL.FTZ R0, R0, 0.69314718246459960938 ;  /* 0x3f31721800000820 */ /* 0x008fe20000410000 */
[-C--:B------:R-:W-:Y:S01]  /*13520*/  FMUL.FTZ R40, R40, R4.reuse ;  /* 0x0000000428287220 */ /* 0x080fe20000410000 */
[-C--:B------:R-:W-:Y:S01]  /*13530*/  FMUL.FTZ R41, R41, R4.reuse ;  /* 0x0000000429297220 */ /* 0x080fe20000410000 */
[----:B------:R-:W-:Y:S01]  /*13540*/  FMUL.FTZ R44, R44, R4 ;  /* 0x000000042c2c7220 */ /* 0x000fe20000410000 */
[----:B------:R-:W-:Y:S01]  /*13550*/  @P0 FFMA.FTZ R152, R5, R12, R0 ;  /* 0x0000000c05980223 */ /* 0x000fe20000010000 */
[-C--:B------:R-:W-:Y:S01]  /*13560*/  FMUL.FTZ R45, R45, R4.reuse ;  /* 0x000000042d2d7220 */ /* 0x080fe20000410000 */
[----:B------:R-:W2:Y:S01]  /*13570*/  SHFL.BFLY PT, R0, R3, 0x2, 0x1f ;  /* 0x0c401f0003007f89 */ /* 0x000ea200000e0000 */
        /* <DEDUP_REMOVED lines=52> */
[----:B--2---:R-:W-:Y:S01]  /*138c0*/  FADD.FTZ R3, R0, R3 ;  /* 0x0000000300037221 */ /* 0x004fe20000010000 */
[----:B------:R-:W-:-:S02]  /*138d0*/  IMAD.MOV.U32 R0, RZ, RZ, RZ ;  /* 0x000000ffff007224 */ /* 0x000fc400078e00ff */
[-C--:B------:R-:W-:Y:S01]  /*138e0*/  FMUL.FTZ R148, R148, R4.reuse ;  /* 0x0000000494947220 */ /* 0x080fe20000410000 */
[----:B------:R-:W-:Y:S01]  /*138f0*/  FMUL.FTZ R149, R149, R4 ;  /* 0x0000000495957220 */ /* 0x000fe20000410000 */
        /* <DEDUP_REMOVED lines=15> */
[----:B------:R-:W-:Y:S01]  /*139f0*/  FMUL.FTZ R43, R43, R0 ;  /* 0x000000002b2b7220 */ /* 0x000fe20000410000 */
        /* <DEDUP_REMOVED lines=23> */
[----:B------:R2:W-:Y:S01]  /*13b70*/  @!P0 STS [R5+0x28800], R4 ;  /* 0x0288000405008388 */ /* 0x0005e20000000800 */
        /* <DEDUP_REMOVED lines=39> */
[----:B------:R-:W-:Y:S06]  /*13df0*/  BAR.ARV 0xe, 0x100 ;  /* 0x0384000000007b1d */ /* 0x000fec0000002000 */
[----:B------:R-:W-:-:S02]  /*13e00*/  PLOP3.LUT P0, PT, PT, PT, PT, 0x8, 0x0 ;  /* 0x000000000000781c */ /* 0x000fc40003f0e170 */
[----:B------:R-:W-:Y:S02]  /*13e10*/  LOP3.LUT R19, R19, R0, RZ, 0x3c, !PT ;  /* 0x0000000013137212 */ /* 0x000fe400078e3cff */
[----:B------:R-:W-:-:S09]  /*13e20*/  SEL R18, R18, RZ, P1 ;  /* 0x000000ff12127207 */ /* 0x000fd20000800000 */
.L_x_2655:
[----:B------:R-:W-:Y:S05]  /*13e30*/  BSYNC B7 ;  /* 0x0000000000077941 */ /* 0x000fea0003800000 */
.L_x_2643:
[----:B------:R-:W2:Y:S08]  /*13e40*/  S2UR UR5, SR_CgaCtaId ;  /* 0x00000000000579c3 */ /* 0x000eb00000008800 */
[----:B------:R-:W-:Y:S06]  /*13e50*/  BAR.SYNC.DEFER_BLOCKING 0x5, 0x180 ;  /* 0x0146000000007b1d */ /* 0x000fec0000010000 */
[----:B------:R-:W-:Y:S01]  /*13e60*/  UMOV UR4, 0x400 ;  /* 0x0000040000047882 */ /* 0x000fe20000000000 */
[----:B------:R-:W-:Y:S01]  /*13e70*/  BSSY B0, `(.L_x_2795) ;  /* 0x00004a0000007945 */ /* 0x000fe20003800000 */
[----:B--2---:R-:W-:-:S06]  /*13e80*/  ULEA UR4, UR5, UR4, 0x18 ;  /* 0x0000000405047291 */ /* 0x004fcc000f8ec03f */
[----:B------:R-:W-:-:S05]  /*13e90*/  IMAD.U32 R2, RZ, RZ, UR4 ;  /* 0x00000004ff027e24 */ /* 0x000fca000f8e00ff */
[----:B-----5:R2:W3:Y:S01]  /*13ea0*/  LDS.128 R76, [R2+0x28cd0] ;  /* 0x028cd000024c7984 */ /* 0x0204e20000000c00 */
[----:B------:R-:W-:Y:S06]  /*13eb0*/  BAR.ARV 0x4, 0x180 ;  /* 0x0106000000007b1d */ /* 0x000fec0000002000 */
[----:B------:R-:W-:Y:S05]  /*13ec0*/  @P0 BRA `(.L_x_2796) ;  /* 0x0000003800a00947 */ /* 0x000fea0003800000 */
[----:B------:R-:W4:Y:S01]  /*13ed0*/  LDL R8, [R1+0x6c] ;  /* 0x00006c0001087983 */ /* 0x000f220000100800 */
[----:B------:R-:W-:Y:S01]  /*13ee0*/  F2FP.F16.F32.PACK_AB R10, R29, R28 ;  /* 0x0000001c1d0a723e */ /* 0x000fe200000000ff */
[----:B------:R-:W-:Y:S01]  /*13ef0*/  ULDC.64 UR4, c[0x0][0xc08] ;  /* 0x0003020000047ab9 */ /* 0x000fe20000000a00 */
[----:B------:R-:W-:Y:S01]  /*13f00*/  F2FP.F16.F32.PACK_AB R11, R31, R30 ;  /* 0x0000001e1f0b723e */ /* 0x000fe200000000ff */
[----:B------:R-:W1:Y:S01]  /*13f10*/  S2R R0, SR_SWINHI ;  /* 0x0000000000007919 */ /* 0x000e620000002f00 */
[----:B------:R-:W-:Y:S01]  /*13f20*/  F2FP.F16.F32.PACK_AB R12, R33, R32 ;  /* 0x00000020210c723e */ /* 0x000fe200000000ff */
[----:B------:R-:W-:Y:S01]  /*13f30*/  ULDC.64 UR6, c[0x0][0xc00] ;  /* 0x0003000000067ab9 */ /* 0x000fe20000000a00 */
[----:B------:R-:W-:Y:S02]  /*13f40*/  F2FP.F16.F32.PACK_AB R13, R35, R34 ;  /* 0x00000022230d723e */ /* 0x000fe400000000ff */
[----:B------:R-:W-:Y:S02]  /*13f50*/  F2FP.F16.F32.PACK_AB R14, R37, R36 ;  /* 0x00000024250e723e */ /* 0x000fe400000000ff */
[----:B------:R-:W-:-:S02]  /*13f60*/  F2FP.F16.F32.PACK_AB R15, R39, R38 ;  /* 0x00000026270f723e */ /* 0x000fc400000000ff */
[----:B------:R-:W-:Y:S02]  /*13f70*/  MOV R20, R2 ;  /* 0x0000000200147202 */ /* 0x000fe40000000f00 */
[----:B-1----:R-:W-:Y:S01]  /*13f80*/  MOV R21, R0 ;  /* 0x0000000000157202 */ /* 0x002fe20000000f00 */
[----:B------:R-:W-:Y:S02]  /*13f90*/  BAR.SYNC.DEFER_BLOCKING 0x1, 0x100 ;  /* 0x0044000000007b1d */ /* 0x000fe40000010000 */
[----:B----4-:R-:W-:-:S04]  /*13fa0*/  IMAD.WIDE R22, R8, 0x2, R20 ;  /* 0x0000000208167825 */ /* 0x010fc800078e0214 */
[----:B0-----:R-:W-:Y:S01]  /*13fb0*/  IMAD.MOV.U32 R9, RZ, RZ, R23 ;  /* 0x000000ffff097224 */ /* 0x001fe200078e0017 */
        /* <DEDUP_REMOVED lines=161> */
[----:B------:R-:W-:Y:S01]  /*149d0*/  ISETP.NE.U32.AND P0, PT, RZ, UR4, PT ;  /* 0x00000004ff007c0c */ /* 0x000fe2000bf05070 */
[----:B------:R-:W-:Y:S02]  /*149e0*/  ULDC UR4, c[0x0][0xa88] ;  /* 0x0002a20000047ab9 */ /* 0x000fe40000000800 */
[----:B------:R0:W-:Y:S01]  /*149f0*/  STSM.16.M88.4 [R12], R8 ;  /* 0x000000080c007844 */ /* 0x0001e20000000200 */
[----:B------:R-:W-:Y:S02]  /*14a00*/  ISETP.NE.AND.EX P0, PT, RZ, UR5, PT, P0 ;  /* 0x00000005ff007c0c */ /* 0x000fe4000bf05300 */
[----:B0-----:R-:W-:-:S11]  /*14a10*/  LOP3.LUT R8, R0, 0x380, RZ, 0xc0, !PT ;  /* 0x0000038000087812 */ /* 0x001fd600078ec0ff */
[----:B------:R-:W0:Y:S01]  /*14a20*/  @P0 LDC.64 R10, c[0x0][0xc08] ;  /* 0x00030200ff0a0b82 */ /* 0x000e220000000a00 */
[----:B------:R-:W-:Y:S02]  /*14a30*/  F2FP.F16.F32.PACK_AB R12, R145, R144 ;  /* 0x00000090910c723e */ /* 0x000fe400000000ff */
[----:B------:R-:W-:-:S04]  /*14a40*/  SHF.R.U64 R8, R8, 0x3, RZ ;  /* 0x0000000308087819 */ /* 0x000fc800000012ff */
[----:B------:R-:W-:Y:S01]  /*14a50*/  LOP3.LUT R22, R8, R0, RZ, 0x3c, !PT ;  /* 0x0000000008167212 */ /* 0x000fe200078e3cff */
[----:B------:R-:W-:-:S03]  /*14a60*/  IMAD.U32 R8, RZ, RZ, UR4 ;  /* 0x00000004ff087e24 */ /* 0x000fc6000f8e00ff */
[----:B------:R-:W-:-:S05]  /*14a70*/  MOV R22, R22 ;  /* 0x0000001600167202 */ /* 0x000fca0000000f00 */
[----:B------:R1:W-:Y:S01]  /*14a80*/  STSM.16.M88.4 [R22], R12 ;  /* 0x0000000c16007844 */ /* 0x0003e20000000200 */
[----:B0-----:R-:W-:Y:S01]  /*14a90*/  @P0 IMAD.WIDE R10, R214, 0x4, R10 ;  /* 0x00000004d60a0825 */ /* 0x001fe200078e020a */
[----:B------:R-:W-:Y:S01]  /*14aa0*/  BAR.SYNC.DEFER_BLOCKING 0x1, 0x100 ;  /* 0x0044000000007b1d */ /* 0x000fe20000010000 */
[----:B------:R-:W-:-:S04]  /*14ab0*/  ISETP.NE.U32.AND P1, PT, RZ, UR6, PT ;  /* 0x00000006ff007c0c */ /* 0x000fc8000bf25070 */
[----:B------:R-:W-:Y:S01]  /*14ac0*/  ISETP.NE.AND.EX P1, PT, RZ, UR7, PT, P1 ;  /* 0x00000007ff007c0c */ /* 0x000fe2000bf25310 */
[----:B------:R0:W5:Y:S01]  /*14ad0*/  @P0 LDG.E R8, desc[UR42][R10.64] ;  /* 0x0000002a0a080981 */ /* 0x000162000c1e1900 */
[----:B------:R-:W-:Y:S01]  /*14ae0*/  IMAD.MOV.U32 R0, RZ, RZ, RZ ;  /* 0x000000ffff007224 */ /* 0x000fe200078e00ff */
[----:B0-----:R-:W0:Y:S02]  /*14af0*/  LDC.64 R10, c[0x0][0xc00] ;  /* 0x00030000ff0a7b82 */ /* 0x001e240000000a00 */
[----:B0-----:R-:W-:-:S08]  /*14b00*/  IMAD.WIDE R10, R214, 0x4, R10 ;  /* 0x00000004d60a7825 */ /* 0x001fd000078e020a */
[----:B------:R1:W5:Y:S01]  /*14b10*/  @P1 LDG.E R0, desc[UR42][R10.64] ;  /* 0x0000002a0a001981 */ /* 0x000362000c1e1900 */
[----:B------:R-:W-:Y:S05]  /*14b20*/  @P0 BRA `(.L_x_2797) ;  /* 0x0000000000100947 */ /* 0x000fea0003800000 */
[----:B------:R-:W-:Y:S05]  /*14b30*/  @!P1 BRA `(.L_x_2797) ;  /* 0x00000000000c9947 */ /* 0x000fea0003800000 */
[----:B-----5:R-:W4:Y:S04]  /*14b40*/  LDG.E R8, desc[UR42][R10.64] ;  /* 0x0000002a0a087981 */ /* 0x020f28000c1e1900 */
[----:B-1----:R-:W4:Y:S02]  /*14b50*/  LDG.E R10, desc[UR42][R10.64+0x4] ;  /* 0x0000042a0a0a7981 */ /* 0x002f24000c1e1900 */
[----:B----4-:R-:W-:-:S07]  /*14b60*/  IMAD.IADD R8, R10, 0x1, -R8 ;  /* 0x000000010a087824 */ /* 0x010fce00078e0a08 */
.L_x_2797:
[----:B------:R-:W4:Y:S01]  /*14b70*/  LDL R9, [R1+0x4c] ;  /* 0x00004c0001097983 */ /* 0x000f220000100800 */
[----:B------:R-:W-:Y:S01]  /*14b80*/  ISETP.NE.AND P1, PT, R205, RZ, PT ;  /* 0x000000ffcd00720c */ /* 0x000fe20003f25270 */
[----:B------:R-:W-:-:S03]  /*14b90*/  ULDC UR4, c[0x0][0xad4] ;  /* 0x0002b50000047ab9 */ /* 0x000fc60000000800 */
[----:B------:R-:W-:Y:S01]  /*14ba0*/  SEL R205, R205, UR4, P1 ;  /* 0x00000004cdcd7c07 */ /* 0x000fe20008800000 */
[----:B----4-:R-:W0:Y:S02]  /*14bb0*/  SHFL.IDX PT, R9, R9, RZ, 0x1f ;  /* 0x00001fff09097589 */ /* 0x010e2400000e0000 */
[----:B0-----:R-:W-:Y:S02]  /*14bc0*/  ISETP.NE.AND P0, PT, R9, RZ, PT ;  /* 0x000000ff0900720c */ /* 0x001fe40003f05270 */
[----:B-----5:R-:W-:-:S11]  /*14bd0*/  SHF.R.S32.HI R9, RZ, 0x1f, R0 ;  /* 0x0000001fff097819 */ /* 0x020fd60000011400 */
[----:B------:R-:W-:Y:S05]  /*14be0*/  @P0 BRA `(.L_x_2798) ;  /* 0x0000000000f80947 */ /* 0x000fea0003800000 */
[----:B------:R-:W4:Y:S01]  /*14bf0*/  LDL R155, [R1+0x68] ;  /* 0x00006800019b7983 */ /* 0x000f220000100800 */
[----:B-1----:R-:W-:Y:S01]  /*14c00*/  IMAD.MOV.U32 R14, RZ, RZ, 0x9b8 ;  /* 0x000009b8ff0e7424 */ /* 0x002fe200078e00ff */
[----:B------:R-:W-:Y:S01]  /*14c10*/  ISETP.GT.AND P1, PT, R205, 0x1, PT ;  /* 0x00000001cd00780c */ /* 0x000fe20003f24270 */
[----:B------:R-:W0:Y:S01]  /*14c20*/  LDC R154, c[0x0][0xbe8] ;  /* 0x0002fa00ff9a7b82 */ /* 0x000e220000000800 */
[----:B------:R-:W-:Y:S01]  /*14c30*/  ISETP.NE.U32.AND P0, PT, RZ, UR6, PT ;  /* 0x00000006ff007c0c */ /* 0x000fe2000bf05070 */
[----:B---3--:R-:W-:Y:S01]  /*14c40*/  IMAD.IADD R76, R201, 0x1, R192 ;  /* 0x00000001c94c7824 */ /* 0x008fe200078e02c0 */
[----:B------:R-:W-:Y:S02]  /*14c50*/  SEL R14, R14, 0x978, P1 ;  /* 0x000009780e0e7807 */ /* 0x000fe40000800000 */
[----:B------:R-:W-:Y:S02]  /*14c60*/  ISETP.NE.AND.EX P0, PT, RZ, UR7, PT, P0 ;  /* 0x00000007ff007c0c */ /* 0x000fe4000bf05300 */
[----:B------:R-:W-:Y:S01]  /*14c70*/  SHF.R.S32.HI R15, RZ, 0x1f, R214 ;  /* 0x0000001fff0f7819 */ /* 0x000fe200000114d6 */
[----:B------:R-:W1:Y:S01]  /*14c80*/  LDC.64 R12, c[0x0][R14+0x220] ;  /* 0x000088000e0c7b82 */ /* 0x000e620000000a00 */
[----:B------:R-:W-:-:S02]  /*14c90*/  SEL R22, R214, RZ, !P0 ;  /* 0x000000ffd6167207 */ /* 0x000fc40004000000 */
[----:B------:R-:W-:Y:S02]  /*14ca0*/  SEL R15, R15, RZ, !P0 ;  /* 0x000000ff0f0f7207 */ /* 0x000fe40004000000 */
[----:B------:R-:W-:-:S03]  /*14cb0*/  SEL R153, R220, RZ, P1 ;  /* 0x000000ffdc997207 */ /* 0x000fc60000800000 */
[----:B------:R-:W3:Y:S01]  /*14cc0*/  LDC.64 R10, c[0x0][R14+0x218] ;  /* 0x000086000e0a7b82 */ /* 0x000ee20000000a00 */
[----:B0-----:R-:W-:Y:S01]  /*14cd0*/  ISETP.NE.AND P0, PT, R154, 0x1, PT ;  /* 0x000000019a00780c */ /* 0x001fe20003f05270 */
[----:B-1----:R-:W-:-:S04]  /*14ce0*/  IMAD R13, R13, R22, RZ ;  /* 0x000000160d0d7224 */ /* 0x002fc800078e02ff */
[C---:B------:R-:W-:Y:S02]  /*14cf0*/  IMAD R15, R12.reuse, R15, R13 ;  /* 0x0000000f0c0f7224 */ /* 0x040fe400078e020d */
[----:B------:R-:W-:-:S04]  /*14d00*/  IMAD.WIDE.U32 R12, R12, R22, RZ ;  /* 0x000000160c0c7225 */ /* 0x000fc800078e00ff */
[-C--:B---3--:R-:W-:Y:S02]  /*14d10*/  IMAD R22, R11, R204.reuse, RZ ;  /* 0x000000cc0b167224 */ /* 0x088fe400078e02ff */
[----:B------:R-:W-:-:S04]  /*14d20*/  IMAD.WIDE.U32 R10, R10, R204, RZ ;  /* 0x000000cc0a0a7225 */ /* 0x000fc800078e00ff */
[----:B------:R-:W-:Y:S01]  /*14d30*/  IMAD.IADD R22, R11, 0x1, R22 ;  /* 0x000000010b167824 */ /* 0x000fe200078e0216 */
[----:B------:R-:W-:Y:S01]  /*14d40*/  IADD3 R23, P2, P3, R12, R10, R0 ;  /* 0x0000000a0c177210 */ /* 0x000fe20007b5e000 */
[----:B------:R-:W0:Y:S01]  /*14d50*/  @P0 LDC R11, c[0x0][0xbec] ;  /* 0x0002fb00ff0b0b82 */ /* 0x000e220000000800 */
[----:B------:R-:W-:-:S05]  /*14d60*/  IMAD.IADD R15, R13, 0x1, R15 ;  /* 0x000000010d0f7824 */ /* 0x000fca00078e020f */
[----:B------:R-:W-:Y:S01]  /*14d70*/  IADD3.X R15, R15, R22, R9, P2, P3 ;  /* 0x000000160f0f7210 */ /* 0x000fe200017e6409 */
[----:B------:R-:W-:Y:S01]  /*14d80*/  IMAD.MOV.U32 R22, RZ, RZ, R76 ;  /* 0x000000ffff167224 */ /* 0x000fe200078e004c */
[----:B------:R-:W1:Y:S01]  /*14d90*/  @P0 LDC R10, c[0x0][0xbf0] ;  /* 0x0002fc00ff0a0b82 */ /* 0x000e620000000800 */
[----:B0-----:R-:W-:-:S05]  /*14da0*/  @P0 IMAD.HI.U32 R11, R76, R11, RZ ;  /* 0x0000000b4c0b0227 */ /* 0x001fca00078e00ff */
[----:B-1----:R-:W-:Y:S02]  /*14db0*/  @P0 SHF.R.U32.HI R22, RZ, R10, R11 ;  /* 0x0000000aff160219 */ /* 0x002fe4000001160b */
[----:B------:R-:W0:Y:S02]  /*14dc0*/  LDC.64 R10, c[0x0][R14+0x228] ;  /* 0x00008a000e0a7b82 */ /* 0x000e240000000a00 */
[----:B0-----:R-:W-:-:S04]  /*14dd0*/  IMAD.WIDE.U32 R12, R10, R153, RZ ;  /* 0x000000990a0c7225 */ /* 0x001fc800078e00ff */
[----:B------:R-:W-:Y:S01]  /*14de0*/  IMAD R10, R11, R153, RZ ;  /* 0x000000990b0a7224 */ /* 0x000fe200078e02ff */
[----:B------:R-:W-:Y:S01]  /*14df0*/  IADD3 R12, P0, P2, R22, R23, R12 ;  /* 0x00000017160c7210 */ /* 0x000fe20007a1e00c */
[--C-:B------:R-:W-:Y:S01]  /*14e00*/  IMAD.MOV R23, RZ, RZ, -R22.reuse ;  /* 0x000000ffff177224 */ /* 0x100fe200078e0a16 */
[----:B------:R-:W-:Y:S01]  /*14e10*/  SHF.R.S32.HI R22, RZ, 0x1f, R22 ;  /* 0x0000001fff167819 */ /* 0x000fe20000011416 */
[----:B------:R-:W-:Y:S02]  /*14e20*/  IMAD.IADD R13, R13, 0x1, R10 ;  /* 0x000000010d0d7824 */ /* 0x000fe400078e020a */
[----:B------:R0:W1:Y:S01]  /*14e30*/  LDC.64 R10, c[0x0][R14+0x210] ;  /* 0x000084000e0a7b82 */ /* 0x0000620000000a00 */
[----:B------:R-:W-:Y:S02]  /*14e40*/  IMAD R23, R154, R23, R76 ;  /* 0x000000179a177224 */ /* 0x000fe400078e024c */
[----:B------:R-:W-:Y:S01]  /*14e50*/  IADD3.X R13, R22, R15, R13, P0, P2 ;  /* 0x0000000f160d7210 */ /* 0x000fe200007e440d */
[----:B------:R-:W-:-:S02]  /*14e60*/  IMAD.IADD R15, R191, 0x1, R192 ;  /* 0x00000001bf0f7824 */ /* 0x000fc400078e02c0 */
[----:B0-----:R-:W-:Y:S01]  /*14e70*/  SHF.R.S32.HI R14, RZ, 0x1f, R23 ;  /* 0x0000001fff0e7819 */ /* 0x001fe20000011417 */
[-C--:B-1----:R-:W-:Y:S02]  /*14e80*/  IMAD R11, R11, R23.reuse, RZ ;  /* 0x000000170b0b7224 */ /* 0x082fe400078e02ff */
[----:B------:R-:W-:-:S04]  /*14e90*/  IMAD.WIDE.U32 R12, R10, R23, R12 ;  /* 0x000000170a0c7225 */ /* 0x000fc800078e000c */
[----:B------:R-:W-:Y:S02]  /*14ea0*/  IMAD R14, R10, R14, R11 ;  /* 0x0000000e0a0e7224 */ /* 0x000fe400078e020b */
[----:B------:R-:W0:Y:S02]  /*14eb0*/  LDC.64 R10, c[0x0][0xba8] ;  /* 0x0002ea00ff0a7b82 */ /* 0x000e240000000a00 */
[----:B------:R-:W-:-:S06]  /*14ec0*/  IMAD.IADD R14, R13, 0x1, R14 ;  /* 0x000000010d0e7824 */ /* 0x000fcc00078e020e */
[----:B0-----:R-:W0:Y:S08]  /*14ed0*/  @!P1 LDC R10, c[0x0][0xb50] ;  /* 0x0002d400ff0a9b82 */ /* 0x001e300000000800 */
[----:B------:R-:W1:Y:S01]  /*14ee0*/  @!P1 LDC R11, c[0x0][0xb54] ;  /* 0x0002d500ff0b9b82 */ /* 0x000e620000000800 */
[----:B0-----:R-:W-:-:S04]  /*14ef0*/  LEA R13, P0, R12, R10, 0x2 ;  /* 0x0000000a0c0d7211 */ /* 0x001fc800078010ff */
[----:B-1----:R-:W-:Y:S02]  /*14f00*/  LEA.HI.X R14, R12, R11, R14, 0x2, P0 ;  /* 0x0000000b0c0e7211 */ /* 0x002fe400000f140e */
[----:B------:R-:W-:Y:S04]  /*14f10*/  SHFL.IDX PT, R12, R13, 0x1, 0x1c1f ;  /* 0x003c1f000d0c7f89 */ /* 0x000fe800000e0000 */
[----:B------:R-:W-:Y:S01]  /*14f20*/  SHFL.IDX PT, R11, R14, RZ, 0x1c1f ;  /* 0x001c1fff0e0b7589 */ /* 0x000fe200000e0000 */
[----:B----4-:R-:W-:-:S05]  /*14f30*/  IMAD.MOV R10, RZ, RZ, -R155 ;  /* 0x000000ffff0a7224 */ /* 0x010fca00078e0a9b */
[----:B------:R-:W-:Y:S02]  /*14f40*/  ISETP.NE.AND P0, PT, R186, R10, PT ;  /* 0x0000000aba00720c */ /* 0x000fe40003f05270 */
[----:B------:R-:W0:Y:S04]  /*14f50*/  SHFL.IDX PT, R10, R13, RZ, 0x1c1f ;  /* 0x001c1fff0d0a7589 */ /* 0x000e2800000e0000 */
[----:B------:R1:W3:Y:S02]  /*14f60*/  SHFL.IDX PT, R13, R14, 0x1, 0x1c1f ;  /* 0x003c1f000e0d7f89 */ /* 0x0002e400000e0000 */
[----:B-1----:R-:W-:-:S05]  /*14f70*/  IMAD R14, R8, R154, RZ ;  /* 0x0000009a080e7224 */ /* 0x002fca00078e02ff */
[C---:B------:R-:W-:Y:S01]  /*14f80*/  ISETP.GE.OR P1, PT, R15.reuse, R14, P0 ;  /* 0x0000000e0f00720c */ /* 0x040fe20000726670 */
[----:B------:R-:W-:-:S05]  /*14f90*/  VIADD R15, R15, 0x8 ;  /* 0x000000080f0f7836 */ /* 0x000fca0000000000 */
[----:B------:R-:W-:-:S07]  /*14fa0*/  ISETP.GE.OR P0, PT, R15, R14, P0 ;  /* 0x0000000e0f00720c */ /* 0x000fce0000706670 */
[----:B0-----:R0:W-:Y:S06]  /*14fb0*/  @!P1 ST.E desc[UR42][R10.64], R152 ;  /* 0x000000980a009985 */ /* 0x0011ec000c10192a */
[----:B---3--:R0:W-:Y:S02]  /*14fc0*/  @!P0 ST.E desc[UR42][R12.64], R3 ;  /* 0x000000030c008985 */ /* 0x0081e4000c10192a */
.L_x_2798:
[----:B------:R-:W-:Y:S02]  /*14fd0*/  ISETP.GT.AND P1, PT, R205, 0x1, PT ;  /* 0x00000001cd00780c */ /* 0x000fe40003f24270 */
[----:B------:R-:W-:-:S04]  /*14fe0*/  ISETP.NE.U32.AND P0, PT, RZ, UR6, PT ;  /* 0x00000006ff007c0c */ /* 0x000fc8000bf05070 */
[----:B------:R-:W-:-:S04]  /*14ff0*/  ISETP.NE.AND.EX P0, PT, RZ, UR7, PT, P0 ;  /* 0x00000007ff007c0c */ /* 0x000fc8000bf05300 */
[----:B0-----:R-:W-:-:S03]  /*15000*/  SEL R3, R214, RZ, !P0 ;  /* 0x000000ffd6037207 */ /* 0x001fc60004000000 */
[----:B------:R-:W-:Y:S06]  /*15010*/  @P1 BRA `(.L_x_2799) ;  /* 0x00000010003c1947 */ /* 0x000fec0003800000 */
[----:B------:R-:W0:Y:S01]  /*15020*/  S2R R81, SR_TID.X ;  /* 0x0000000000517919 */ /* 0x000e220000002100 */
[----:B------:R-:W4:Y:S01]  /*15030*/  LDC R83, c[0x0][0xbe8] ;  /* 0x0002fa00ff537b82 */ /* 0x000f220000000800 */
[----:B------:R-:W-:Y:S01]  /*15040*/  ULDC.64 UR4, c[0x0][0xaa0] ;  /* 0x0002a80000047ab9 */ /* 0x000fe20000000a00 */
[----:B0-----:R-:W-:-:S05]  /*15050*/  VIADD R81, R81, 0xffffff80 ;  /* 0xffffff8051517836 */ /* 0x001fca0000000000 */
[----:B------:R-:W-:-:S04]  /*15060*/  SHF.R.S32.HI R80, RZ, 0x1f, R81 ;  /* 0x0000001fff507819 */ /* 0x000fc80000011451 */
[----:B------:R-:W-:-:S04]  /*15070*/  LEA.HI R80, R80, R81, RZ, 0x3 ;  /* 0x0000005150507211 */ /* 0x000fc800078f18ff */
[----:B---3--:R-:W-:-:S05]  /*15080*/  SHF.R.S32.HI R76, RZ, 0x3, R80 ;  /* 0x00000003ff4c7819 */ /* 0x008fca0000011450 */
[----:B------:R-:W-:-:S04]  /*15090*/  IMAD R5, R76, 0x40, R193 ;  /* 0x000000404c057824 */ /* 0x000fc800078e02c1 */
[----:B------:R-:W-:-:S03]  /*150a0*/  IMAD.WIDE R4, R5, 0x2, R20 ;  /* 0x0000000205047825 */ /* 0x000fc600078e0214 */
[C---:B------:R-:W-:Y:S02]  /*150b0*/  IADD3 R41, P2, R4.reuse, 0x7000, RZ ;  /* 0x0000700004297810 */ /* 0x040fe40007f5e0ff */
[----:B-1----:R-:W-:Y:S02]  /*150c0*/  IADD3 R13, P3, R4, 0x1000, RZ ;  /* 0x00001000040d7810 */ /* 0x002fe40007f7e0ff */
[----:B------:R-:W-:Y:S02]  /*150d0*/  LOP3.LUT R40, R41, 0x380, RZ, 0xc0, !PT ;  /* 0x0000038029287812 */ /* 0x000fe400078ec0ff */
[----:B------:R-:W-:Y:S02]  /*150e0*/  LOP3.LUT R12, R13, 0x380, RZ, 0xc0, !PT ;  /* 0x000003800d0c7812 */ /* 0x000fe400078ec0ff */
[----:B------:R-:W-:Y:S02]  /*150f0*/  SHF.R.U64 R40, R40, 0x3, RZ ;  /* 0x0000000328287819 */ /* 0x000fe400000012ff */
[----:B------:R-:W-:-:S02]  /*15100*/  SHF.R.U64 R12, R12, 0x3, RZ ;  /* 0x000000030c0c7819 */ /* 0x000fc400000012ff */
[----:B------:R-:W-:Y:S01]  /*15110*/  LOP3.LUT R40, R40, R41, RZ, 0x3c, !PT ;  /* 0x0000002928287212 */ /* 0x000fe200078e3cff */
[--C-:B------:R-:W-:Y:S01]  /*15120*/  IMAD.X R41, RZ, RZ, R5.reuse, P2 ;  /* 0x000000ffff297224 */ /* 0x100fe200010e0605 */
[----:B------:R-:W-:Y:S02]  /*15130*/  IADD3 R69, P2, R4, 0xe000, RZ ;  /* 0x0000e00004457810 */ /* 0x000fe40007f5e0ff */
[----:B------:R-:W-:Y:S01]  /*15140*/  LOP3.LUT R12, R12, R13, RZ, 0x3c, !PT ;  /* 0x0000000d0c0c7212 */ /* 0x000fe200078e3cff */
[----:B------:R-:W-:Y:S01]  /*15150*/  IMAD.X R13, RZ, RZ, R5, P3 ;  /* 0x000000ffff0d7224 */ /* 0x000fe200018e0605 */
[----:B------:R-:W-:Y:S01]  /*15160*/  LOP3.LUT R68, R69, 0x380, RZ, 0xc0, !PT ;  /* 0x0000038045447812 */ /* 0x000fe200078ec0ff */
[----:B------:R-:W-:Y:S01]  /*15170*/  IMAD R9, R9, UR4, RZ ;  /* 0x0000000409097c24 */ /* 0x000fe2000f8e02ff */
[----:B------:R-:W-:Y:S01]  /*15180*/  IADD3 R21, P4, R4, 0x2000, RZ ;  /* 0x0000200004157810 */ /* 0x000fe20007f9e0ff */
[----:B----4-:R-:W-:Y:S01]  /*15190*/  IMAD R87, R8, R83, RZ ;  /* 0x0000005308577224 */ /* 0x010fe200078e02ff */
[C---:B------:R-:W-:Y:S01]  /*151a0*/  IADD3 R25, P5, R4.reuse, 0x3000, RZ ;  /* 0x0000300004197810 */ /* 0x040fe20007fbe0ff */
[----:B------:R-:W5:Y:S01]  /*151b0*/  LD.E.128 R12, desc[UR42][R12.64] ;  /* 0x0000002a0c0c7980 */ /* 0x000f62000c101d00 */
[----:B------:R-:W-:-:S02]  /*151c0*/  IADD3 R29, P6, R4, 0x4000, RZ ;  /* 0x00004000041d7810 */ /* 0x000fc40007fde0ff */
[C---:B------:R-:W-:Y:S01]  /*151d0*/  IADD3 R33, P0, R4.reuse, 0x5000, RZ ;  /* 0x0000500004217810 */ /* 0x040fe20007f1e0ff */
[----:B------:R-:W5:Y:S01]  /*151e0*/  LD.E.128 R40, desc[UR42][R40.64] ;  /* 0x0000002a28287980 */ /* 0x000f62000c101d00 */
[C---:B------:R-:W-:Y:S02]  /*151f0*/  IADD3 R37, P1, R4.reuse, 0x6000, RZ ;  /* 0x0000600004257810 */ /* 0x040fe40007f3e0ff */
[----:B------:R-:W-:Y:S02]  /*15200*/  IADD3 R45, P3, R4, 0x8000, RZ ;  /* 0x00008000042d7810 */ /* 0x000fe40007f7e0ff */
[----:B------:R-:W-:Y:S02]  /*15210*/  SHF.R.U64 R68, R68, 0x3, RZ ;  /* 0x0000000344447819 */ /* 0x000fe400000012ff */
[----:B------:R-:W-:Y:S02]  /*15220*/  LOP3.LUT R20, R21, 0x380, RZ, 0xc0, !PT ;  /* 0x0000038015147812 */ /* 0x000fe400078ec0ff */
[----:B------:R-:W-:-:S02]  /*15230*/  LOP3.LUT R24, R25, 0x380, RZ, 0xc0, !PT ;  /* 0x0000038019187812 */ /* 0x000fc400078ec0ff */
[----:B------:R-:W-:Y:S02]  /*15240*/  LOP3.LUT R28, R29, 0x380, RZ, 0xc0, !PT ;  /* 0x000003801d1c7812 */ /* 0x000fe400078ec0ff */
[----:B------:R-:W-:Y:S02]  /*15250*/  LOP3.LUT R32, R33, 0x380, RZ, 0xc0, !PT ;  /* 0x0000038021207812 */ /* 0x000fe400078ec0ff */
[----:B------:R-:W-:Y:S02]  /*15260*/  LOP3.LUT R36, R37, 0x380, RZ, 0xc0, !PT ;  /* 0x0000038025247812 */ /* 0x000fe400078ec0ff */
[----:B------:R-:W-:Y:S02]  /*15270*/  LOP3.LUT R44, R45, 0x380, RZ, 0xc0, !PT ;  /* 0x000003802d2c7812 */ /* 0x000fe400078ec0ff */
[----:B------:R-:W-:Y:S01]  /*15280*/  LOP3.LUT R68, R68, R69, RZ, 0x3c, !PT ;  /* 0x0000004544447212 */ /* 0x000fe200078e3cff */
[----:B------:R-:W-:Y:S01]  /*15290*/  IMAD.X R69, RZ, RZ, R5, P2 ;  /* 0x000000ffff457224 */ /* 0x000fe200010e0605 */
[----:B------:R-:W-:-:S02]  /*152a0*/  LOP3.LUT R11, R4, 0x380, RZ, 0xc0, !PT ;  /* 0x00000380040b7812 */ /* 0x000fc400078ec0ff */
[----:B------:R-:W-:Y:S02]  /*152b0*/  ISETP.NE.AND P2, PT, R83, 0x1, PT ;  /* 0x000000015300780c */ /* 0x000fe40003f45270 */
[----:B------:R-:W-:Y:S01]  /*152c0*/  SHF.R.U64 R20, R20, 0x3, RZ ;  /* 0x0000000314147819 */ /* 0x000fe200000012ff */
[----:B------:R-:W-:Y:S01]  /*152d0*/  IMAD R9, R0, UR5, R9 ;  /* 0x0000000500097c24 */ /* 0x000fe2000f8e0209 */
[----:B------:R-:W-:Y:S01]  /*152e0*/  SHF.R.U64 R24, R24, 0x3, RZ ;  /* 0x0000000318187819 */ /* 0x000fe200000012ff */
[----:B------:R-:W5:Y:S01]  /*152f0*/  LD.E.128 R68, desc[UR42][R68.64] ;  /* 0x0000002a44447980 */ /* 0x000f62000c101d00 */
[----:B------:R-:W-:Y:S02]  /*15300*/  SHF.R.U64 R28, R28, 0x3, RZ ;  /* 0x000000031c1c7819 */ /* 0x000fe400000012ff */
[----:B------:R-:W-:Y:S02]  /*15310*/  SHF.R.U64 R32, R32, 0x3, RZ ;  /* 0x0000000320207819 */ /* 0x000fe400000012ff */
[----:B------:R-:W-:-:S02]  /*15320*/  SHF.R.U64 R36, R36, 0x3, RZ ;  /* 0x0000000324247819 */ /* 0x000fc400000012ff */
[----:B------:R-:W-:Y:S01]  /*15330*/  SHF.R.U64 R44, R44, 0x3, RZ ;  /* 0x000000032c2c7819 */ /* 0x000fe200000012ff */
[----:B------:R-:W0:Y:S01]  /*15340*/  @P2 LDC R85, c[0x0][0xbec] ;  /* 0x0002fb00ff552b82 */ /* 0x000e220000000800 */
        /* <DEDUP_REMOVED lines=14> */
[----:B------:R-:W1:Y:S01]  /*15430*/  @P2 LDC R84, c[0x0][0xbf0] ;  /* 0x0002fc00ff542b82 */ /* 0x000e620000000800 */
[C---:B------:R-:W-:Y:S01]  /*15440*/  IADD3 R53, P5, R4.reuse, 0xa000, RZ ;  /* 0x0000a00004357810 */ /* 0x040fe20007fbe0ff */
[----:B------:R-:W5:Y:S01]  /*15450*/  LD.E.128 R20, desc[UR42][R20.64] ;  /* 0x0000002a14147980 */ /* 0x000f62000c101d00 */
[----:B------:R-:W-:-:S02]  /*15460*/  IADD3 R57, P6, R4, 0xb000, RZ ;  /* 0x0000b00004397810 */ /* 0x000fc40007fde0ff */
[C---:B------:R-:W-:Y:S01]  /*15470*/  IADD3 R61, P0, R4.reuse, 0xc000, RZ ;  /* 0x0000c000043d7810 */ /* 0x040fe20007f1e0ff */
[----:B------:R-:W5:Y:S01]  /*15480*/  LD.E.128 R24, desc[UR42][R24.64] ;  /* 0x0000002a18187980 */ /* 0x000f62000c101d00 */
[C---:B------:R-:W-:Y:S02]  /*15490*/  IADD3 R65, P1, R4.reuse, 0xd000, RZ ;  /* 0x0000d00004417810 */ /* 0x040fe40007f3e0ff */
[----:B------:R-:W-:Y:S01]  /*154a0*/  IADD3 R7, P3, R4, 0xf000, RZ ;  /* 0x0000f00004077810 */ /* 0x000fe20007f7e0ff */
[----:B------:R-:W5:Y:S01]  /*154b0*/  LD.E.128 R28, desc[UR42][R28.64] ;  /* 0x0000002a1c1c7980 */ /* 0x000f62000c101d00 */
[----:B------:R-:W-:Y:S01]  /*154c0*/  LOP3.LUT R4, R11, R4, RZ, 0x3c, !PT ;  /* 0x000000040b047212 */ /* 0x000fe200078e3cff */
[----:B------:R-:W-:Y:S01]  /*154d0*/  IMAD.WIDE.U32 R10, R0, UR4, RZ ;  /* 0x00000004000a7c25 */ /* 0x000fe2000f8e00ff */
[----:B------:R-:W-:Y:S01]  /*154e0*/  ULDC.64 UR4, c[0x0][0xae8] ;  /* 0x0002ba0000047ab9 */ /* 0x000fe20000000a00 */
[----:B------:R-:W3:Y:S01]  /*154f0*/  LDC R0, c[0x0][0xac8] ;  /* 0x0002b200ff007b82 */ /* 0x000ee20000000800 */
[----:B------:R-:W-:Y:S01]  /*15500*/  LOP3.LUT R82, R80, 0xfffffff8, RZ, 0xc0, !PT ;  /* 0xfffffff850527812 */ /* 0x000fe200078ec0ff */
[----:B------:R-:W-:Y:S01]  /*15510*/  IMAD.IADD R11, R11, 0x1, R9 ;  /* 0x000000010b0b7824 */ /* 0x000fe200078e0209 */
[----:B------:R-:W-:Y:S01]  /*15520*/  SHF.R.S32.HI R9, RZ, 0x1f, R3 ;  /* 0x0000001fff097819 */ /* 0x000fe20000011403 */
[----:B------:R-:W-:Y:S01]  /*15530*/  IMAD.X R73, RZ, RZ, R5, P3 ;  /* 0x000000ffff497224 */ /* 0x000fe200018e0605 */
[----:B------:R-:W-:Y:S01]  /*15540*/  LOP3.LUT R60, R61, 0x380, RZ, 0xc0, !PT ;  /* 0x000003803d3c7812 */ /* 0x000fe200078ec0ff */
[----:B------:R-:W-:Y:S01]  /*15550*/  IMAD.WIDE.U32 R10, R204, UR4, R10 ;  /* 0x00000004cc0a7c25 */ /* 0x000fe2000f8e000a */
[----:B------:R-:W-:Y:S01]  /*15560*/  LOP3.LUT R64, R65, 0x380, RZ, 0xc0, !PT ;  /* 0x0000038041407812 */ /* 0x000fe200078ec0ff */
[----:B------:R-:W5:Y:S01]  /*15570*/  LD.E.128 R32, desc[UR42][R32.64] ;  /* 0x0000002a20207980 */ /* 0x000f62000c101d00 */
[----:B------:R-:W-:Y:S01]  /*15580*/  SHF.R.U64 R60, R60, 0x3, RZ ;  /* 0x000000033c3c7819 */ /* 0x000fe200000012ff */
[----:B------:R-:W-:Y:S01]  /*15590*/  IMAD R11, R204, UR5, R11 ;  /* 0x00000005cc0b7c24 */ /* 0x000fe2000f8e020b */
[----:B------:R-:W-:Y:S01]  /*155a0*/  ULDC.64 UR4, c[0x0][0xaf0] ;  /* 0x0002bc0000047ab9 */ /* 0x000fe20000000a00 */
[----:B------:R-:W-:Y:S01]  /*155b0*/  IMAD.IADD R81, R81, 0x1, -R82 ;  /* 0x0000000151517824 */ /* 0x000fe200078e0a52 */
[----:B------:R-:W-:Y:S01]  /*155c0*/  LOP3.LUT R60, R60, R61, RZ, 0x3c, !PT ;  /* 0x0000003d3c3c7212 */ /* 0x000fe200078e3cff */
[----:B------:R-:W-:Y:S01]  /*155d0*/  IMAD R80, R9, UR4, RZ ;  /* 0x0000000409507c24 */ /* 0x000fe2000f8e02ff */
[----:B------:R-:W-:Y:S01]  /*155e0*/  SHF.R.U64 R64, R64, 0x3, RZ ;  /* 0x0000000340407819 */ /* 0x000fe200000012ff */
[----:B------:R-:W-:Y:S01]  /*155f0*/  IMAD.WIDE.U32 R10, R3, UR4, R10 ;  /* 0x00000004030a7c25 */ /* 0x000fe2000f8e000a */
[----:B------:R-:W-:Y:S01]  /*15600*/  LOP3.LUT R48, R49, 0x380, RZ, 0xc0, !PT ;  /* 0x0000038031307812 */ /* 0x000fe200078ec0ff */
[----:B------:R-:W5:Y:S01]  /*15610*/  LD.E.128 R36, desc[UR42][R36.64] ;  /* 0x0000002a24247980 */ /* 0x000f62000c101d00 */
[----:B------:R-:W-:Y:S01]  /*15620*/  LOP3.LUT R64, R64, R65, RZ, 0x3c, !PT ;  /* 0x0000004140407212 */ /* 0x000fe200078e3cff */
[----:B------:R-:W-:Y:S01]  /*15630*/  IMAD R9, R3, UR5, R80 ;  /* 0x0000000503097c24 */ /* 0x000fe2000f8e0250 */
[----:B------:R-:W-:Y:S01]  /*15640*/  LOP3.LUT R52, R53, 0x380, RZ, 0xc0, !PT ;  /* 0x0000038035347812 */ /* 0x000fe200078ec0ff */
[----:B------:R-:W-:Y:S01]  /*15650*/  IMAD R3, R81, 0x20, R76 ;  /* 0x0000002051037824 */ /* 0x000fe200078e024c */
[----:B------:R-:W-:Y:S01]  /*15660*/  LOP3.LUT R56, R57, 0x380, RZ, 0xc0, !PT ;  /* 0x0000038039387812 */ /* 0x000fe200078ec0ff */
[----:B------:R-:W-:Y:S01]  /*15670*/  IMAD.X R61, RZ, RZ, R5, P0 ;  /* 0x000000ffff3d7224 */ /* 0x000fe200000e0605 */
[-C--:B---3--:R-:W-:Y:S01]  /*15680*/  ISETP.GE.AND P0, PT, R218, R0.reuse, PT ;  /* 0x00000000da00720c */ /* 0x088fe20003f06270 */
[----:B------:R-:W-:Y:S01]  /*15690*/  IMAD.IADD R82, R192, 0x1, R3 ;  /* 0x00000001c0527824 */ /* 0x000fe200078e0203 */
[----:B------:R-:W-:Y:S01]  /*156a0*/  LOP3.LUT R6, R7, 0x380, RZ, 0xc0, !PT ;  /* 0x0000038007067812 */ /* 0x000fe200078ec0ff */
[----:B------:R-:W-:Y:S01]  /*156b0*/  IMAD.X R65, RZ, RZ, R5, P1 ;  /* 0x000000ffff417224 */ /* 0x000fe200008e0605 */
[----:B------:R-:W-:Y:S01]  /*156c0*/  SEL R80, RZ, 0xffffffff, P0 ;  /* 0xffffffffff507807 */ /* 0x000fe20000000000 */
[----:B0-----:R-:W-:Y:S01]  /*156d0*/  @P2 IMAD.HI.U32 R3, R82, R85, RZ ;  /* 0x0000005552032227 */ /* 0x001fe200078e00ff */
[-C--:B------:R-:W-:Y:S01]  /*156e0*/  ISETP.GE.AND P1, PT, R193, R0.reuse, PT ;  /* 0x00000000c100720c */ /* 0x080fe20003f26270 */
[----:B------:R-:W-:Y:S01]  /*156f0*/  ULDC.64 UR4, c[0x0][0xae0] ;  /* 0x0002b80000047ab9 */ /* 0x000fe20000000a00 */
[----:B------:R-:W-:Y:S01]  /*15700*/  ISETP.GE.AND P0, PT, R217, R0, PT ;  /* 0x00000000d900720c */ /* 0x000fe20003f06270 */
[----:B------:R-:W-:Y:S01]  /*15710*/  IMAD.IADD R11, R11, 0x1, R9 ;  /* 0x000000010b0b7824 */ /* 0x000fe200078e0209 */
[----:B------:R-:W-:Y:S01]  /*15720*/  SHF.R.U64 R48, R48, 0x3, RZ ;  /* 0x0000000330307819 */ /* 0x000fe200000012ff */
[--C-:B------:R-:W-:Y:S01]  /*15730*/  IMAD.MOV.U32 R9, RZ, RZ, R82.reuse ;  /* 0x000000ffff097224 */ /* 0x100fe200078e0052 */
[----:B-1----:R-:W-:Y:S01]  /*15740*/  @P2 SHF.R.U32.HI R9, RZ, R84, R3 ;  /* 0x00000054ff092219 */ /* 0x002fe20000011603 */
[----:B------:R-:W-:Y:S01]  /*15750*/  IMAD.SHL.U32 R84, R80, 0x2, RZ ;  /* 0x0000000250547824 */ /* 0x000fe200078e00ff */
[----:B------:R-:W-:Y:S01]  /*15760*/  SEL R3, RZ, 0x1, P1 ;  /* 0x00000001ff037807 */ /* 0x000fe20000800000 */
[----:B------:R-:W5:Y:S01]  /*15770*/  LD.E.128 R44, desc[UR42][R44.64] ;  /* 0x0000002a2c2c7980 */ /* 0x000f62000c101d00 */
[----:B------:R-:W-:Y:S01]  /*15780*/  SEL R80, RZ, 0xffffffff, P0 ;  /* 0xffffffffff507807 */ /* 0x000fe20000000000 */
[----:B------:R-:W-:Y:S01]  /*15790*/  IMAD.MOV R81, RZ, RZ, -R9 ;  /* 0x000000ffff517224 */ /* 0x000fe200078e0a09 */
[----:B------:R-:W-:Y:S01]  /*157a0*/  ISETP.GE.AND P0, PT, R216, R0, PT ;  /* 0x00000000d800720c */ /* 0x000fe20003f06270 */
[----:B------:R-:W5:Y:S01]  /*157b0*/  LD.E.128 R60, desc[UR42][R60.64] ;  /* 0x0000002a3c3c7980 */ /* 0x000f62000c101d00 */
[----:B------:R-:W-:Y:S01]  /*157c0*/  LOP3.LUT R3, R84, 0x2, R3, 0xe2, !PT ;  /* 0x0000000254037812 */ /* 0x000fe200078ee203 */
[----:B------:R-:W-:Y:S01]  /*157d0*/  IMAD.SHL.U32 R84, R80, 0x4, RZ ;  /* 0x0000000450547824 */ /* 0x000fe200078e00ff */
[----:B------:R-:W-:Y:S01]  /*157e0*/  SEL R80, RZ, 0xffffffff, P0 ;  /* 0xffffffffff507807 */ /* 0x000fe20000000000 */
[----:B------:R-:W-:Y:S01]  /*157f0*/  IMAD R81, R83, R81, R82 ;  /* 0x0000005153517224 */ /* 0x000fe200078e0252 */
[----:B------:R-:W-:Y:S01]  /*15800*/  SHF.R.U64 R52, R52, 0x3, RZ ;  /* 0x0000000334347819 */ /* 0x000fe200000012ff */
[----:B------:R-:W5:Y:S01]  /*15810*/  LD.E.128 R64, desc[UR42][R64.64] ;  /* 0x0000002a40407980 */ /* 0x000f62000c101d00 */
[----:B------:R-:W-:-:S02]  /*15820*/  SHF.R.U64 R56, R56, 0x3, RZ ;  /* 0x0000000338387819 */ /* 0x000fc400000012ff */
[----:B------:R-:W-:Y:S01]  /*15830*/  LOP3.LUT R8, R84, 0x4, R3, 0xe2, !PT ;  /* 0x0000000454087812 */ /* 0x000fe200078ee203 */
[----:B------:R-:W-:Y:S01]  /*15840*/  VIADD R3, R193, 0x140 ;  /* 0x00000140c1037836 */ /* 0x000fe20000000000 */
[----:B------:R-:W-:Y:S02]  /*15850*/  SHF.R.S32.HI R82, RZ, 0x1f, R9 ;  /* 0x0000001fff527819 */ /* 0x000fe40000011409 */
[----:B------:R-:W-:Y:S02]  /*15860*/  SHF.R.U64 R6, R6, 0x3, RZ ;  /* 0x0000000306067819 */ /* 0x000fe400000012ff */
[-C--:B------:R-:W-:Y:S01]  /*15870*/  ISETP.GE.AND P0, PT, R215, R0.reuse, PT ;  /* 0x00000000d700720c */ /* 0x080fe20003f06270 */
[----:B------:R-:W-:Y:S01]  /*15880*/  IMAD.SHL.U32 R83, R80, 0x8, RZ ;  /* 0x0000000850537824 */ /* 0x000fe200078e00ff */
[----:B------:R-:W-:Y:S01]  /*15890*/  LOP3.LUT R48, R48, R49, RZ, 0x3c, !PT ;  /* 0x0000003130307212 */ /* 0x000fe200078e3cff */
[--C-:B------:R-:W-:Y:S01]  /*158a0*/  IMAD.X R49, RZ, RZ, R5.reuse, P4 ;  /* 0x000000ffff317224 */ /* 0x100fe200020e0605 */
[----:B------:R-:W-:Y:S01]  /*158b0*/  LOP3.LUT R52, R52, R53, RZ, 0x3c, !PT ;  /* 0x0000003534347212 */ /* 0x000fe200078e3cff */
[--C-:B------:R-:W-:Y:S01]  /*158c0*/  IMAD.X R53, RZ, RZ, R5.reuse, P5 ;  /* 0x000000ffff357224 */ /* 0x100fe200028e0605 */
[----:B------:R-:W-:Y:S01]  /*158d0*/  LOP3.LUT R56, R56, R57, RZ, 0x3c, !PT ;  /* 0x0000003938387212 */ /* 0x000fe200078e3cff */
[----:B------:R-:W-:Y:S01]  /*158e0*/  IMAD.X R57, RZ, RZ, R5, P6 ;  /* 0x000000ffff397224 */ /* 0x000fe200030e0605 */
[----:B------:R-:W-:Y:S01]  /*158f0*/  LOP3.LUT R72, R6, R7, RZ, 0x3c, !PT ;  /* 0x0000000706487212 */ /* 0x000fe200078e3cff */
[----:B------:R-:W-:Y:S01]  /*15900*/  IMAD R82, R82, UR4, RZ ;  /* 0x0000000452527c24 */ /* 0x000fe2000f8e02ff */
[----:B------:R-:W-:Y:S01]  /*15910*/  SEL R80, RZ, 0xffffffff, P0 ;  /* 0xffffffffff507807 */ /* 0x000fe20000000000 */
[----:B------:R-:W-:Y:S01]  /*15920*/  IMAD.WIDE.U32 R10, R9, UR4, R10 ;  /* 0x00000004090a7c25 */ /* 0x000fe2000f8e000a */
[----:B------:R-:W-:Y:S01]  /*15930*/  ISETP.GE.AND P0, PT, R3, R0, PT ;  /* 0x000000000300720c */ /* 0x000fe20003f06270 */
[----:B------:R-:W5:Y:S01]  /*15940*/  LD.E.128 R4, desc[UR42][R4.64] ;  /* 0x0000002a04047980 */ /* 0x000f62000c101d00 */
[----:B------:R-:W-:Y:S01]  /*15950*/  LOP3.LUT R8, R83, 0x8, R8, 0xe2, !PT ;  /* 0x0000000853087812 */ /* 0x000fe200078ee208 */
[----:B------:R-:W-:Y:S01]  /*15960*/  IMAD R83, R9, UR5, R82 ;  /* 0x0000000509537c24 */ /* 0x000fe2000f8e0252 */
[----:B------:R-:W-:Y:S01]  /*15970*/  SEL R9, RZ, 0xffffffff, P0 ;  /* 0xffffffffff097807 */ /* 0x000fe20000000000 */
[----:B------:R-:W5:Y:S01]  /*15980*/  LD.E.128 R48, desc[UR42][R48.64] ;  /* 0x0000002a30307980 */ /* 0x000f62000c101d00 */
[----:B------:R-:W-:-:S02]  /*15990*/  IMAD.SHL.U32 R85, R80, 0x10, RZ ;  /* 0x0000001050557824 */ /* 0x000fc400078e00ff */
[----:B------:R-:W-:Y:S01]  /*159a0*/  VIADD R91, R193, 0x180 ;  /* 0x00000180c15b7836 */ /* 0x000fe20000000000 */
[----:B------:R-:W5:Y:S01]  /*159b0*/  LD.E.128 R52, desc[UR42][R52.64] ;  /* 0x0000002a34347980 */ /* 0x000f62000c101d00 */
[----:B------:R-:W-:-:S03]  /*159c0*/  SHF.R.S32.HI R80, RZ, 0x1f, R81 ;  /* 0x0000001fff507819 */ /* 0x000fc60000011451 */
[----:B------:R-:W5:Y:S04]  /*159d0*/  LD.E.128 R56, desc[UR42][R56.64] ;  /* 0x0000002a38387980 */ /* 0x000f68000c101d00 */
[----:B------:R-:W5:Y:S01]  /*159e0*/  LD.E.128 R72, desc[UR42][R72.64] ;  /* 0x0000002a48487980 */ /* 0x000f62000c101d00 */
[----:B------:R-:W-:Y:S01]  /*159f0*/  IMAD.SHL.U32 R9, R9, 0x20, RZ ;  /* 0x0000002009097824 */ /* 0x000fe200078e00ff */
[----:B------:R-:W-:Y:S01]  /*15a00*/  ULDC.64 UR4, c[0x0][0xad8] ;  /* 0x0002b60000047ab9 */ /* 0x000fe20000000a00 */
[----:B------:R-:W-:Y:S01]  /*15a10*/  @!PT LDS RZ, [RZ] ;  /* 0x00000000fffff984 */ /* 0x000fe20000000800 */
[----:B------:R-:W-:Y:S01]  /*15a20*/  @!PT LDS RZ, [RZ] ;  /* 0x00000000fffff984 */ /* 0x000fe20000000800 */
[----:B------:R-:W-:Y:S01]  /*15a30*/  @!PT LDS RZ, [RZ] ;  /* 0x00000000fffff984 */ /* 0x000fe20000000800 */
[----:B------:R-:W-:Y:S01]  /*15a40*/  @!PT LDS RZ, [RZ] ;  /* 0x00000000fffff984 */ /* 0x000fe20000000800 */
[----:B------:R0:W-:Y:S06]  /*15a50*/  MEMBAR.ALL.CTA ;  /* 0x0000000000007992 */ /* 0x0001ec0000008000 */
[----:B0-----:R-:W0:Y:S01]  /*15a60*/  FENCE.VIEW.ASYNC.S ;  /* 0x00000000000073c6 */ /* 0x001e220000000000 */
[----:B------:R-:W-:-:S02]  /*15a70*/  LOP3.LUT R8, R85, 0x10, R8, 0xe2, !PT ;  /* 0x0000001055087812 */ /* 0x000fc400078ee208 */
[-C--:B------:R-:W-:Y:S01]  /*15a80*/  ISETP.GE.AND P0, PT, R91, R0.reuse, PT ;  /* 0x000000005b00720c */ /* 0x080fe20003f06270 */
[----:B------:R-:W-:Y:S01]  /*15a90*/  IMAD.IADD R11, R11, 0x1, R83 ;  /* 0x000000010b0b7824 */ /* 0x000fe200078e0253 */
[----:B------:R-:W-:Y:S01]  /*15aa0*/  LOP3.LUT R8, R9, 0x20, R8, 0xe2, !PT ;  /* 0x0000002009087812 */ /* 0x000fe200078ee208 */
[----:B------:R-:W-:Y:S01]  /*15ab0*/  IMAD R80, R80, UR4, RZ ;  /* 0x0000000450507c24 */ /* 0x000fe2000f8e02ff */
[----:B------:R-:W-:Y:S01]  /*15ac0*/  SEL R9, RZ, 0x40, P0 ;  /* 0x00000040ff097807 */ /* 0x000fe20000000000 */
[----:B------:R-:W-:Y:S02]  /*15ad0*/  IMAD.IADD R76, R76, 0x1, R192 ;  /* 0x000000014c4c7824 */ /* 0x000fe400078e02c0 */
[----:B------:R-:W-:Y:S02]  /*15ae0*/  VIADD R89, R193, 0x1c0 ;  /* 0x000001c0c1597836 */ /* 0x000fe40000000000 */
[C---:B------:R-:W-:Y:S02]  /*15af0*/  IMAD R83, R81.reuse, UR5, R80 ;  /* 0x0000000551537c24 */ /* 0x040fe4000f8e0250 */
[----:B------:R-:W-:Y:S01]  /*15b00*/  IMAD.WIDE.U32 R10, R81, UR4, R10 ;  /* 0x00000004510a7c25 */ /* 0x000fe2000f8e000a */
[----:B------:R-:W-:Y:S01]  /*15b10*/  LOP3.LUT R82, R8, R9, RZ, 0xfc, !PT ;  /* 0x0000000908527212 */ /* 0x000fe200078efcff */
[----:B------:R-:W-:Y:S01]  /*15b20*/  ULDC.64 UR4, c[0x0][0xa80] ;  /* 0x0002a00000047ab9 */ /* 0x000fe20000000a00 */
[----:B------:R-:W-:Y:S01]  /*15b30*/  ISETP.GE.AND P1, PT, R76, R87, PT ;  /* 0x000000574c00720c */ /* 0x000fe20003f26270 */
[----:B------:R-:W-:Y:S01]  /*15b40*/  VIADD R8, R2, 0x28c20 ;  /* 0x00028c2002087836 */ /* 0x000fe20000000000 */
[----:B------:R-:W-:Y:S01]  /*15b50*/  ISETP.GE.AND P0, PT, R89, R0, PT ;  /* 0x000000005900720c */ /* 0x000fe20003f06270 */
[----:B------:R-:W-:Y:S01]  /*15b60*/  IMAD.IADD R11, R11, 0x1, R83 ;  /* 0x000000010b0b7824 */ /* 0x000fe200078e0253 */
[----:B------:R-:W-:-:S02]  /*15b70*/  LEA R84, P2, R10, UR4, 0x1 ;  /* 0x000000040a547c11 */ /* 0x000fc4000f8408ff */
[----:B------:R-:W-:Y:S02]  /*15b80*/  PRMT R8, RZ, 0x654, R8 ;  /* 0x00000654ff087816 */ /* 0x000fe40000000008 */
[----:B------:R-:W-:Y:S02]  /*15b90*/  SEL R9, RZ, 0x80, P0 ;  /* 0x00000080ff097807 */ /* 0x000fe40000000000 */
[----:B------:R-:W-:Y:S01]  /*15ba0*/  LEA.HI.X R85, R10, UR5, R11, 0x1, P2 ;  /* 0x000000050a557c11 */ /* 0x000fe200090f0c0b */
[----:B0-----:R0:W-:Y:S01]  /*15bb0*/  SYNCS.ARRIVE.TRANS64.RED.A1T0 RZ, [R8+URZ], RZ ;  /* 0x000000ff08ff79a7 */ /* 0x0011e2000810043f */
[----:B------:R-:W-:Y:S01]  /*15bc0*/  LOP3.LUT R83, R82, R9, RZ, 0xfc, !PT ;  /* 0x0000000952537212 */ /* 0x000fe200078efcff */
[----:B------:R-:W-:Y:S02]  /*15bd0*/  BSSY B1, `(.L_x_2800) ;  /* 0x000002a000017945 */ /* 0x000fe40003800000 */
[----:B------:R1:W3:Y:S01]  /*15be0*/  SHFL.IDX PT, R9, R85, RZ, 0x181f ;  /* 0x00181fff55097589 */ /* 0x0002e200000e0000 */
[----:B------:R-:W-:-:S03]  /*15bf0*/  SHF.R.S32.HI R152, RZ, 0x1f, R215 ;  /* 0x0000001fff987819 */ /* 0x000fc600000114d7 */
[----:B0-----:R1:W0:Y:S01]  /*15c00*/  SHFL.IDX PT, R8, R84, RZ, 0x181f ;  /* 0x00181fff54087589 */ /* 0x00122200000e0000 */
[----:B------:R-:W-:Y:S02]  /*15c10*/  SHF.R.S32.HI R153, RZ, 0x1f, R216 ;  /* 0x0000001fff997819 */ /* 0x000fe400000114d8 */
[----:B------:R-:W-:Y:S02]  /*15c20*/  SHF.R.S32.HI R154, RZ, 0x1f, R217 ;  /* 0x0000001fff9a7819 */ /* 0x000fe400000114d9 */
[----:B------:R-:W-:Y:S01]  /*15c30*/  SHF.R.S32.HI R155, RZ, 0x1f, R218 ;  /* 0x0000001fff9b7819 */ /* 0x000fe200000114da */
[----:B------:R-:W-:Y:S06]  /*15c40*/  @P1 BRA `(.L_x_2801) ;  /* 0x0000000000881947 */ /* 0x000fec0003800000 */
[-C--:B------:R-:W-:Y:S02]  /*15c50*/  ISETP.GE.AND P5, PT, R218, R0.reuse, PT ;  /* 0x00000000da00720c */ /* 0x080fe40003fa6270 */
[-C--:B------:R-:W-:Y:S02]  /*15c60*/  ISETP.GE.AND P0, PT, R193, R0.reuse, PT ;  /* 0x00000000c100720c */ /* 0x080fe40003f06270 */
[-C--:B------:R-:W-:Y:S02]  /*15c70*/  ISETP.GE.AND P4, PT, R217, R0.reuse, PT ;  /* 0x00000000d900720c */ /* 0x080fe40003f86270 */
[-C--:B------:R-:W-:Y:S02]  /*15c80*/  ISETP.GE.AND P3, PT, R216, R0.reuse, PT ;  /* 0x00000000d800720c */ /* 0x080fe40003f66270 */
[----:B------:R-:W-:Y:S02]  /*15c90*/  ISETP.GE.AND P2, PT, R215, R0, PT ;  /* 0x00000000d700720c */ /* 0x000fe40003f46270 */
[----:B------:R-:W-:-:S03]  /*15ca0*/  SHF.R.S32.HI R86, RZ, 0x1f, R3 ;  /* 0x0000001fff567819 */ /* 0x000fc60000011403 */
[C---:B0-----:R-:W-:Y:S02]  /*15cb0*/  @!P5 LEA R10, P1, R218.reuse, R8, 0x1 ;  /* 0x00000008da0ad211 */ /* 0x041fe400078208ff */
[----:B---3--:R-:W-:Y:S02]  /*15cc0*/  @!P0 IMAD.WIDE R80, R193, 0x2, R8 ;  /* 0x00000002c1508825 */ /* 0x008fe400078e0208 */
[----:B------:R-:W-:Y:S02]  /*15cd0*/  @!P5 LEA.HI.X R11, R218, R9, R155, 0x1, P1 ;  /* 0x00000009da0bd211 */ /* 0x000fe400008f0c9b */
[----:B------:R-:W-:Y:S01]  /*15ce0*/  ISETP.GE.AND P1, PT, R3, R0, PT ;  /* 0x000000000300720c */ /* 0x000fe20003f26270 */
[----:B-----5:R0:W-:Y:S01]  /*15cf0*/  @!P0 ST.E.128 desc[UR42][R80.64], R4 ;  /* 0x0000000450008985 */ /* 0x0201e2000c101d2a */
[----:B------:R-:W-:-:S03]  /*15d00*/  LOP3.LUT P0, RZ, R82, 0x40, RZ, 0xc0, !PT ;  /* 0x0000004052ff7812 */ /* 0x000fc6000780c0ff */
[----:B------:R3:W-:Y:S01]  /*15d10*/  @!P5 ST.E.128 desc[UR42][R10.64], R20 ;  /* 0x000000140a00d985 */ /* 0x0007e2000c101d2a */
[----:B0-----:R-:W-:Y:S02]  /*15d20*/  SHF.R.S32.HI R5, RZ, 0x1f, R91 ;  /* 0x0000001fff057819 */ /* 0x001fe4000001145b */
[----:B------:R-:W-:Y:S02]  /*15d30*/  SHF.R.S32.HI R80, RZ, 0x1f, R89 ;  /* 0x0000001fff507819 */ /* 0x000fe40000011459 */
[CC--:B---3--:R-:W-:Y:S02]  /*15d40*/  @!P4 LEA R22, P5, R217.reuse, R8.reuse, 0x1 ;  /* 0x00000008d916c211 */ /* 0x0c8fe400078a08ff */
[-C--:B------:R-:W-:Y:S02]  /*15d50*/  @!P3 LEA R20, P6, R216, R8.reuse, 0x1 ;  /* 0x00000008d814b211 */ /* 0x080fe400078c08ff */
[----:B------:R-:W-:Y:S02]  /*15d60*/  @!P4 LEA.HI.X R23, R217, R9, R154, 0x1, P5 ;  /* 0x00000009d917c211 */ /* 0x000fe400028f0c9a */
[----:B------:R-:W-:-:S02]  /*15d70*/  @!P2 LEA R10, P5, R215, R8, 0x1 ;  /* 0x00000008d70aa211 */ /* 0x000fc400078a08ff */
[-C--:B------:R-:W-:Y:S01]  /*15d80*/  @!P3 LEA.HI.X R21, R216, R9.reuse, R153, 0x1, P6 ;  /* 0x00000009d815b211 */ /* 0x080fe200030f0c99 */
[----:B------:R4:W-:Y:S01]  /*15d90*/  @!P4 ST.E.128 desc[UR42][R22.64], R28 ;  /* 0x0000001c1600c985 */ /* 0x0009e2000c101d2a */
[----:B------:R-:W-:Y:S02]  /*15da0*/  LOP3.LUT P6, RZ, R83, 0x80, RZ, 0xc0, !PT ;  /* 0x0000008053ff7812 */ /* 0x000fe400078cc0ff */
[----:B------:R-:W-:Y:S01]  /*15db0*/  @!P2 LEA.HI.X R11, R215, R9, R152, 0x1, P5 ;  /* 0x00000009d70ba211 */ /* 0x000fe200028f0c98 */
[----:B------:R4:W-:Y:S01]  /*15dc0*/  @!P3 ST.E.128 desc[UR42][R20.64], R36 ;  /* 0x000000241400b985 */ /* 0x0009e2000c101d2a */
[----:B------:R-:W-:-:S03]  /*15dd0*/  @!P1 LEA R6, P5, R3, R8, 0x1 ;  /* 0x0000000803069211 */ /* 0x000fc600078a08ff */
[----:B------:R4:W-:Y:S01]  /*15de0*/  @!P2 ST.E.128 desc[UR42][R10.64], R44 ;  /* 0x0000002c0a00a985 */ /* 0x0009e2000c101d2a */
[----:B------:R-:W-:Y:S02]  /*15df0*/  @!P1 LEA.HI.X R7, R3, R9, R86, 0x1, P5 ;  /* 0x0000000903079211 */ /* 0x000fe400028f0c56 */
[----:B------:R-:W-:-:S03]  /*15e00*/  @P0 LEA R4, P5, R91, R8, 0x1 ;  /* 0x000000085b040211 */ /* 0x000fc600078a08ff */
[----:B------:R4:W-:Y:S01]  /*15e10*/  @!P1 ST.E.128 desc[UR42][R6.64], R52 ;  /* 0x0000003406009985 */ /* 0x0009e2000c101d2a */
[----:B------:R-:W-:Y:S02]  /*15e20*/  @P0 LEA.HI.X R5, R91, R9, R5, 0x1, P5 ;  /* 0x000000095b050211 */ /* 0x000fe400028f0c05 */
[----:B------:R-:W-:-:S03]  /*15e30*/  @P6 LEA R8, P5, R89, R8, 0x1 ;  /* 0x0000000859086211 */ /* 0x000fc600078a08ff */
[----:B------:R4:W-:Y:S01]  /*15e40*/  @P0 ST.E.128 desc[UR42][R4.64], R60 ;  /* 0x0000003c04000985 */ /* 0x0009e2000c101d2a */
[----:B------:R-:W-:-:S05]  /*15e50*/  @P6 LEA.HI.X R9, R89, R9, R80, 0x1, P5 ;  /* 0x0000000959096211 */ /* 0x000fca00028f0c50 */
[----:B------:R4:W-:Y:S04]  /*15e60*/  @P6 ST.E.128 desc[UR42][R8.64], R68 ;  /* 0x0000004408006985 */ /* 0x0009e8000c101d2a */
.L_x_2801:
[----:B------:R-:W-:Y:S05]  /*15e70*/  BSYNC B1 ;  /* 0x0000000000017941 */ /* 0x000fea0003800000 */
.L_x_2800:
[----:B------:R-:W-:Y:S01]  /*15e80*/  VIADD R76, R76, 0x20 ;  /* 0x000000204c4c7836 */ /* 0x000fe20000000000 */
[----:B----45:R4:W0:Y:S04]  /*15e90*/  SHFL.IDX PT, R5, R85, 0x1, 0x181f ;  /* 0x00381f0055057f89 */ /* 0x03082800000e0000 */
[----:B------:R-:W-:Y:S01]  /*15ea0*/  ISETP.GE.AND P0, PT, R76, R87, PT ;  /* 0x000000574c00720c */ /* 0x000fe20003f06270 */
[----:B------:R4:W0:-:S12]  /*15eb0*/  SHFL.IDX PT, R4, R84, 0x1, 0x181f ;  /* 0x00381f0054047f89 */ /* 0x00081800000e0000 */
[----:B----4-:R-:W-:Y:S05]  /*15ec0*/  @P0 BRA `(.L_x_2802) ;  /* 0x0000002800680947 */ /* 0x010fea0003800000 */
[-C--:B------:R-:W-:Y:S02]  /*15ed0*/  ISETP.GE.AND P2, PT, R193, R0.reuse, PT ;  /* 0x00000000c100720c */ /* 0x080fe40003f46270 */
[-C--:B------:R-:W-:Y:S02]  /*15ee0*/  ISETP.GE.AND P6, PT, R218, R0.reuse, PT ;  /* 0x00000000da00720c */ /* 0x080fe40003fc6270 */
[-C--:B------:R-:W-:Y:S02]  /*15ef0*/  ISETP.GE.AND P4, PT, R217, R0.reuse, PT ;  /* 0x00000000d900720c */ /* 0x080fe40003f86270 */
[-C--:B------:R-:W-:Y:S02]  /*15f00*/  ISETP.GE.AND P3, PT, R216, R0.reuse, PT ;  /* 0x00000000d800720c */ /* 0x080fe40003f66270 */
[----:B------:R-:W-:-:S05]  /*15f10*/  ISETP.GE.AND P1, PT, R3, R0, PT ;  /* 0x000000000300720c */ /* 0x000fca0003f26270 */
[----:B0--3--:R-:W-:Y:S02]  /*15f20*/  @!P2 IMAD.WIDE R8, R193, 0x2, R4 ;  /* 0x00000002c108a825 */ /* 0x009fe400078e0204 */
[CC--:B------:R-:W-:Y:S02]  /*15f30*/  @!P6 LEA R6, P0, R218.reuse, R4.reuse, 0x1 ;  /* 0x00000004da06e211 */ /* 0x0c0fe400078008ff */
[----:B------:R-:W-:Y:S01]  /*15f40*/  @!P4 LEA R10, P5, R217, R4, 0x1 ;  /* 0x00000004d90ac211 */ /* 0x000fe200078a08ff */
[----:B------:R0:W-:Y:S01]  /*15f50*/  @!P2 ST.E.128 desc[UR42][R8.64], R12 ;  /* 0x0000000c0800a985 */ /* 0x0001e2000c101d2a */
[----:B------:R-:W-:Y:S02]  /*15f60*/  ISETP.GE.AND P2, PT, R215, R0, PT ;  /* 0x00000000d700720c */ /* 0x000fe40003f46270 */
[----:B------:R-:W-:Y:S02]  /*15f70*/  @!P6 LEA.HI.X R7, R218, R5, R155, 0x1, P0 ;  /* 0x00000005da07e211 */ /* 0x000fe400000f0c9b */
[----:B------:R-:W-:-:S02]  /*15f80*/  LOP3.LUT P0, RZ, R82, 0x40, RZ, 0xc0, !PT ;  /* 0x0000004052ff7812 */ /* 0x000fc4000780c0ff */
[-C--:B------:R-:W-:Y:S01]  /*15f90*/  @!P4 LEA.HI.X R11, R217, R5.reuse, R154, 0x1, P5 ;  /* 0x00000005d90bc211 */ /* 0x080fe200028f0c9a */
[----:B------:R3:W-:Y:S01]  /*15fa0*/  @!P6 ST.E.128 desc[UR42][R6.64], R24 ;  /* 0x000000180600e985 */ /* 0x0007e2000c101d2a */
[CC--:B------:R-:W-:Y:S02]  /*15fb0*/  @!P3 LEA R22, P5, R216.reuse, R4.reuse, 0x1 ;  /* 0x00000004d816b211 */ /* 0x0c0fe400078a08ff */
[----:B------:R-:W-:Y:S01]  /*15fc0*/  SHF.R.S32.HI R0, RZ, 0x1f, R3 ;  /* 0x0000001fff007819 */ /* 0x000fe20000011403 */
[----:B------:R3:W-:Y:S01]  /*15fd0*/  @!P4 ST.E.128 desc[UR42][R10.64], R32 ;  /* 0x000000200a00c985 */ /* 0x0007e2000c101d2a */
[C---:B------:R-:W-:Y:S02]  /*15fe0*/  @!P1 LEA R20, P6, R3.reuse, R4, 0x1 ;  /* 0x0000000403149211 */ /* 0x040fe400078c08ff */
[-C--:B------:R-:W-:Y:S02]  /*15ff0*/  @!P3 LEA.HI.X R23, R216, R5.reuse, R153, 0x1, P5 ;  /* 0x00000005d817b211 */ /* 0x080fe400028f0c99 */
[----:B------:R-:W-:-:S02]  /*16000*/  @!P1 LEA.HI.X R21, R3, R5, R0, 0x1, P6 ;  /* 0x0000000503159211 */ /* 0x000fc400030f0c00 */
[-C--:B0-----:R-:W-:Y:S01]  /*16010*/  @!P2 LEA R12, P5, R215, R4.reuse, 0x1 ;  /* 0x00000004d70ca211 */ /* 0x081fe200078a08ff */
[----:B------:R3:W-:Y:S01]  /*16020*/  @!P3 ST.E.128 desc[UR42][R22.64], R40 ;  /* 0x000000281600b985 */ /* 0x0007e2000c101d2a */
[----:B------:R-:W-:Y:S02]  /*16030*/  SHF.R.S32.HI R0, RZ, 0x1f, R91 ;  /* 0x0000001fff007819 */ /* 0x000fe4000001145b */
[----:B------:R-:W-:Y:S02]  /*16040*/  @P0 LEA R8, P6, R91, R4, 0x1 ;  /* 0x000000045b080211 */ /* 0x000fe400078c08ff */
[-C--:B------:R-:W-:Y:S02]  /*16050*/  @!P2 LEA.HI.X R13, R215, R5.reuse, R152, 0x1, P5 ;  /* 0x00000005d70da211 */ /* 0x080fe400028f0c98 */
[----:B------:R-:W-:-:S03]  /*16060*/  @P0 LEA.HI.X R9, R91, R5, R0, 0x1, P6 ;  /* 0x000000055b090211 */ /* 0x000fc600030f0c00 */
        /* <DEDUP_REMOVED lines=10> */
.L_x_2799:
[----:B------:R-:W-:Y:S01]  /*16110*/  ULDC.64 UR4, c[0x0][0xb08] ;  /* 0x0002c20000047ab9 */ /* 0x000fe20000000a00 */
[----:B-1----:R-:W-:Y:S01]  /*16120*/  IMAD.IADD R12, R201, 0x1, R192 ;  /* 0x00000001c90c7824 */ /* 0x002fe200078e02c0 */
[----:B------:R-:W-:Y:S01]  /*16130*/  BSSY B1, `(.L_x_2803) ;  /* 0x00000f9000017945 */ /* 0x000fe20003800000 */
[----:B------:R-:W-:Y:S01]  /*16140*/  IMAD R9, R9, UR4, RZ ;  /* 0x0000000409097c24 */ /* 0x000fe2000f8e02ff */
[----:B------:R-:W-:Y:S01]  /*16150*/  SHF.R.S32.HI R22, RZ, 0x1f, R221 ;  /* 0x0000001fff167819 */ /* 0x000fe200000114dd */
[C---:B------:R-:W-:Y:S01]  /*16160*/  IMAD.WIDE.U32 R10, R0.reuse, UR4, RZ ;  /* 0x00000004000a7c25 */ /* 0x040fe2000f8e00ff */
[----:B---3--:R-:W-:Y:S02]  /*16170*/  SHF.R.S32.HI R76, RZ, 0x1f, R222 ;  /* 0x0000001fff4c7819 */ /* 0x008fe400000114de */
[----:B------:R-:W-:Y:S01]  /*16180*/  SHF.R.S32.HI R152, RZ, 0x1f, R223 ;  /* 0x0000001fff987819 */ /* 0x000fe200000114df */
[----:B------:R-:W-:Y:S01]  /*16190*/  IMAD R9, R0, UR5, R9 ;  /* 0x0000000500097c24 */ /* 0x000fe2000f8e0209 */
[----:B------:R-:W-:Y:S01]  /*161a0*/  ULDC.64 UR4, c[0x0][0xb38] ;  /* 0x0002ce0000047ab9 */ /* 0x000fe20000000a00 */
[----:B------:R-:W-:Y:S01]  /*161b0*/  SHF.R.S32.HI R0, RZ, 0x1f, R3 ;  /* 0x0000001fff007819 */ /* 0x000fe20000011403 */
[----:B------:R-:W-:Y:S01]  /*161c0*/  IMAD.IADD R192, R191, 0x1, R192 ;  /* 0x00000001bfc07824 */ /* 0x000fe200078e02c0 */
[----:B------:R-:W-:Y:S01]  /*161d0*/  SHF.R.S32.HI R153, RZ, 0x1f, R224 ;  /* 0x0000001fff997819 */ /* 0x000fe200000114e0 */
[----:B------:R-:W-:Y:S01]  /*161e0*/  IMAD.IADD R11, R11, 0x1, R9 ;  /* 0x000000010b0b7824 */ /* 0x000fe200078e0209 */
[----:B------:R-:W-:Y:S01]  /*161f0*/  SHF.R.S32.HI R154, RZ, 0x1f, R225 ;  /* 0x0000001fff9a7819 */ /* 0x000fe200000114e1 */
[----:B------:R-:W-:Y:S01]  /*16200*/  IMAD.MOV.U32 R9, RZ, RZ, R12 ;  /* 0x000000ffff097224 */ /* 0x000fe200078e000c */
        /* <DEDUP_REMOVED lines=15> */
[----:B------:R-:W0:Y:S01]  /*16300*/  LDC R0, c[0x0][0xbe8] ;  /* 0x0002fa00ff007b82 */ /* 0x000e220000000800 */
[C---:B------:R-:W-:Y:S01]  /*16310*/  VIADD R165, R194.reuse, 0x90 ;  /* 0x00000090c2a57836 */ /* 0x040fe20000000000 */
[----:B------:R-:W-:Y:S01]  /*16320*/  SHF.R.S32.HI R163, RZ, 0x1f, R163 ;  /* 0x0000001fffa37819 */ /* 0x000fe200000114a3 */
[----:B------:R-:W-:Y:S01]  /*16330*/  IMAD.IADD R11, R11, 0x1, R3 ;  /* 0x000000010b0b7824 */ /* 0x000fe200078e0203 */
[----:B------:R-:W-:Y:S01]  /*16340*/  SHF.R.S32.HI R235, RZ, 0x1f, R194 ;  /* 0x0000001fffeb7819 */ /* 0x000fe200000114c2 */
[----:B------:R-:W-:Y:S01]  /*16350*/  VIADD R167, R194, 0x88 ;  /* 0x00000088c2a77836 */ /* 0x000fe20000000000 */
[----:B------:R-:W-:Y:S01]  /*16360*/  SHF.R.S32.HI R165, RZ, 0x1f, R165 ;  /* 0x0000001fffa57819 */ /* 0x000fe200000114a5 */
[----:B------:R-:W-:-:S03]  /*16370*/  IMAD.WIDE.U32 R10, R220, UR4, R10 ;  /* 0x00000004dc0a7c25 */ /* 0x000fc6000f8e000a */
[----:B------:R-:W-:Y:S01]  /*16380*/  SHF.R.S32.HI R167, RZ, 0x1f, R167 ;  /* 0x0000001fffa77819 */ /* 0x000fe200000114a7 */
[----:B------:R-:W-:Y:S01]  /*16390*/  IMAD R11, R220, UR5, R11 ;  /* 0x00000005dc0b7c24 */ /* 0x000fe2000f8e020b */
[----:B------:R-:W-:Y:S01]  /*163a0*/  ULDC.64 UR4, c[0x0][0xb30] ;  /* 0x0002cc0000047ab9 */ /* 0x000fe20000000a00 */
[C---:B------:R-:W-:Y:S02]  /*163b0*/  VIADD R169, R194.reuse, 0x80 ;  /* 0x00000080c2a97836 */ /* 0x040fe40000000000 */
[C---:B------:R-:W-:Y:S02]  /*163c0*/  VIADD R171, R194.reuse, 0x78 ;  /* 0x00000078c2ab7836 */ /* 0x040fe40000000000 */
        /* <DEDUP_REMOVED lines=20> */
[----:B------:R-:W0:Y:S01]  /*16510*/  @P0 LDC R13, c[0x0][0xbec] ;  /* 0x0002fb00ff0d0b82 */ /* 0x000e220000000800 */
[C---:B------:R-:W-:Y:S01]  /*16520*/  VIADD R212, R194.reuse, 0x20 ;  /* 0x00000020c2d47836 */ /* 0x040fe20000000000 */
[----:B------:R-:W-:Y:S01]  /*16530*/  SHF.R.S32.HI R206, RZ, 0x1f, R206 ;  /* 0x0000001fffce7819 */ /* 0x000fe200000114ce */
[C---:B------:R-:W-:Y:S01]  /*16540*/  VIADD R214, R194.reuse, 0x18 ;  /* 0x00000018c2d67836 */ /* 0x040fe20000000000 */
[----:B------:R-:W-:Y:S01]  /*16550*/  SHF.R.S32.HI R208, RZ, 0x1f, R208 ;  /* 0x0000001fffd07819 */ /* 0x000fe200000114d0 */
[C---:B------:R-:W-:Y:S01]  /*16560*/  VIADD R232, R194.reuse, 0x10 ;  /* 0x00000010c2e87836 */ /* 0x040fe20000000000 */
[----:B------:R-:W-:Y:S01]  /*16570*/  SHF.R.S32.HI R210, RZ, 0x1f, R210 ;  /* 0x0000001fffd27819 */ /* 0x000fe200000114d2 */
[C---:B------:R-:W-:Y:S01]  /*16580*/  VIADD R234, R194.reuse, 0x8 ;  /* 0x00000008c2ea7836 */ /* 0x040fe20000000000 */
[----:B------:R-:W1:Y:S01]  /*16590*/  @P0 LDC R3, c[0x0][0xbf0] ;  /* 0x0002fc00ff030b82 */ /* 0x000e620000000800 */
        /* <DEDUP_REMOVED lines=11> */
[----:B------:R-:W-:Y:S02]  /*16650*/  VIADD R176, R194, 0x60 ;  /* 0x00000060c2b07836 */ /* 0x000fe40000000000 */
[----:B0-----:R-:W-:-:S04]  /*16660*/  @P0 IMAD.HI.U32 R13, R12, R13, RZ ;  /* 0x0000000d0c0d0227 */ /* 0x001fc800078e00ff */
[C---:B------:R-:W-:Y:S02]  /*16670*/  VIADD R178, R194.reuse, 0x58 ;  /* 0x00000058c2b27836 */ /* 0x040fe40000000000 */
[C---:B------:R-:W-:Y:S01]  /*16680*/  VIADD R180, R194.reuse, 0x50 ;  /* 0x00000050c2b47836 */ /* 0x040fe20000000000 */
[----:B-1----:R-:W-:Y:S01]  /*16690*/  @P0 SHF.R.U32.HI R9, RZ, R3, R13 ;  /* 0x00000003ff090219 */ /* 0x002fe2000001160d */
[C---:B------:R-:W-:Y:S02]  /*166a0*/  VIADD R182, R194.reuse, 0x48 ;  /* 0x00000048c2b67836 */ /* 0x040fe40000000000 */
[----:B------:R-:W-:Y:S02]  /*166b0*/  VIADD R190, R194, 0x40 ;  /* 0x00000040c2be7836 */ /* 0x000fe40000000000 */
[----:B------:R-:W-:Y:S02]  /*166c0*/  IMAD.MOV R3, RZ, RZ, -R9 ;  /* 0x000000ffff037224 */ /* 0x000fe400078e0a09 */
[----:B------:R-:W-:-:S04]  /*166d0*/  IMAD.WIDE.U32 R10, R9, UR4, R10 ;  /* 0x00000004090a7c25 */ /* 0x000fc8000f8e000a */
[----:B------:R-:W-:Y:S02]  /*166e0*/  IMAD R3, R0, R3, R12 ;  /* 0x0000000300037224 */ /* 0x000fe400078e020c */
[----:B------:R-:W-:Y:S01]  /*166f0*/  IMAD R0, R8, R0, RZ ;  /* 0x0000000008007224 */ /* 0x000fe200078e02ff */
[----:B------:R-:W-:Y:S01]  /*16700*/  SHF.R.S32.HI R8, RZ, 0x1f, R9 ;  /* 0x0000001fff087819 */ /* 0x000fe20000011409 */
[C---:B------:R-:W-:Y:S02]  /*16710*/  VIADD R205, R194.reuse, 0x38 ;  /* 0x00000038c2cd7836 */ /* 0x040fe40000000000 */
[----:B------:R-:W-:Y:S02]  /*16720*/  VIADD R207, R194, 0x30 ;  /* 0x00000030c2cf7836 */ /* 0x000fe40000000000 */
[----:B------:R-:W-:Y:S02]  /*16730*/  IMAD R8, R8, UR4, RZ ;  /* 0x0000000408087c24 */ /* 0x000fe4000f8e02ff */
[----:B------:R-:W-:-:S02]  /*16740*/  VIADD R209, R194, 0x28 ;  /* 0x00000028c2d17836 */ /* 0x000fc40000000000 */
[----:B------:R-:W-:Y:S01]  /*16750*/  IMAD R9, R9, UR5, R8 ;  /* 0x0000000509097c24 */ /* 0x000fe2000f8e0208 */
[----:B------:R-:W-:Y:S01]  /*16760*/  SHF.R.S32.HI R8, RZ, 0x1f, R3 ;  /* 0x0000001fff087819 */ /* 0x000fe20000011403 */
[----:B------:R-:W-:Y:S01]  /*16770*/  ULDC.64 UR4, c[0x0][0xb28] ;  /* 0x0002ca0000047ab9 */ /* 0x000fe20000000a00 */
[----:B------:R-:W-:Y:S02]  /*16780*/  VIADD R211, R194, 0x20 ;  /* 0x00000020c2d37836 */ /* 0x000fe40000000000 */
[----:B------:R-:W-:Y:S02]  /*16790*/  IMAD.IADD R11, R11, 0x1, R9 ;  /* 0x000000010b0b7824 */ /* 0x000fe400078e0209 */
[----:B------:R-:W-:Y:S02]  /*167a0*/  IMAD R8, R8, UR4, RZ ;  /* 0x0000000408087c24 */ /* 0x000fe4000f8e02ff */
[----:B------:R-:W-:-:S04]  /*167b0*/  IMAD.WIDE.U32 R10, R3, UR4, R10 ;  /* 0x00000004030a7c25 */ /* 0x000fc8000f8e000a */
[----:B------:R-:W-:Y:S01]  /*167c0*/  IMAD R8, R3, UR5, R8 ;  /* 0x0000000503087c24 */ /* 0x000fe2000f8e0208 */
[----:B------:R-:W-:Y:S01]  /*167d0*/  ULDC.64 UR4, c[0x0][0xb00] ;  /* 0x0002c00000047ab9 */ /* 0x000fe20000000a00 */
[----:B------:R-:W-:Y:S01]  /*167e0*/  VIADD R213, R194, 0x18 ;  /* 0x00000018c2d57836 */ /* 0x000fe20000000000 */
[----:B------:R-:W-:Y:S01]  /*167f0*/  LEA R3, P0, R10, UR4, 0x2 ;  /* 0x000000040a037c11 */ /* 0x000fe2000f8010ff */
[----:B------:R-:W-:Y:S02]  /*16800*/  IMAD.IADD R9, R11, 0x1, R8 ;  /* 0x000000010b097824 */ /* 0x000fe400078e0208 */
[----:B------:R-:W-:Y:S02]  /*16810*/  VIADD R8, R2, 0x28c20 ;  /* 0x00028c2002087836 */ /* 0x000fe40000000000 */
[----:B------:R0:W1:Y:S01]  /*16820*/  SHFL.IDX PT, R20, R3, RZ, 0x1c1f ;  /* 0x001c1fff03147589 */ /* 0x00006200000e0000 */
[----:B------:R-:W-:Y:S01]  /*16830*/  LEA.HI.X R14, R10, UR5, R9, 0x2, P0 ;  /* 0x000000050a0e7c11 */ /* 0x000fe200080f1409 */
[----:B------:R-:W-:Y:S01]  /*16840*/  VIADD R231, R194, 0x10 ;  /* 0x00000010c2e77836 */ /* 0x000fe20000000000 */
[----:B------:R-:W-:Y:S01]  /*16850*/  ISETP.GE.AND P0, PT, R192, R0, PT ;  /* 0x00000000c000720c */ /* 0x000fe20003f06270 */
[----:B------:R-:W-:Y:S01]  /*16860*/  VIADD R233, R194, 0x8 ;  /* 0x00000008c2e97836 */ /* 0x000fe20000000000 */
[----:B------:R-:W-:Y:S01]  /*16870*/  PRMT R8, RZ, 0x654, R8 ;  /* 0x00000654ff087816 */ /* 0x000fe20000000008 */
[----:B------:R0:W3:Y:S03]  /*16880*/  SHFL.IDX PT, R15, R14, RZ, 0x1c1f ;  /* 0x001c1fff0e0f7589 */ /* 0x0000e600000e0000 */
[----:B------:R0:W-:Y:S07]  /*16890*/  SYNCS.ARRIVE.TRANS64.RED.A1T0 RZ, [R8+URZ], RZ ;  /* 0x000000ff08ff79a7 */ /* 0x0001ee000810043f */
[----:B------:R-:W-:Y:S05]  /*168a0*/  @P0 BRA `(.L_x_2804) ;  /* 0x0000000800040947 */ /* 0x000fea0003800000 */
[----:B------:R-:W-:Y:S02]  /*168b0*/  ULDC UR4, c[0x0][0xac8] ;  /* 0x0002b20000047ab9 */ /* 0x000fe40000000800 */
[----:B------:R-:W-:Y:S02]  /*168c0*/  ISETP.GE.AND P0, PT, R194, UR4, PT ;  /* 0x00000004c2007c0c */ /* 0x000fe4000bf06270 */
[----:B------:R-:W-:Y:S02]  /*168d0*/  ISETP.GE.AND P4, PT, R176, UR4, PT ;  /* 0x00000004b0007c0c */ /* 0x000fe4000bf86270 */
[----:B------:R-:W-:-:S09]  /*168e0*/  ISETP.GE.AND P5, PT, R174, UR4, PT ;  /* 0x00000004ae007c0c */ /* 0x000fd2000bfa6270 */
[----:B01----:R-:W-:-:S04]  /*168f0*/  @!P0 LEA R8, P1, R194, R20, 0x2 ;  /* 0x00000014c2088211 */ /* 0x003fc800078210ff */
[----:B---3--:R-:W-:Y:S02]  /*16900*/  @!P0 LEA.HI.X R9, R194, R15, R235, 0x2, P1 ;  /* 0x0000000fc2098211 */ /* 0x008fe400008f14eb */
        /* <DEDUP_REMOVED lines=31> */
[----:B------:R-:W-:-:S09]  /*16b00*/  ISETP.GE.AND P0, PT, R182, UR4, PT ;  /* 0x00000004b6007c0c */ /* 0x000fd2000bf06270 */
[-C--:B------:R-:W-:Y:S02]  /*16b10*/  @!P1 LEA R10, P6, R180, R20.reuse, 0x2 ;  /* 0x00000014b40a9211 */ /* 0x080fe400078c10ff */
[----:B0-----:R-:W-:Y:S02]  /*16b20*/  @!P2 LEA R8, P3, R190, R20, 0x2 ;  /* 0x00000014be08a211 */ /* 0x001fe400078610ff */
[-C--:B------:R-:W-:Y:S02]  /*16b30*/  @!P1 LEA.HI.X R11, R180, R15.reuse, R181, 0x2, P6 ;  /* 0x0000000fb40b9211 */ /* 0x080fe400030f14b5 */
[----:B------:R-:W-:Y:S02]  /*16b40*/  @!P2 LEA.HI.X R9, R190, R15, R202, 0x2, P3 ;  /* 0x0000000fbe09a211 */ /* 0x000fe400018f14ca */
[----:B------:R-:W-:-:S03]  /*16b50*/  ISETP.GE.AND P3, PT, R178, UR4, PT ;  /* 0x00000004b2007c0c */ /* 0x000fc6000bf66270 */
        /* <DEDUP_REMOVED lines=10> */
[----:B------:R-:W-:Y:S02]  /*16c00*/  @!P5 LEA R12, P6, R174, R20, 0x2 ;  /* 0x00000014ae0cd211 */ /* 0x000fe400078c10ff */
[-C--:B------:R-:W-:Y:S01]  /*16c10*/  @!P4 LEA.HI.X R11, R176, R15.reuse, R177, 0x2, P2 ;  /* 0x0000000fb00bc211 */ /* 0x080fe200010f14b1 */
[----:B------:R0:W-:Y:S01]  /*16c20*/  @!P3 ST.E.64 desc[UR42][R8.64], R68 ;  /* 0x000000440800b985 */ /* 0x0001e2000c101b2a */
[----:B------:R-:W-:-:S02]  /*16c30*/  @!P5 LEA.HI.X R13, R174, R15, R175, 0x2, P6 ;  /* 0x0000000fae0dd211 */ /* 0x000fc400030f14af */
[----:B------:R-:W-:Y:S01]  /*16c40*/  ISETP.GE.AND P2, PT, R168, UR4, PT ;  /* 0x00000004a8007c0c */ /* 0x000fe2000bf46270 */
[----:B------:R1:W-:Y:S01]  /*16c50*/  @!P4 ST.E.64 desc[UR42][R10.64], R72 ;  /* 0x000000480a00c985 */ /* 0x0003e2000c101b2a */
[----:B------:R-:W-:-:S03]  /*16c60*/  ISETP.GE.AND P3, PT, R166, UR4, PT ;  /* 0x00000004a6007c0c */ /* 0x000fc6000bf66270 */
[----:B------:R3:W-:Y:S01]  /*16c70*/  @!P5 ST.E.64 desc[UR42][R12.64], R6 ;  /* 0x000000060c00d985 */ /* 0x0007e2000c101b2a */
[----:B0-----:R-:W-:-:S07]  /*16c80*/  @!P1 LEA R8, P5, R170, R20, 0x2 ;  /* 0x00000014aa089211 */ /* 0x001fce00078a10ff */
[-C--:B-1----:R-:W-:Y:S02]  /*16c90*/  @!P2 LEA R10, P6, R168, R20.reuse, 0x2 ;  /* 0x00000014a80aa211 */ /* 0x082fe400078c10ff */
[-C--:B------:R-:W-:Y:S02]  /*16ca0*/  @!P1 LEA.HI.X R9, R170, R15.reuse, R171, 0x2, P5 ;  /* 0x0000000faa099211 */ /* 0x080fe400028f14ab */
[----:B---3--:R-:W-:Y:S02]  /*16cb0*/  @!P0 LEA R6, P4, R172, R20, 0x2 ;  /* 0x00000014ac068211 */ /* 0x008fe400078810ff */
[----:B------:R-:W-:Y:S02]  /*16cc0*/  ISETP.GE.AND P5, PT, R162, UR4, PT ;  /* 0x00000004a2007c0c */ /* 0x000fe4000bfa6270 */
[----:B------:R-:W-:Y:S02]  /*16cd0*/  @!P0 LEA.HI.X R7, R172, R15, R173, 0x2, P4 ;  /* 0x0000000fac078211 */ /* 0x000fe400020f14ad */
[----:B------:R-:W-:-:S02]  /*16ce0*/  ISETP.GE.AND P4, PT, R164, UR4, PT ;  /* 0x00000004a4007c0c */ /* 0x000fc4000bf86270 */
[----:B------:R-:W-:Y:S01]  /*16cf0*/  @!P2 LEA.HI.X R11, R168, R15, R169, 0x2, P6 ;  /* 0x0000000fa80ba211 */ /* 0x000fe200030f14a9 */
[----:B------:R0:W-:Y:S04]  /*16d00*/  @!P0 ST.E.64 desc[UR42][R6.64], R80 ;  /* 0x0000005006008985 */ /* 0x0001e8000c101b2a */
        /* <DEDUP_REMOVED lines=10> */
[----:B---3--:R-:W-:-:S03]  /*16db0*/  @!P5 LEA R10, P6, R162, R20, 0x2 ;  /* 0x00000014a20ad211 */ /* 0x008fc600078c10ff */
[----:B------:R1:W-:Y:S01]  /*16dc0*/  @!P4 ST.E.64 desc[UR42][R8.64], R96 ;  /* 0x000000600800c985 */ /* 0x0003e2000c101b2a */
[----:B------:R-:W-:Y:S02]  /*16dd0*/  @!P5 LEA.HI.X R11, R162, R15, R163, 0x2, P6 ;  /* 0x0000000fa20bd211 */ /* 0x000fe400030f14a3 */
[----:B------:R-:W-:-:S03]  /*16de0*/  ISETP.GE.AND P4, PT, R228, UR4, PT ;  /* 0x00000004e4007c0c */ /* 0x000fc6000bf86270 */
[----:B------:R3:W-:Y:S01]  /*16df0*/  @!P5 ST.E.64 desc[UR42][R10.64], R100 ;  /* 0x000000640a00d985 */ /* 0x0007e2000c101b2a */
[----:B------:R-:W-:Y:S02]  /*16e00*/  ISETP.GE.AND P5, PT, R229, UR4, PT ;  /* 0x00000004e5007c0c */ /* 0x000fe4000bfa6270 */
[CC--:B0-----:R-:W-:Y:S02]  /*16e10*/  @!P2 LEA R6, P6, R237.reuse, R20.reuse, 0x2 ;  /* 0x00000014ed06a211 */ /* 0x0c1fe400078c10ff */
[CC--:B-1----:R-:W-:Y:S02]  /*16e20*/  @!P1 LEA R8, P3, R236.reuse, R20.reuse, 0x2 ;  /* 0x00000014ec089211 */ /* 0x0c2fe400078610ff */
[-C--:B------:R-:W-:Y:S02]  /*16e30*/  @!P2 LEA.HI.X R7, R237, R15.reuse, R161, 0x2, P6 ;  /* 0x0000000fed07a211 */ /* 0x080fe400030f14a1 */
[----:B------:R-:W-:Y:S02]  /*16e40*/  @!P1 LEA.HI.X R9, R236, R15, R160, 0x2, P3 ;  /* 0x0000000fec099211 */ /* 0x000fe400018f14a0 */
[----:B---3--:R-:W-:Y:S01]  /*16e50*/  @!P0 LEA R10, P6, R230, R20, 0x2 ;  /* 0x00000014e60a8211 */ /* 0x008fe200078c10ff */
[----:B------:R0:W-:Y:S01]  /*16e60*/  @!P2 ST.E.64 desc[UR42][R6.64], R104 ;  /* 0x000000680600a985 */ /* 0x0001e2000c101b2a */
[----:B------:R-:W-:-:S02]  /*16e70*/  ISETP.GE.AND P3, PT, R227, UR4, PT ;  /* 0x00000004e3007c0c */ /* 0x000fc4000bf66270 */
[----:B------:R-:W-:Y:S01]  /*16e80*/  @!P0 LEA.HI.X R11, R230, R15, R159, 0x2, P6 ;  /* 0x0000000fe60b8211 */ /* 0x000fe200030f149f */
[----:B------:R1:W-:Y:S04]  /*16e90*/  @!P1 ST.E.64 desc[UR42][R8.64], R108 ;  /* 0x0000006c08009985 */ /* 0x0003e8000c101b2a */
[----:B------:R3:W-:Y:S01]  /*16ea0*/  @!P0 ST.E.64 desc[UR42][R10.64], R112 ;  /* 0x000000700a008985 */ /* 0x0007e2000c101b2a */
[----:B------:R-:W-:Y:S02]  /*16eb0*/  ISETP.GE.AND P0, PT, R226, UR4, PT ;  /* 0x00000004e2007c0c */ /* 0x000fe4000bf06270 */
[-C--:B0-----:R-:W-:Y:S02]  /*16ec0*/  @!P5 LEA R6, P1, R229, R20.reuse, 0x2 ;  /* 0x00000014e506d211 */ /* 0x081fe400078210ff */
[----:B-1----:R-:W-:-:S02]  /*16ed0*/  @!P4 LEA R8, P2, R228, R20, 0x2 ;  /* 0x00000014e408c211 */ /* 0x002fc400078410ff */
[-C--:B------:R-:W-:Y:S02]  /*16ee0*/  @!P5 LEA.HI.X R7, R229, R15.reuse, R158, 0x2, P1 ;  /* 0x0000000fe507d211 */ /* 0x080fe400008f149e */
[----:B---3--:R-:W-:Y:S02]  /*16ef0*/  @!P3 LEA R10, P6, R227, R20, 0x2 ;  /* 0x00000014e30ab211 */ /* 0x008fe400078c10ff */
[----:B------:R-:W-:Y:S01]  /*16f00*/  ISETP.GE.AND P1, PT, R225, UR4, PT ;  /* 0x00000004e1007c0c */ /* 0x000fe2000bf26270 */
[----:B------:R0:W-:Y:S01]  /*16f10*/  @!P5 ST.E.64 desc[UR42][R6.64], R116 ;  /* 0x000000740600d985 */ /* 0x0001e2000c101b2a */
[-C--:B------:R-:W-:Y:S02]  /*16f20*/  @!P4 LEA.HI.X R9, R228, R15.reuse, R157, 0x2, P2 ;  /* 0x0000000fe409c211 */ /* 0x080fe400010f149d */
[----:B------:R-:W-:Y:S02]  /*16f30*/  @!P3 LEA.HI.X R11, R227, R15, R156, 0x2, P6 ;  /* 0x0000000fe30bb211 */ /* 0x000fe400030f149c */
[----:B------:R-:W-:Y:S01]  /*16f40*/  ISETP.GE.AND P2, PT, R222, UR4, PT ;  /* 0x00000004de007c0c */ /* 0x000fe2000bf46270 */
[----:B------:R1:W-:Y:S01]  /*16f50*/  @!P4 ST.E.64 desc[UR42][R8.64], R120 ;  /* 0x000000780800c985 */ /* 0x0003e2000c101b2a */
[----:B------:R-:W-:-:S03]  /*16f60*/  ISETP.GE.AND P4, PT, R224, UR4, PT ;  /* 0x00000004e0007c0c */ /* 0x000fc6000bf86270 */
[----:B------:R3:W-:Y:S01]  /*16f70*/  @!P3 ST.E.64 desc[UR42][R10.64], R124 ;  /* 0x0000007c0a00b985 */ /* 0x0007e2000c101b2a */
[----:B------:R-:W-:Y:S02]  /*16f80*/  ISETP.GE.AND P3, PT, R223, UR4, PT ;  /* 0x00000004df007c0c */ /* 0x000fe4000bf66270 */
[----:B0-----:R-:W-:-:S04]  /*16f90*/  @!P0 LEA R6, P5, R226, R20, 0x2 ;  /* 0x00000014e2068211 */ /* 0x001fc800078a10ff */
[-C--:B------:R-:W-:Y:S02]  /*16fa0*/  @!P0 LEA.HI.X R7, R226, R15.reuse, R155, 0x2, P5 ;  /* 0x0000000fe2078211 */ /* 0x080fe400028f149b */
[----:B------:R-:W-:Y:S02]  /*16fb0*/  ISETP.GE.AND P5, PT, R221, UR4, PT ;  /* 0x00000004dd007c0c */ /* 0x000fe4000bfa6270 */
[CC--:B-1----:R-:W-:Y:S01]  /*16fc0*/  @!P1 LEA R8, P6, R225.reuse, R20.reuse, 0x2 ;  /* 0x00000014e1089211 */ /* 0x0c2fe200078c10ff */
[----:B------:R0:W-:Y:S03]  /*16fd0*/  @!P0 ST.E.64 desc[UR42][R6.64], R128 ;  /* 0x0000008006008985 */ /* 0x0001e6000c101b2a */
[----:B------:R-:W-:Y:S02]  /*16fe0*/  @!P1 LEA.HI.X R9, R225, R15, R154, 0x2, P6 ;  /* 0x0000000fe1099211 */ /* 0x000fe400030f149a */
[----:B---3--:R-:W-:-:S03]  /*16ff0*/  @!P3 LEA R10, P6, R223, R20, 0x2 ;  /* 0x00000014df0ab211 */ /* 0x008fc600078c10ff */
[----:B------:R1:W-:Y:S01]  /*17000*/  @!P1 ST.E.64 desc[UR42][R8.64], R132 ;  /* 0x0000008408009985 */ /* 0x0003e2000c101b2a */
[----:B------:R-:W-:Y:S02]  /*17010*/  @!P3 LEA.HI.X R11, R223, R15, R152, 0x2, P6 ;  /* 0x0000000fdf0bb211 */ /* 0x000fe400030f1498 */
[----:B0-----:R-:W-:-:S04]  /*17020*/  @!P4 LEA R6, P0, R224, R20, 0x2 ;  /* 0x00000014e006c211 */ /* 0x001fc800078010ff */
        /* <DEDUP_REMOVED lines=9> */
.L_x_2804:
[----:B------:R-:W-:Y:S05]  /*170c0*/  BSYNC B1 ;  /* 0x0000000000017941 */ /* 0x000fea0003800000 */
.L_x_2803:
[----:B----4-:R-:W-:Y:S01]  /*170d0*/  VIADD R7, R192, 0x8 ;  /* 0x00000008c0077836 */ /* 0x010fe20000000000 */
[----:B------:R4:W1:Y:S04]  /*170e0*/  SHFL.IDX PT, R23, R14, 0x1, 0x1c1f ;  /* 0x003c1f000e177f89 */ /* 0x00086800000e0000 */
[----:B------:R-:W-:Y:S01]  /*170f0*/  ISETP.GE.AND P0, PT, R7, R0, PT ;  /* 0x000000000700720c */ /* 0x000fe20003f06270 */
[----:B0-----:R-:W0:-:S12]  /*17100*/  SHFL.IDX PT, R3, R3, 0x1, 0x1c1f ;  /* 0x003c1f0003037f89 */ /* 0x001e1800000e0000 */
[----:B----4-:R-:W-:Y:S05]  /*17110*/  @P0 BRA `(.L_x_2802) ;  /* 0x0000001400d40947 */ /* 0x010fea0003800000 */
[----:B------:R-:W-:Y:S02]  /*17120*/  ULDC UR4, c[0x0][0xac8] ;  /* 0x0002b20000047ab9 */ /* 0x000fe40000000800 */
[----:B------:R-:W-:Y:S02]  /*17130*/  ISETP.GE.AND P4, PT, R194, UR4, PT ;  /* 0x00000004c2007c0c */ /* 0x000fe4000bf86270 */
[----:B------:R-:W-:Y:S02]  /*17140*/  ISETP.GE.AND P2, PT, R233, UR4, PT ;  /* 0x00000004e9007c0c */ /* 0x000fe4000bf46270 */
[----:B------:R-:W-:Y:S02]  /*17150*/  ISETP.GE.AND P1, PT, R231, UR4, PT ;  /* 0x00000004e7007c0c */ /* 0x000fe4000bf26270 */
[----:B------:R-:W-:-:S07]  /*17160*/  ISETP.GE.AND P0, PT, R213, UR4, PT ;  /* 0x00000004d5007c0c */ /* 0x000fce000bf06270 */
[----:B0-----:R-:W-:-:S04]  /*17170*/  @!P4 LEA R6, P3, R194, R3, 0x2 ;  /* 0x00000003c206c211 */ /* 0x001fc800078610ff */
[----:B-1----:R-:W-:Y:S02]  /*17180*/  @!P4 LEA.HI.X R7, R194, R23, R235, 0x2, P3 ;  /* 0x00000017c207c211 */ /* 0x002fe400018f14eb */
        /* <DEDUP_REMOVED lines=14> */
[-C--:B0-----:R-:W-:Y:S02]  /*17270*/  @!P3 LEA R6, P1, R211, R3.reuse, 0x2 ;  /* 0x00000003d306b211 */ /* 0x081fe400078210ff */
        /* <DEDUP_REMOVED lines=45> */
[-C--:B------:R-:W-:Y:S02]  /*17550*/  @!P5 LEA R12, P6, R168, R3.reuse, 0x2 ;  /* 0x00000003a80cd211 */ /* 0x080fe400078c10ff */
[----:B------:R-:W-:Y:S01]  /*17560*/  @!P4 LEA R14, P0, R166, R3, 0x2 ;  /* 0x00000003a60ec211 */ /* 0x000fe200078010ff */
[----:B------:R4:W-:Y:S01]  /*17570*/  @!P2 ST.E.64 desc[UR42][R10.64], R86 ;  /* 0x000000560a00a985 */ /* 0x0009e2000c101b2a */
[----:B------:R-:W-:Y:S02]  /*17580*/  ISETP.GE.AND P2, PT, R162, UR4, PT ;  /* 0x00000004a2007c0c */ /* 0x000fe4000bf46270 */
[----:B------:R-:W-:Y:S02]  /*17590*/  ISETP.GE.AND P1, PT, R237, UR4, PT ;  /* 0x00000004ed007c0c */ /* 0x000fe4000bf26270 */
[----:B---3--:R-:W-:-:S02]  /*175a0*/  @!P4 LEA.HI.X R15, R166, R23, R167, 0x2, P0 ;  /* 0x00000017a60fc211 */ /* 0x008fc400000f14a7 */
[----:B------:R-:W-:Y:S02]  /*175b0*/  @!P5 LEA.HI.X R13, R168, R23, R169, 0x2, P6 ;  /* 0x00000017a80dd211 */ /* 0x000fe400030f14a9 */
[----:B------:R-:W-:Y:S02]  /*175c0*/  ISETP.GE.AND P0, PT, R236, UR4, PT ;  /* 0x00000004ec007c0c */ /* 0x000fe4000bf06270 */
[----:B------:R-:W-:Y:S01]  /*175d0*/  @!P3 LEA R20, P6, R164, R3, 0x2 ;  /* 0x00000003a414b211 */ /* 0x000fe200078c10ff */
[----:B------:R3:W-:Y:S01]  /*175e0*/  @!P5 ST.E.64 desc[UR42][R12.64], R90 ;  /* 0x0000005a0c00d985 */ /* 0x0007e2000c101b2a */
[----:B------:R-:W-:Y:S02]  /*175f0*/  ISETP.GE.AND P5, PT, R230, UR4, PT ;  /* 0x00000004e6007c0c */ /* 0x000fe4000bfa6270 */
[----:B------:R-:W-:Y:S01]  /*17600*/  @!P3 LEA.HI.X R21, R164, R23, R165, 0x2, P6 ;  /* 0x00000017a415b211 */ /* 0x000fe200030f14a5 */
[----:B------:R5:W-:Y:S01]  /*17610*/  @!P4 ST.E.64 desc[UR42][R14.64], R94 ;  /* 0x0000005e0e00c985 */ /* 0x000be2000c101b2a */
[----:B0-----:R-:W-:-:S02]  /*17620*/  @!P2 LEA R4, P6, R162, R3, 0x2 ;  /* 0x00000003a204a211 */ /* 0x001fc400078c10ff */
[----:B------:R-:W-:Y:S01]  /*17630*/  ISETP.GE.AND P4, PT, R229, UR4, PT ;  /* 0x00000004e5007c0c */ /* 0x000fe2000bf86270 */
[----:B------:R-:W-:Y:S01]  /*17640*/  @!P3 ST.E.64 desc[UR42][R20.64], R98 ;  /* 0x000000621400b985 */ /* 0x000fe2000c101b2a */
[C---:B------:R-:W-:Y:S02]  /*17650*/  @!P1 LEA R6, P3, R237.reuse, R3, 0x2 ;  /* 0x00000003ed069211 */ /* 0x040fe400078610ff */
[----:B------:R-:W-:Y:S02]  /*17660*/  @!P2 LEA.HI.X R5, R162, R23, R163, 0x2, P6 ;  /* 0x00000017a205a211 */ /* 0x000fe400030f14a3 */
[----:B-1----:R-:W-:Y:S02]  /*17670*/  @!P0 LEA R8, P6, R236, R3, 0x2 ;  /* 0x00000003ec088211 */ /* 0x002fe400078c10ff */
[----:B------:R-:W-:Y:S01]  /*17680*/  @!P1 LEA.HI.X R7, R237, R23, R161, 0x2, P3 ;  /* 0x00000017ed079211 */ /* 0x000fe200018f14a1 */
[----:B------:R0:W-:Y:S01]  /*17690*/  @!P2 ST.E.64 desc[UR42][R4.64], R102 ;  /* 0x000000660400a985 */ /* 0x0001e2000c101b2a */
[----:B------:R-:W-:-:S02]  /*176a0*/  ISETP.GE.AND P3, PT, R228, UR4, PT ;  /* 0x00000004e4007c0c */ /* 0x000fc4000bf66270 */
[----:B------:R-:W-:Y:S01]  /*176b0*/  @!P0 LEA.HI.X R9, R236, R23, R160, 0x2, P6 ;  /* 0x00000017ec098211 */ /* 0x000fe200030f14a0 */
[----:B------:R1:W-:Y:S01]  /*176c0*/  @!P1 ST.E.64 desc[UR42][R6.64], R106 ;  /* 0x0000006a06009985 */ /* 0x0003e2000c101b2a */
[CC--:B----4-:R-:W-:Y:S02]  /*176d0*/  @!P5 LEA R10, P1, R230.reuse, R3.reuse, 0x2 ;  /* 0x00000003e60ad211 */ /* 0x0d0fe400078210ff */
[----:B---3--:R-:W-:Y:S01]  /*176e0*/  @!P4 LEA R12, P2, R229, R3, 0x2 ;  /* 0x00000003e50cc211 */ /* 0x008fe200078410ff */
[----:B------:R3:W-:Y:S01]  /*176f0*/  @!P0 ST.E.64 desc[UR42][R8.64], R110 ;  /* 0x0000006e08008985 */ /* 0x0007e2000c101b2a */
[----:B------:R-:W-:Y:S02]  /*17700*/  ISETP.GE.AND P0, PT, R227, UR4, PT ;  /* 0x00000004e3007c0c */ /* 0x000fe4000bf06270 */
[----:B------:R-:W-:Y:S02]  /*17710*/  @!P5 LEA.HI.X R11, R230, R23, R159, 0x2, P1 ;  /* 0x00000017e60bd211 */ /* 0x000fe400008f149f */
[----:B------:R-:W-:-:S02]  /*17720*/  ISETP.GE.AND P1, PT, R226, UR4, PT ;  /* 0x00000004e2007c0c */ /* 0x000fc4000bf26270 */
[C---:B-----5:R-:W-:Y:S01]  /*17730*/  @!P3 LEA R14, P6, R228.reuse, R3, 0x2 ;  /* 0x00000003e40eb211 */ /* 0x060fe200078c10ff */
[----:B------:R4:W-:Y:S01]  /*17740*/  @!P5 ST.E.64 desc[UR42][R10.64], R114 ;  /* 0x000000720a00d985 */ /* 0x0009e2000c101b2a */
[-C--:B------:R-:W-:Y:S02]  /*17750*/  @!P4 LEA.HI.X R13, R229, R23.reuse, R158, 0x2, P2 ;  /* 0x00000017e50dc211 */ /* 0x080fe400010f149e */
[----:B------:R-:W-:Y:S02]  /*17760*/  @!P3 LEA.HI.X R15, R228, R23, R157, 0x2, P6 ;  /* 0x00000017e40fb211 */ /* 0x000fe400030f149d */
[----:B------:R-:W-:Y:S01]  /*17770*/  ISETP.GE.AND P2, PT, R223, UR4, PT ;  /* 0x00000004df007c0c */ /* 0x000fe2000bf46270 */
[----:B------:R5:W-:Y:S01]  /*17780*/  @!P4 ST.E.64 desc[UR42][R12.64], R118 ;  /* 0x000000760c00c985 */ /* 0x000be2000c101b2a */
[----:B------:R-:W-:Y:S02]  /*17790*/  ISETP.GE.AND P4, PT, R225, UR4, PT ;  /* 0x00000004e1007c0c */ /* 0x000fe4000bf86270 */
[----:B0-----:R-:W-:Y:S01]  /*177a0*/  @!P0 LEA R4, P5, R227, R3, 0x2 ;  /* 0x00000003e3048211 */ /* 0x001fe200078a10ff */
[----:B------:R0:W-:Y:S01]  /*177b0*/  @!P3 ST.E.64 desc[UR42][R14.64], R122 ;  /* 0x0000007a0e00b985 */ /* 0x0001e2000c101b2a */
[----:B------:R-:W-:-:S02]  /*177c0*/  ISETP.GE.AND P3, PT, R224, UR4, PT ;  /* 0x00000004e0007c0c */ /* 0x000fc4000bf66270 */
[----:B------:R-:W-:Y:S02]  /*177d0*/  @!P0 LEA.HI.X R5, R227, R23, R156, 0x2, P5 ;  /* 0x00000017e3058211 */ /* 0x000fe400028f149c */
[----:B------:R-:W-:Y:S02]  /*177e0*/  ISETP.GE.AND P5, PT, R222, UR4, PT ;  /* 0x00000004de007c0c */ /* 0x000fe4000bfa6270 */
[CC--:B-1----:R-:W-:Y:S01]  /*177f0*/  @!P1 LEA R6, P6, R226.reuse, R3.reuse, 0x2 ;  /* 0x00000003e2069211 */ /* 0x0c2fe200078c10ff */
[----:B------:R1:W-:Y:S02]  /*17800*/  @!P0 ST.E.64 desc[UR42][R4.64], R126 ;  /* 0x0000007e04008985 */ /* 0x0003e4000c101b2a */
[----:B---3--:R-:W-:Y:S02]  /*17810*/  @!P4 LEA R8, P0, R225, R3, 0x2 ;  /* 0x00000003e108c211 */ /* 0x008fe400078010ff */
[----:B------:R-:W-:Y:S02]  /*17820*/  @!P1 LEA.HI.X R7, R226, R23, R155, 0x2, P6 ;  /* 0x00000017e2079211 */ /* 0x000fe400030f149b */
[----:B----4-:R-:W-:-:S02]  /*17830*/  @!P3 LEA R10, P6, R224, R3, 0x2 ;  /* 0x00000003e00ab211 */ /* 0x010fc400078c10ff */
[----:B------:R-:W-:Y:S01]  /*17840*/  @!P4 LEA.HI.X R9, R225, R23, R154, 0x2, P0 ;  /* 0x00000017e109c211 */ /* 0x000fe200000f149a */
[----:B------:R1:W-:Y:S01]  /*17850*/  @!P1 ST.E.64 desc[UR42][R6.64], R130 ;  /* 0x0000008206009985 */ /* 0x0003e2000c101b2a */
[CC--:B-----5:R-:W-:Y:S02]  /*17860*/  @!P2 LEA R12, P1, R223.reuse, R3.reuse, 0x2 ;  /* 0x00000003df0ca211 */ /* 0x0e0fe400078210ff */
[----:B0-----:R-:W-:Y:S01]  /*17870*/  @!P5 LEA R14, P0, R222, R3, 0x2 ;  /* 0x00000003de0ed211 */ /* 0x001fe200078010ff */
        /* <DEDUP_REMOVED lines=9> */
[----:B-1----:R-:W-:-:S04]  /*17910*/  LEA R4, P0, R221, R3, 0x2 ;  /* 0x00000003dd047211 */ /* 0x002fc800078010ff */
[----:B------:R-:W-:-:S05]  /*17920*/  LEA.HI.X R5, R221, R23, R22, 0x2, P0 ;  /* 0x00000017dd057211 */ /* 0x000fca00000f1416 */
[----:B------:R0:W-:Y:S01]  /*17930*/  ST.E.64 desc[UR42][R4.64], R150 ;  /* 0x0000009604007985 */ /* 0x0001e2000c101b2a */
[----:B------:R-:W-:Y:S05]  /*17940*/  BRA `(.L_x_2802) ;  /* 0x0000000c00c87947 */ /* 0x000fea0003800000 */
.L_x_2796:
[----:B------:R-:W-:Y:S01]  /*17950*/  ULDC.64 UR4, c[0x0][0xc08] ;  /* 0x0003020000047ab9 */ /* 0x000fe20000000a00 */
[----:B------:R-:W4:Y:S01]  /*17960*/  LDC.64 R4, c[0x0][0xc00] ;  /* 0x00030000ff047b82 */ /* 0x000f220000000a00 */
[----:B------:R-:W-:Y:S01]  /*17970*/  ISETP.NE.U32.AND P0, PT, RZ, UR4, PT ;  /* 0x00000004ff007c0c */ /* 0x000fe2000bf05070 */
[----:B------:R-:W-:-:S03]  /*17980*/  IMAD.MOV.U32 R3, RZ, RZ, RZ ;  /* 0x000000ffff037224 */ /* 0x000fc600078e00ff */
[----:B------:R-:W-:Y:S01]  /*17990*/  ISETP.NE.AND.EX P1, PT, RZ, UR5, PT, P0 ;  /* 0x00000005ff007c0c */ /* 0x000fe2000bf25300 */
[----:B------:R-:W-:Y:S02]  /*179a0*/  ULDC.64 UR4, c[0x0][0xc00] ;  /* 0x0003000000047ab9 */ /* 0x000fe40000000a00 */
[----:B------:R-:W-:-:S04]  /*179b0*/  ISETP.NE.U32.AND P0, PT, RZ, UR4, PT ;  /* 0x00000004ff007c0c */ /* 0x000fc8000bf05070 */
[----:B------:R-:W-:-:S06]  /*179c0*/  ISETP.NE.AND.EX P0, PT, RZ, UR5, PT, P0 ;  /* 0x00000005ff007c0c */ /* 0x000fcc000bf05300 */
[----:B------:R-:W0:Y:S01]  /*179d0*/  @P1 LDC.64 R6, c[0x0][0xc08] ;  /* 0x00030200ff061b82 */ /* 0x000e220000000a00 */
[----:B------:R-:W-:Y:S02]  /*179e0*/  ULDC UR4, c[0x0][0xa88] ;  /* 0x0002a20000047ab9 */ /* 0x000fe40000000800 */
[----:B------:R-:W-:Y:S02]  /*179f0*/  IMAD.U32 R0, RZ, RZ, UR4 ;  /* 0x00000004ff007e24 */ /* 0x000fe4000f8e00ff */
[----:B----4-:R-:W-:-:S05]  /*17a00*/  IMAD.WIDE R4, R214, 0x4, R4 ;  /* 0x00000004d6047825 */ /* 0x010fca00078e0204 */
[----:B------:R4:W5:Y:S01]  /*17a10*/  @P0 LDG.E R3, desc[UR42][R4.64] ;  /* 0x0000002a04030981 */ /* 0x000962000c1e1900 */
[----:B0-----:R-:W-:-:S05]  /*17a20*/  @P1 IMAD.WIDE R6, R214, 0x4, R6 ;  /* 0x00000004d6061825 */ /* 0x001fca00078e0206 */
[----:B------:R4:W5:Y:S01]  /*17a30*/  @P1 LDG.E R0, desc[UR42][R6.64] ;  /* 0x0000002a06001981 */ /* 0x000962000c1e1900 */
[----:B------:R-:W-:Y:S02]  /*17a40*/  ISETP.NE.AND P2, PT, R205, RZ, PT ;  /* 0x000000ffcd00720c */ /* 0x000fe40003f45270 */
[----:B------:R-:W-:Y:S01]  /*17a50*/  SHF.R.S32.HI R26, RZ, 0x1f, R214 ;  /* 0x0000001fff1a7819 */ /* 0x000fe200000114d6 */
[----:B------:R-:W0:Y:S10]  /*17a60*/  S2R R29, SR_TID.X ;  /* 0x00000000001d7919 */ /* 0x000e340000002100 */
[----:B------:R-:W1:Y:S01]  /*17a70*/  @!P2 LDC R205, c[0x0][0xad4] ;  /* 0x0002b500ffcdab82 */ /* 0x000e620000000800 */
[----:B0-----:R-:W-:Y:S01]  /*17a80*/  VIADD R8, R29, 0xffffff80 ;  /* 0xffffff801d087836 */ /* 0x001fe20000000000 */
[----:B-1----:R-:W-:-:S04]  /*17a90*/  ISETP.GT.AND P2, PT, R205, 0x1, PT ;  /* 0x00000001cd00780c */ /* 0x002fc80003f44270 */
[----:B------:R-:W-:Y:S01]  /*17aa0*/  ISETP.GT.AND P3, PT, R8, 0x3f, PT ;  /* 0x0000003f0800780c */ /* 0x000fe20003f64270 */
[----:B----4-:R-:W-:-:S12]  /*17ab0*/  @P1 BRA `(.L_x_2805) ;  /* 0x0000000000101947 */ /* 0x010fd80003800000 */
[----:B------:R-:W-:Y:S05]  /*17ac0*/  @!P0 BRA `(.L_x_2805) ;  /* 0x00000000000c8947 */ /* 0x000fea0003800000 */
[----:B------:R-:W4:Y:S04]  /*17ad0*/  LDG.E R7, desc[UR42][R4.64] ;  /* 0x0000002a04077981 */ /* 0x000f28000c1e1900 */
[----:B-----5:R-:W4:Y:S02]  /*17ae0*/  LDG.E R0, desc[UR42][R4.64+0x4] ;  /* 0x0000042a04007981 */ /* 0x020f24000c1e1900 */
[----:B----4-:R-:W-:-:S07]  /*17af0*/  IMAD.IADD R0, R0, 0x1, -R7 ;  /* 0x0000000100007824 */ /* 0x010fce00078e0a07 */
.L_x_2805:
[----:B------:R-:W-:Y:S01]  /*17b00*/  BSSY B1, `(.L_x_2806) ;  /* 0x0000035000017945 */ /* 0x000fe20003800000 */
[----:B------:R-:W-:Y:S02]  /*17b10*/  SEL R27, R214, RZ, !P0 ;  /* 0x000000ffd61b7207 */ /* 0x000fe40004000000 */
[----:B------:R-:W-:Y:S02]  /*17b20*/  SEL R26, R26, RZ, !P0 ;  /* 0x000000ff1a1a7207 */ /* 0x000fe40004000000 */
[----:B-----5:R-:W-:Y:S01]  /*17b30*/  SHF.R.S32.HI R24, RZ, 0x1f, R3 ;  /* 0x0000001fff187819 */ /* 0x020fe20000011403 */
[----:B------:R-:W-:Y:S06]  /*17b40*/  @P3 BRA `(.L_x_2807) ;  /* 0x0000000000c03947 */ /* 0x000fec0003800000 */
[----:B------:R-:W0:Y:S01]  /*17b50*/  LDC R31, c[0x0][0xbe8] ;  /* 0x0002fa00ff1f7b82 */ /* 0x000e220000000800 */
[----:B------:R-:W-:Y:S01]  /*17b60*/  IADD3 R29, R192, -0x80, R29 ;  /* 0xffffff80c01d7810 */ /* 0x000fe20007ffe01d */
[----:B0-----:R-:W-:-:S05]  /*17b70*/  IMAD R4, R0, R31, RZ ;  /* 0x0000001f00047224 */ /* 0x001fca00078e02ff */
        /* <DEDUP_REMOVED lines=9> */
[----:B------:R-:W4:Y:S08]  /*17c10*/  LDC.64 R14, c[0x0][R22+0x218] ;  /* 0x00008600160e7b82 */ /* 0x000f300000000a00 */
[----:B------:R-:W5:Y:S08]  /*17c20*/  LDC.64 R8, c[0x0][R22+0x228] ;  /* 0x00008a0016087b82 */ /* 0x000f700000000a00 */
[----:B------:R-:W2:Y:S08]  /*17c30*/  LDC.64 R6, c[0x0][R22+0x210] ;  /* 0x0000840016067b82 */ /* 0x000eb00000000a00 */
[----:B------:R-:W3:Y:S08]  /*17c40*/  @P1 LDC R20, c[0x0][0xbec] ;  /* 0x0002fb00ff141b82 */ /* 0x000ef00000000800 */
[----:B------:R-:W5:Y:S01]  /*17c50*/  @P1 LDC R25, c[0x0][0xbf0] ;  /* 0x0002fc00ff191b82 */ /* 0x000f620000000800 */
[----:B-1----:R-:W-:-:S07]  /*17c60*/  IMAD R13, R13, R27, RZ ;  /* 0x0000001b0d0d7224 */ /* 0x002fce00078e02ff */
[----:B0-----:R-:W0:Y:S01]  /*17c70*/  @!P0 LDC R4, c[0x0][0xb50] ;  /* 0x0002d400ff048b82 */ /* 0x001e220000000800 */
[----:B------:R-:W-:-:S04]  /*17c80*/  IMAD.WIDE.U32 R10, R12, R27, RZ ;  /* 0x0000001b0c0a7225 */ /* 0x000fc800078e00ff */
[----:B---3--:R-:W-:-:S03]  /*17c90*/  @P1 IMAD.HI.U32 R20, R29, R20, RZ ;  /* 0x000000141d141227 */ /* 0x008fc600078e00ff */
[----:B------:R-:W1:Y:S01]  /*17ca0*/  @!P0 LDC R5, c[0x0][0xb54] ;  /* 0x0002d500ff058b82 */ /* 0x000e620000000800 */
[-C--:B----4-:R-:W-:Y:S02]  /*17cb0*/  IMAD R23, R15, R204.reuse, RZ ;  /* 0x000000cc0f177224 */ /* 0x090fe400078e02ff */
[----:B------:R-:W-:Y:S01]  /*17cc0*/  IMAD.WIDE.U32 R14, R14, R204, RZ ;  /* 0x000000cc0e0e7225 */ /* 0x000fe200078e00ff */
[----:B-----5:R-:W-:-:S03]  /*17cd0*/  @P1 SHF.R.U32.HI R21, RZ, R25, R20 ;  /* 0x00000019ff151219 */ /* 0x020fc60000011614 */
[----:B------:R-:W-:Y:S01]  /*17ce0*/  IMAD R25, R12, R26, R13 ;  /* 0x0000001a0c197224 */ /* 0x000fe200078e020d */
[----:B------:R-:W-:Y:S01]  /*17cf0*/  SEL R13, R220, RZ, P0 ;  /* 0x000000ffdc0d7207 */ /* 0x000fe20000000000 */
[----:B------:R-:W-:Y:S01]  /*17d00*/  IMAD.IADD R23, R15, 0x1, R23 ;  /* 0x000000010f177824 */ /* 0x000fe200078e0217 */
[----:B------:R-:W-:Y:S01]  /*17d10*/  IADD3 R14, P1, P3, R10, R14, R3 ;  /* 0x0000000e0a0e7210 */ /* 0x000fe20007b3e003 */
[----:B------:R-:W-:Y:S02]  /*17d20*/  IMAD.MOV R10, RZ, RZ, -R21 ;  /* 0x000000ffff0a7224 */ /* 0x000fe400078e0a15 */
[----:B------:R-:W-:Y:S02]  /*17d30*/  IMAD.IADD R25, R11, 0x1, R25 ;  /* 0x000000010b197824 */ /* 0x000fe400078e0219 */
[-C--:B------:R-:W-:Y:S02]  /*17d40*/  IMAD R15, R9, R13.reuse, RZ ;  /* 0x0000000d090f7224 */ /* 0x080fe400078e02ff */
[----:B------:R-:W-:-:S04]  /*17d50*/  IMAD.WIDE.U32 R8, R8, R13, RZ ;  /* 0x0000000d08087225 */ /* 0x000fc800078e00ff */
[----:B------:R-:W-:Y:S01]  /*17d60*/  IMAD R11, R31, R10, R29 ;  /* 0x0000000a1f0b7224 */ /* 0x000fe200078e021d */
[----:B------:R-:W-:Y:S01]  /*17d70*/  IADD3.X R10, R25, R23, R24, P1, P3 ;  /* 0x00000017190a7210 */ /* 0x000fe20000fe6418 */
[----:B------:R-:W-:Y:S01]  /*17d80*/  IMAD.IADD R15, R9, 0x1, R15 ;  /* 0x00000001090f7824 */ /* 0x000fe200078e020f */
[----:B------:R-:W-:Y:S01]  /*17d90*/  IADD3 R8, P0, P1, R21, R14, R8 ;  /* 0x0000000e15087210 */ /* 0x000fe2000791e008 */
[----:B--2---:R-:W-:Y:S01]  /*17da0*/  IMAD R7, R7, R11, RZ ;  /* 0x0000000b07077224 */ /* 0x004fe200078e02ff */
[----:B------:R-:W-:Y:S02]  /*17db0*/  SHF.R.S32.HI R21, RZ, 0x1f, R21 ;  /* 0x0000001fff157819 */ /* 0x000fe40000011415 */
[----:B------:R-:W-:Y:S02]  /*17dc0*/  SHF.R.S32.HI R13, RZ, 0x1f, R11 ;  /* 0x0000001fff0d7819 */ /* 0x000fe4000001140b */
[----:B------:R-:W-:-:S03]  /*17dd0*/  IADD3.X R9, R21, R10, R15, P0, P1 ;  /* 0x0000000a15097210 */ /* 0x000fc600007e240f */
[C---:B------:R-:W-:Y:S02]  /*17de0*/  IMAD R13, R6.reuse, R13, R7 ;  /* 0x0000000d060d7224 */ /* 0x040fe400078e0207 */
[----:B------:R-:W-:-:S04]  /*17df0*/  IMAD.WIDE.U32 R6, R6, R11, R8 ;  /* 0x0000000b06067225 */ /* 0x000fc800078e0008 */
[----:B------:R-:W-:Y:S01]  /*17e00*/  IMAD.IADD R7, R7, 0x1, R13 ;  /* 0x0000000107077824 */ /* 0x000fe200078e020d */
[----:B0-----:R-:W-:-:S04]  /*17e10*/  LEA R4, P0, R6, R4, 0x2 ;  /* 0x0000000406047211 */ /* 0x001fc800078010ff */
[----:B-1----:R-:W-:Y:S01]  /*17e20*/  LEA.HI.X R5, R6, R5, R7, 0x2, P0 ;  /* 0x0000000506057211 */ /* 0x002fe200000f1407 */
[----:B------:R-:W-:-:S05]  /*17e30*/  IMAD.MOV.U32 R7, RZ, RZ, -0x800000 ;  /* 0xff800000ff077424 */ /* 0x000fca00078e00ff */
[----:B------:R0:W-:Y:S03]  /*17e40*/  STG.E desc[UR42][R4.64], R7 ;  /* 0x0000000704007986 */ /* 0x0001e6000c10192a */
.L_x_2807:
[----:B------:R-:W-:Y:S05]  /*17e50*/  BSYNC B1 ;  /* 0x0000000000017941 */ /* 0x000fea0003800000 */
.L_x_2806:
[----:B------:R-:W-:Y:S05]  /*17e60*/  @P2 BRA `(.L_x_2802) ;  /* 0x0000000800802947 */ /* 0x000fea0003800000 */
[----:B0-----:R-:W0:Y:S01]  /*17e70*/  S2R R5, SR_TID.X ;  /* 0x0000000000057919 */ /* 0x001e220000002100 */
[----:B------:R-:W1:Y:S01]  /*17e80*/  LDC R9, c[0x0][0xbe8] ;  /* 0x0002fa00ff097b82 */ /* 0x000e620000000800 */
[----:B------:R-:W-:Y:S01]  /*17e90*/  ULDC.64 UR4, c[0x0][0xaa0] ;  /* 0x0002a80000047ab9 */ /* 0x000fe20000000a00 */
[C---:B------:R-:W-:Y:S01]  /*17ea0*/  VIADD R29, R193.reuse, 0x180 ;  /* 0x00000180c11d7836 */ /* 0x040fe20000000000 */
[----:B------:R-:W-:Y:S01]  /*17eb0*/  BSSY B1, `(.L_x_2808) ;  /* 0x0000077000017945 */ /* 0x000fe20003800000 */
[----:B------:R-:W-:Y:S01]  /*17ec0*/  IMAD R4, R24, UR4, RZ ;  /* 0x0000000418047c24 */ /* 0x000fe2000f8e02ff */
[----:B------:R-:W-:Y:S01]  /*17ed0*/  SHF.R.S32.HI R30, RZ, 0x1f, R215 ;  /* 0x0000001fff1e7819 */ /* 0x000fe200000114d7 */
[----:B------:R-:W-:Y:S01]  /*17ee0*/  VIADD R31, R193, 0x1c0 ;  /* 0x000001c0c11f7836 */ /* 0x000fe20000000000 */
[----:B------:R-:W-:Y:S01]  /*17ef0*/  SHF.R.S32.HI R28, RZ, 0x1f, R29 ;  /* 0x0000001fff1c7819 */ /* 0x000fe2000001141d */
[----:B------:R-:W-:Y:S01]  /*17f00*/  IMAD R7, R3, UR5, R4 ;  /* 0x0000000503077c24 */ /* 0x000fe2000f8e0204 */
[----:B------:R-:W4:Y:S01]  /*17f10*/  LDC R22, c[0x0][0xac8] ;  /* 0x0002b200ff167b82 */ /* 0x000f220000000800 */
[----:B------:R-:W-:-:S02]  /*17f20*/  SHF.R.S32.HI R32, RZ, 0x1f, R216 ;  /* 0x0000001fff207819 */ /* 0x000fc400000114d8 */
[----:B------:R-:W-:Y:S02]  /*17f30*/  SHF.R.S32.HI R24, RZ, 0x1f, R31 ;  /* 0x0000001fff187819 */ /* 0x000fe4000001141f */
[----:B------:R-:W-:Y:S02]  /*17f40*/  SHF.R.S32.HI R33, RZ, 0x1f, R217 ;  /* 0x0000001fff217819 */ /* 0x000fe400000114d9 */
[----:B------:R-:W-:Y:S02]  /*17f50*/  SHF.R.S32.HI R34, RZ, 0x1f, R218 ;  /* 0x0000001fff227819 */ /* 0x000fe400000114da */
[----:B-1----:R-:W-:Y:S01]  /*17f60*/  ISETP.NE.AND P0, PT, R9, 0x1, PT ;  /* 0x000000010900780c */ /* 0x002fe20003f05270 */
[----:B------:R-:W-:Y:S02]  /*17f70*/  IMAD R25, R0, R9, RZ ;  /* 0x0000000900197224 */ /* 0x000fe400078e02ff */
[----:B0-----:R-:W-:Y:S02]  /*17f80*/  VIADD R6, R5, 0xffffff80 ;  /* 0xffffff8005067836 */ /* 0x001fe40000000000 */
[----:B------:R-:W-:Y:S01]  /*17f90*/  IMAD.WIDE.U32 R4, R3, UR4, RZ ;  /* 0x0000000403047c25 */ /* 0x000fe2000f8e00ff */
[----:B------:R-:W-:Y:S01]  /*17fa0*/  ULDC.64 UR4, c[0x0][0xae8] ;  /* 0x0002ba0000047ab9 */ /* 0x000fe20000000a00 */
[----:B----4-:R-:W-:-:S02]  /*17fb0*/  ISETP.GE.AND P1, PT, R193, R22, PT ;  /* 0x00000016c100720c */ /* 0x010fc40003f26270 */
[----:B------:R-:W-:-:S04]  /*17fc0*/  SHF.R.S32.HI R3, RZ, 0x1f, R6 ;  /* 0x0000001fff037819 */ /* 0x000fc80000011406 */
[----:B------:R-:W0:Y:S01]  /*17fd0*/  @P0 LDC R11, c[0x0][0xbec] ;  /* 0x0002fb00ff0b0b82 */ /* 0x000e220000000800 */
[----:B------:R-:W-:Y:S01]  /*17fe0*/  IMAD.IADD R5, R5, 0x1, R7 ;  /* 0x0000000105057824 */ /* 0x000fe200078e0207 */
[----:B------:R-:W-:Y:S02]  /*17ff0*/  SEL R10, RZ, 0x1, P1 ;  /* 0x00000001ff0a7807 */ /* 0x000fe40000800000 */
[----:B------:R-:W-:Y:S01]  /*18000*/  LEA.HI R3, R3, R6, RZ, 0x3 ;  /* 0x0000000603037211 */ /* 0x000fe200078f18ff */
[C---:B------:R-:W-:Y:S01]  /*18010*/  IMAD.WIDE.U32 R4, R204.reuse, UR4, R4 ;  /* 0x00000004cc047c25 */ /* 0x040fe2000f8e0004 */
[----:B------:R-:W-:Y:S02]  /*18020*/  ISETP.GE.AND P1, PT, R29, R22, PT ;  /* 0x000000161d00720c */ /* 0x000fe40003f26270 */
[----:B------:R-:W1:Y:S01]  /*18030*/  @P0 LDC R13, c[0x0][0xbf0] ;  /* 0x0002fc00ff0d0b82 */ /* 0x000e620000000800 */
[----:B------:R-:W-:Y:S01]  /*18040*/  LOP3.LUT R7, R3, 0xfffffff8, RZ, 0xc0, !PT ;  /* 0xfffffff803077812 */ /* 0x000fe200078ec0ff */
[----:B------:R-:W-:Y:S01]  /*18050*/  IMAD R5, R204, UR5, R5 ;  /* 0x00000005cc057c24 */ /* 0x000fe2000f8e0205 */
[----:B------:R-:W-:Y:S01]  /*18060*/  SHF.R.S32.HI R12, RZ, 0x3, R3 ;  /* 0x00000003ff0c7819 */ /* 0x000fe20000011403 */
[----:B------:R-:W-:-:S02]  /*18070*/  ULDC.64 UR4, c[0x0][0xaf0] ;  /* 0x0002bc0000047ab9 */ /* 0x000fc40000000a00 */
[----:B------:R-:W-:Y:S02]  /*18080*/  IMAD.IADD R7, R6, 0x1, -R7 ;  /* 0x0000000106077824 */ /* 0x000fe400078e0a07 */
[----:B------:R-:W-:Y:S02]  /*18090*/  IMAD R3, R26, UR4, RZ ;  /* 0x000000041a037c24 */ /* 0x000fe4000f8e02ff */
[----:B------:R-:W-:Y:S02]  /*180a0*/  IMAD R7, R7, 0x20, R12 ;  /* 0x0000002007077824 */ /* 0x000fe400078e020c */
[----:B------:R-:W-:-:S04]  /*180b0*/  IMAD.WIDE.U32 R4, R27, UR4, R4 ;  /* 0x000000041b047c25 */ /* 0x000fc8000f8e0004 */
[----:B------:R-:W-:Y:S02]  /*180c0*/  IMAD.IADD R8, R192, 0x1, R7 ;  /* 0x00000001c0087824 */ /* 0x000fe400078e0207 */
[----:B------:R-:W-:Y:S01]  /*180d0*/  IMAD R7, R27, UR5, R3 ;  /* 0x000000051b077c24 */ /* 0x000fe2000f8e0203 */
[----:B------:R-:W-:Y:S01]  /*180e0*/  ULDC.64 UR4, c[0x0][0xae0] ;  /* 0x0002b80000047ab9 */ /* 0x000fe20000000a00 */
[----:B0-----:R-:W-:-:S04]  /*180f0*/  @P0 IMAD.HI.U32 R6, R8, R11, RZ ;  /* 0x0000000b08060227 */ /* 0x001fc800078e00ff */
[----:B------:R-:W-:Y:S01]  /*18100*/  IMAD.MOV.U32 R3, RZ, RZ, R8 ;  /* 0x000000ffff037224 */ /* 0x000fe200078e0008 */
[----:B-1----:R-:W-:Y:S01]  /*18110*/  @P0 SHF.R.U32.HI R3, RZ, R13, R6 ;  /* 0x0000000dff030219 */ /* 0x002fe20000011606 */
[----:B------:R-:W-:Y:S01]  /*18120*/  IMAD.IADD R5, R5, 0x1, R7 ;  /* 0x0000000105057824 */ /* 0x000fe200078e0207 */
[-C--:B------:R-:W-:Y:S01]  /*18130*/  ISETP.GE.AND P0, PT, R218, R22.reuse, PT ;  /* 0x00000016da00720c */ /* 0x080fe20003f06270 */
[----:B------:R-:W-:Y:S01]  /*18140*/  VIADD R27, R193, 0x140 ;  /* 0x00000140c11b7836 */ /* 0x000fe20000000000 */
[----:B------:R-:W-:Y:S01]  /*18150*/  SHF.R.S32.HI R6, RZ, 0x1f, R3 ;  /* 0x0000001fff067819 */ /* 0x000fe20000011403 */
[----:B------:R-:W-:Y:S01]  /*18160*/  IMAD.WIDE.U32 R4, R3, UR4, R4 ;  /* 0x0000000403047c25 */ /* 0x000fe2000f8e0004 */
[----:B------:R-:W-:Y:S02]  /*18170*/  SEL R7, RZ, 0xffffffff, P0 ;  /* 0xffffffffff077807 */ /* 0x000fe40000000000 */
[----:B------:R-:W-:Y:S01]  /*18180*/  ISETP.GE.AND P0, PT, R217, R22, PT ;  /* 0x00000016d900720c */ /* 0x000fe20003f06270 */
[----:B------:R-:W-:Y:S01]  /*18190*/  IMAD R6, R6, UR4, RZ ;  /* 0x0000000406067c24 */ /* 0x000fe2000f8e02ff */
[----:B------:R-:W-:Y:S01]  /*181a0*/  SHF.R.S32.HI R26, RZ, 0x1f, R27 ;  /* 0x0000001fff1a7819 */ /* 0x000fe2000001141b */
[----:B------:R-:W-:-:S02]  /*181b0*/  IMAD.SHL.U32 R11, R7, 0x2, RZ ;  /* 0x00000002070b7824 */ /* 0x000fc400078e00ff */
[----:B------:R-:W-:Y:S01]  /*181c0*/  IMAD R7, R3, UR5, R6 ;  /* 0x0000000503077c24 */ /* 0x000fe2000f8e0206 */
[----:B------:R-:W-:Y:S01]  /*181d0*/  SEL R6, RZ, 0xffffffff, P0 ;  /* 0xffffffffff067807 */ /* 0x000fe20000000000 */
[----:B------:R-:W-:Y:S01]  /*181e0*/  IMAD.MOV R3, RZ, RZ, -R3 ;  /* 0x000000ffff037224 */ /* 0x000fe200078e0a03 */
[----:B------:R-:W-:Y:S01]  /*181f0*/  ISETP.GE.AND P0, PT, R216, R22, PT ;  /* 0x00000016d800720c */ /* 0x000fe20003f06270 */
[----:B------:R-:W-:Y:S01]  /*18200*/  IMAD.IADD R5, R5, 0x1, R7 ;  /* 0x0000000105057824 */ /* 0x000fe200078e0207 */
[----:B------:R-:W-:Y:S01]  /*18210*/  LOP3.LUT R10, R11, 0x2, R10, 0xe2, !PT ;  /* 0x000000020b0a7812 */ /* 0x000fe200078ee20a */
[----:B------:R-:W-:Y:S01]  /*18220*/  IMAD R3, R9, R3, R8 ;  /* 0x0000000309037224 */ /* 0x000fe200078e0208 */
[----:B------:R-:W-:Y:S01]  /*18230*/  ULDC.64 UR4, c[0x0][0xad8] ;  /* 0x0002b60000047ab9 */ /* 0x000fe20000000a00 */
[----:B------:R-:W-:Y:S01]  /*18240*/  IMAD.SHL.U32 R7, R6, 0x4, RZ ;  /* 0x0000000406077824 */ /* 0x000fe200078e00ff */
[----:B------:R-:W-:Y:S01]  /*18250*/  SEL R6, RZ, 0xffffffff, P0 ;  /* 0xffffffffff067807 */ /* 0x000fe20000000000 */
[----:B------:R-:W-:Y:S01]  /*18260*/  IMAD.WIDE.U32 R4, R3, UR4, R4 ;  /* 0x0000000403047c25 */ /* 0x000fe2000f8e0004 */
[----:B------:R-:W-:-:S02]  /*18270*/  SHF.R.S32.HI R0, RZ, 0x1f, R3 ;  /* 0x0000001fff007819 */ /* 0x000fc40000011403 */
[----:B------:R-:W-:Y:S01]  /*18280*/  LOP3.LUT R10, R7, 0x4, R10, 0xe2, !PT ;  /* 0x00000004070a7812 */ /* 0x000fe200078ee20a */
[----:B------:R-:W-:Y:S01]  /*18290*/  IMAD.SHL.U32 R7, R6, 0x8, RZ ;  /* 0x0000000806077824 */ /* 0x000fe200078e00ff */
[-C--:B------:R-:W-:Y:S01]  /*182a0*/  ISETP.GE.AND P0, PT, R215, R22.reuse, PT ;  /* 0x00000016d700720c */ /* 0x080fe20003f06270 */
[----:B------:R-:W-:Y:S02]  /*182b0*/  IMAD R0, R0, UR4, RZ ;  /* 0x0000000400007c24 */ /* 0x000fe4000f8e02ff */
[----:B------:R-:W-:Y:S01]  /*182c0*/  IMAD.IADD R192, R12, 0x1, R192 ;  /* 0x000000010cc07824 */ /* 0x000fe200078e02c0 */
[----:B------:R-:W-:Y:S02]  /*182d0*/  SEL R6, RZ, 0xffffffff, P0 ;  /* 0xffffffffff067807 */ /* 0x000fe40000000000 */
[----:B------:R-:W-:Y:S01]  /*182e0*/  LOP3.LUT R10, R7, 0x8, R10, 0xe2, !PT ;  /* 0x00000008070a7812 */ /* 0x000fe200078ee20a */
[----:B------:R-:W-:Y:S01]  /*182f0*/  IMAD R7, R3, UR5, R0 ;  /* 0x0000000503077c24 */ /* 0x000fe2000f8e0200 */
[----:B------:R-:W-:Y:S01]  /*18300*/  ISETP.GE.AND P0, PT, R27, R22, PT ;  /* 0x000000161b00720c */ /* 0x000fe20003f06270 */
[----:B------:R-:W-:Y:S01]  /*18310*/  ULDC.64 UR4, c[0x0][0xa80] ;  /* 0x0002a00000047ab9 */ /* 0x000fe20000000a00 */
[----:B------:R-:W-:-:S02]  /*18320*/  IMAD.SHL.U32 R9, R6, 0x10, RZ ;  /* 0x0000001006097824 */ /* 0x000fc400078e00ff */
[----:B------:R-:W-:Y:S01]  /*18330*/  SEL R0, RZ, 0xffffffff, P0 ;  /* 0xffffffffff007807 */ /* 0x000fe20000000000 */
[----:B------:R-:W-:Y:S01]  /*18340*/  IMAD.IADD R3, R5, 0x1, R7 ;  /* 0x0000000105037824 */ /* 0x000fe200078e0207 */
[----:B------:R-:W-:Y:S02]  /*18350*/  LEA R20, P0, R4, UR4, 0x1 ;  /* 0x0000000404147c11 */ /* 0x000fe4000f8008ff */
[----:B------:R-:W-:Y:S01]  /*18360*/  LOP3.LUT R10, R9, 0x10, R10, 0xe2, !PT ;  /* 0x00000010090a7812 */ /* 0x000fe200078ee20a */
[----:B------:R-:W-:Y:S01]  /*18370*/  IMAD.SHL.U32 R9, R0, 0x20, RZ ;  /* 0x0000002000097824 */ /* 0x000fe200078e00ff */
[----:B------:R-:W-:Y:S02]  /*18380*/  LEA.HI.X R3, R4, UR5, R3, 0x1, P0 ;  /* 0x0000000504037c11 */ /* 0x000fe400080f0c03 */
[----:B------:R-:W-:Y:S01]  /*18390*/  ISETP.GE.AND P0, PT, R192, R25, PT ;  /* 0x00000019c000720c */ /* 0x000fe20003f06270 */
[----:B------:R0:W1:Y:S01]  /*183a0*/  SHFL.IDX PT, R4, R20, RZ, 0x181f ;  /* 0x00181fff14047589 */ /* 0x00006200000e0000 */
[----:B------:R-:W-:-:S02]  /*183b0*/  SEL R5, RZ, 0x40, P1 ;  /* 0x00000040ff057807 */ /* 0x000fc40000800000 */
[----:B------:R-:W-:Y:S02]  /*183c0*/  LOP3.LUT R10, R9, 0x20, R10, 0xe2, !PT ;  /* 0x00000020090a7812 */ /* 0x000fe400078ee20a */
[----:B------:R-:W-:Y:S02]  /*183d0*/  ISETP.GE.AND P1, PT, R31, R22, PT ;  /* 0x000000161f00720c */ /* 0x000fe40003f26270 */
[----:B------:R-:W-:Y:S02]  /*183e0*/  LOP3.LUT R21, R10, R5, RZ, 0xfc, !PT ;  /* 0x000000050a157212 */ /* 0x000fe400078efcff */
[----:B------:R-:W-:Y:S01]  /*183f0*/  SEL R0, RZ, 0x80, P1 ;  /* 0x00000080ff007807 */ /* 0x000fe20000800000 */
[----:B------:R0:W4:Y:S03]  /*18400*/  SHFL.IDX PT, R5, R3, RZ, 0x181f ;  /* 0x00181fff03057589 */ /* 0x00012600000e0000 */
[----:B------:R-:W-:Y:S01]  /*18410*/  LOP3.LUT R23, R21, R0, RZ, 0xfc, !PT ;  /* 0x0000000015177212 */ /* 0x000fe200078efcff */
[----:B------:R-:W-:Y:S06]  /*18420*/  @P0 BRA `(.L_x_2809) ;  /* 0x00000000007c0947 */ /* 0x000fec0003800000 */
[-C--:B------:R-:W-:Y:S02]  /*18430*/  ISETP.GE.AND P2, PT, R218, R22.reuse, PT ;  /* 0x00000016da00720c */ /* 0x080fe40003f46270 */
[-C--:B------:R-:W-:Y:S02]  /*18440*/  ISETP.GE.AND P1, PT, R193, R22.reuse, PT ;  /* 0x00000016c100720c */ /* 0x080fe40003f26270 */
[-C--:B------:R-:W-:Y:S02]  /*18450*/  ISETP.GE.AND P5, PT, R217, R22.reuse, PT ;  /* 0x00000016d900720c */ /* 0x080fe40003fa6270 */
[----:B------:R-:W-:-:S07]  /*18460*/  ISETP.GE.AND P3, PT, R216, R22, PT ;  /* 0x00000016d800720c */ /* 0x000fce0003f66270 */
[CC--:B-1----:R-:W-:Y:S02]  /*18470*/  @!P2 LEA R8, P0, R218.reuse, R4.reuse, 0x1 ;  /* 0x00000004da08a211 */ /* 0x0c2fe400078008ff */
[----:B----4-:R-:W-:Y:S02]  /*18480*/  @!P1 IMAD.WIDE R6, R193, 0x2, R4 ;  /* 0x00000002c1069825 */ /* 0x010fe400078e0204 */
        /* <DEDUP_REMOVED lines=25> */
.L_x_2809:
[----:B------:R-:W-:Y:S05]  /*18620*/  BSYNC B1 ;  /* 0x0000000000017941 */ /* 0x000fea0003800000 */
.L_x_2808:
[----:B------:R-:W-:Y:S01]  /*18630*/  VIADD R0, R192, 0x20 ;  /* 0x00000020c0007836 */ /* 0x000fe20000000000 */
[----:B----4-:R4:W0:Y:S04]  /*18640*/  SHFL.IDX PT, R5, R3, 0x1, 0x181f ;  /* 0x00381f0003057f89 */ /* 0x01082800000e0000 */
[----:B------:R-:W-:Y:S01]  /*18650*/  ISETP.GE.AND P0, PT, R0, R25, PT ;  /* 0x000000190000720c */ /* 0x000fe20003f06270 */
[----:B-1----:R4:W1:-:S12]  /*18660*/  SHFL.IDX PT, R4, R20, 0x1, 0x181f ;  /* 0x00381f0014047f89 */ /* 0x00285800000e0000 */
[----:B----4-:R-:W-:Y:S05]  /*18670*/  @P0 BRA `(.L_x_2802) ;  /* 0x00000000007c0947 */ /* 0x010fea0003800000 */
[-C--:B------:R-:W-:Y:S02]  /*18680*/  ISETP.GE.AND P5, PT, R218, R22.reuse, PT ;  /* 0x00000016da00720c */ /* 0x080fe40003fa6270 */
[-C--:B------:R-:W-:Y:S02]  /*18690*/  ISETP.GE.AND P6, PT, R193, R22.reuse, PT ;  /* 0x00000016c100720c */ /* 0x080fe40003fc6270 */
[-C--:B------:R-:W-:Y:S02]  /*186a0*/  ISETP.GE.AND P4, PT, R217, R22.reuse, PT ;  /* 0x00000016d900720c */ /* 0x080fe40003f86270 */
[-C--:B------:R-:W-:Y:S02]  /*186b0*/  ISETP.GE.AND P3, PT, R216, R22.reuse, PT ;  /* 0x00000016d800720c */ /* 0x080fe40003f66270 */
[-C--:B------:R-:W-:Y:S02]  /*186c0*/  ISETP.GE.AND P2, PT, R215, R22.reuse, PT ;  /* 0x00000016d700720c */ /* 0x080fe40003f46270 */
[----:B------:R-:W-:-:S03]  /*186d0*/  ISETP.GE.AND P1, PT, R27, R22, PT ;  /* 0x000000161b00720c */ /* 0x000fc60003f26270 */
[CC--:B-1----:R-:W-:Y:S02]  /*186e0*/  @!P5 LEA R8, P0, R218.reuse, R4.reuse, 0x1 ;  /* 0x00000004da08d211 */ /* 0x0c2fe400078008ff */
[----:B0-----:R-:W-:Y:S02]  /*186f0*/  @!P6 IMAD.WIDE R6, R193, 0x2, R4 ;  /* 0x00000002c106e825 */ /* 0x001fe400078e0204 */
[----:B------:R-:W-:Y:S02]  /*18700*/  @!P5 LEA.HI.X R9, R218, R5, R34, 0x1, P0 ;  /* 0x00000005da09d211 */ /* 0x000fe400000f0c22 */
[----:B------:R-:W-:Y:S01]  /*18710*/  LOP3.LUT P0, RZ, R21, 0x40, RZ, 0xc0, !PT ;  /* 0x0000004015ff7812 */ /* 0x000fe2000780c0ff */
[----:B------:R0:W-:Y:S01]  /*18720*/  @!P6 ST.E.128 desc[UR42][R6.64], RZ ;  /* 0x000000ff0600e985 */ /* 0x0001e2000c101d2a */
[----:B------:R-:W-:-:S03]  /*18730*/  @!P4 LEA R10, P6, R217, R4, 0x1 ;  /* 0x00000004d90ac211 */ /* 0x000fc600078c08ff */
[----:B------:R4:W-:Y:S01]  /*18740*/  @!P5 ST.E.128 desc[UR42][R8.64], RZ ;  /* 0x000000ff0800d985 */ /* 0x0009e2000c101d2a */
[CC--:B------:R-:W-:Y:S02]  /*18750*/  @!P3 LEA R12, P5, R216.reuse, R4.reuse, 0x1 ;  /* 0x00000004d80cb211 */ /* 0x0c0fe400078a08ff */
[-C--:B------:R-:W-:Y:S02]  /*18760*/  @!P4 LEA.HI.X R11, R217, R5.reuse, R33, 0x1, P6 ;  /* 0x00000005d90bc211 */ /* 0x080fe400030f0c21 */
[-C--:B------:R-:W-:Y:S02]  /*18770*/  @!P2 LEA R14, P6, R215, R4.reuse, 0x1 ;  /* 0x00000004d70ea211 */ /* 0x080fe400078c08ff */
[-C--:B------:R-:W-:Y:S01]  /*18780*/  @!P3 LEA.HI.X R13, R216, R5.reuse, R32, 0x1, P5 ;  /* 0x00000005d80db211 */ /* 0x080fe200028f0c20 */
[----:B------:R4:W-:Y:S01]  /*18790*/  @!P4 ST.E.128 desc[UR42][R10.64], RZ ;  /* 0x000000ff0a00c985 */ /* 0x0009e2000c101d2a */
[----:B------:R-:W-:Y:S02]  /*187a0*/  LOP3.LUT P5, RZ, R23, 0x80, RZ, 0xc0, !PT ;  /* 0x0000008017ff7812 */ /* 0x000fe400078ac0ff */
[----:B------:R-:W-:Y:S01]  /*187b0*/  @!P2 LEA.HI.X R15, R215, R5, R30, 0x1, P6 ;  /* 0x00000005d70fa211 */ /* 0x000fe200030f0c1e */
[----:B------:R4:W-:Y:S01]  /*187c0*/  @!P3 ST.E.128 desc[UR42][R12.64], RZ ;  /* 0x000000ff0c00b985 */ /* 0x0009e2000c101d2a */
[----:B------:R-:W-:-:S03]  /*187d0*/  @!P1 LEA R20, P6, R27, R4, 0x1 ;  /* 0x000000041b149211 */ /* 0x000fc600078c08ff */
[----:B------:R4:W-:Y:S01]  /*187e0*/  @!P2 ST.E.128 desc[UR42][R14.64], RZ ;  /* 0x000000ff0e00a985 */ /* 0x0009e2000c101d2a */
[----:B------:R-:W-:Y:S02]  /*187f0*/  @!P1 LEA.HI.X R21, R27, R5, R26, 0x1, P6 ;  /* 0x000000051b159211 */ /* 0x000fe400030f0c1a */
[----:B0-----:R-:W-:-:S03]  /*18800*/  @P0 LEA R6, P6, R29, R4, 0x1 ;  /* 0x000000041d060211 */ /* 0x001fc600078c08ff */
[----:B------:R4:W-:Y:S01]  /*18810*/  @!P1 ST.E.128 desc[UR42][R20.64], RZ ;  /* 0x000000ff14009985 */ /* 0x0009e2000c101d2a */
[----:B------:R-:W-:Y:S02]  /*18820*/  @P0 LEA.HI.X R7, R29, R5, R28, 0x1, P6 ;  /* 0x000000051d070211 */ /* 0x000fe400030f0c1c */
[----:B------:R-:W-:-:S03]  /*18830*/  @P5 LEA R4, P6, R31, R4, 0x1 ;  /* 0x000000041f045211 */ /* 0x000fc600078c08ff */
[----:B------:R4:W-:Y:S01]  /*18840*/  @P0 ST.E.128 desc[UR42][R6.64], RZ ;  /* 0x000000ff06000985 */ /* 0x0009e2000c101d2a */
[----:B------:R-:W-:-:S05]  /*18850*/  @P5 LEA.HI.X R5, R31, R5, R24, 0x1, P6 ;  /* 0x000000051f055211 */ /* 0x000fca00030f0c18 */
[----:B------:R4:W-:Y:S04]  /*18860*/  @P5 ST.E.128 desc[UR42][R4.64], RZ ;  /* 0x000000ff04005985 */ /* 0x0009e8000c101d2a */
.L_x_2802:
[----:B------:R-:W-:Y:S05]  /*18870*/  BSYNC B0 ;  /* 0x0000000000007941 */ /* 0x000fea0003800000 */
.L_x_2795:
[----:B------:R-:W-:Y:S02]  /*18880*/  ULDC UR4, c[0x0][0xc3c] ;  /* 0x00030f0000047ab9 */ /* 0x000fe40000000800 */
[----:B---3--:R-:W-:-:S13]  /*18890*/  ISETP.GE.AND P0, PT, R79, UR4, PT ;  /* 0x000000044f007c0c */ /* 0x008fda000bf06270 */
[----:B------:R-:W-:Y:S05]  /*188a0*/  @!P0 BRA `(.L_x_2810) ;  /* 0xfffffe8c00388947 */ /* 0x000fea000383ffff */
[----:B------:R-:W-:Y:S05]  /*188b0*/  BRA `(.L_x_2592) ;  /* 0x000000a000447947 */ /* 0x000fea0003800000 */
.L_x_2590:
        /* <DEDUP_REMOVED lines=20> */
.L_x_2811:
        /* <DEDUP_REMOVED lines=43> */
.L_x_2815:
        /* <DEDUP_REMOVED lines=39> */
.L_x_2813:
        /* <DEDUP_REMOVED lines=12> */
.L_x_2816:
        /* <DEDUP_REMOVED lines=63> */
.L_x_2817:
        /* <DEDUP_REMOVED lines=61> */
.L_x_2818:
[----:B01----:R-:W-:-:S05]  /*197a0*/  LOP3.LUT R3, RZ, R2, RZ, 0x33, !PT ;  /* 0x00000002ff037212 */ /* 0x003fca00078e33ff */
[----:B------:R-:W-:-:S05]  /*197b0*/  IMAD.IADD R2, R4, 0x1, R3 ;  /* 0x0000000104027824 */ /* 0x000fca00078e0203 */
[----:B------:R1:W-:Y:S01]  /*197c0*/  STL [R1+0x4], R2 ;  /* 0x0000040201007387 */ /* 0x0003e20000100800 */
[----:B------:R-:W-:Y:S05]  /*197d0*/  BRA `(.L_x_2819) ;  /* 0x0000000000107947 */ /* 0x000fea0003800000 */
.L_x_2814:
[----:B------:R-:W-:Y:S01]  /*197e0*/  IMAD.U32 R2, RZ, RZ, UR6 ;  /* 0x00000006ff027e24 */ /* 0x000fe2000f8e00ff */
[----:B------:R0:W-:Y:S04]  /*197f0*/  STL [R1+0x4], RZ ;  /* 0x000004ff01007387 */ /* 0x0001e80000100800 */
[----:B------:R0:W-:Y:S04]  /*19800*/  STL [R1+0x8], RZ ;  /* 0x000008ff01007387 */ /* 0x0001e80000100800 */
[----:B------:R0:W-:Y:S02]  /*19810*/  STL [R1], R2 ;  /* 0x0000000201007387 */ /* 0x0001e40000100800 */
.L_x_2819:
        /* <DEDUP_REMOVED lines=10> */
.L_x_2812:
        /* <DEDUP_REMOVED lines=8> */
[----:B------:R-:W4:Y:S01]  /*19940*/  S2UR UR5, SR_CgaCtaId ;  /* 0x00000000000579c3 */ /* 0x000f220000008800 */
        /* <DEDUP_REMOVED lines=15> */
[----:B----4-:R-:W-:-:S06]  /*19a40*/  ULEA UR4, UR5, UR4, 0x18 ;  /* 0x0000000405047291 */ /* 0x010fcc000f8ec03f */
[----:B------:R-:W-:-:S04]  /*19a50*/  IMAD.U32 R18, RZ, RZ, UR4 ;  /* 0x00000004ff127e24 */ /* 0x000fc8000f8e00ff */
[----:B------:R-:W-:-:S05]  /*19a60*/  IMAD R2, R3, 0x2, R18 ;  /* 0x0000000203027824 */ /* 0x000fca00078e0212 */
[----:B------:R0:W-:Y:S04]  /*19a70*/  STL [R1+0x60], R2 ;  /* 0x0000600201007387 */ /* 0x0001e80000100800 */
[----:B------:R0:W-:Y:S04]  /*19a80*/  STL [R1+0x54], RZ ;  /* 0x000054ff01007387 */ /* 0x0001e80000100800 */
[----:B------:R0:W-:Y:S04]  /*19a90*/  STL [R1+0x18], R0 ;  /* 0x0000180001007387 */ /* 0x0001e80000100800 */
[----:B------:R0:W-:Y:S04]  /*19aa0*/  STL [R1+0x10], RZ ;  /* 0x000010ff01007387 */ /* 0x0001e80000100800 */
[----:B------:R0:W-:Y:S02]  /*19ab0*/  STL [R1+0x14], R0 ;  /* 0x0000140001007387 */ /* 0x0001e40000100800 */
.L_x_3004:
[----:B------:R-:W2:Y:S01]  /*19ac0*/  LDL R14, [R1+0xc] ;  /* 0x00000c00010e7983 */ /* 0x000ea20000100800 */
[----:B------:R-:W-:Y:S05]  /*19ad0*/  YIELD ;  /* 0x0000000000007946 */ /* 0x000fea0003800000 */
[----:B------:R-:W-:Y:S01]  /*19ae0*/  ULDC.64 UR4, c[0x0][0xa28] ;  /* 0x00028a0000047ab9 */ /* 0x000fe20000000a00 */
[----:B01----:R-:W-:Y:S02]  /*19af0*/  CS2R R6, SRZ ;  /* 0x0000000000067805 */ /* 0x003fe4000001ff00 */
[----:B------:R-:W-:Y:S01]  /*19b00*/  ISETP.NE.U32.AND P0, PT, RZ, UR4, PT ;  /* 0x00000004ff007c0c */ /* 0x000fe2000bf05070 */
[----:B------:R-:W1:Y:S01]  /*19b10*/  LDC.64 R12, c[0x0][0xa00] ;  /* 0x00028000ff0c7b82 */ /* 0x000e620000000a00 */
[----:B------:R-:W-:Y:S01]  /*19b20*/  ULDC.64 UR6, c[0x0][0xa08] ;  /* 0x0002820000067ab9 */ /* 0x000fe20000000a00 */
[----:B------:R-:W-:Y:S01]  /*19b30*/  ULDC.64 UR8, c[0x0][0xa10] ;  /* 0x0002840000087ab9 */ /* 0x000fe20000000a00 */
[----:B------:R-:W-:Y:S01]  /*19b40*/  ISETP.NE.AND.EX P0, PT, RZ, UR5, PT, P0 ;  /* 0x00000005ff007c0c */ /* 0x000fe2000bf05300 */
[----:B------:R-:W-:-:S04]  /*19b50*/  ULDC.64 UR4, c[0x0][0xa18] ;  /* 0x0002860000047ab9 */ /* 0x000fc80000000a00 */
[----:B------:R-:W4:Y:S08]  /*19b60*/  LDC.64 R4, c[0x0][0xa08] ;  /* 0x00028200ff047b82 */ /* 0x000f300000000a00 */
[----:B0-----:R-:W2:Y:S02]  /*19b70*/  @P0 LDC.64 R2, c[0x0][0xa28] ;  /* 0x00028a00ff020b82 */ /* 0x001ea40000000a00 */
[----:B--2---:R-:W-:-:S05]  /*19b80*/  @P0 IMAD.WIDE R2, R14, 0x4, R2 ;  /* 0x000000040e020825 */ /* 0x004fca00078e0202 */
[----:B------:R0:W5:Y:S01]  /*19b90*/  @P0 LDG.E R6, desc[UR42][R2.64] ;  /* 0x0000002a02060981 */ /* 0x000162000c1e1900 */
[----:B------:R-:W-:Y:S01]  /*19ba0*/  ISETP.NE.U32.AND P0, PT, RZ, UR4, PT ;  /* 0x00000004ff007c0c */ /* 0x000fe2000bf05070 */
[----:B-1----:R-:W-:Y:S01]  /*19bb0*/  IMAD.WIDE R12, R14, 0x4, R12 ;  /* 0x000000040e0c7825 */ /* 0x002fe200078e020c */
[----:B------:R-:W-:Y:S02]  /*19bc0*/  ISETP.NE.U32.AND P2, PT, RZ, UR6, PT ;  /* 0x00000006ff007c0c */ /* 0x000fe4000bf45070 */
[----:B------:R-:W-:Y:S01]  /*19bd0*/  ISETP.NE.AND.EX P0, PT, RZ, UR5, PT, P0 ;  /* 0x00000005ff007c0c */ /* 0x000fe2000bf05300 */
[----:B------:R-:W-:Y:S01]  /*19be0*/  ULDC.64 UR4, c[0x0][0xa00] ;  /* 0x0002800000047ab9 */ /* 0x000fe20000000a00 */
[----:B------:R-:W-:Y:S01]  /*19bf0*/  ISETP.NE.U32.AND P4, PT, RZ, UR8, PT ;  /* 0x00000008ff007c0c */ /* 0x000fe2000bf85070 */
[----:B---3--:R-:W-:Y:S01]  /*19c00*/  IMAD.MOV.U32 R8, RZ, RZ, RZ ;  /* 0x000000ffff087224 */ /* 0x008fe200078e00ff */
[----:B------:R-:W-:Y:S01]  /*19c10*/  ISETP.NE.U32.AND P1, PT, RZ, UR4, PT ;  /* 0x00000004ff007c0c */ /* 0x000fe2000bf25070 */
[----:B0-----:R-:W0:Y:S01]  /*19c20*/  LDC.64 R2, c[0x0][0xa10] ;  /* 0x00028400ff027b82 */ /* 0x001e220000000a00 */
[----:B------:R-:W-:-:S02]  /*19c30*/  IMAD.MOV.U32 R0, RZ, RZ, RZ ;  /* 0x000000ffff007224 */ /* 0x000fc400078e00ff */
[----:B------:R-:W-:Y:S01]  /*19c40*/  ISETP.NE.AND.EX P3, PT, RZ, UR5, PT, P1 ;  /* 0x00000005ff007c0c */ /* 0x000fe2000bf65310 */
[----:B----4-:R-:W-:-:S04]  /*19c50*/  IMAD.WIDE R4, R14, 0x4, R4 ;  /* 0x000000040e047825 */ /* 0x010fc800078e0204 */
[----:B------:R-:W1:Y:S01]  /*19c60*/  @P0 LDC.64 R10, c[0x0][0xa18] ;  /* 0x00028600ff0a0b82 */ /* 0x000e620000000a00 */
[----:B------:R-:W-:Y:S01]  /*19c70*/  ULDC UR4, c[0x0][0x288] ;  /* 0x0000a20000047ab9 */ /* 0x000fe20000000800 */
[----:B------:R-:W-:Y:S02]  /*19c80*/  ISETP.NE.AND.EX P1, PT, RZ, UR7, PT, P2 ;  /* 0x00000007ff007c0c */ /* 0x000fe4000bf25320 */
[----:B------:R-:W-:-:S04]  /*19c90*/  ISETP.NE.AND.EX P2, PT, RZ, UR9, PT, P4 ;  /* 0x00000009ff007c0c */ /* 0x000fc8000bf45340 */
[----:B------:R-:W2:Y:S07]  /*19ca0*/  @P3 LDG.E R7, desc[UR42][R12.64] ;  /* 0x0000002a0c073981 */ /* 0x000eae000c1e1900 */
[----:B------:R3:W5:Y:S01]  /*19cb0*/  @P1 LDG.E R8, desc[UR42][R4.64] ;  /* 0x0000002a04081981 */ /* 0x000762000c1e1900 */
[----:B0-----:R-:W-:-:S05]  /*19cc0*/  IMAD.WIDE R2, R14, 0x4, R2 ;  /* 0x000000040e027825 */ /* 0x001fca00078e0202 */
[----:B------:R3:W5:Y:S01]  /*19cd0*/  @P2 LDG.E R0, desc[UR42][R2.64] ;  /* 0x0000002a02002981 */ /* 0x000762000c1e1900 */
[----:B-1----:R-:W-:-:S03]  /*19ce0*/  @P0 IMAD.WIDE R10, R14, 0x4, R10 ;  /* 0x000000040e0a0825 */ /* 0x002fc600078e020a */
[----:B--2---:R0:W-:Y:S02]  /*19cf0*/  STL [R1+0x40], R7 ;  /* 0x0000400701007387 */ /* 0x0041e40000100800 */
[----:B0-----:R-:W-:Y:S01]  /*19d00*/  IMAD.U32 R7, RZ, RZ, UR4 ;  /* 0x00000004ff077e24 */ /* 0x001fe2000f8e00ff */
[----:B------:R-:W-:-:S05]  /*19d10*/  ULDC.64 UR4, c[0x0][0x418] ;  /* 0x0001060000047ab9 */ /* 0x000fca0000000a00 */
[----:B------:R-:W2:Y:S01]  /*19d20*/  @P0 LDG.E R7, desc[UR42][R10.64] ;  /* 0x0000002a0a070981 */ /* 0x000ea2000c1e1900 */
[----:B------:R-:W-:-:S03]  /*19d30*/  UISETP.NE.U32.AND UP0, UPT, UR4, URZ, UPT ;  /* 0x0000003f0400728c */ /* 0x000fc6000bf05070 */
[----:B------:R-:W-:Y:S01]  /*19d40*/  ULDC UR4, c[0x0][0x424] ;  /* 0x0001090000047ab9 */ /* 0x000fe20000000800 */
[----:B------:R-:W-:-:S03]  /*19d50*/  UISETP.NE.AND.EX UP0, UPT, UR5, URZ, UPT, UP0 ;  /* 0x0000003f0500728c */ /* 0x000fc6000bf05300 */
[----:B------:R-:W-:Y:S01]  /*19d60*/  ULDC UR5, c[0x0][0x2f0] ;  /* 0x0000bc0000057ab9 */ /* 0x000fe20000000800 */
[----:B------:R-:W-:Y:S01]  /*19d70*/  USEL UR4, UR4, 0x1, UP0 ;  /* 0x0000000104047887 */ /* 0x000fe20008000000 */
[----:B--2---:R0:W-:Y:S04]  /*19d80*/  STL [R1+0x38], R7 ;  /* 0x0000380701007387 */ /* 0x0041e80000100800 */
[----:B------:R3:W5:Y:S01]  /*19d90*/  LDL R15, [R1+0x38] ;  /* 0x00003800010f7983 */ /* 0x0007620000100800 */
[----:B------:R-:W-:-:S03]  /*19da0*/  UIMAD UR4, UR4, UR5, URZ ;  /* 0x00000005040472a4 */ /* 0x000fc6000f8e023f */
[----:B------:R-:W-:Y:S02]  /*19db0*/  ULDC UR5, c[0x0][0x348] ;  /* 0x0000d20000057ab9 */ /* 0x000fe40000000800 */
[----:B------:R-:W-:Y:S02]  /*19dc0*/  IMAD.U32 R10, RZ, RZ, UR5 ;  /* 0x00000005ff0a7e24 */ /* 0x000fe4000f8e00ff */
[----:B0-----:R-:W-:Y:S01]  /*19dd0*/  IMAD.U32 R7, RZ, RZ, UR4 ;  /* 0x00000004ff077e24 */ /* 0x001fe2000f8e00ff */
[----:B---3--:R-:W-:Y:S06]  /*19de0*/  @P0 BRA `(.L_x_2821) ;  /* 0x0000000000140947 */ /* 0x008fec0003800000 */
[----:B------:R-:W-:Y:S05]  /*19df0*/  @!P3 BRA `(.L_x_2821) ;  /* 0x000000000010b947 */ /* 0x000fea0003800000 */
[----:B------:R-:W2:Y:S04]  /*19e00*/  LDG.E R9, desc[UR42][R12.64] ;  /* 0x0000002a0c097981 */ /* 0x000ea8000c1e1900 */
[----:B------:R-:W2:Y:S02]  /*19e10*/  LDG.E R12, desc[UR42][R12.64+0x4] ;  /* 0x0000042a0c0c7981 */ /* 0x000ea4000c1e1900 */
[----:B--2--5:R-:W-:-:S05]  /*19e20*/  IMAD.IADD R15, R12, 0x1, -R9 ;  /* 0x000000010c0f7824 */ /* 0x024fca00078e0a09 */
[----:B------:R0:W-:Y:S02]  /*19e30*/  STL [R1+0x38], R15 ;  /* 0x0000380f01007387 */ /* 0x0001e40000100800 */
.L_x_2821:
[----:B------:R-:W2:Y:S01]  /*19e40*/  LDL.LU R12, [R1+0x8] ;  /* 0x00000800010c7983 */ /* 0x000ea20000300800 */
[----:B-----5:R-:W-:Y:S01]  /*19e50*/  IMAD.IADD R8, R8, 0x1, R6 ;  /* 0x0000000108087824 */ /* 0x020fe200078e0206 */
[----:B------:R-:W-:Y:S02]  /*19e60*/  ULDC.64 UR4, c[0x0][0xa20] ;  /* 0x0002880000047ab9 */ /* 0x000fe40000000a00 */
[----:B------:R-:W-:Y:S02]  /*19e70*/  ISETP.NE.U32.AND P0, PT, RZ, UR4, PT ;  /* 0x00000004ff007c0c */ /* 0x000fe4000bf05070 */
[----:B------:R1:W-:Y:S02]  /*19e80*/  STL [R1+0x20], R8 ;  /* 0x0000200801007387 */ /* 0x0003e40000100800 */
[----:B------:R-:W-:Y:S02]  /*19e90*/  ISETP.NE.AND.EX P0, PT, RZ, UR5, PT, P0 ;  /* 0x00000005ff007c0c */ /* 0x000fe4000bf05300 */
[----:B--2---:R-:W-:-:S02]  /*19ea0*/  LOP3.LUT R11, R12, 0xff000000, RZ, 0xc0, !PT ;  /* 0xff0000000c0b7812 */ /* 0x004fc400078ec0ff */
[C---:B------:R-:W-:Y:S02]  /*19eb0*/  LOP3.LUT R9, R12.reuse, 0xff0000, RZ, 0xc0, !PT ;  /* 0x00ff00000c097812 */ /* 0x040fe400078ec0ff */
[----:B------:R-:W-:Y:S02]  /*19ec0*/  SHF.R.U32.HI R11, RZ, 0x8, R11 ;  /* 0x00000008ff0b7819 */ /* 0x000fe4000001160b */
[----:B------:R-:W-:Y:S02]  /*19ed0*/  LOP3.LUT R16, R12, 0xffff, RZ, 0xc0, !PT ;  /* 0x0000ffff0c107812 */ /* 0x000fe400078ec0ff */
[----:B------:R-:W-:-:S03]  /*19ee0*/  LEA.HI R11, R9, R11, RZ, 0x10 ;  /* 0x0000000b090b7211 */ /* 0x000fc600078f80ff */
[----:B-1----:R-:W-:Y:S05]  /*19ef0*/  @!P0 BRA `(.L_x_2822) ;  /* 0x0000000000108947 */ /* 0x002fea0003800000 */
[----:B------:R-:W1:Y:S02]  /*19f00*/  LDC.64 R4, c[0x0][0xa20] ;  /* 0x00028800ff047b82 */ /* 0x000e640000000a00 */
[----:B-1----:R-:W-:-:S05]  /*19f10*/  IMAD.WIDE R4, R14, 0x4, R4 ;  /* 0x000000040e047825 */ /* 0x002fca00078e0204 */
[----:B------:R1:W5:Y:S01]  /*19f20*/  LDG.E R7, desc[UR42][R4.64] ;  /* 0x0000002a04077981 */ /* 0x000362000c1e1900 */
[----:B------:R-:W-:Y:S05]  /*19f30*/  BRA `(.L_x_2823) ;  /* 0x0000000000107947 */ /* 0x000fea0003800000 */
.L_x_2822:
[----:B------:R-:W-:Y:S05]  /*19f40*/  @!P1 BRA `(.L_x_2823) ;  /* 0x00000000000c9947 */ /* 0x000fea0003800000 */
[----:B------:R-:W2:Y:S04]  /*19f50*/  LDG.E R7, desc[UR42][R4.64] ;  /* 0x0000002a04077981 */ /* 0x000ea8000c1e1900 */
[----:B------:R-:W2:Y:S02]  /*19f60*/  LDG.E R4, desc[UR42][R4.64+0x4] ;  /* 0x0000042a04047981 */ /* 0x000ea4000c1e1900 */
[----:B--2---:R-:W-:-:S07]  /*19f70*/  IMAD.IADD R7, R4, 0x1, -R7 ;  /* 0x0000000104077824 */ /* 0x004fce00078e0a07 */
.L_x_2823:
[----:B------:R-:W2:Y:S04]  /*19f80*/  LDL.LU R8, [R1+0x4] ;  /* 0x0000040001087983 */ /* 0x000ea80000300800 */
[----:B-1----:R-:W3:Y:S04]  /*19f90*/  @P2 LDG.E R4, desc[UR42][R2.64] ;  /* 0x0000002a02042981 */ /* 0x002ee8000c1e1900 */
[----:B------:R1:W3:Y:S01]  /*19fa0*/  @P2 LDG.E R2, desc[UR42][R2.64+0x4] ;  /* 0x0000042a02022981 */ /* 0x0002e2000c1e1900 */
[----:B-----5:R-:W-:Y:S01]  /*19fb0*/  IMAD.IADD R9, R7, 0x1, -R6 ;  /* 0x0000000107097824 */ /* 0x020fe200078e0a06 */
[----:B-1----:R-:W1:Y:S02]  /*19fc0*/  LDC R3, c[0x0][0x448] ;  /* 0x00011200ff037b82 */ /* 0x002e640000000800 */
[----:B-1----:R-:W-:-:S13]  /*19fd0*/  ISETP.NE.AND P1, PT, R3, 0x1, PT ;  /* 0x000000010300780c */ /* 0x002fda0003f25270 */
[----:B------:R-:W1:Y:S08]  /*19fe0*/  @P1 LDC R3, c[0x0][0x44c] ;  /* 0x00011300ff031b82 */ /* 0x000e700000000800 */
[----:B------:R-:W4:Y:S01]  /*19ff0*/  @P1 LDC R5, c[0x0][0x450] ;  /* 0x00011400ff051b82 */ /* 0x000f220000000800 */
[----:B--2---:R-:W-:-:S04]  /*1a000*/  IMAD.SHL.U32 R13, R8, 0x40, RZ ;  /* 0x00000040080d7824 */ /* 0x004fc800078e00ff */
[----:B------:R-:W-:Y:S01]  /*1a010*/  VIADD R7, R13, 0x3f ;  /* 0x0000003f0d077836 */ /* 0x000fe20000000000 */
[----:B------:R2:W-:Y:S01]  /*1a020*/  STL [R1+0x28], R13 ;  /* 0x0000280d01007387 */ /* 0x0005e20000100800 */
[----:B---3--:R-:W-:Y:S02]  /*1a030*/  @P2 IMAD.IADD R10, R2, 0x1, -R4 ;  /* 0x00000001020a2824 */ /* 0x008fe400078e0a04 */
[----:B-1----:R-:W-:-:S04]  /*1a040*/  @P1 IMAD.HI.U32 R2, R7, R3, RZ ;  /* 0x0000000307021227 */ /* 0x002fc800078e00ff */
[----:B------:R-:W-:Y:S01]  /*1a050*/  IMAD.IADD R6, R9, 0x1, R10 ;  /* 0x0000000109067824 */ /* 0x000fe200078e020a */
[----:B----4-:R-:W-:-:S03]  /*1a060*/  @P1 SHF.R.U32.HI R7, RZ, R5, R2 ;  /* 0x00000005ff071219 */ /* 0x010fc60000011602 */
[C---:B------:R-:W-:Y:S01]  /*1a070*/  VIADD R2, R6.reuse, 0x3f ;  /* 0x0000003f06027836 */ /* 0x040fe20000000000 */
[----:B------:R-:W-:-:S04]  /*1a080*/  IADD3 R20, R6, 0x1, -R15 ;  /* 0x0000000106147810 */ /* 0x000fc80007ffe80f */
[----:B------:R-:W-:Y:S01]  /*1a090*/  SHF.R.S32.HI R3, RZ, 0x1f, R2 ;  /* 0x0000001fff037819 */ /* 0x000fe20000011402 */
[----:B------:R-:W-:-:S03]  /*1a0a0*/  IMAD.IADD R7, R20, 0x1, R7 ;  /* 0x0000000114077824 */ /* 0x000fc600078e0207 */
[----:B------:R-:W-:Y:S02]  /*1a0b0*/  LEA.HI R4, R3, R2, RZ, 0x6 ;  /* 0x0000000203047211 */ /* 0x000fe400078f30ff */
[----:B------:R-:W1:Y:S02]  /*1a0c0*/  LDC.64 R2, c[0x0][0x9e0] ;  /* 0x00027800ff027b82 */ /* 0x000e640000000a00 */
[----:B------:R-:W-:-:S05]  /*1a0d0*/  SHF.R.S32.HI R12, RZ, 0x6, R4 ;  /* 0x00000006ff0c7819 */ /* 0x000fca0000011404 */
[----:B------:R2:W-:Y:S01]  /*1a0e0*/  STL [R1+0x5c], R12 ;  /* 0x00005c0c01007387 */ /* 0x0005e20000100800 */
[----:B-1----:R-:W-:Y:S01]  /*1a0f0*/  ISETP.GE.AND P3, PT, R3, 0x1, PT ;  /* 0x000000010300780c */ /* 0x002fe20003f66270 */
        /* <DEDUP_REMOVED lines=8> */
[----:B------:R-:W1:Y:S02]  /*1a180*/  @P0 LDC.64 R4, c[0x0][0x9e8] ;  /* 0x00027a00ff040b82 */ /* 0x000e640000000a00 */
[----:B-1----:R-:W-:-:S05]  /*1a190*/  @P0 IMAD.HI.U32 R4, R7, R4, RZ ;  /* 0x0000000407040227 */ /* 0x002fca00078e00ff */
[----:B------:R-:W-:-:S04]  /*1a1a0*/  @P0 SHF.R.U32.HI R7, RZ, R5, R4 ;  /* 0x00000005ff070219 */ /* 0x000fc80000011604 */
[----:B------:R-:W-:Y:S01]  /*1a1b0*/  LOP3.LUT R8, RZ, R7, RZ, 0x33, !PT ;  /* 0x00000007ff087212 */ /* 0x000fe200078e33ff */
[----:B------:R-:W-:Y:S06]  /*1a1c0*/  BRA `(.L_x_2827) ;  /* 0x0000000000107947 */ /* 0x000fec0003800000 */
.L_x_2826:
[----:B------:R-:W-:-:S13]  /*1a1d0*/  ISETP.NE.AND P0, PT, R3, 0x1, PT ;  /* 0x000000010300780c */ /* 0x000fda0003f05270 */
[----:B------:R-:W1:Y:S02]  /*1a1e0*/  @P0 LDC.64 R4, c[0x0][0x9e8] ;  /* 0x00027a00ff040b82 */ /* 0x000e640000000a00 */
[----:B-1----:R-:W-:-:S05]  /*1a1f0*/  @P0 IMAD.HI.U32 R4, R8, R4, RZ ;  /* 0x0000000408040227 */ /* 0x002fca00078e00ff */
[----:B------:R-:W-:-:S07]  /*1a200*/  @P0 SHF.R.U32.HI R8, RZ, R5, R4 ;  /* 0x00000005ff080219 */ /* 0x000fce0000011604 */
.L_x_2827:
[----:B------:R-:W-:Y:S05]  /*1a210*/  BSYNC B0 ;  /* 0x0000000000007941 */ /* 0x000fea0003800000 */
.L_x_2825:
[----:B------:R-:W-:-:S05]  /*1a220*/  IMAD R8, R8, R3, R3 ;  /* 0x0000000308087224 */ /* 0x000fca00078e0203 */
[----:B------:R-:W-:-:S07]  /*1a230*/  VIMNMX R2, R2, R8, PT ;  /* 0x0000000802027248 */ /* 0x000fce0003fe0100 */
.L_x_2824:
[----:B------:R-:W1:Y:S01]  /*1a240*/  @P1 LDC R5, c[0x0][0x44c] ;  /* 0x00011300ff051b82 */ /* 0x000e620000000800 */
[----:B------:R-:W-:Y:S01]  /*1a250*/  VIADD R2, R2, 0x3f ;  /* 0x0000003f02027836 */ /* 0x000fe20000000000 */
[----:B------:R-:W-:Y:S01]  /*1a260*/  ULDC UR4, c[0x0][0x9dc] ;  /* 0x0002770000047ab9 */ /* 0x000fe20000000800 */
[----:B------:R-:W-:Y:S02]  /*1a270*/  IMAD.MOV.U32 R4, RZ, RZ, R13 ;  /* 0x000000ffff047224 */ /* 0x000fe400078e000d */
[----:B------:R-:W-:-:S03]  /*1a280*/  IMAD.IADD R17, R6, 0x1, -R15 ;  /* 0x0000000106117824 */ /* 0x000fc600078e0a0f */
[----:B------:R-:W2:Y:S01]  /*1a290*/  @P1 LDC R7, c[0x0][0x450] ;  /* 0x00011400ff071b82 */ /* 0x000ea20000000800 */
[----:B-1----:R-:W-:-:S05]  /*1a2a0*/  @P1 IMAD.HI.U32 R5, R13, R5, RZ ;  /* 0x000000050d051227 */ /* 0x002fca00078e00ff */
[----:B--2---:R-:W-:Y:S02]  /*1a2b0*/  @P1 SHF.R.U32.HI R4, RZ, R7, R5 ;  /* 0x00000007ff041219 */ /* 0x004fe40000011605 */
[----:B------:R-:W-:-:S03]  /*1a2c0*/  SHF.R.S32.HI R7, RZ, 0x1f, R2 ;  /* 0x0000001fff077819 */ /* 0x000fc60000011402 */
[----:B------:R-:W-:Y:S01]  /*1a2d0*/  IMAD.IADD R6, R17, 0x1, R4 ;  /* 0x0000000111067824 */ /* 0x000fe200078e0204 */
[----:B------:R-:W-:-:S03]  /*1a2e0*/  LEA.HI R7, R7, R2, RZ, 0x6 ;  /* 0x0000000207077211 */ /* 0x000fc600078f30ff */
[----:B------:R-:W-:Y:S01]  /*1a2f0*/  VIADD R2, R6, -UR4 ;  /* 0x8000000406027c36 */ /* 0x000fe20008000000 */
[----:B------:R-:W-:-:S04]  /*1a300*/  SHF.R.S32.HI R7, RZ, 0x6, R7 ;  /* 0x00000006ff077819 */ /* 0x000fc80000011407 */
[----:B------:R-:W-:Y:S01]  /*1a310*/  VIMNMX R7, R12, R7, PT ;  /* 0x000000070c077248 */ /* 0x000fe20003fe0100 */
[----:B------:R-:W-:Y:S06]  /*1a320*/  @!P3 BRA `(.L_x_2828) ;  /* 0x000000000044b947 */ /* 0x000fec0003800000 */
[----:B------:R-:W-:Y:S01]  /*1a330*/  ISETP.GT.AND P0, PT, R6, -0x1, PT ;  /* 0xffffffff0600780c */ /* 0x000fe20003f04270 */
[----:B------:R-:W-:-:S12]  /*1a340*/  BSSY B0, `(.L_x_2829) ;  /* 0x000000d000007945 */ /* 0x000fd80003800000 */
        /* <DEDUP_REMOVED lines=8> */
.L_x_2830:
[----:B------:R-:W-:-:S13]  /*1a3d0*/  ISETP.NE.AND P0, PT, R3, 0x1, PT ;  /* 0x000000010300780c */ /* 0x000fda0003f05270 */
[----:B------:R-:W1:Y:S02]  /*1a3e0*/  @P0 LDC.64 R4, c[0x0][0x9e8] ;  /* 0x00027a00ff040b82 */ /* 0x000e640000000a00 */
[----:B-1----:R-:W-:-:S05]  /*1a3f0*/  @P0 IMAD.HI.U32 R4, R6, R4, RZ ;  /* 0x0000000406040227 */ /* 0x002fca00078e00ff */
[----:B------:R-:W-:-:S07]  /*1a400*/  @P0 SHF.R.U32.HI R6, RZ, R5, R4 ;  /* 0x00000005ff060219 */ /* 0x000fce0000011604 */
.L_x_2831:
[----:B------:R-:W-:Y:S05]  /*1a410*/  BSYNC B0 ;  /* 0x0000000000007941 */ /* 0x000fea0003800000 */
.L_x_2829:
[----:B------:R-:W-:-:S05]  /*1a420*/  IMAD R3, R6, R3, RZ ;  /* 0x0000000306037224 */ /* 0x000fca00078e02ff */
[----:B------:R-:W-:-:S07]  /*1a430*/  VIMNMX R2, R2, R3, !PT ;  /* 0x0000000302027248 */ /* 0x000fce0007fe0100 */
.L_x_2828:
[----:B------:R-:W-:Y:S01]  /*1a440*/  SHF.R.S32.HI R5, RZ, 0x1f, R2 ;  /* 0x0000001fff057819 */ /* 0x000fe20000011402 */
[----:B------:R-:W-:Y:S01]  /*1a450*/  BSSY B0, `(.L_x_2832) ;  /* 0x0000028000007945 */ /* 0x000fe20003800000 */
[----:B------:R-:W-:Y:S02]  /*1a460*/  LOP3.LUT R13, R11, 0xff, RZ, 0xc0, !PT ;  /* 0x000000ff0b0d7812 */ /* 0x000fe400078ec0ff */
[----:B------:R-:W-:Y:S01]  /*1a470*/  LEA.HI R5, R5, R2, RZ, 0x6 ;  /* 0x0000000205057211 */ /* 0x000fe200078f30ff */
[----:B------:R-:W-:Y:S01]  /*1a480*/  IMAD.MOV.U32 R2, RZ, RZ, RZ ;  /* 0x000000ffff027224 */ /* 0x000fe200078e00ff */
[----:B------:R-:W-:Y:S01]  /*1a490*/  SHF.R.U32.HI R4, RZ, 0x10, R11 ;  /* 0x00000010ff047819 */ /* 0x000fe2000001160b */
[----:B------:R1:W-:Y:S01]  /*1a4a0*/  STL [R1+0x50], R13 ;  /* 0x0000500d01007387 */ /* 0x0003e20000100800 */
[----:B------:R-:W-:-:S04]  /*1a4b0*/  SHF.R.S32.HI R5, RZ, 0x6, R5 ;  /* 0x00000006ff057819 */ /* 0x000fc80000011405 */
[----:B------:R-:W-:-:S04]  /*1a4c0*/  VIMNMX R5, RZ, R5, !PT ;  /* 0x00000005ff057248 */ /* 0x000fc80007fe0100 */
[----:B------:R-:W-:-:S13]  /*1a4d0*/  ISETP.GT.AND P0, PT, R7, R5, PT ;  /* 0x000000050700720c */ /* 0x000fda0003f04270 */
[----:B-1----:R-:W-:Y:S05]  /*1a4e0*/  @!P0 BRA `(.L_x_2833) ;  /* 0x0000000000788947 */ /* 0x002fea0003800000 */
[----:B------:R-:W-:Y:S01]  /*1a4f0*/  ISETP.NE.AND P0, PT, R4, RZ, PT ;  /* 0x000000ff0400720c */ /* 0x000fe20003f05270 */
[----:B------:R-:W-:-:S03]  /*1a500*/  ULDC UR4, c[0x0][0x9f0] ;  /* 0x00027c0000047ab9 */ /* 0x000fc60000000800 */
[----:B------:R-:W-:-:S04]  /*1a510*/  SEL R6, R4, UR4, P0 ;  /* 0x0000000404067c07 */ /* 0x000fc80008000000 */
[----:B------:R-:W-:Y:S02]  /*1a520*/  IABS R8, R6 ;  /* 0x0000000600087213 */ /* 0x000fe40000000000 */
[----:B------:R-:W-:Y:S02]  /*1a530*/  IADD3 R11, R6, -0x1, R7 ;  /* 0xffffffff060b7810 */ /* 0x000fe40007ffe007 */
[----:B------:R-:W1:Y:S03]  /*1a540*/  I2F.RP R2, R8 ;  /* 0x0000000800027306 */ /* 0x000e660000209400 */
[----:B------:R-:W-:-:S05]  /*1a550*/  IMAD.IADD R11, R11, 0x1, -R5 ;  /* 0x000000010b0b7824 */ /* 0x000fca00078e0a05 */
        /* <DEDUP_REMOVED lines=23> */
.L_x_2833:
[----:B------:R-:W-:Y:S05]  /*1a6d0*/  BSYNC B0 ;  /* 0x0000000000007941 */ /* 0x000fea0003800000 */
.L_x_2832:
[-C--:B------:R-:W-:Y:S01]  /*1a6e0*/  IMAD R5, R13, R2.reuse, R5 ;  /* 0x000000020d057224 */ /* 0x080fe200078e0205 */
[----:B------:R-:W-:Y:S04]  /*1a6f0*/  BSSY B0, `(.L_x_2834) ;  /* 0x00001b8000007945 */ /* 0x000fe80003800000 */
[C---:B------:R-:W-:Y:S01]  /*1a700*/  VIADDMNMX R2, R5.reuse, R2, R7, PT ;  /* 0x0000000205027246 */ /* 0x040fe20003800107 */
[----:B------:R-:W-:-:S04]  /*1a710*/  IMAD R5, R5, 0x40, -R9 ;  /* 0x0000004005057824 */ /* 0x000fc800078e0a09 */
[----:B------:R-:W-:Y:S01]  /*1a720*/  IMAD R2, R2, 0x40, -R9 ;  /* 0x0000004002027824 */ /* 0x000fe200078e0a09 */
[----:B------:R-:W-:-:S04]  /*1a730*/  VIMNMX R5, RZ, R5, !PT ;  /* 0x00000005ff057248 */ /* 0x000fc80007fe0100 */
[----:B------:R-:W-:Y:S02]  /*1a740*/  VIMNMX R2, R2, R10, PT ;  /* 0x0000000a02027248 */ /* 0x000fe40003fe0100 */
[----:B------:R-:W-:Y:S02]  /*1a750*/  SHF.R.U32.HI R3, RZ, 0x6, R5 ;  /* 0x00000006ff037819 */ /* 0x000fe40000011605 */
[----:B------:R-:W-:-:S13]  /*1a760*/  ISETP.GT.AND P0, PT, R2, R5, PT ;  /* 0x000000050200720c */ /* 0x000fda0003f04270 */
[----:B------:R-:W-:-:S05]  /*1a770*/  @P0 VIADD R2, R2, 0x3f ;  /* 0x0000003f02020836 */ /* 0x000fca0000000000 */
[----:B------:R-:W-:-:S04]  /*1a780*/  @P0 SHF.R.S32.HI R5, RZ, 0x1f, R2 ;  /* 0x0000001fff050819 */ /* 0x000fc80000011402 */
[----:B------:R-:W-:Y:S01]  /*1a790*/  @P0 LEA.HI R2, R5, R2, RZ, 0x6 ;  /* 0x0000000205020211 */ /* 0x000fe200078f30ff */
[----:B------:R-:W-:-:S03]  /*1a7a0*/  IMAD.MOV.U32 R5, RZ, RZ, R3 ;  /* 0x000000ffff057224 */ /* 0x000fc600078e0003 */
        /* <DEDUP_REMOVED lines=10> */
[----:B------:R1:W2:Y:S02]  /*1a850*/  SHFL.IDX PT, R14, R6, RZ, 0x1f ;  /* 0x00001fff060e7589 */ /* 0x0002a400000e0000 */
.L_x_3048:
[----:B--2---:R-:W-:Y:S02]  /*1a860*/  ISETP.NE.AND P0, PT, R14, RZ, PT ;  /* 0x000000ff0e00720c */ /* 0x004fe40003f05270 */
[----:B------:R-:W-:-:S11]  /*1a870*/  PLOP3.LUT P6, PT, PT, PT, PT, 0x8, 0x0 ;  /* 0x000000000000781c */ /* 0x000fd60003fce170 */
[----:B------:R-:W-:Y:S05]  /*1a880*/  @P0 BRA `(.L_x_2837) ;  /* 0x00000000000c0947 */ /* 0x000fea0003800000 */
[----:B------:R-:W-:-:S03]  /*1a890*/  UMOV UR4, 0xffffffff ;  /* 0xffffffff00047882 */ /* 0x000fc60000000000 */
[----:B------:R-:W-:Y:S05]  /*1a8a0*/  BRA.DIV UR4, `(.L_x_2838) ;  /* 0x0000008e04987947 */ /* 0x000fea000b800000 */
[----:B------:R-:W-:-:S13]  /*1a8b0*/  ELECT P6, URZ, PT ;  /* 0x00000000003f782f */ /* 0x000fda00038c0000 */
.L_x_2837:
[----:B-1----:R-:W2:Y:S01]  /*1a8c0*/  LDL R6, [R1+0x54] ;  /* 0x0000540001067983 */ /* 0x002ea20000100800 */
[----:B------:R-:W-:Y:S01]  /*1a8d0*/  BSSY B1, `(.L_x_2839) ;  /* 0x0000008000017945 */ /* 0x000fe20003800000 */
[----:B--2---:R-:W-:-:S05]  /*1a8e0*/  VIADD R6, R6, 0x1 ;  /* 0x0000000106067836 */ /* 0x004fca0000000000 */
[----:B------:R-:W-:-:S04]  /*1a8f0*/  LEA.HI R7, R6, R6, RZ, 0x1 ;  /* 0x0000000606077211 */ /* 0x000fc800078f08ff */
[----:B------:R-:W-:-:S05]  /*1a900*/  LOP3.LUT R7, R7, 0xfffffffe, RZ, 0xc0, !PT ;  /* 0xfffffffe07077812 */ /* 0x000fca00078ec0ff */
[----:B------:R-:W-:-:S05]  /*1a910*/  IMAD.IADD R6, R6, 0x1, -R7 ;  /* 0x0000000106067824 */ /* 0x000fca00078e0a07 */
[----:B------:R-:W-:-:S04]  /*1a920*/  SHF.L.U32 R6, R6, 0x1f, RZ ;  /* 0x0000001f06067819 */ /* 0x000fc800000006ff */
[----:B------:R-:W1:Y:S02]  /*1a930*/  SYNCS.PHASECHK.TRANS64.TRYWAIT P0, [R18+URZ+0x28c20], R6 ;  /* 0x028c2006120075a7 */ /* 0x000e64000800017f */
[----:B-1----:R-:W-:Y:S05]  /*1a940*/  @!P0 BRA `(.L_x_2840) ;  /* 0x0000008c00908947 */ /* 0x002fea0003800000 */
.L_x_3051:
[----:B------:R-:W-:Y:S05]  /*1a950*/  BSYNC B1 ;  /* 0x0000000000017941 */ /* 0x000fea0003800000 */
.L_x_2839:
[----:B------:R-:W-:Y:S04]  /*1a960*/  BSSY B1, `(.L_x_2841) ;  /* 0x00000bb000017945 */ /* 0x000fe80003800000 */
[----:B------:R-:W-:Y:S05]  /*1a970*/  @!P6 BRA `(.L_x_2842) ;  /* 0x0000000800e4e947 */ /* 0x000fea0003800000 */
[----:B------:R-:W2:Y:S04]  /*1a980*/  LDL R7, [R1+0x10] ;  /* 0x0000100001077983 */ /* 0x000ea80000100800 */
[----:B------:R-:W3:Y:S01]  /*1a990*/  LDL R9, [R1+0x18] ;  /* 0x0000180001097983 */ /* 0x000ee20000100800 */
[----:B------:R-:W-:Y:S01]  /*1a9a0*/  BSSY B2, `(.L_x_2843) ;  /* 0x0000008000027945 */ /* 0x000fe20003800000 */
[----:B------:R-:W4:Y:S02]  /*1a9b0*/  S2R R8, SR_TID.X ;  /* 0x0000000000087919 */ /* 0x000f240000002100 */
[----:B----4-:R-:W-:-:S04]  /*1a9c0*/  LOP3.LUT R8, R8, 0x7f, RZ, 0xc0, !PT ;  /* 0x0000007f08087812 */ /* 0x010fc800078ec0ff */
[----:B------:R-:W-:Y:S01]  /*1a9d0*/  ISETP.NE.AND P1, PT, R8, RZ, PT ;  /* 0x000000ff0800720c */ /* 0x000fe20003f25270 */
[----:B--2---:R-:W-:Y:S01]  /*1a9e0*/  IMAD R7, R7, 0x8, R18 ;  /* 0x0000000807077824 */ /* 0x004fe200078e0212 */
[----:B---3--:R-:W-:-:S04]  /*1a9f0*/  SHF.L.U32 R10, R9, 0x1f, RZ ;  /* 0x0000001f090a7819 */ /* 0x008fc800000006ff */
[----:B------:R-:W2:Y:S02]  /*1aa00*/  SYNCS.PHASECHK.TRANS64.TRYWAIT P0, [R7+URZ+0x28ca0], R10 ;  /* 0x028ca00a070075a7 */ /* 0x000ea4000800017f */
[----:B--2---:R-:W-:Y:S05]  /*1aa10*/  @!P0 BRA `(.L_x_2844) ;  /* 0x0000008c00708947 */ /* 0x004fea0003800000 */
.L_x_3052:
[----:B------:R-:W-:Y:S05]  /*1aa20*/  BSYNC B2 ;  /* 0x0000000000027941 */ /* 0x000fea0003800000 */
.L_x_2843:
[----:B------:R-:W-:Y:S04]  /*1aa30*/  BSSY B2, `(.L_x_2845) ;  /* 0x0000009000027945 */ /* 0x000fe80003800000 */
[----:B------:R-:W-:Y:S05]  /*1aa40*/  @P1 BRA `(.L_x_2846) ;  /* 0x00000000001c1947 */ /* 0x000fea0003800000 */
[----:B------:R-:W3:Y:S01]  /*1aa50*/  S2R R8, SR_TID.X ;  /* 0x0000000000087919 */ /* 0x000ee20000002100 */
[----:B-1----:R-:W-:-:S04]  /*1aa60*/  IMAD.MOV.U32 R6, RZ, RZ, 0x2000 ;  /* 0x00002000ff067424 */ /* 0x002fc800078e00ff */
[----:B------:R4:W-:Y:S01]  /*1aa70*/  SYNCS.ARRIVE.TRANS64 RZ, [R7+URZ+0x28c90], R6 ;  /* 0x028c900607ff79a7 */ /* 0x0009e2000800003f */
[----:B---3--:R-:W-:-:S04]  /*1aa80*/  LOP3.LUT R8, R8, 0x1f, RZ, 0xc0, !PT ;  /* 0x0000001f08087812 */ /* 0x008fc800078ec0ff */
[----:B------:R-:W-:-:S13]  /*1aa90*/  ISETP.NE.AND P0, PT, R8, RZ, PT ;  /* 0x000000ff0800720c */ /* 0x000fda0003f05270 */
[----:B----4-:R-:W-:Y:S05]  /*1aaa0*/  @!P0 BRA `(.L_x_2846) ;  /* 0x0000000000048947 */ /* 0x010fea0003800000 */
[----:B------:R-:W-:Y:S01]  /*1aab0*/  BPT.TRAP 0x1 ;  /* 0x000000040000795c */ /* 0x000fe20000300000 */
.L_x_2846:
[----:B------:R-:W-:Y:S05]  /*1aac0*/  BSYNC B2 ;  /* 0x0000000000027941 */ /* 0x000fea0003800000 */
.L_x_2845:
[----:B------:R-:W3:Y:S01]  /*1aad0*/  LDL R8, [R1+0x10] ;  /* 0x0000100001087983 */ /* 0x000ee20000100800 */
[----:B------:R-:W-:Y:S01]  /*1aae0*/  IMAD.MOV.U32 R12, RZ, RZ, RZ ;  /* 0x000000ffff0c7224 */ /* 0x000fe200078e00ff */
[----:B------:R-:W-:Y:S01]  /*1aaf0*/  UIADD3 UR4, UP0, UR40, 0x570, URZ ;  /* 0x0000057028047890 */ /* 0x000fe2000ff1e03f */
[----:B-1----:R-:W-:Y:S01]  /*1ab00*/  IMAD R6, R5, 0x40, R0 ;  /* 0x0000004005067824 */ /* 0x002fe200078e0200 */
[----:B------:R-:W-:Y:S01]  /*1ab10*/  PLOP3.LUT P0, PT, PT, PT, PT, 0x80, 0x0 ;  /* 0x000000000000781c */ /* 0x000fe20003f0f070 */
[----:B------:R-:W-:Y:S01]  /*1ab20*/  VIADD R9, R7, 0x28c90 ;  /* 0x00028c9007097836 */ /* 0x000fe20000000000 */
[----:B------:R-:W-:Y:S01]  /*1ab30*/  R2UR UR10, R12 ;  /* 0x000000000c0a72ca */ /* 0x000fe200000e0000 */
[----:B------:R-:W-:Y:S01]  /*1ab40*/  VIADD R6, R6, 0xffffffc0 ;  /* 0xffffffc006067836 */ /* 0x000fe20000000000 */
[----:B------:R-:W-:Y:S01]  /*1ab50*/  UIADD3.X UR5, URZ, UR41, URZ, UP0, !UPT ;  /* 0x000000293f057290 */ /* 0x000fe200087fe43f */
[----:B------:R-:W-:Y:S01]  /*1ab60*/  UMOV UR6, 0x0 ;  /* 0x0000000000067882 */ /* 0x000fe20000000000 */
[----:B------:R-:W-:Y:S01]  /*1ab70*/  UMOV UR7, 0x12f00000 ;  /* 0x12f0000000077882 */ /* 0x000fe20000000000 */
[----:B---3--:R-:W-:-:S04]  /*1ab80*/  IMAD R8, R8, 0x2000, R18 ;  /* 0x0000200008087824 */ /* 0x008fc800078e0212 */
[----:B------:R-:W-:-:S07]  /*1ab90*/  VIADD R8, R8, 0x22400 ;  /* 0x0002240008087836 */ /* 0x000fce0000000000 */
.L_x_2847:
        /* <DEDUP_REMOVED lines=13> */
.L_x_3053:
[----:B------:R-:W-:Y:S05]  /*1ac70*/  BSYNC B2 ;  /* 0x0000000000027941 */ /* 0x000fea0003800000 */
.L_x_2848:
[----:B------:R-:W-:Y:S01]  /*1ac80*/  BSSY B2, `(.L_x_2850) ;  /* 0x000000b000027945 */ /* 0x000fe20003800000 */
[----:B-12---:R-:W-:Y:S02]  /*1ac90*/  IMAD.MOV.U32 R10, RZ, RZ, 0x0 ;  /* 0x00000000ff0a7424 */ /* 0x006fe400078e00ff */
[----:B------:R-:W-:Y:S01]  /*1aca0*/  IMAD.MOV.U32 R11, RZ, RZ, 0x12f00000 ;  /* 0x12f00000ff0b7424 */ /* 0x000fe200078e00ff */
[----:B------:R-:W-:Y:S06]  /*1acb0*/  @P1 BRA `(.L_x_2851) ;  /* 0x00000000001c1947 */ /* 0x000fec0003800000 */
[----:B------:R-:W1:Y:S01]  /*1acc0*/  S2R R9, SR_TID.X ;  /* 0x0000000000097919 */ /* 0x000e620000002100 */
[----:B------:R-:W-:-:S04]  /*1acd0*/  IMAD.MOV.U32 R8, RZ, RZ, 0x10000 ;  /* 0x00010000ff087424 */ /* 0x000fc800078e00ff */
[----:B------:R2:W-:Y:S01]  /*1ace0*/  SYNCS.ARRIVE.TRANS64 RZ, [R7+URZ+0x28cb0], R8 ;  /* 0x028cb00807ff79a7 */ /* 0x0005e2000800003f */
[----:B-1----:R-:W-:-:S04]  /*1acf0*/  LOP3.LUT R9, R9, 0x1f, RZ, 0xc0, !PT ;  /* 0x0000001f09097812 */ /* 0x002fc800078ec0ff */
[----:B------:R-:W-:-:S13]  /*1ad00*/  ISETP.NE.AND P0, PT, R9, RZ, PT ;  /* 0x000000ff0900720c */ /* 0x000fda0003f05270 */
[----:B--2---:R-:W-:Y:S05]  /*1ad10*/  @!P0 BRA `(.L_x_2851) ;  /* 0x0000000000048947 */ /* 0x004fea0003800000 */
[----:B------:R-:W-:Y:S01]  /*1ad20*/  BPT.TRAP 0x1 ;  /* 0x000000040000795c */ /* 0x000fe20000300000 */
.L_x_2851:
[----:B------:R-:W-:Y:S05]  /*1ad30*/  BSYNC B2 ;  /* 0x0000000000027941 */ /* 0x000fea0003800000 */
.L_x_2850:
        /* <DEDUP_REMOVED lines=10> */
.L_x_2852:
        /* <DEDUP_REMOVED lines=10> */
[----:B------:R-:W-:Y:S01]  /*1ae80*/  R2UR UR6, R10 ;  /* 0x000000000a0672ca */ /* 0x000fe200000e0000 */
[----:B------:R-:W-:Y:S01]  /*1ae90*/  VIADD R9, R8, 0x2400 ;  /* 0x0000240008097836 */ /* 0x000fe20000000000 */
[----:B------:R-:W-:Y:S01]  /*1aea0*/  R2UR UR7, R11 ;  /* 0x000000000b0772ca */ /* 0x000fe200000e0000 */
[----:B------:R-:W-:Y:S01]  /*1aeb0*/  UMOV UR10, 0x40 ;  /* 0x00000040000a7882 */ /* 0x000fe20000000000 */
[----:B------:R-:W-:-:S13]  /*1aec0*/  PLOP3.LUT P0, PT, PT, PT, PT, 0x80, 0x0 ;  /* 0x000000000000781c */ /* 0x000fda0003f0f070 */
.L_x_2853:
        /* <DEDUP_REMOVED lines=15> */
.L_x_2854:
        /* <DEDUP_REMOVED lines=15> */
.L_x_2855:
        /* <DEDUP_REMOVED lines=15> */
.L_x_2856:
        /* <DEDUP_REMOVED lines=15> */
.L_x_2857:
        /* <DEDUP_REMOVED lines=15> */
.L_x_2858:
        /* <DEDUP_REMOVED lines=15> */
.L_x_2859:
        /* <DEDUP_REMOVED lines=10> */
.L_x_2842:
[----:B------:R-:W-:Y:S05]  /*1b510*/  BSYNC B1 ;  /* 0x0000000000017941 */ /* 0x000fea0003800000 */
.L_x_2841:
[----:B------:R-:W1:Y:S04]  /*1b520*/  LDL.LU R10, [R1+0x10] ;  /* 0x00001000010a7983 */ /* 0x000e680000300800 */
[----:B------:R-:W2:Y:S01]  /*1b530*/  LDL.LU R9, [R1+0x18] ;  /* 0x0000180001097983 */ /* 0x000ea20000300800 */
[----:B------:R-:W-:Y:S01]  /*1b540*/  VIADD R5, R5, 0xfffffffe ;  /* 0xfffffffe05057836 */ /* 0x000fe20000000000 */
[----:B------:R-:W-:-:S04]  /*1b550*/  PLOP3.LUT P0, PT, PT, PT, PT, 0x8, 0x0 ;  /* 0x000000000000781c */ /* 0x000fc80003f0e170 */
[----:B------:R-:W-:Y:S01]  /*1b560*/  ISETP.GE.AND P2, PT, R5, R3, PT ;  /* 0x000000030500720c */ /* 0x000fe20003f46270 */
[----:B-1----:R-:W-:-:S05]  /*1b570*/  VIADD R6, R10, 0x1 ;  /* 0x000000010a067836 */ /* 0x002fca0000000000 */
[----:B------:R-:W-:-:S04]  /*1b580*/  ISETP.NE.AND P1, PT, R6, 0x2, PT ;  /* 0x000000020600780c */ /* 0x000fc80003f25270 */
[----:B------:R-:W-:Y:S02]  /*1b590*/  SEL R7, RZ, 0x1, P1 ;  /* 0x00000001ff077807 */ /* 0x000fe40000800000 */
[----:B------:R-:W-:Y:S02]  /*1b5a0*/  SEL R6, R6, RZ, P1 ;  /* 0x000000ff06067207 */ /* 0x000fe40000800000 */
[----:B--2---:R-:W-:-:S03]  /*1b5b0*/  LOP3.LUT R9, R9, R7, RZ, 0x3c, !PT ;  /* 0x0000000709097212 */ /* 0x004fc600078e3cff */
[----:B------:R1:W-:Y:S04]  /*1b5c0*/  STL [R1+0x10], R6 ;  /* 0x0000100601007387 */ /* 0x0003e80000100800 */
[----:B------:R1:W-:Y:S01]  /*1b5d0*/  STL [R1+0x18], R9 ;  /* 0x0000180901007387 */ /* 0x0003e20000100800 */
[----:B------:R-:W-:Y:S05]  /*1b5e0*/  @!P2 BRA `(.L_x_2835) ;  /* 0x0000000c0020a947 */ /* 0x000fea0003800000 */
.L_x_2879:
[----:B------:R-:W-:Y:S05]  /*1b5f0*/  YIELD ;  /* 0x0000000000007946 */ /* 0x000fea0003800000 */
[----:B------:R-:W-:Y:S04]  /*1b600*/  BSSY B1, `(.L_x_2860) ;  /* 0x00000ba000017945 */ /* 0x000fe80003800000 */
[----:B--2---:R-:W-:Y:S05]  /*1b610*/  @!P6 BRA `(.L_x_2861) ;  /* 0x0000000800e0e947 */ /* 0x004fea0003800000 */
[----:B-1----:R-:W2:Y:S04]  /*1b620*/  LDL R6, [R1+0x10] ;  /* 0x0000100001067983 */ /* 0x002ea80000100800 */
        /* <DEDUP_REMOVED lines=9> */
.L_x_3054:
[----:B------:R-:W-:Y:S05]  /*1b6c0*/  BSYNC B2 ;  /* 0x0000000000027941 */ /* 0x000fea0003800000 */
.L_x_2862:
        /* <DEDUP_REMOVED lines=9> */
.L_x_2865:
[----:B------:R-:W-:Y:S05]  /*1b760*/  BSYNC B2 ;  /* 0x0000000000027941 */ /* 0x000fea0003800000 */
.L_x_2864:
        /* <DEDUP_REMOVED lines=12> */
.L_x_2866:
        /* <DEDUP_REMOVED lines=13> */
.L_x_3055:
[----:B------:R-:W-:Y:S05]  /*1b900*/  BSYNC B2 ;  /* 0x0000000000027941 */ /* 0x000fea0003800000 */
.L_x_2867:
[----:B------:R-:W-:Y:S01]  /*1b910*/  BSSY B2, `(.L_x_2869) ;  /* 0x000000b000027945 */ /* 0x000fe20003800000 */
[----:B------:R-:W-:Y:S02]  /*1b920*/  IMAD.MOV.U32 R10, RZ, RZ, 0x0 ;  /* 0x00000000ff0a7424 */ /* 0x000fe400078e00ff */
[----:B------:R-:W-:Y:S01]  /*1b930*/  IMAD.MOV.U32 R11, RZ, RZ, 0x12f00000 ;  /* 0x12f00000ff0b7424 */ /* 0x000fe200078e00ff */
[----:B------:R-:W-:Y:S06]  /*1b940*/  @P2 BRA `(.L_x_2870) ;  /* 0x00000000001c2947 */ /* 0x000fec0003800000 */
[----:B------:R-:W3:Y:S01]  /*1b950*/  S2R R8, SR_TID.X ;  /* 0x0000000000087919 */ /* 0x000ee20000002100 */
[----:B-12---:R-:W-:-:S04]  /*1b960*/  IMAD.MOV.U32 R7, RZ, RZ, 0x10000 ;  /* 0x00010000ff077424 */ /* 0x006fc800078e00ff */
[----:B------:R4:W-:Y:S01]  /*1b970*/  SYNCS.ARRIVE.TRANS64 RZ, [R6+URZ+0x28cb0], R7 ;  /* 0x028cb00706ff79a7 */ /* 0x0009e2000800003f */
[----:B---3--:R-:W-:-:S04]  /*1b980*/  LOP3.LUT R8, R8, 0x1f, RZ, 0xc0, !PT ;  /* 0x0000001f08087812 */ /* 0x008fc800078ec0ff */
[----:B------:R-:W-:-:S13]  /*1b990*/  ISETP.NE.AND P1, PT, R8, RZ, PT ;  /* 0x000000ff0800720c */ /* 0x000fda0003f25270 */
[----:B----4-:R-:W-:Y:S05]  /*1b9a0*/  @!P1 BRA `(.L_x_2870) ;  /* 0x0000000000049947 */ /* 0x010fea0003800000 */
[----:B------:R-:W-:Y:S01]  /*1b9b0*/  BPT.TRAP 0x1 ;  /* 0x000000040000795c */ /* 0x000fe20000300000 */
.L_x_2870:
[----:B------:R-:W-:Y:S05]  /*1b9c0*/  BSYNC B2 ;  /* 0x0000000000027941 */ /* 0x000fea0003800000 */
.L_x_2869:
        /* <DEDUP_REMOVED lines=10> */
.L_x_2871:
        /* <DEDUP_REMOVED lines=15> */
.L_x_2872:
        /* <DEDUP_REMOVED lines=15> */
.L_x_2873:
        /* <DEDUP_REMOVED lines=15> */
.L_x_2874:
        /* <DEDUP_REMOVED lines=15> */
.L_x_2875:
        /* <DEDUP_REMOVED lines=15> */
.L_x_2876:
        /* <DEDUP_REMOVED lines=15> */
.L_x_2877:
        /* <DEDUP_REMOVED lines=15> */
.L_x_2878:
        /* <DEDUP_REMOVED lines=10> */
.L_x_2861:
[----:B------:R-:W-:Y:S05]  /*1c1a0*/  BSYNC B1 ;  /* 0x0000000000017941 */ /* 0x000fea0003800000 */
.L_x_2860:
[----:B------:R-:W1:Y:S04]  /*1c1b0*/  LDL.LU R10, [R1+0x10] ;  /* 0x00001000010a7983 */ /* 0x000e680000300800 */
[----:B------:R-:W2:Y:S01]  /*1c1c0*/  LDL.LU R8, [R1+0x18] ;  /* 0x0000180001087983 */ /* 0x000ea20000300800 */
[C---:B------:R-:W-:Y:S01]  /*1c1d0*/  ISETP.GT.AND P2, PT, R5.reuse, R3, PT ;  /* 0x000000030500720c */ /* 0x040fe20003f44270 */
[----:B------:R-:W-:Y:S02]  /*1c1e0*/  VIADD R5, R5, 0xffffffff ;  /* 0xffffffff05057836 */ /* 0x000fe40000000000 */
[----:B-1----:R-:W-:-:S05]  /*1c1f0*/  VIADD R6, R10, 0x1 ;  /* 0x000000010a067836 */ /* 0x002fca0000000000 */
[----:B------:R-:W-:-:S04]  /*1c200*/  ISETP.NE.AND P1, PT, R6, 0x2, PT ;  /* 0x000000020600780c */ /* 0x000fc80003f25270 */
[----:B------:R-:W-:Y:S02]  /*1c210*/  SEL R7, RZ, 0x1, P1 ;  /* 0x00000001ff077807 */ /* 0x000fe40000800000 */
[----:B------:R-:W-:Y:S02]  /*1c220*/  SEL R6, R6, RZ, P1 ;  /* 0x000000ff06067207 */ /* 0x000fe40000800000 */
[----:B--2---:R-:W-:-:S05]  /*1c230*/  LOP3.LUT R8, R8, R7, RZ, 0x3c, !PT ;  /* 0x0000000708087212 */ /* 0x004fca00078e3cff */
[----:B------:R2:W-:Y:S04]  /*1c240*/  STL [R1+0x18], R8 ;  /* 0x0000180801007387 */ /* 0x0005e80000100800 */
[----:B------:R2:W-:Y:S01]  /*1c250*/  STL [R1+0x10], R6 ;  /* 0x0000100601007387 */ /* 0x0005e20000100800 */
[----:B------:R-:W-:Y:S05]  /*1c260*/  @P2 BRA `(.L_x_2879) ;  /* 0xfffffff000e02947 */ /* 0x000fea000383ffff */
.L_x_2835:
[----:B------:R-:W-:Y:S05]  /*1c270*/  BSYNC B0 ;  /* 0x0000000000007941 */ /* 0x000fea0003800000 */
.L_x_2834:
[----:B--2---:R-:W2:Y:S01]  /*1c280*/  LDL R8, [R1+0x28] ;  /* 0x0000280001087983 */ /* 0x004ea20000100800 */
[----:B------:R-:W3:Y:S01]  /*1c290*/  LDC R0, c[0x0][0x448] ;  /* 0x00011200ff007b82 */ /* 0x000ee20000000800 */
[----:B------:R-:W-:Y:S07]  /*1c2a0*/  @!P0 WARPSYNC.ALL ;  /* 0x0000000000008948 */ /* 0x000fee0003800000 */
[----:B------:R-:W-:Y:S01]  /*1c2b0*/  @!P0 BAR.SYNC.DEFER_BLOCKING 0xc, 0x180 ;  /* 0x0306000000008b1d */ /* 0x000fe20000010000 */
[----:B---3--:R-:W-:-:S13]  /*1c2c0*/  ISETP.NE.AND P1, PT, R0, 0x1, PT ;  /* 0x000000010000780c */ /* 0x008fda0003f25270 */
[----:B------:R-:W3:Y:S08]  /*1c2d0*/  @P1 LDC R0, c[0x0][0x44c] ;  /* 0x00011300ff001b82 */ /* 0x000ef00000000800 */
[----:B------:R-:W4:Y:S01]  /*1c2e0*/  @P1 LDC R3, c[0x0][0x450] ;  /* 0x00011400ff031b82 */ /* 0x000f220000000800 */
[----:B--2---:R-:W-:-:S04]  /*1c2f0*/  VIADD R2, R8, 0x3f ;  /* 0x0000003f08027836 */ /* 0x004fc80000000000 */
[----:B---3--:R-:W-:-:S05]  /*1c300*/  @P1 IMAD.HI.U32 R0, R2, R0, RZ ;  /* 0x0000000002001227 */ /* 0x008fca00078e00ff */
[----:B----4-:R-:W-:-:S05]  /*1c310*/  @P1 SHF.R.U32.HI R2, RZ, R3, R0 ;  /* 0x00000003ff021219 */ /* 0x010fca0000011600 */
[----:B------:R-:W-:Y:S02]  /*1c320*/  IMAD.IADD R0, R20, 0x1, R2 ;  /* 0x0000000114007824 */ /* 0x000fe400078e0202 */
[----:B------:R-:W2:Y:S02]  /*1c330*/  LDC.64 R2, c[0x0][0x9e0] ;  /* 0x00027800ff027b82 */ /* 0x000ea40000000a00 */
[----:B--2---:R-:W-:Y:S01]  /*1c340*/  ISETP.GE.AND P2, PT, R3, 0x1, PT ;  /* 0x000000010300780c */ /* 0x004fe20003f46270 */
[----:B------:R-:W-:-:S12]  /*1c350*/  IMAD.IADD R2, R0, 0x1, R2 ;  /* 0x0000000100027824 */ /* 0x000fd800078e0202 */
[----:B------:R-:W-:Y:S05]  /*1c360*/  @!P2 BRA `(.L_x_2880) ;  /* 0x000000000048a947 */ /* 0x000fea0003800000 */
[C---:B------:R-:W-:Y:S01]  /*1c370*/  ISETP.GT.AND P0, PT, R0.reuse, RZ, PT ;  /* 0x000000ff0000720c */ /* 0x040fe20003f04270 */
[----:B------:R-:W-:Y:S01]  /*1c380*/  BSSY B0, `(.L_x_2881) ;  /* 0x000000e000007945 */ /* 0x000fe20003800000 */
[----:B------:R-:W-:-:S11]  /*1c390*/  VIADD R5, R0, 0xffffffff ;  /* 0xffffffff00057836 */ /* 0x000fd60000000000 */
[----:B------:R-:W-:Y:S05]  /*1c3a0*/  @P0 BRA `(.L_x_2882) ;  /* 0x00000000001c0947 */ /* 0x000fea0003800000 */
[----:B------:R-:W-:Y:S01]  /*1c3b0*/  ISETP.NE.AND P0, PT, R3, 0x1, PT ;  /* 0x000000010300780c */ /* 0x000fe20003f05270 */
[----:B------:R-:W-:-:S12]  /*1c3c0*/  IMAD.MOV R0, RZ, RZ, -R0 ;  /* 0x000000ffff007224 */ /* 0x000fd800078e0a00 */
[----:B-1----:R-:W1:Y:S02]  /*1c3d0*/  @P0 LDC.64 R6, c[0x0][0x9e8] ;  /* 0x00027a00ff060b82 */ /* 0x002e640000000a00 */
[----:B-1----:R-:W-:-:S05]  /*1c3e0*/  @P0 IMAD.HI.U32 R6, R0, R6, RZ ;  /* 0x0000000600060227 */ /* 0x002fca00078e00ff */
[----:B------:R-:W-:-:S04]  /*1c3f0*/  @P0 SHF.R.U32.HI R0, RZ, R7, R6 ;  /* 0x00000007ff000219 */ /* 0x000fc80000011606 */
[----:B------:R-:W-:Y:S01]  /*1c400*/  LOP3.LUT R5, RZ, R0, RZ, 0x33, !PT ;  /* 0x00000000ff057212 */ /* 0x000fe200078e33ff */
[----:B------:R-:W-:Y:S06]  /*1c410*/  BRA `(.L_x_2883) ;  /* 0x0000000000107947 */ /* 0x000fec0003800000 */
.L_x_2882:
[----:B------:R-:W-:-:S13]  /*1c420*/  ISETP.NE.AND P0, PT, R3, 0x1, PT ;  /* 0x000000010300780c */ /* 0x000fda0003f05270 */
[----:B-1----:R-:W1:Y:S02]  /*1c430*/  @P0 LDC.64 R6, c[0x0][0x9e8] ;  /* 0x00027a00ff060b82 */ /* 0x002e640000000a00 */
[----:B-1----:R-:W-:-:S05]  /*1c440*/  @P0 IMAD.HI.U32 R6, R5, R6, RZ ;  /* 0x0000000605060227 */ /* 0x002fca00078e00ff */
[----:B------:R-:W-:-:S07]  /*1c450*/  @P0 SHF.R.U32.HI R5, RZ, R7, R6 ;  /* 0x00000007ff050219 */ /* 0x000fce0000011606 */
.L_x_2883:
[----:B------:R-:W-:Y:S05]  /*1c460*/  BSYNC B0 ;  /* 0x0000000000007941 */ /* 0x000fea0003800000 */
.L_x_2881:
[----:B------:R-:W-:-:S05]  /*1c470*/  IMAD R5, R5, R3, R3 ;  /* 0x0000000305057224 */ /* 0x000fca00078e0203 */
[----:B------:R-:W-:-:S07]  /*1c480*/  VIMNMX R2, R2, R5, PT ;  /* 0x0000000502027248 */ /* 0x000fce0003fe0100 */
.L_x_2880:
[----:B------:R-:W2:Y:S01]  /*1c490*/  LDL R7, [R1+0x5c] ;  /* 0x00005c0001077983 */ /* 0x000ea20000100800 */
[----:B------:R-:W3:Y:S01]  /*1c4a0*/  @P1 LDC R5, c[0x0][0x44c] ;  /* 0x00011300ff051b82 */ /* 0x000ee20000000800 */
[----:B------:R-:W-:Y:S01]  /*1c4b0*/  IMAD.MOV.U32 R0, RZ, RZ, R8 ;  /* 0x000000ffff007224 */ /* 0x000fe200078e0008 */
[----:B------:R-:W-:-:S06]  /*1c4c0*/  ULDC UR4, c[0x0][0x9dc] ;  /* 0x0002770000047ab9 */ /* 0x000fcc0000000800 */
[----:B-1----:R-:W1:Y:S01]  /*1c4d0*/  @P1 LDC R6, c[0x0][0x450] ;  /* 0x00011400ff061b82 */ /* 0x002e620000000800 */
[----:B---3--:R-:W-:-:S05]  /*1c4e0*/  @P1 IMAD.HI.U32 R5, R8, R5, RZ ;  /* 0x0000000508051227 */ /* 0x008fca00078e00ff */
[----:B-1----:R-:W-:Y:S01]  /*1c4f0*/  @P1 SHF.R.U32.HI R0, RZ, R6, R5 ;  /* 0x00000006ff001219 */ /* 0x002fe20000011605 */
[----:B------:R-:W-:-:S04]  /*1c500*/  VIADD R5, R2, 0x3f ;  /* 0x0000003f02057836 */ /* 0x000fc80000000000 */
[----:B------:R-:W-:Y:S01]  /*1c510*/  IMAD.IADD R2, R17, 0x1, R0 ;  /* 0x0000000111027824 */ /* 0x000fe200078e0200 */
[----:B------:R-:W-:-:S04]  /*1c520*/  SHF.R.S32.HI R0, RZ, 0x1f, R5 ;  /* 0x0000001fff007819 */ /* 0x000fc80000011405 */
[----:B------:R-:W-:-:S04]  /*1c530*/  LEA.HI R0, R0, R5, RZ, 0x6 ;  /* 0x0000000500007211 */ /* 0x000fc800078f30ff */
[----:B------:R-:W-:Y:S01]  /*1c540*/  SHF.R.S32.HI R8, RZ, 0x6, R0 ;  /* 0x00000006ff087819 */ /* 0x000fe20000011400 */
[----:B------:R-:W-:-:S04]  /*1c550*/  VIADD R0, R2, -UR4 ;  /* 0x8000000402007c36 */ /* 0x000fc80008000000 */
[----:B------:R1:W-:Y:S01]  /*1c560*/  STL [R1+0x58], R8 ;  /* 0x0000580801007387 */ /* 0x0003e20000100800 */
[----:B--2---:R-:W-:Y:S01]  /*1c570*/  VIMNMX R5, R7, R8, PT ;  /* 0x0000000807057248 */ /* 0x004fe20003fe0100 */
[----:B-1----:R-:W-:Y:S06]  /*1c580*/  @!P2 BRA `(.L_x_2884) ;  /* 0x000000000044a947 */ /* 0x002fec0003800000 */
        /* <DEDUP_REMOVED lines=10> */
.L_x_2886:
[----:B------:R-:W-:-:S13]  /*1c630*/  ISETP.NE.AND P0, PT, R3, 0x1, PT ;  /* 0x000000010300780c */ /* 0x000fda0003f05270 */
[----:B------:R-:W1:Y:S02]  /*1c640*/  @P0 LDC.64 R6, c[0x0][0x9e8] ;  /* 0x00027a00ff060b82 */ /* 0x000e640000000a00 */
[----:B-1----:R-:W-:-:S05]  /*1c650*/  @P0 IMAD.HI.U32 R6, R2, R6, RZ ;  /* 0x0000000602060227 */ /* 0x002fca00078e00ff */
[----:B------:R-:W-:-:S07]  /*1c660*/  @P0 SHF.R.U32.HI R2, RZ, R7, R6 ;  /* 0x00000007ff020219 */ /* 0x000fce0000011606 */
.L_x_2887:
[----:B------:R-:W-:Y:S05]  /*1c670*/  BSYNC B0 ;  /* 0x0000000000007941 */ /* 0x000fea0003800000 */
.L_x_2885:
[----:B------:R-:W-:-:S05]  /*1c680*/  IMAD R2, R2, R3, RZ ;  /* 0x0000000302027224 */ /* 0x000fca00078e02ff */
[----:B------:R-:W-:-:S07]  /*1c690*/  VIMNMX R0, R0, R2, !PT ;  /* 0x0000000200007248 */ /* 0x000fce0007fe0100 */
.L_x_2884:
[----:B------:R-:W-:Y:S01]  /*1c6a0*/  SHF.R.S32.HI R2, RZ, 0x1f, R0 ;  /* 0x0000001fff027819 */ /* 0x000fe20000011400 */
[----:B------:R-:W-:Y:S01]  /*1c6b0*/  BSSY B0, `(.L_x_2888) ;  /* 0x0000025000007945 */ /* 0x000fe20003800000 */
[----:B------:R-:W-:Y:S02]  /*1c6c0*/  ISETP.NE.AND P1, PT, R4, RZ, PT ;  /* 0x000000ff0400720c */ /* 0x000fe40003f25270 */
[----:B------:R-:W-:-:S04]  /*1c6d0*/  LEA.HI R2, R2, R0, RZ, 0x6 ;  /* 0x0000000002027211 */ /* 0x000fc800078f30ff */
[----:B------:R-:W-:-:S04]  /*1c6e0*/  SHF.R.S32.HI R2, RZ, 0x6, R2 ;  /* 0x00000006ff027819 */ /* 0x000fc80000011402 */
[----:B------:R-:W-:-:S03]  /*1c6f0*/  VIMNMX R8, RZ, R2, !PT ;  /* 0x00000002ff087248 */ /* 0x000fc60007fe0100 */
[----:B------:R-:W1:Y:S01]  /*1c700*/  @!P1 LDC R4, c[0x0][0x9f0] ;  /* 0x00027c00ff049b82 */ /* 0x000e620000000800 */
[----:B------:R-:W-:Y:S01]  /*1c710*/  ISETP.GT.AND P0, PT, R5, R8, PT ;  /* 0x000000080500720c */ /* 0x000fe20003f04270 */
[----:B------:R2:W-:Y:S04]  /*1c720*/  STL [R1+0x34], R8 ;  /* 0x0000340801007387 */ /* 0x0005e80000100800 */
[----:B------:R2:W-:Y:S08]  /*1c730*/  STL [R1+0x3c], RZ ;  /* 0x00003cff01007387 */ /* 0x0005f00000100800 */
[----:B--2---:R-:W-:Y:S05]  /*1c740*/  @!P0 BRA `(.L_x_2889) ;  /* 0x00000000006c8947 */ /* 0x004fea0003800000 */
[-C--:B-1----:R-:W-:Y:S02]  /*1c750*/  IABS R0, R4.reuse ;  /* 0x0000000400007213 */ /* 0x082fe40000000000 */
[----:B------:R-:W-:Y:S02]  /*1c760*/  IABS R7, R4 ;  /* 0x0000000400077213 */ /* 0x000fe40000000000 */
[----:B------:R-:W1:Y:S03]  /*1c770*/  I2F.RP R2, R0 ;  /* 0x0000000000027306 */ /* 0x000e660000209400 */
[----:B------:R-:W-:-:S05]  /*1c780*/  IMAD.MOV R7, RZ, RZ, -R7 ;  /* 0x000000ffff077224 */ /* 0x000fca00078e0a07 */
[----:B-1----:R-:W1:Y:S02]  /*1c790*/  MUFU.RCP R2, R2 ;  /* 0x0000000200027308 */ /* 0x002e640000001000 */
[----:B-1----:R-:W-:-:S06]  /*1c7a0*/  VIADD R2, R2, 0xffffffe ;  /* 0x0ffffffe02027836 */ /* 0x002fcc0000000000 */
[----:B------:R-:W1:Y:S02]  /*1c7b0*/  F2I.FTZ.U32.TRUNC.NTZ R3, R2 ;  /* 0x0000000200037305 */ /* 0x000e64000021f000 */
[----:B-1----:R-:W-:-:S04]  /*1c7c0*/  IMAD.MOV R2, RZ, RZ, -R3 ;  /* 0x000000ffff027224 */ /* 0x002fc800078e0a03 */
        /* <DEDUP_REMOVED lines=19> */
.L_x_2889:
[----:B------:R-:W-:Y:S05]  /*1c900*/  BSYNC B0 ;  /* 0x0000000000007941 */ /* 0x000fea0003800000 */
.L_x_2888:
[----:B------:R-:W3:Y:S04]  /*1c910*/  LDL R0, [R1+0x3c] ;  /* 0x00003c0001007983 */ /* 0x000ee80000100800 */
[----:B--2---:R-:W3:Y:S01]  /*1c920*/  LDL R2, [R1+0x50] ;  /* 0x0000500001027983 */ /* 0x004ee20000100800 */
[----:B------:R-:W-:Y:S01]  /*1c930*/  BSSY B7, `(.L_x_2890) ;  /* 0x00004b2000077945 */ /* 0x000fe20003800000 */
[----:B---3--:R-:W-:-:S05]  /*1c940*/  IMAD R2, R2, R0, R8 ;  /* 0x0000000002027224 */ /* 0x008fca00078e0208 */
[----:B------:R-:W-:Y:S01]  /*1c950*/  VIADDMNMX R0, R2, R0, R5, PT ;  /* 0x0000000002007246 */ /* 0x000fe20003800105 */
        /* <DEDUP_REMOVED lines=10> */
[----:B------:R-:W3:Y:S01]  /*1ca00*/  LDC.64 R2, c[0x0][0xc60] ;  /* 0x00031800ff027b82 */ /* 0x000ee20000000a00 */
[----:B------:R-:W2:Y:S02]  /*1ca10*/  FLO.U32 R0, UR4 ;  /* 0x0000000400007d00 */ /* 0x000ea400080e0000 */
[----:B--2---:R-:W-:-:S06]  /*1ca20*/  ISETP.EQ.U32.AND P0, PT, R0, R5, PT ;  /* 0x000000050000720c */ /* 0x004fcc0003f02070 */
[----:B------:R-:W3:Y:S07]  /*1ca30*/  POPC R5, UR4 ;  /* 0x0000000400057d09 */ /* 0x000eee0008000000 */
[----:B---3--:R-:W2:Y:S01]  /*1ca40*/  @P0 ATOMG.E.ADD.STRONG.GPU PT, R3, desc[UR42][R2.64], R5 ;  /* 0x00000005020309a8 */ /* 0x008ea200081ee1ea */
[----:B-1----:R-:W1:Y:S02]  /*1ca50*/  S2R R4, SR_LTMASK ;  /* 0x0000000000047919 */ /* 0x002e640000003900 */
[----:B-1----:R-:W-:-:S04]  /*1ca60*/  LOP3.LUT R4, R4, UR4, RZ, 0xc0, !PT ;  /* 0x0000000404047c12 */ /* 0x002fc8000f8ec0ff */
[----:B------:R-:W1:Y:S01]  /*1ca70*/  POPC R7, R4 ;  /* 0x0000000400077309 */ /* 0x000e620000000000 */
[----:B--2---:R-:W1:Y:S02]  /*1ca80*/  SHFL.IDX PT, R0, R3, R0, 0x1f ;  /* 0x00001f0003007589 */ /* 0x004e6400000e0000 */
[----:B-1----:R-:W-:-:S05]  /*1ca90*/  IADD3 R0, R0, UR37, R7 ;  /* 0x0000002500007c10 */ /* 0x002fca000fffe007 */
[----:B------:R2:W-:Y:S01]  /*1caa0*/  STL [R1], R0 ;  /* 0x0000000001007387 */ /* 0x0005e20000100800 */
[----:B------:R-:W-:Y:S05]  /*1cab0*/  BRA `(.L_x_2892) ;  /* 0x0000004800647947 */ /* 0x000fea0003800000 */
.L_x_2891:
        /* <DEDUP_REMOVED lines=19> */
[----:B01----:R-:W-:Y:S05]  /*1cbf0*/  CALL.ABS.NOINC R2 ;  /* 0x0000000002007343 */ /* 0x003fea0003c00000 */
.L_x_2894:
[----:B------:R-:W-:Y:S05]  /*1cc00*/  BSYNC B6 ;  /* 0x0000000000067941 */ /* 0x000fea0003800000 */
.L_x_2893:
        /* <DEDUP_REMOVED lines=8> */
[----:B------:R2:W3:Y:S01]  /*1cc90*/  LDC.64 R2, c[0x4][R17] ;  /* 0x0100000011027b82 */ /* 0x0004e20000000a00 */
[----:B-1----:R-:W-:Y:S02]  /*1cca0*/  IMAD.U32 R4, RZ, RZ, UR6 ;  /* 0x00000006ff047e24 */ /* 0x002fe4000f8e00ff */
[----:B------:R-:W-:Y:S02]  /*1ccb0*/  IMAD.U32 R5, RZ, RZ, UR7 ;  /* 0x00000007ff057e24 */ /* 0x000fe4000f8e00ff */
[----:B------:R-:W-:Y:S02]  /*1ccc0*/  IMAD.U32 R6, RZ, RZ, UR8 ;  /* 0x00000008ff067e24 */ /* 0x000fe4000f8e00ff */
[----:B------:R-:W-:-:S02]  /*1ccd0*/  IMAD.U32 R7, RZ, RZ, UR9 ;  /* 0x00000009ff077e24 */ /* 0x000fc4000f8e00ff */
[----:B------:R-:W-:Y:S02]  /*1cce0*/  IMAD.U32 R10, RZ, RZ, UR4 ;  /* 0x00000004ff0a7e24 */ /* 0x000fe4000f8e00ff */
[----:B------:R-:W-:Y:S02]  /*1ccf0*/  IMAD.U32 R11, RZ, RZ, UR5 ;  /* 0x00000005ff0b7e24 */ /* 0x000fe4000f8e00ff */
[----:B------:R-:W-:Y:S02]  /*1cd00*/  IMAD.MOV.U32 R8, RZ, RZ, 0x70 ;  /* 0x00000070ff087424 */ /* 0x000fe400078e00ff */
[----:B------:R-:W-:Y:S02]  /*1cd10*/  IMAD.MOV.U32 R12, RZ, RZ, 0x1 ;  /* 0x00000001ff0c7424 */ /* 0x000fe400078e00ff */
[----:B--2---:R-:W-:-:S07]  /*1cd20*/  IMAD.MOV.U32 R13, RZ, RZ, RZ ;  /* 0x000000ffff0d7224 */ /* 0x004fce00078e00ff */
[----:B------:R-:W-:-:S07]  /*1cd30*/  LEPC R20, `(.L_x_2897) ;  /* 0x000000001014794e */ /* 0x000fce0000000000 */
[----:B0--3--:R-:W-:Y:S05]  /*1cd40*/  CALL.ABS.NOINC R2 ;  /* 0x0000000002007343 */ /* 0x009fea0003c00000 */
.L_x_2897:
        /* <DEDUP_REMOVED lines=15> */
.L_x_2896:
[----:B------:R-:W-:Y:S05]  /*1ce40*/  BSYNC B6 ;  /* 0x0000000000067941 */ /* 0x000fea0003800000 */
.L_x_2895:
[----:B------:R-:W2:Y:S01]  /*1ce50*/  LDL R0, [R1+0xc] ;  /* 0x00000c0001007983 */ /* 0x000ea20000100800 */
[----:B------:R-:W-:Y:S02]  /*1ce60*/  ULDC.64 UR4, c[0x0][0x9f8] ;  /* 0x00027e0000047ab9 */ /* 0x000fe40000000a00 */
[----:B------:R-:W-:Y:S01]  /*1ce70*/  ISETP.NE.U32.AND P0, PT, RZ, UR4, PT ;  /* 0x00000004ff007c0c */ /* 0x000fe2000bf05070 */
[----:B------:R-:W3:Y:S03]  /*1ce80*/  LDL R17, [R1+0x30] ;  /* 0x0000300001117983 */ /* 0x000ee60000100800 */
[----:B------:R-:W-:Y:S01]  /*1ce90*/  ISETP.NE.AND.EX P0, PT, RZ, UR5, PT, P0 ;  /* 0x00000005ff007c0c */ /* 0x000fe2000bf05300 */
[----:B------:R-:W-:-:S12]  /*1cea0*/  ULDC.64 UR4, c[0x0][0xa08] ;  /* 0x0002820000047ab9 */ /* 0x000fd80000000a00 */
[----:B------:R-:W4:Y:S01]  /*1ceb0*/  @P0 LDC.64 R2, c[0x0][0x9f8] ;  /* 0x00027e00ff020b82 */ /* 0x000f220000000a00 */
[----:B--2---:R-:W-:Y:S02]  /*1cec0*/  IMAD.MOV.U32 R7, RZ, RZ, R0 ;  /* 0x000000ffff077224 */ /* 0x004fe400078e0000 */
[----:B----4-:R-:W-:-:S05]  /*1ced0*/  @P0 IMAD.WIDE R2, R0, 0x4, R2 ;  /* 0x0000000400020825 */ /* 0x010fca00078e0202 */
[----:B------:R2:W4:Y:S01]  /*1cee0*/  @P0 LDG.E R7, desc[UR42][R2.64] ;  /* 0x0000002a02070981 */ /* 0x000522000c1e1900 */
[----:B---3--:R-:W-:Y:S01]  /*1cef0*/  VIADD R0, R17, 0xffffffff ;  /* 0xffffffff11007836 */ /* 0x008fe20000000000 */
[----:B--2---:R-:W2:Y:S02]  /*1cf00*/  LDC.64 R2, c[0x0][0x418] ;  /* 0x00010600ff027b82 */ /* 0x004ea40000000a00 */
[----:B--2---:R-:W-:Y:S01]  /*1cf10*/  LOP3.LUT P0, RZ, R2, UR4, RZ, 0xfc, !PT ;  /* 0x0000000402ff7c12 */ /* 0x004fe2000f80fcff */
[----:B------:R-:W-:-:S03]  /*1cf20*/  UMOV UR4, 0xffffffff ;  /* 0xffffffff00047882 */ /* 0x000fc60000000000 */
[----:B------:R-:W-:Y:S02]  /*1cf30*/  LOP3.LUT P0, RZ, R3, UR5, RZ, 0xfc, P0 ;  /* 0x0000000503ff7c12 */ /* 0x000fe4000800fcff */
[----:B----4-:R-:W-:Y:S01]  /*1cf40*/  SHF.R.S32.HI R8, RZ, 0x1f, R7 ;  /* 0x0000001fff087819 */ /* 0x010fe20000011407 */
        /* <DEDUP_REMOVED lines=8> */
.L_x_3058:
[----:B-1----:R-:W4:Y:S01]  /*1cfd0*/  LDL.LU R4, [R1+0x1c] ;  /* 0x00001c0001047983 */ /* 0x002f220000300800 */
[----:B------:R-:W-:Y:S02]  /*1cfe0*/  PLOP3.LUT P1, PT, PT, PT, PT, 0x8, 0x0 ;  /* 0x000000000000781c */ /* 0x000fe40003f2e170 */
[----:B---3--:R-:W-:Y:S01]  /*1cff0*/  ISETP.NE.AND P0, PT, R14, RZ, PT ;  /* 0x000000ff0e00720c */ /* 0x008fe20003f05270 */
[----:B------:R1:W-:Y:S01]  /*1d000*/  STL [R1+0x2c], R0 ;  /* 0x00002c0001007387 */ /* 0x0003e20000100800 */
[----:B----4-:R-:W-:-:S09]  /*1d010*/  LOP3.LUT R4, R4, 0xfffffffe, RZ, 0xc0, !PT ;  /* 0xfffffffe04047812 */ /* 0x010fd200078ec0ff */
[----:B------:R-:W-:-:S05]  /*1d020*/  @P1 LOP3.LUT R4, R4, 0x1, RZ, 0xfc, !PT ;  /* 0x0000000104041812 */ /* 0x000fca00078efcff */
[----:B------:R1:W-:Y:S01]  /*1d030*/  STL [R1+0x1c], R4 ;  /* 0x00001c0401007387 */ /* 0x0003e20000100800 */
[----:B------:R-:W-:Y:S05]  /*1d040*/  @P0 BRA `(.L_x_2899) ;  /* 0x00000004000c0947 */ /* 0x000fea0003800000 */
[----:B------:R-:W-:-:S03]  /*1d050*/  UMOV UR4, 0xffffffff ;  /* 0xffffffff00047882 */ /* 0x000fc60000000000 */
[----:B------:R-:W-:Y:S05]  /*1d060*/  BRA.DIV UR4, `(.L_x_2900) ;  /* 0x0000006a04607947 */ /* 0x000fea000b800000 */
[----:B------:R-:W-:-:S13]  /*1d070*/  ELECT P6, URZ, PT ;  /* 0x00000000003f782f */ /* 0x000fda00038c0000 */
.L_x_3061:
[----:B------:R-:W-:Y:S05]  /*1d080*/  @!P6 BRA `(.L_x_2899) ;  /* 0x0000000000fce947 */ /* 0x000fea0003800000 */
[----:B------:R-:W-:-:S04]  /*1d090*/  ISETP.NE.U32.AND P0, PT, R2, RZ, PT ;  /* 0x000000ff0200720c */ /* 0x000fc80003f05070 */
[----:B------:R-:W-:-:S13]  /*1d0a0*/  ISETP.NE.AND.EX P0, PT, R3, RZ, PT, P0 ;  /* 0x000000ff0300720c */ /* 0x000fda0003f05300 */
[----:B------:R-:W-:Y:S05]  /*1d0b0*/  @!P0 BRA `(.L_x_2901) ;  /* 0x0000000000508947 */ /* 0x000fea0003800000 */
[----:B------:R-:W3:Y:S01]  /*1d0c0*/  LDC R6, c[0x0][0x43c] ;  /* 0x00010f00ff067b82 */ /* 0x000ee20000000800 */
[----:B------:R-:W-:Y:S01]  /*1d0d0*/  IMAD.MOV.U32 R9, RZ, RZ, R0 ;  /* 0x000000ffff097224 */ /* 0x000fe200078e0000 */
[----:B------:R-:W-:-:S03]  /*1d0e0*/  ULDC.64 UR4, c[0x0][0x428] ;  /* 0x00010a0000047ab9 */ /* 0x000fc60000000a00 */
[----:B-1----:R-:W-:Y:S01]  /*1d0f0*/  IMAD.MOV.U32 R0, RZ, RZ, R9 ;  /* 0x000000ffff007224 */ /* 0x002fe200078e0009 */
[----:B---3--:R-:W-:-:S13]  /*1d100*/  ISETP.NE.AND P0, PT, R6, 0x1, PT ;  /* 0x000000010600780c */ /* 0x008fda0003f05270 */
        /* <DEDUP_REMOVED lines=15> */
.L_x_2901:
[----:B---3--:R-:W3:Y:S01]  /*1d200*/  LDL R2, [R1+0x14] ;  /* 0x0000140001027983 */ /* 0x008ee20000100800 */
[----:B-1----:R-:W-:Y:S01]  /*1d210*/  IMAD R0, R19, 0x8, R18 ;  /* 0x0000000813007824 */ /* 0x002fe200078e0212 */
[----:B---3--:R-:W-:-:S04]  /*1d220*/  SHF.L.U32 R2, R2, 0x1f, RZ ;  /* 0x0000001f02027819 */ /* 0x008fc800000006ff */
[----:B------:R-:W1:Y:S02]  /*1d230*/  SYNCS.PHASECHK.TRANS64.TRYWAIT P0, [R0+URZ+0x28c40], R2 ;  /* 0x028c4002000075a7 */ /* 0x000e64000800017f */
[----:B-1----:R-:W-:Y:S05]  /*1d240*/  @!P0 BRA `(.L_x_2902) ;  /* 0x0000006800088947 */ /* 0x002fea0003800000 */
.L_x_3062:
[----:B------:R-:W3:Y:S02]  /*1d250*/  S2R R3, SR_TID.X ;  /* 0x0000000000037919 */ /* 0x000ee40000002100 */
[----:B---3--:R-:W-:-:S04]  /*1d260*/  LOP3.LUT R3, R3, 0x7f, RZ, 0xc0, !PT ;  /* 0x0000007f03037812 */ /* 0x008fc800078ec0ff */
[----:B------:R-:W-:-:S13]  /*1d270*/  ISETP.NE.AND P0, PT, R3, RZ, PT ;  /* 0x000000ff0300720c */ /* 0x000fda0003f05270 */
        /* <DEDUP_REMOVED lines=8> */
.L_x_2903:
[----:B------:R-:W3:Y:S04]  /*1d300*/  LDL R4, [R1+0x2c] ;  /* 0x00002c0001047983 */ /* 0x000ee80000100800 */
[----:B------:R-:W4:Y:S04]  /*1d310*/  LDL R3, [R1+0x20] ;  /* 0x0000200001037983 */ /* 0x000f280000100800 */
[----:B-1----:R-:W2:Y:S01]  /*1d320*/  LDL.LU R2, [R1+0x1c] ;  /* 0x00001c0001027983 */ /* 0x002ea20000300800 */
        /* <DEDUP_REMOVED lines=12> */
[----:B---3--:R-:W-:Y:S02]  /*1d3f0*/  R2UR UR11, R4 ;  /* 0x00000000040b72ca */ /* 0x008fe400000e0000 */
[----:B----4-:R-:W-:Y:S02]  /*1d400*/  R2UR UR4, R3 ;  /* 0x00000000030472ca */ /* 0x010fe400000e0000 */
[----:B--2---:R-:W-:-:S04]  /*1d410*/  LOP3.LUT R2, R2, 0xfffffffe, RZ, 0xc0, !PT ;  /* 0xfffffffe02027812 */ /* 0x004fc800078ec0ff */
[----:B------:R-:W-:-:S07]  /*1d420*/  @P0 LOP3.LUT R2, R2, 0x1, RZ, 0xfc, !PT ;  /* 0x0000000102020812 */ /* 0x000fce00078efcff */
[----:B------:R-:W-:Y:S01]  /*1d430*/  ULEA UR11, UR11, UR4, 0x6 ;  /* 0x000000040b0b7291 */ /* 0x000fe2000f8e303f */
[----:B------:R3:W-:Y:S02]  /*1d440*/  STL [R1+0x1c], R2 ;  /* 0x00001c0201007387 */ /* 0x0007e40000100800 */
[----:B------:R-:W-:-:S06]  /*1d450*/  UMOV UR4, 0x0 ;  /* 0x0000000000047882 */ /* 0x000fcc0000000000 */
[----:B------:R3:W-:Y:S01]  /*1d460*/  UTMALDG.4D [UR8], [UR6], desc[UR4] ;  /* 0x00000408060075b4 */ /* 0x0007e20008019000 */
[----:B------:R-:W-:Y:S02]  /*1d470*/  NOP ;  /* 0x0000000000007918 */ /* 0x000fe40000000000 */
.L_x_2899:
[----:B------:R-:W1:Y:S01]  /*1d480*/  LDL.LU R3, [R1+0x40] ;  /* 0x0000400001037983 */ /* 0x000e620000300800 */
[----:B------:R-:W-:Y:S05]  /*1d490*/  WARPSYNC.ALL ;  /* 0x0000000000007948 */ /* 0x000fea0003800000 */
[----:B---3--:R-:W-:Y:S01]  /*1d4a0*/  ULDC.64 UR4, c[0x0][0x298] ;  /* 0x0000a60000047ab9 */ /* 0x008fe20000000a00 */
[----:B------:R-:W-:Y:S01]  /*1d4b0*/  BSSY B6, `(.L_x_2904) ;  /* 0x000001c000067945 */ /* 0x000fe20003800000 */
[----:B------:R-:W-:Y:S01]  /*1d4c0*/  BAR.SYNC.DEFER_BLOCKING 0x8, 0x100 ;  /* 0x0204000000007b1d */ /* 0x000fe20000010000 */
[----:B-1----:R-:W-:Y:S01]  /*1d4d0*/  SHF.R.S32.HI R0, RZ, 0x1f, R3 ;  /* 0x0000001fff007819 */ /* 0x002fe20000011403 */
[----:B------:R-:W-:-:S04]  /*1d4e0*/  IMAD.WIDE.U32 R4, R3, UR4, RZ ;  /* 0x0000000403047c25 */ /* 0x000fc8000f8e00ff */
        /* <DEDUP_REMOVED lines=17> */
[----:B------:R-:W-:Y:S02]  /*1d600*/  IMAD.U32 R10, RZ, RZ, UR8 ;  /* 0x00000008ff0a7e24 */ /* 0x000fe4000f8e00ff */
[----:B------:R-:W-:Y:S02]  /*1d610*/  IMAD.U32 R11, RZ, RZ, UR9 ;  /* 0x00000009ff0b7e24 */ /* 0x000fe4000f8e00ff */
[----:B------:R-:W-:Y:S02]  /*1d620*/  IMAD.MOV.U32 R8, RZ, RZ, 0x70 ;  /* 0x00000070ff087424 */ /* 0x000fe400078e00ff */
[----:B------:R-:W-:Y:S02]  /*1d630*/  IMAD.MOV.U32 R12, RZ, RZ, 0x1 ;  /* 0x00000001ff0c7424 */ /* 0x000fe400078e00ff */
[----:B------:R-:W-:-:S07]  /*1d640*/  IMAD.MOV.U32 R13, RZ, RZ, RZ ;  /* 0x000000ffff0d7224 */ /* 0x000fce00078e00ff */
[----:B------:R-:W-:-:S07]  /*1d650*/  LEPC R20, `(.L_x_2905) ;  /* 0x000000001014794e */ /* 0x000fce0000000000 */
[----:B01----:R-:W-:Y:S05]  /*1d660*/  CALL.ABS.NOINC R2 ;  /* 0x0000000002007343 */ /* 0x003fea0003c00000 */
.L_x_2905:
[----:B------:R-:W-:Y:S05]  /*1d670*/  BSYNC B6 ;  /* 0x0000000000067941 */ /* 0x000fea0003800000 */
.L_x_2904:
[----:B-1----:R-:W3:Y:S01]  /*1d680*/  LDL.LU R0, [R1+0x40] ;  /* 0x0000400001007983 */ /* 0x002ee20000300800 */
[----:B------:R-:W-:Y:S01]  /*1d690*/  ULDC.64 UR6, c[0x0][0xa00] ;  /* 0x0002800000067ab9 */ /* 0x000fe20000000a00 */
[----:B------:R-:W-:Y:S01]  /*1d6a0*/  ULDC.64 UR4, c[0x0][0x2d8] ;  /* 0x0000b60000047ab9 */ /* 0x000fe20000000a00 */
[----:B--2---:R-:W1:Y:S01]  /*1d6b0*/  LDC R7, c[0x0][0x448] ;  /* 0x00011200ff077b82 */ /* 0x004e620000000800 */
[----:B------:R-:W3:Y:S04]  /*1d6c0*/  LDL.LU.64 R2, [R1+0x48] ;  /* 0x0000480001027983 */ /* 0x000ee80000300a00 */
[----:B------:R-:W2:Y:S04]  /*1d6d0*/  LDL R5, [R1+0xc] ;  /* 0x00000c0001057983 */ /* 0x000ea80000100800 */
[----:B------:R-:W4:Y:S01]  /*1d6e0*/  LDL R12, [R1+0x28] ;  /* 0x00002800010c7983 */ /* 0x000f220000100800 */
[----:B------:R-:W-:Y:S01]  /*1d6f0*/  ISETP.NE.U32.AND P0, PT, RZ, UR6, PT ;  /* 0x00000006ff007c0c */ /* 0x000fe2000bf05070 */
[----:B------:R-:W-:-:S03]  /*1d700*/  ULDC UR6, c[0x0][0x2b8] ;  /* 0x0000ae0000067ab9 */ /* 0x000fc60000000800 */
[----:B------:R-:W-:Y:S01]  /*1d710*/  ISETP.NE.AND.EX P0, PT, RZ, UR7, PT, P0 ;  /* 0x00000007ff007c0c */ /* 0x000fe2000bf05300 */
[----:B------:R-:W0:Y:S02]  /*1d720*/  S2R R8, SR_TID.X ;  /* 0x0000000000087919 */ /* 0x000e240000002100 */
[----:B0-----:R-:W-:Y:S02]  /*1d730*/  IMAD.SHL.U32 R8, R8, 0x10, RZ ;  /* 0x0000001008087824 */ /* 0x001fe400078e00ff */
[----:B---3--:R-:W-:Y:S01]  /*1d740*/  IMAD.MOV.U32 R3, RZ, RZ, R0 ;  /* 0x000000ffff037224 */ /* 0x008fe200078e0000 */
[----:B--2---:R-:W-:-:S04]  /*1d750*/  SHF.R.S32.HI R0, RZ, 0x1f, R5 ;  /* 0x0000001fff007819 */ /* 0x004fc80000011405 */
[----:B------:R-:W-:Y:S02]  /*1d760*/  SEL R4, R0, RZ, !P0 ;  /* 0x000000ff00047207 */ /* 0x000fe40004000000 */
[----:B------:R-:W-:Y:S02]  /*1d770*/  SEL R0, R5, RZ, !P0 ;  /* 0x000000ff05007207 */ /* 0x000fe40004000000 */
[----:B------:R-:W0:Y:S01]  /*1d780*/  S2R R5, SR_TID.X ;  /* 0x0000000000057919 */ /* 0x000e220000002100 */
[----:B------:R-:W-:-:S04]  /*1d790*/  IMAD.WIDE.U32 R2, R16, UR4, R2 ;  /* 0x0000000410027c25 */ /* 0x000fc8000f8e0002 */
[----:B------:R-:W-:Y:S01]  /*1d7a0*/  IMAD R3, R16, UR5, R3 ;  /* 0x0000000510037c24 */ /* 0x000fe2000f8e0203 */
[----:B------:R-:W-:Y:S02]  /*1d7b0*/  ULDC.64 UR4, c[0x0][0x2e0] ;  /* 0x0000b80000047ab9 */ /* 0x000fe40000000a00 */
[----:B------:R-:W-:Y:S02]  /*1d7c0*/  IMAD R4, R4, UR4, RZ ;  /* 0x0000000404047c24 */ /* 0x000fe4000f8e02ff */
[----:B------:R-:W-:-:S04]  /*1d7d0*/  IMAD.WIDE.U32 R2, R0, UR4, R2 ;  /* 0x0000000400027c25 */ /* 0x000fc8000f8e0002 */
[----:B------:R-:W-:Y:S01]  /*1d7e0*/  IMAD R0, R0, UR5, R4 ;  /* 0x0000000500007c24 */ /* 0x000fe2000f8e0204 */
[----:B-1----:R-:W-:Y:S01]  /*1d7f0*/  ISETP.NE.AND P0, PT, R7, 0x1, PT ;  /* 0x000000010700780c */ /* 0x002fe20003f05270 */
[----:B------:R-:W1:Y:S01]  /*1d800*/  S2R R9, SR_TID.X ;  /* 0x0000000000097919 */ /* 0x000e620000002100 */
[----:B------:R-:W-:-:S11]  /*1d810*/  ULDC.64 UR4, c[0x0][0x2d0] ;  /* 0x0000b40000047ab9 */ /* 0x000fd60000000a00 */
[----:B------:R-:W2:Y:S01]  /*1d820*/  @P0 LDC R6, c[0x0][0x450] ;  /* 0x00011400ff060b82 */ /* 0x000ea20000000800 */
[----:B0-----:R-:W-:-:S04]  /*1d830*/  LOP3.LUT R5, R5, 0x7f, RZ, 0xc0, !PT ;  /* 0x0000007f05057812 */ /* 0x001fc800078ec0ff */
[----:B------:R-:W-:-:S04]  /*1d840*/  SHF.R.U32.HI R5, RZ, 0x3, R5 ;  /* 0x00000003ff057819 */ /* 0x000fc80000011605 */
[----:B------:R-:W-:Y:S02]  /*1d850*/  LOP3.LUT R8, R5, 0x70, R8, 0xf8, !PT ;  /* 0x0000007005087812 */ /* 0x000fe400078ef808 */
[----:B------:R-:W0:Y:S03]  /*1d860*/  @P0 LDC R5, c[0x0][0x44c] ;  /* 0x00011300ff050b82 */ /* 0x000e260000000800 */
[----:B----4-:R-:W-:Y:S02]  /*1d870*/  IMAD.IADD R4, R8, 0x1, R12 ;  /* 0x0000000108047824 */ /* 0x010fe400078e020c */
[----:B------:R3:W5:Y:S01]  /*1d880*/  LDL R8, [R1+0x60] ;  /* 0x0000600001087983 */ /* 0x0007620000100800 */
[----:B------:R-:W-:Y:S02]  /*1d890*/  IMAD.IADD R3, R3, 0x1, R0 ;  /* 0x0000000103037824 */ /* 0x000fe400078e0200 */
[----:B------:R-:W-:Y:S01]  /*1d8a0*/  IMAD.MOV.U32 R0, RZ, RZ, R4 ;  /* 0x000000ffff007224 */ /* 0x000fe200078e0004 */
[----:B------:R-:W4:Y:S01]  /*1d8b0*/  S2R R10, SR_TID.X ;  /* 0x00000000000a7919 */ /* 0x000f220000002100 */
[----:B0-----:R-:W-:-:S05]  /*1d8c0*/  @P0 IMAD.HI.U32 R5, R4, R5, RZ ;  /* 0x0000000504050227 */ /* 0x001fca00078e00ff */
[----:B--2---:R-:W-:-:S05]  /*1d8d0*/  @P0 SHF.R.U32.HI R0, RZ, R6, R5 ;  /* 0x00000006ff000219 */ /* 0x004fca0000011605 */
        /* <DEDUP_REMOVED lines=9> */
[----:B-1----:R-:W-:-:S04]  /*1d970*/  IMAD.SHL.U32 R9, R9, 0x8, RZ ;  /* 0x0000000809097824 */ /* 0x002fc800078e00ff */
        /* <DEDUP_REMOVED lines=12> */
[----:B---3--:R-:W-:Y:S08]  /*1da40*/  BRA.DIV UR4, `(.L_x_2906) ;  /* 0x00000062041c7947 */ /* 0x008ff0000b800000 */
        /* <DEDUP_REMOVED lines=34> */
.L_x_3071:
        /* <DEDUP_REMOVED lines=10> */
.L_x_2907:
        /* <DEDUP_REMOVED lines=18> */
.L_x_3072:
[----:B------:R-:W-:Y:S05]  /*1de30*/  BSYNC B0 ;  /* 0x0000000000007941 */ /* 0x000fea0003800000 */
.L_x_2908:
        /* <DEDUP_REMOVED lines=13> */
.L_x_3073:
[----:B------:R-:W-:Y:S05]  /*1df10*/  BSYNC B1 ;  /* 0x0000000000017941 */ /* 0x000fea0003800000 */
.L_x_2912:
        /* <DEDUP_REMOVED lines=9> */
.L_x_2915:
[----:B------:R-:W-:Y:S05]  /*1dfb0*/  BSYNC B1 ;  /* 0x0000000000017941 */ /* 0x000fea0003800000 */
.L_x_2914:
        /* <DEDUP_REMOVED lines=12> */
.L_x_2916:
        /* <DEDUP_REMOVED lines=15> */
.L_x_2917:
        /* <DEDUP_REMOVED lines=15> */
.L_x_2918:
        /* <DEDUP_REMOVED lines=15> */
.L_x_2919:
        /* <DEDUP_REMOVED lines=15> */
.L_x_2920:
        /* <DEDUP_REMOVED lines=15> */
.L_x_2921:
        /* <DEDUP_REMOVED lines=15> */
.L_x_2922:
        /* <DEDUP_REMOVED lines=15> */
.L_x_2923:
        /* <DEDUP_REMOVED lines=10> */
.L_x_2911:
[----:B------:R-:W-:Y:S05]  /*1e7b0*/  BSYNC B0 ;  /* 0x0000000000007941 */ /* 0x000fea0003800000 */
.L_x_2910:
        /* <DEDUP_REMOVED lines=8> */
[----:B------:R-:W4:Y:S04]  /*1e840*/  LDL.LU R7, [R1+0x58] ;  /* 0x0000580001077983 */ /* 0x000f280000300800 */
[----:B------:R-:W5:Y:S04]  /*1e850*/  LDL.LU R6, [R1+0x34] ;  /* 0x0000340001067983 */ /* 0x000f680000300800 */
[----:B------:R-:W5:Y:S01]  /*1e860*/  LDL.LU R4, [R1+0x5c] ;  /* 0x00005c0001047983 */ /* 0x000f620000300800 */
[----:B------:R-:W-:Y:S01]  /*1e870*/  BSSY B2, `(.L_x_2926) ;  /* 0x00000e9000027945 */ /* 0x000fe20003800000 */
[----:B--2---:R-:W-:-:S04]  /*1e880*/  VIADD R2, R9, 0x1 ;  /* 0x0000000109027836 */ /* 0x004fc80000000000 */
[----:B---3--:R-:W-:Y:S01]  /*1e890*/  IMAD R2, R2, R8, RZ ;  /* 0x0000000802027224 */ /* 0x008fe200078e02ff */
[----:B------:R-:W-:Y:S02]  /*1e8a0*/  LOP3.LUT R8, RZ, R5, RZ, 0x33, !PT ;  /* 0x00000005ff087212 */ /* 0x000fe400078e33ff */
[----:B----4-:R-:W-:Y:S02]  /*1e8b0*/  LOP3.LUT R3, RZ, R7, RZ, 0x33, !PT ;  /* 0x00000007ff037212 */ /* 0x010fe400078e33ff */
        /* <DEDUP_REMOVED lines=44> */
.L_x_2930:
        /* <DEDUP_REMOVED lines=8> */
.L_x_3074:
[----:B------:R-:W-:Y:S05]  /*1ec00*/  BSYNC B3 ;  /* 0x0000000000037941 */ /* 0x000fea0003800000 */
.L_x_2931:
        /* <DEDUP_REMOVED lines=9> */
.L_x_2934:
[----:B------:R-:W-:Y:S05]  /*1eca0*/  BSYNC B3 ;  /* 0x0000000000037941 */ /* 0x000fea0003800000 */
.L_x_2933:
        /* <DEDUP_REMOVED lines=12> */
.L_x_2935:
        /* <DEDUP_REMOVED lines=13> */
.L_x_3075:
[----:B------:R-:W-:Y:S05]  /*1ee40*/  BSYNC B3 ;  /* 0x0000000000037941 */ /* 0x000fea0003800000 */
.L_x_2936:
        /* <DEDUP_REMOVED lines=11> */
.L_x_2939:
[----:B------:R-:W-:Y:S05]  /*1ef00*/  BSYNC B3 ;  /* 0x0000000000037941 */ /* 0x000fea0003800000 */
.L_x_2938:
        /* <DEDUP_REMOVED lines=9> */
.L_x_2940:
        /* <DEDUP_REMOVED lines=15> */
.L_x_2941:
        /* <DEDUP_REMOVED lines=15> */
.L_x_2942:
        /* <DEDUP_REMOVED lines=15> */
.L_x_2943:
        /* <DEDUP_REMOVED lines=15> */
.L_x_2944:
        /* <DEDUP_REMOVED lines=15> */
.L_x_2945:
        /* <DEDUP_REMOVED lines=15> */
.L_x_2946:
        /* <DEDUP_REMOVED lines=15> */
.L_x_2947:
        /* <DEDUP_REMOVED lines=10> */
.L_x_2929:
[----:B------:R-:W-:Y:S05]  /*1f6d0*/  BSYNC B1 ;  /* 0x0000000000017941 */ /* 0x000fea0003800000 */
.L_x_2928:
[----:B------:R-:W2:Y:S02]  /*1f6e0*/  LDL.LU R5, [R1+0x30] ;  /* 0x0000300001057983 */ /* 0x000ea40000300800 */
[----:B--2---:R-:W-:-:S07]  /*1f6f0*/  VIADD R0, R5, 0xfffffffd ;  /* 0xfffffffd05007836 */ /* 0x004fce0000000000 */
.L_x_2927:
[----:B------:R-:W-:Y:S05]  /*1f700*/  BSYNC B2 ;  /* 0x0000000000027941 */ /* 0x000fea0003800000 */
.L_x_2926:
[----:B------:R-:W-:-:S05]  /*1f710*/  VIADD R8, R8, 0xfffffffe ;  /* 0xfffffffe08087836 */ /* 0x000fca0000000000 */
[----:B------:R-:W-:-:S13]  /*1f720*/  ISETP.NE.AND P0, PT, R8, R4, PT ;  /* 0x000000040800720c */ /* 0x000fda0003f05270 */
[----:B------:R-:W-:Y:S05]  /*1f730*/  @!P0 BRA `(.L_x_2925) ;  /* 0x0000001800d88947 */ /* 0x000fea0003800000 */
.L_x_2988:
        /* <DEDUP_REMOVED lines=35> */
.L_x_2950:
        /* <DEDUP_REMOVED lines=8> */
.L_x_3076:
[----:B------:R-:W-:Y:S05]  /*1f9f0*/  BSYNC B2 ;  /* 0x0000000000027941 */ /* 0x000fea0003800000 */
.L_x_2951:
        /* <DEDUP_REMOVED lines=9> */
.L_x_2954:
[----:B------:R-:W-:Y:S05]  /*1fa90*/  BSYNC B2 ;  /* 0x0000000000027941 */ /* 0x000fea0003800000 */
.L_x_2953:
        /* <DEDUP_REMOVED lines=12> */
.L_x_2955:
        /* <DEDUP_REMOVED lines=13> */
.L_x_3077:
[----:B------:R-:W-:Y:S05]  /*1fc30*/  BSYNC B2 ;  /* 0x0000000000027941 */ /* 0x000fea0003800000 */
.L_x_2956:
        /* <DEDUP_REMOVED lines=11> */
.L_x_2959:
[----:B------:R-:W-:Y:S05]  /*1fcf0*/  BSYNC B2 ;  /* 0x0000000000027941 */ /* 0x000fea0003800000 */
.L_x_2958:
        /* <DEDUP_REMOVED lines=9> */
.L_x_2960:
        /* <DEDUP_REMOVED lines=15> */
.L_x_2961:
        /* <DEDUP_REMOVED lines=15> */
.L_x_2962:
        /* <DEDUP_REMOVED lines=15> */
.L_x_2963:
        /* <DEDUP_REMOVED lines=15> */
.L_x_2964:
        /* <DEDUP_REMOVED lines=15> */
.L_x_2965:
        /* <DEDUP_REMOVED lines=15> */
.L_x_2966:
        /* <DEDUP_REMOVED lines=15> */
.L_x_2967:
        /* <DEDUP_REMOVED lines=10> */
.L_x_2949:
[----:B------:R-:W-:Y:S05]  /*204c0*/  BSYNC B1 ;  /* 0x0000000000017941 */ /* 0x000fea0003800000 */
.L_x_2948:
        /* <DEDUP_REMOVED lines=35> */
.L_x_2970:
        /* <DEDUP_REMOVED lines=8> */
.L_x_3078:
[----:B------:R-:W-:Y:S05]  /*20780*/  BSYNC B2 ;  /* 0x0000000000027941 */ /* 0x000fea0003800000 */
.L_x_2971:
        /* <DEDUP_REMOVED lines=9> */
.L_x_2974:
[----:B------:R-:W-:Y:S05]  /*20820*/  BSYNC B2 ;  /* 0x0000000000027941 */ /* 0x000fea0003800000 */
.L_x_2973:
        /* <DEDUP_REMOVED lines=12> */
.L_x_2975:
        /* <DEDUP_REMOVED lines=13> */
.L_x_3079:
[----:B------:R-:W-:Y:S05]  /*209c0*/  BSYNC B2 ;  /* 0x0000000000027941 */ /* 0x000fea0003800000 */
.L_x_2976:
        /* <DEDUP_REMOVED lines=11> */
.L_x_2979:
[----:B------:R-:W-:Y:S05]  /*20a80*/  BSYNC B2 ;  /* 0x0000000000027941 */ /* 0x000fea0003800000 */
.L_x_2978:
        /* <DEDUP_REMOVED lines=9> */
.L_x_2980:
        /* <DEDUP_REMOVED lines=15> */
.L_x_2981:
        /* <DEDUP_REMOVED lines=15> */
.L_x_2982:
        /* <DEDUP_REMOVED lines=15> */
.L_x_2983:
        /* <DEDUP_REMOVED lines=15> */
.L_x_2984:
        /* <DEDUP_REMOVED lines=15> */
.L_x_2985:
        /* <DEDUP_REMOVED lines=15> */
.L_x_2986:
        /* <DEDUP_REMOVED lines=15> */
.L_x_2987:
        /* <DEDUP_REMOVED lines=10> */
.L_x_2969:
[----:B------:R-:W-:Y:S05]  /*21250*/  BSYNC B1 ;  /* 0x0000000000017941 */ /* 0x000fea0003800000 */
.L_x_2968:
[----:B------:R-:W2:Y:S01]  /*21260*/  LDL R5, [R1+0x24] ;  /* 0x0000240001057983 */ /* 0x000ea20000100800 */
[----:B------:R-:W-:Y:S01]  /*21270*/  VIADD R0, R0, 0xfffffffe ;  /* 0xfffffffe00007836 */ /* 0x000fe20000000000 */
[----:B--2---:R-:W-:-:S13]  /*21280*/  ISETP.GT.AND P0, PT, R6, R5, PT ;  /* 0x000000050600720c */ /* 0x004fda0003f04270 */
[----:B------:R-:W-:Y:S05]  /*21290*/  @P0 BRA `(.L_x_2988) ;  /* 0xffffffe400280947 */ /* 0x000fea000383ffff */
.L_x_2925:
[----:B------:R-:W-:Y:S05]  /*212a0*/  BSYNC B0 ;  /* 0x0000000000007941 */ /* 0x000fea0003800000 */
.L_x_2924:
        /* <DEDUP_REMOVED lines=24> */
.L_x_2990:
[----:B------:R-:W-:Y:S05]  /*21430*/  BSYNC B0 ;  /* 0x0000000000007941 */ /* 0x000fea0003800000 */
.L_x_2989:
[----:B------:R-:W-:-:S07]  /*21440*/  SEL R19, R19, RZ, P0 ;  /* 0x000000ff13137207 */ /* 0x000fce0000000000 */
.L_x_2892:
[----:B------:R-:W-:Y:S05]  /*21450*/  BSYNC B7 ;  /* 0x0000000000077941 */ /* 0x000fea0003800000 */
.L_x_2890:
[----:B--2---:R-:W2:Y:S02]  /*21460*/  LDL R0, [R1+0x1c] ;  /* 0x00001c0001007983 */ /* 0x004ea40000100800 */
        /* <DEDUP_REMOVED lines=13> */
.L_x_2991:
[----:B------:R-:W2:Y:S01]  /*21540*/  S2R R16, SR_TID.X ;  /* 0x0000000000107919 */ /* 0x000ea20000002100 */
[----:B------:R-:W-:Y:S01]  /*21550*/  UMOV UR4, 0xffffffff ;  /* 0xffffffff00047882 */ /* 0x000fe20000000000 */
[----:B--2---:R-:W-:-:S04]  /*21560*/  LOP3.LUT R16, R16, 0x1f, RZ, 0xc0, !PT ;  /* 0x0000001f10107812 */ /* 0x004fc800078ec0ff */
[----:B------:R-:W-:Y:S01]  /*21570*/  ISETP.NE.AND P0, PT, R16, 0x1f, PT ;  /* 0x0000001f1000780c */ /* 0x000fe20003f05270 */
[----:B------:R-:W-:-:S12]  /*21580*/  BRA.DIV UR4, `(.L_x_2993) ;  /* 0x0000002e04307947 */ /* 0x000fd8000b800000 */
[----:B-1----:R-:W2:Y:S01]  /*21590*/  LDL.LU R2, [R1] ;  /* 0x0000000001027983 */ /* 0x002ea20000300800 */
        /* <DEDUP_REMOVED lines=15> */
[----:B------:R-:W-:Y:S01]  /*21690*/  SHFL.IDX PT, R0, R10, 0x1, 0x1f ;  /* 0x00201f000a007f89 */ /* 0x000fe200000e0000 */
        /* <DEDUP_REMOVED lines=10> */
[----:B------:R-:W-:Y:S04]  /*21740*/  SHFL.IDX PT, R5, R10, RZ, 0x1f ;  /* 0x00001fff0a057589 */ /* 0x000fe800000e0000 */
        /* <DEDUP_REMOVED lines=13> */
.L_x_3089:
[----:B------:R-:W-:Y:S02]  /*21820*/  ULDC UR4, c[0x0][0xc38] ;  /* 0x00030e0000047ab9 */ /* 0x000fe40000000800 */
[----:B------:R-:W-:-:S04]  /*21830*/  IMAD.U32 R2, RZ, RZ, UR4 ;  /* 0x00000004ff027e24 */ /* 0x000fc8000f8e00ff */
[----:B-1----:R-:W-:-:S04]  /*21840*/  IMAD R9, R9, R2, RZ ;  /* 0x0000000209097224 */ /* 0x002fc800078e02ff */
[----:B------:R-:W-:-:S05]  /*21850*/  IMAD.IADD R0, R0, 0x1, R9 ;  /* 0x0000000100007824 */ /* 0x000fca00078e0209 */
[----:B------:R-:W-:-:S13]  /*21860*/  ISETP.GT.AND P6, PT, R0, R5, PT ;  /* 0x000000050000720c */ /* 0x000fda0003fc4270 */
[----:B------:R-:W-:Y:S05]  /*21870*/  @P6 BRA `(.L_x_2994) ;  /* 0x0000000000ac6947 */ /* 0x000fea0003800000 */
.L_x_2997:
        /* <DEDUP_REMOVED lines=37> */
.L_x_3097:
[----:B------:R-:W-:Y:S02]  /*21ad0*/  ULDC UR4, c[0x0][0xc38] ;  /* 0x00030e0000047ab9 */ /* 0x000fe40000000800 */
[----:B------:R-:W-:-:S04]  /*21ae0*/  IMAD.U32 R2, RZ, RZ, UR4 ;  /* 0x00000004ff027e24 */ /* 0x000fc8000f8e00ff */
[----:B-1----:R-:W-:-:S04]  /*21af0*/  IMAD R9, R9, R2, RZ ;  /* 0x0000000209097224 */ /* 0x002fc800078e02ff */
[----:B------:R-:W-:-:S05]  /*21b00*/  IMAD.IADD R0, R9, 0x1, R0 ;  /* 0x0000000109007824 */ /* 0x000fca00078e0200 */
[----:B------:R-:W-:-:S13]  /*21b10*/  ISETP.GT.AND P6, PT, R0, R5, PT ;  /* 0x000000050000720c */ /* 0x000fda0003fc4270 */
[----:B------:R-:W-:Y:S05]  /*21b20*/  @!P6 BRA `(.L_x_2997) ;  /* 0xfffffffc0054e947 */ /* 0x000fea000383ffff */
.L_x_2994:
        /* <DEDUP_REMOVED lines=8> */
[----:B-1----:R1:W3:Y:S04]  /*21bb0*/  SHFL.IDX PT, R4, R4, R7, 0x1f ;  /* 0x00001f0704047589 */ /* 0x0022e800000e0000 */
[----:B------:R1:W4:Y:S01]  /*21bc0*/  SHFL.IDX PT, R6, R6, R7, 0x1f ;  /* 0x00001f0706067589 */ /* 0x00032200000e0000 */
[----:B--2---:R-:W-:-:S05]  /*21bd0*/  IMAD.IADD R10, R7, 0x1, R10 ;  /* 0x00000001070a7824 */ /* 0x004fca00078e020a */
[----:B---34-:R1:W-:Y:S02]  /*21be0*/  STL [R1+0xc], R10 ;  /* 0x00000c0a01007387 */ /* 0x0183e40000100800 */
.L_x_3102:
[----:B------:R-:W-:-:S13]  /*21bf0*/  ISETP.NE.AND P0, PT, R0, RZ, PT ;  /* 0x000000ff0000720c */ /* 0x000fda0003f05270 */
[----:B------:R-:W-:Y:S05]  /*21c00*/  @!P0 BRA `(.L_x_2999) ;  /* 0x0000000000108947 */ /* 0x000fea0003800000 */
[----:B------:R-:W-:Y:S01]  /*21c10*/  UMOV UR4, 0xffffffff ;  /* 0xffffffff00047882 */ /* 0x000fe20000000000 */
[----:B-1----:R-:W-:Y:S02]  /*21c20*/  VIADD R7, R7, 0xffffffff ;  /* 0xffffffff07077836 */ /* 0x002fe40000000000 */
[----:B------:R-:W-:Y:S05]  /*21c30*/  BRA.DIV UR4, `(.L_x_3000) ;  /* 0x0000003204247947 */ /* 0x000fea000b800000 */
[----:B------:R3:W4:Y:S02]  /*21c40*/  SHFL.IDX PT, R8, R3, R7, 0x1f ;  /* 0x00001f0703087589 */ /* 0x00072400000e0000 */
.L_x_2999:
[----:B------:R-:W-:Y:S01]  /*21c50*/  ISETP.NE.AND P0, PT, R6, 0x1, PT ;  /* 0x000000010600780c */ /* 0x000fe20003f05270 */
[----:B----4-:R-:W-:-:S05]  /*21c60*/  IMAD R0, R8, R2, R9 ;  /* 0x0000000208007224 */ /* 0x010fca00078e0209 */
[----:B------:R4:W-:Y:S02]  /*21c70*/  STL [R1], R0 ;  /* 0x0000000001007387 */ /* 0x0009e40000100800 */
[----:B----4-:R-:W-:-:S05]  /*21c80*/  IMAD.IADD R0, R5, 0x1, -R0 ;  /* 0x0000000105007824 */ /* 0x010fca00078e0a00 */
[----:B------:R-:W-:Y:S05]  /*21c90*/  @!P0 BRA `(.L_x_3001) ;  /* 0x0000000000e48947 */ /* 0x000fea0003800000 */
[----:B------:R-:W-:-:S04]  /*21ca0*/  IABS R5, R4 ;  /* 0x0000000400057213 */ /* 0x000fc80000000000 */
[----:B-1-3--:R-:W1:Y:S08]  /*21cb0*/  I2F.RP R7, R5 ;  /* 0x0000000500077306 */ /* 0x00ae700000209400 */
[----:B-1----:R-:W1:Y:S02]  /*21cc0*/  MUFU.RCP R7, R7 ;  /* 0x0000000700077308 */ /* 0x002e640000001000 */
[----:B-1----:R-:W-:-:S06]  /*21cd0*/  VIADD R9, R7, 0xffffffe ;  /* 0x0ffffffe07097836 */ /* 0x002fcc0000000000 */
[----:B0-----:R-:W0:Y:S02]  /*21ce0*/  F2I.FTZ.U32.TRUNC.NTZ R3, R9 ;  /* 0x0000000900037305 */ /* 0x001e24000021f000 */
        /* <DEDUP_REMOVED lines=39> */
[----:B------:R-:W-:-:S04]  /*21f60*/  IMAD.MOV R2, RZ, RZ, -R3 ;  /* 0x000000ffff027224 */ /* 0x000fc800078e0a03 */
[----:B------:R-:W-:Y:S01]  /*21f70*/  IMAD R0, R4, R2, R0 ;  /* 0x0000000204007224 */ /* 0x000fe200078e0200 */
[----:B------:R-:W-:-:S04]  /*21f80*/  LOP3.LUT R2, R3, R6, RZ, 0x3c, !PT ;  /* 0x0000000603027212 */ /* 0x000fc800078e3cff */
[----:B------:R-:W-:-:S03]  /*21f90*/  ISETP.GE.AND P2, PT, R2, RZ, PT ;  /* 0x000000ff0200720c */ /* 0x000fc60003f46270 */
[----:B------:R-:W-:-:S10]  /*21fa0*/  @P0 VIADD R7, R7, 0x1 ;  /* 0x0000000107070836 */ /* 0x000fd40000000000 */
        /* <DEDUP_REMOVED lines=8> */
.L_x_3001:
[----:B0--3--:R-:W3:Y:S01]  /*22030*/  LDL R3, [R1+0xc] ;  /* 0x00000c0001037983 */ /* 0x009ee20000100800 */
[----:B-1----:R-:W3:Y:S02]  /*22040*/  LDC.64 R6, c[0x0][0xc90] ;  /* 0x00032400ff067b82 */ /* 0x002ee40000000a00 */
[----:B---3--:R-:W-:-:S05]  /*22050*/  IMAD.WIDE R6, R3, 0x4, R6 ;  /* 0x0000000403067825 */ /* 0x008fca00078e0206 */
[----:B------:R-:W3:Y:S02]  /*22060*/  LDG.E R3, desc[UR42][R6.64] ;  /* 0x0000002a06037981 */ /* 0x000ee4000c1e1900 */
[----:B---3--:R-:W-:-:S05]  /*22070*/  IMAD R5, R4, R3, RZ ;  /* 0x0000000304057224 */ /* 0x008fca00078e02ff */
        /* <DEDUP_REMOVED lines=34> */
[----:B------:R0:W1:Y:S02]  /*222a0*/  F2I.FTZ.U32.TRUNC.NTZ R3, R2 ;  /* 0x0000000200037305 */ /* 0x000064000021f000 */
[----:B0-----:R-:W-:Y:S02]  /*222b0*/  IMAD.MOV.U32 R2, RZ, RZ, RZ ;  /* 0x000000ffff027224 */ /* 0x001fe400078e00ff */
[----:B-1----:R-:W-:-:S04]  /*222c0*/  IMAD.MOV R0, RZ, RZ, -R3 ;  /* 0x000000ffff007224 */ /* 0x002fc800078e0a03 */
[----:B------:R-:W-:-:S04]  /*222d0*/  IMAD R0, R0, R9, RZ ;  /* 0x0000000900007224 */ /* 0x000fc800078e02ff */
        /* <DEDUP_REMOVED lines=13> */
[----:B------:R-:W-:-:S04]  /*223b0*/  @P0 VIADD R2, R2, 0x1 ;  /* 0x0000000102020836 */ /* 0x000fc80000000000 */
[----:B------:R-:W-:-:S04]  /*223c0*/  IMAD.MOV.U32 R0, RZ, RZ, R2 ;  /* 0x000000ffff007224 */ /* 0x000fc800078e0002 */
[----:B------:R-:W-:Y:S01]  /*223d0*/  @!P2 IMAD.MOV R0, RZ, RZ, -R0 ;  /* 0x000000ffff00a224 */ /* 0x000fe200078e0a00 */
[----:B------:R-:W-:Y:S01]  /*223e0*/  @!P1 LOP3.LUT R0, RZ, R8, RZ, 0x33, !PT ;  /* 0x00000008ff009212 */ /* 0x000fe200078e33ff */
[----:B------:R-:W-:-:S04]  /*223f0*/  IMAD.MOV R8, RZ, RZ, -R8 ;  /* 0x000000ffff087224 */ /* 0x000fc800078e0a08 */
[----:B------:R-:W-:-:S05]  /*22400*/  IMAD R2, R0, R8, R7 ;  /* 0x0000000800027224 */ /* 0x000fca00078e0207 */
[----:B------:R0:W-:Y:S02]  /*22410*/  STL [R1+0x8], R2 ;  /* 0x0000080201007387 */ /* 0x0001e40000100800 */
.L_x_3002:
[----:B------:R-:W-:-:S05]  /*22420*/  LOP3.LUT R3, RZ, R0, RZ, 0x33, !PT ;  /* 0x00000000ff037212 */ /* 0x000fca00078e33ff */
[----:B------:R-:W-:-:S05]  /*22430*/  IMAD.IADD R0, R4, 0x1, R3 ;  /* 0x0000000104007824 */ /* 0x000fca00078e0203 */
[----:B------:R3:W-:Y:S01]  /*22440*/  STL [R1+0x4], R0 ;  /* 0x0000040001007387 */ /* 0x0007e20000100800 */
[----:B------:R-:W-:Y:S05]  /*22450*/  BRA `(.L_x_3003) ;  /* 0x0000000000287947 */ /* 0x000fea0003800000 */
.L_x_2995:
        /* <DEDUP_REMOVED lines=10> */
.L_x_3003:
[----:B0-----:R-:W4:Y:S04]  /*22500*/  LDL R3, [R1+0x8] ;  /* 0x0000080001037983 */ /* 0x001f280000100800 */
[----:B-1----:R-:W5:Y:S04]  /*22510*/  LDL R2, [R1+0xc] ;  /* 0x00000c0001027983 */ /* 0x002f680000100800 */
[----:B------:R-:W2:Y:S04]  /*22520*/  LDL R5, [R1+0x4] ;  /* 0x0000040001057983 */ /* 0x000ea80000100800 */
[----:B------:R-:W2:Y:S01]  /*22530*/  LDL R4, [R1] ;  /* 0x0000000001047983 */ /* 0x000ea20000100800 */
[----:B---3--:R-:W0:Y:S01]  /*22540*/  S2R R0, SR_TID.X ;  /* 0x0000000000007919 */ /* 0x008e220000002100 */
[----:B------:R-:W-:Y:S05]  /*22550*/  WARPSYNC.ALL ;  /* 0x0000000000007948 */ /* 0x000fea0003800000 */
[----:B0-----:R-:W-:Y:S01]  /*22560*/  LOP3.LUT R0, R0, 0x1f, RZ, 0xc0, !PT ;  /* 0x0000001f00007812 */ /* 0x001fe200078ec0ff */
[----:B------:R-:W-:Y:S03]  /*22570*/  BAR.SYNC.DEFER_BLOCKING 0x4, 0x180 ;  /* 0x0106000000007b1d */ /* 0x000fe60000010000 */
[----:B------:R-:W-:-:S13]  /*22580*/  ISETP.NE.AND P0, PT, R0, RZ, PT ;  /* 0x000000ff0000720c */ /* 0x000fda0003f05270 */
[----:B------:R-:W-:Y:S01]  /*22590*/  @!P0 MOV R0, 0x400 ;  /* 0x0000040000008802 */ /* 0x000fe20000000f00 */
[----:B----4-:R-:W-:Y:S02]  /*225a0*/  IMAD.MOV.U32 R6, RZ, RZ, R3 ;  /* 0x000000ffff067224 */ /* 0x010fe400078e0003 */
[----:B------:R-:W0:Y:S01]  /*225b0*/  @!P0 S2R R3, SR_CgaCtaId ;  /* 0x0000000000038919 */ /* 0x000e220000008800 */
[----:B-----5:R-:W-:Y:S01]  /*225c0*/  IMAD.MOV.U32 R7, RZ, RZ, R2 ;  /* 0x000000ffff077224 */ /* 0x020fe200078e0002 */
[----:B0-----:R-:W-:-:S05]  /*225d0*/  @!P0 LEA R18, R3, R0, 0x18 ;  /* 0x0000000003128211 */ /* 0x001fca00078ec0ff */
[----:B--2---:R0:W-:Y:S01]  /*225e0*/  @!P0 STS.128 [R18+0x28cd0], R4 ;  /* 0x028cd00412008388 */ /* 0x0041e20000000c00 */
[----:B------:R-:W-:Y:S06]  /*225f0*/  BAR.ARV 0x5, 0x180 ;  /* 0x0146000000007b1d */ /* 0x000fec0000002000 */
.L_x_2992:
[----:B------:R-:W2:Y:S01]  /*22600*/  LDL R0, [R1+0xc] ;  /* 0x00000c0001007983 */ /* 0x000ea20000100800 */
[----:B------:R-:W-:Y:S02]  /*22610*/  ULDC UR4, c[0x0][0xc3c] ;  /* 0x00030f0000047ab9 */ /* 0x000fe40000000800 */
[----:B--2---:R-:W-:-:S13]  /*22620*/  ISETP.GE.AND P0, PT, R0, UR4, PT ;  /* 0x0000000400007c0c */ /* 0x004fda000bf06270 */
[----:B------:R-:W-:Y:S05]  /*22630*/  @!P0 BRA `(.L_x_3004) ;  /* 0xffffff7400208947 */ /* 0x000fea000383ffff */
[----:B------:R-:W-:Y:S05]  /*22640*/  BSYNC B8 ;  /* 0x0000000000087941 */ /* 0x000fea0003800000 */
.L_x_2820:
        /* <DEDUP_REMOVED lines=12> */
.L_x_3105:
[----:B------:R-:W-:Y:S05]  /*22710*/  BSYNC B0 ;  /* 0x0000000000007941 */ /* 0x000fea0003800000 */
.L_x_3005:
[----:B------:R-:W-:-:S03]  /*22720*/  UMOV UR4, 0xffffffff ;  /* 0xffffffff00047882 */ /* 0x000fc60000000000 */
[----:B------:R-:W-:Y:S05]  /*22730*/  BRA.DIV UR4, `(.L_x_3007) ;  /* 0x0000002604a47947 */ /* 0x000fea000b800000 */
[----:B------:R-:W1:Y:S02]  /*22740*/  S2R R2, SR_TID.X ;  /* 0x0000000000027919 */ /* 0x000e640000002100 */
[----:B-1----:R-:W-:-:S04]  /*22750*/  SHF.R.U32.HI R2, RZ, 0x5, R2 ;  /* 0x00000005ff027819 */ /* 0x002fc80000011602 */
[----:B------:R-:W-:-:S05]  /*22760*/  LOP3.LUT R2, R2, 0x3, RZ, 0xc0, !PT ;  /* 0x0000000302027812 */ /* 0x000fca00078ec0ff */
[----:B------:R1:W2:Y:S02]  /*22770*/  SHFL.IDX PT, R14, R2, RZ, 0x1f ;  /* 0x00001fff020e7589 */ /* 0x0002a400000e0000 */
.L_x_3108:
[----:B--2---:R-:W-:-:S13]  /*22780*/  ISETP.NE.AND P0, PT, R14, RZ, PT ;  /* 0x000000ff0e00720c */ /* 0x004fda0003f05270 */
[----:B------:R-:W-:Y:S05]  /*22790*/  @P0 BRA `(.L_x_2592) ;  /* 0x00000000008c0947 */ /* 0x000fea0003800000 */
[----:B------:R-:W-:-:S03]  /*227a0*/  UMOV UR4, 0xffffffff ;  /* 0xffffffff00047882 */ /* 0x000fc60000000000 */
[----:B------:R-:W-:Y:S05]  /*227b0*/  BRA.DIV UR4, `(.L_x_3008) ;  /* 0x0000002604b87947 */ /* 0x000fea000b800000 */
[----:B------:R-:W-:-:S13]  /*227c0*/  ELECT P6, URZ, PT ;  /* 0x00000000003f782f */ /* 0x000fda00038c0000 */
.L_x_3111:
[----:B------:R-:W-:Y:S05]  /*227d0*/  @!P6 BRA `(.L_x_2592) ;  /* 0x00000000007ce947 */ /* 0x000fea0003800000 */
[----:B------:R-:W-:-:S06]  /*227e0*/  ULOP3.LUT UR4, UR36, 0x2, URZ, 0xfc, !UPT ;  /* 0x0000000224047892 */ /* 0x000fcc000f8efc3f */
[----:B-1----:R-:W-:-:S05]  /*227f0*/  IMAD.U32 R2, RZ, RZ, UR4 ;  /* 0x00000004ff027e24 */ /* 0x002fca000f8e00ff */
[----:B------:R-:W-:-:S13]  /*22800*/  ISETP.NE.AND P2, PT, R2, 0x3, PT ;  /* 0x000000030200780c */ /* 0x000fda0003f45270 */
[----:B------:R-:W-:Y:S05]  /*22810*/  @!P2 BRA `(.L_x_3009) ;  /* 0x000000000004a947 */ /* 0x000fea0003800000 */
[----:B------:R-:W-:Y:S01]  /*22820*/  BPT.TRAP 0x1 ;  /* 0x000000040000795c */ /* 0x000fe20000300000 */
.L_x_3009:
        /* <DEDUP_REMOVED lines=13> */
.L_x_3112:
[----:B------:R-:W1:Y:S02]  /*22900*/  SYNCS.PHASECHK.TRANS64.TRYWAIT P0, [R7+URZ], R2 ;  /* 0x00000002070075a7 */ /* 0x000e64000800017f */
[----:B-1----:R-:W-:Y:S05]  /*22910*/  @!P0 BRA `(.L_x_3011) ;  /* 0x0000002400948947 */ /* 0x002fea0003800000 */
.L_x_3113:
[----:B------:R-:W-:Y:S05]  /*22920*/  @!P2 BRA `(.L_x_3012) ;  /* 0x000000000004a947 */ /* 0x000fea0003800000 */
[----:B------:R-:W-:Y:S01]  /*22930*/  BPT.TRAP 0x1 ;  /* 0x000000040000795c */ /* 0x000fe20000300000 */
.L_x_3012:
[----:B------:R-:W-:-:S04]  /*22940*/  VIADD R0, R0, 0x28c60 ;  /* 0x00028c6000007836 */ /* 0x000fc80000000000 */
[----:B------:R-:W-:-:S04]  /*22950*/  IMAD R4, R19, 0x8, R0 ;  /* 0x0000000813047824 */ /* 0x000fc800078e0200 */
[----:B------:R-:W2:Y:S02]  /*22960*/  SYNCS.PHASECHK.TRANS64.TRYWAIT P0, [R4+URZ], R5 ;  /* 0x00000005040075a7 */ /* 0x000ea4000800017f */
[----:B--2---:R-:W-:Y:S05]  /*22970*/  @!P0 BRA `(.L_x_3013) ;  /* 0x0000002400908947 */ /* 0x004fea0003800000 */
.L_x_3114:
[----:B------:R-:W-:-:S07]  /*22980*/  IMAD R3, R3, 0x8, R0 ;  /* 0x0000000803037824 */ /* 0x000fce00078e0200 */
.L_x_3014:
[----:B----4-:R4:W0:Y:S02]  /*22990*/  SYNCS.PHASECHK.TRANS64.TRYWAIT P0, [R3+URZ], R2 ;  /* 0x00000002030075a7 */ /* 0x010824000800017f */
[----:B0-----:R-:W-:Y:S05]  /*229a0*/  @!P0 NANOSLEEP.SYNCS 0x989680 ;  /* 0x009896800000895d */ /* 0x001fea0003900000 */
[----:B------:R-:W0:Y:S02]  /*229b0*/  @!P0 SYNCS.PHASECHK.TRANS64 P0, [R3+URZ], R2 ;  /* 0x00000002030085a7 */ /* 0x000e24000800007f */
[----:B0-----:R-:W-:Y:S05]  /*229c0*/  @!P0 BRA `(.L_x_3014) ;  /* 0xfffffffc00f08947 */ /* 0x001fea000383ffff */
.L_x_2592:
[----:B------:R-:W-:Y:S05]  /*229d0*/  BSYNC B9 ;  /* 0x0000000000097941 */ /* 0x000fea0003800000 */
.L_x_2589:
[----:B------:R-:W-:Y:S05]  /*229e0*/  EXIT ;  /* 0x000000000000794d */ /* 0x000fea0003800000 */
.L_x_2618:
[----:B0-----:R0:W1:Y:S02]  /*229f0*/  SYNCS.PHASECHK.TRANS64.TRYWAIT P5, [R74+URZ+0x28c90], R77 ;  /* 0x028c904d4a0075a7 */ /* 0x00106400080a017f */
[----:B-1----:R-:W-:Y:S05]  /*22a00*/  @!P5 NANOSLEEP.SYNCS 0x989680 ;  /* 0x009896800000d95d */ /* 0x002fea0003900000 */
[----:B------:R-:W1:Y:S02]  /*22a10*/  @!P5 SYNCS.PHASECHK.TRANS64 P5, [R74+URZ+0x28c90], R77 ;  /* 0x028c904d4a00d5a7 */ /* 0x000e6400080a007f */
[----:B-1----:R-:W-:Y:S05]  /*22a20*/  @!P5 BRA `(.L_x_2618) ;  /* 0xfffffffc00f0d947 */ /* 0x002fea000383ffff */
[----:B------:R-:W-:Y:S05]  /*22a30*/  BRA `(.L_x_3015) ;  /* 0xfffffe0400847947 */ /* 0x000fea000383ffff */
.L_x_2628:
[----:B0-----:R0:W1:Y:S02]  /*22a40*/  SYNCS.PHASECHK.TRANS64.TRYWAIT P5, [R74+URZ+0x28c90], R77 ;  /* 0x028c904d4a0075a7 */ /* 0x00106400080a017f */
[----:B-1----:R-:W-:Y:S05]  /*22a50*/  @!P5 NANOSLEEP.SYNCS 0x989680 ;  /* 0x009896800000d95d */ /* 0x002fea0003900000 */
[----:B------:R-:W1:Y:S02]  /*22a60*/  @!P5 SYNCS.PHASECHK.TRANS64 P5, [R74+URZ+0x28c90], R77 ;  /* 0x028c904d4a00d5a7 */ /* 0x000e6400080a007f */
[----:B-1----:R-:W-:Y:S05]  /*22a70*/  @!P5 BRA `(.L_x_2628) ;  /* 0xfffffffc00f0d947 */ /* 0x002fea000383ffff */
[----:B------:R-:W-:Y:S05]  /*22a80*/  BRA `(.L_x_3016) ;  /* 0xfffffe0c00d47947 */ /* 0x000fea000383ffff */
.L_x_2633:
[----:B0-----:R0:W1:Y:S02]  /*22a90*/  SYNCS.PHASECHK.TRANS64.TRYWAIT P5, [R74+URZ+0x28c90], R77 ;  /* 0x028c904d4a0075a7 */ /* 0x00106400080a017f */
[----:B-1----:R-:W-:Y:S05]  /*22aa0*/  @!P5 NANOSLEEP.SYNCS 0x989680 ;  /* 0x009896800000d95d */ /* 0x002fea0003900000 */
[----:B------:R-:W1:Y:S02]  /*22ab0*/  @!P5 SYNCS.PHASECHK.TRANS64 P5, [R74+URZ+0x28c90], R77 ;  /* 0x028c904d4a00d5a7 */ /* 0x000e6400080a007f */
[----:B-1----:R-:W-:Y:S05]  /*22ac0*/  @!P5 BRA `(.L_x_2633) ;  /* 0xfffffffc00f0d947 */ /* 0x002fea000383ffff */
[----:B------:R-:W-:Y:S05]  /*22ad0*/  BRA `(.L_x_3017) ;  /* 0xfffffe1400f07947 */ /* 0x000fea000383ffff */
.L_x_2637:
[----:B------:R0:W0:Y:S02]  /*22ae0*/  SYNCS.PHASECHK.TRANS64.TRYWAIT P5, [R74+URZ+0x28cb0], R77 ;  /* 0x028cb04d4a0075a7 */ /* 0x00002400080a017f */
[----:B0-----:R-:W-:Y:S05]  /*22af0*/  @!P5 NANOSLEEP.SYNCS 0x989680 ;  /* 0x009896800000d95d */ /* 0x001fea0003900000 */
[----:B------:R-:W0:Y:S02]  /*22b00*/  @!P5 SYNCS.PHASECHK.TRANS64 P5, [R74+URZ+0x28cb0], R77 ;  /* 0x028cb04d4a00d5a7 */ /* 0x000e2400080a007f */
[----:B0-----:R-:W-:Y:S05]  /*22b10*/  @!P5 BRA `(.L_x_2637) ;  /* 0xfffffffc00f0d947 */ /* 0x001fea000383ffff */
[----:B------:R-:W-:Y:S05]  /*22b20*/  BRA `(.L_x_3018) ;  /* 0xfffffe18006c7947 */ /* 0x000fea000383ffff */
.L_x_2658:
[----:B0-----:R0:W1:Y:S02]  /*22b30*/  SYNCS.PHASECHK.TRANS64.TRYWAIT P1, [R9+URZ+0x28c50], R10 ;  /* 0x028c500a090075a7 */ /* 0x001064000802017f */
[----:B-1----:R-:W-:Y:S05]  /*22b40*/  @!P1 NANOSLEEP.SYNCS 0x989680 ;  /* 0x009896800000995d */ /* 0x002fea0003900000 */
[----:B------:R-:W1:Y:S02]  /*22b50*/  @!P1 SYNCS.PHASECHK.TRANS64 P1, [R9+URZ+0x28c50], R10 ;  /* 0x028c500a090095a7 */ /* 0x000e64000802007f */
[----:B-1----:R-:W-:Y:S05]  /*22b60*/  @!P1 BRA `(.L_x_2658) ;  /* 0xfffffffc00f09947 */ /* 0x002fea000383ffff */
[----:B------:R-:W-:Y:S05]  /*22b70*/  BRA `(.L_x_3019) ;  /* 0xfffffe2c00247947 */ /* 0x000fea000383ffff */
.L_x_2665:
[----:B-1----:R1:W2:Y:S02]  /*22b80*/  SYNCS.PHASECHK.TRANS64.TRYWAIT P2, [R21+URZ+0x28c50], R8 ;  /* 0x028c5008150075a7 */ /* 0x0022a4000804017f */
[----:B--2---:R-:W-:Y:S05]  /*22b90*/  @!P2 NANOSLEEP.SYNCS 0x989680 ;  /* 0x009896800000a95d */ /* 0x004fea0003900000 */
[----:B------:R-:W2:Y:S02]  /*22ba0*/  @!P2 SYNCS.PHASECHK.TRANS64 P2, [R21+URZ+0x28c50], R8 ;  /* 0x028c50081500a5a7 */ /* 0x000ea4000804007f */
[----:B--2---:R-:W-:Y:S05]  /*22bb0*/  @!P2 BRA `(.L_x_2665) ;  /* 0xfffffffc00f0a947 */ /* 0x004fea000383ffff */
[----:B------:R-:W-:Y:S05]  /*22bc0*/  BRA `(.L_x_2664) ;  /* 0xfffffe3800547947 */ /* 0x000fea000383ffff */
.L_x_2688:
        /* <DEDUP_REMOVED lines=8> */
.L_x_3021:
[----:B------:R-:W-:Y:S05]  /*22c50*/  BSYNC B1 ;  /* 0x0000000000017941 */ /* 0x000fea0003800000 */
.L_x_3020:
        /* <DEDUP_REMOVED lines=8> */
.L_x_3022:
[----:B------:R-:W-:Y:S02]  /*22ce0*/  IMAD.MOV.U32 R13, RZ, RZ, R7 ;  /* 0x000000ffff0d7224 */ /* 0x000fe400078e0007 */
[----:B------:R-:W-:-:S07]  /*22cf0*/  IMAD.MOV.U32 R0, RZ, RZ, R14 ;  /* 0x000000ffff007224 */ /* 0x000fce00078e000e */
[----:B------:R-:W-:Y:S05]  /*22d00*/  WARPSYNC.COLLECTIVE R15, `(.L_x_3023) ;  /* 0x000000000f087348 */ /* 0x000fea0003c00000 */
[----:B------:R0:W1:Y:S02]  /*22d10*/  SHFL.IDX P6, R14, R13, R12, R11 ;  /* 0x0000000c0d0e7389 */ /* 0x00006400000c000b */
[----:B01----:R-:W-:Y:S01]  /*22d20*/  ENDCOLLECTIVE ;  /* 0x000000000000791b */ /* 0x003fe20003800000 */
.L_x_3023:
[----:B------:R-:W-:Y:S02]  /*22d30*/  IMAD.MOV.U32 R13, RZ, RZ, R30 ;  /* 0x000000ffff0d7224 */ /* 0x000fe400078e001e */
[----:B------:R-:W-:-:S07]  /*22d40*/  IMAD.MOV.U32 R5, RZ, RZ, R14 ;  /* 0x000000ffff057224 */ /* 0x000fce00078e000e */
[----:B------:R-:W-:Y:S05]  /*22d50*/  WARPSYNC.COLLECTIVE R15, `(.L_x_3024) ;  /* 0x000000000f087348 */ /* 0x000fea0003c00000 */
[----:B------:R0:W1:Y:S02]  /*22d60*/  SHFL.IDX P6, R14, R13, R12, R11 ;  /* 0x0000000c0d0e7389 */ /* 0x00006400000c000b */
[----:B01----:R-:W-:Y:S01]  /*22d70*/  ENDCOLLECTIVE ;  /* 0x000000000000791b */ /* 0x003fe20003800000 */
.L_x_3024:
[----:B------:R-:W-:Y:S05]  /*22d80*/  BRA `(.L_x_3025) ;  /* 0xfffffe5400887947 */ /* 0x000fea000383ffff */
.L_x_2691:
[----:B------:R-:W-:Y:S01]  /*22d90*/  BSSY B1, `(.L_x_3026) ;  /* 0x0000008000017945 */ /* 0x000fe20003800000 */
[----:B------:R-:W-:Y:S02]  /*22da0*/  IMAD.MOV.U32 R13, RZ, RZ, R6 ;  /* 0x000000ffff0d7224 */ /* 0x000fe400078e0006 */
[----:B------:R-:W-:Y:S02]  /*22db0*/  IMAD.MOV.U32 R12, RZ, RZ, 0x1 ;  /* 0x00000001ff0c7424 */ /* 0x000fe400078e00ff */
[----:B------:R-:W-:Y:S02]  /*22dc0*/  IMAD.MOV.U32 R11, RZ, RZ, 0x1c1f ;  /* 0x00001c1fff0b7424 */ /* 0x000fe400078e00ff */
[----:B------:R-:W-:-:S07]  /*22dd0*/  IMAD.MOV.U32 R15, RZ, RZ, -0x1 ;  /* 0xffffffffff0f7424 */ /* 0x000fce00078e00ff */
[----:B0---4-:R-:W-:Y:S05]  /*22de0*/  WARPSYNC.COLLECTIVE R15, `(.L_x_3027) ;  /* 0x000000000f087348 */ /* 0x011fea0003c00000 */
[----:B----4-:R1:W2:Y:S02]  /*22df0*/  SHFL.IDX P6, R14, R13, R12, R11 ;  /* 0x0000000c0d0e7389 */ /* 0x0102a400000c000b */
[----:B012---:R-:W-:Y:S01]  /*22e00*/  ENDCOLLECTIVE ;  /* 0x000000000000791b */ /* 0x007fe20003800000 */
.L_x_3027:
[----:B------:R-:W-:Y:S05]  /*22e10*/  BSYNC B1 ;  /* 0x0000000000017941 */ /* 0x000fea0003800000 */
.L_x_3026:
[----:B------:R-:W-:Y:S02]  /*22e20*/  IMAD.MOV.U32 R13, RZ, RZ, R4 ;  /* 0x000000ffff0d7224 */ /* 0x000fe400078e0004 */
[----:B------:R-:W-:Y:S02]  /*22e30*/  IMAD.MOV.U32 R12, RZ, RZ, 0x1 ;  /* 0x00000001ff0c7424 */ /* 0x000fe400078e00ff */
[----:B------:R-:W-:Y:S02]  /*22e40*/  IMAD.MOV.U32 R11, RZ, RZ, 0x1c1f ;  /* 0x00001c1fff0b7424 */ /* 0x000fe400078e00ff */
[----:B------:R-:W-:Y:S02]  /*22e50*/  IMAD.MOV.U32 R15, RZ, RZ, -0x1 ;  /* 0xffffffffff0f7424 */ /* 0x000fe400078e00ff */
[----:B------:R-:W-:-:S07]  /*22e60*/  IMAD.MOV.U32 R3, RZ, RZ, R14 ;  /* 0x000000ffff037224 */ /* 0x000fce00078e000e */
[----:B------:R-:W-:Y:S05]  /*22e70*/  WARPSYNC.COLLECTIVE R15, `(.L_x_3028) ;  /* 0x000000000f087348 */ /* 0x000fea0003c00000 */
[----:B------:R0:W1:Y:S02]  /*22e80*/  SHFL.IDX P6, R14, R13, R12, R11 ;  /* 0x0000000c0d0e7389 */ /* 0x00006400000c000b */
[----:B01----:R-:W-:Y:S01]  /*22e90*/  ENDCOLLECTIVE ;  /* 0x000000000000791b */ /* 0x003fe20003800000 */
.L_x_3028:
[----:B------:R-:W-:Y:S02]  /*22ea0*/  IMAD.MOV.U32 R13, RZ, RZ, R7 ;  /* 0x000000ffff0d7224 */ /* 0x000fe400078e0007 */
[----:B------:R-:W-:-:S07]  /*22eb0*/  IMAD.MOV.U32 R4, RZ, RZ, R14 ;  /* 0x000000ffff047224 */ /* 0x000fce00078e000e */
[----:B------:R-:W-:Y:S05]  /*22ec0*/  WARPSYNC.COLLECTIVE R15, `(.L_x_3029) ;  /* 0x000000000f087348 */ /* 0x000fea0003c00000 */
[----:B------:R0:W1:Y:S02]  /*22ed0*/  SHFL.IDX P6, R14, R13, R12, R11 ;  /* 0x0000000c0d0e7389 */ /* 0x00006400000c000b */
[----:B01----:R-:W-:Y:S01]  /*22ee0*/  ENDCOLLECTIVE ;  /* 0x000000000000791b */ /* 0x003fe20003800000 */
.L_x_3029:
[----:B------:R-:W-:Y:S02]  /*22ef0*/  IMAD.MOV.U32 R13, RZ, RZ, R30 ;  /* 0x000000ffff0d7224 */ /* 0x000fe400078e001e */
[----:B------:R-:W-:-:S07]  /*22f00*/  IMAD.MOV.U32 R7, RZ, RZ, R14 ;  /* 0x000000ffff077224 */ /* 0x000fce00078e000e */
[----:B------:R-:W-:Y:S05]  /*22f10*/  WARPSYNC.COLLECTIVE R15, `(.L_x_3030) ;  /* 0x000000000f087348 */ /* 0x000fea0003c00000 */
[----:B------:R0:W1:Y:S02]  /*22f20*/  SHFL.IDX P6, R14, R13, R12, R11 ;  /* 0x0000000c0d0e7389 */ /* 0x00006400000c000b */
[----:B01----:R-:W-:Y:S01]  /*22f30*/  ENDCOLLECTIVE ;  /* 0x000000000000791b */ /* 0x003fe20003800000 */
.L_x_3030:
[----:B------:R-:W-:Y:S01]  /*22f40*/  IMAD.MOV.U32 R0, RZ, RZ, R14 ;  /* 0x000000ffff007224 */ /* 0x000fe200078e000e */
[----:B------:R-:W-:Y:S06]  /*22f50*/  BRA `(.L_x_3031) ;  /* 0xfffffe5400e47947 */ /* 0x000fec000383ffff */
.L_x_2695:
[----:B0-----:R0:W1:Y:S02]  /*22f60*/  SYNCS.PHASECHK.TRANS64.TRYWAIT P0, [R2+URZ+0x28c00], R35 ;  /* 0x028c0023020075a7 */ /* 0x001064000800017f */
[----:B-1----:R-:W-:Y:S05]  /*22f70*/  @!P0 NANOSLEEP.SYNCS 0x989680 ;  /* 0x009896800000895d */ /* 0x002fea0003900000 */
[----:B------:R-:W1:Y:S02]  /*22f80*/  @!P0 SYNCS.PHASECHK.TRANS64 P0, [R2+URZ+0x28c00], R35 ;  /* 0x028c0023020085a7 */ /* 0x000e64000800007f */
[----:B-1----:R-:W-:Y:S05]  /*22f90*/  @!P0 BRA `(.L_x_2695) ;  /* 0xfffffffc00f08947 */ /* 0x002fea000383ffff */
[----:B------:R-:W-:Y:S05]  /*22fa0*/  BRA `(.L_x_3032) ;  /* 0xfffffe5800c87947 */ /* 0x000fea000383ffff */
.L_x_2703:
        /* <DEDUP_REMOVED lines=8> */
.L_x_3034:
[----:B------:R-:W-:Y:S05]  /*23030*/  BSYNC B1 ;  /* 0x0000000000017941 */ /* 0x000fea0003800000 */
.L_x_3033:
        /* <DEDUP_REMOVED lines=8> */
.L_x_3035:
[----:B------:R-:W-:Y:S02]  /*230c0*/  IMAD.MOV.U32 R13, RZ, RZ, R7 ;  /* 0x000000ffff0d7224 */ /* 0x000fe400078e0007 */
[----:B------:R-:W-:-:S07]  /*230d0*/  IMAD.MOV.U32 R0, RZ, RZ, R14 ;  /* 0x000000ffff007224 */ /* 0x000fce00078e000e */
[----:B------:R-:W-:Y:S05]  /*230e0*/  WARPSYNC.COLLECTIVE R15, `(.L_x_3036) ;  /* 0x000000000f087348 */ /* 0x000fea0003c00000 */
[----:B------:R0:W1:Y:S02]  /*230f0*/  SHFL.IDX P6, R14, R13, R12, R11 ;  /* 0x0000000c0d0e7389 */ /* 0x00006400000c000b */
[----:B01----:R-:W-:Y:S01]  /*23100*/  ENDCOLLECTIVE ;  /* 0x000000000000791b */ /* 0x003fe20003800000 */
.L_x_3036:
[----:B------:R-:W-:Y:S02]  /*23110*/  IMAD.MOV.U32 R10, RZ, RZ, R0 ;  /* 0x000000ffff0a7224 */ /* 0x000fe400078e0000 */
[----:B------:R-:W-:Y:S02]  /*23120*/  IMAD.MOV.U32 R13, RZ, RZ, R9 ;  /* 0x000000ffff0d7224 */ /* 0x000fe400078e0009 */
[----:B------:R-:W-:-:S07]  /*23130*/  IMAD.MOV.U32 R5, RZ, RZ, R14 ;  /* 0x000000ffff057224 */ /* 0x000fce00078e000e */
[----:B------:R-:W-:Y:S05]  /*23140*/  WARPSYNC.COLLECTIVE R15, `(.L_x_3037) ;  /* 0x000000000f087348 */ /* 0x000fea0003c00000 */
[----:B------:R0:W1:Y:S02]  /*23150*/  SHFL.IDX P6, R14, R13, R12, R11 ;  /* 0x0000000c0d0e7389 */ /* 0x00006400000c000b */
[----:B01----:R-:W-:Y:S01]  /*23160*/  ENDCOLLECTIVE ;  /* 0x000000000000791b */ /* 0x003fe20003800000 */
.L_x_3037:
[----:B------:R-:W-:Y:S01]  /*23170*/  IMAD.MOV.U32 R11, RZ, RZ, R3 ;  /* 0x000000ffff0b7224 */ /* 0x000fe200078e0003 */
[----:B------:R-:W-:Y:S06]  /*23180*/  BRA `(.L_x_3038) ;  /* 0xfffffe6400dc7947 */ /* 0x000fec000383ffff */
.L_x_2706:
[----:B------:R-:W-:Y:S01]  /*23190*/  BSSY B1, `(.L_x_3039) ;  /* 0x0000008000017945 */ /* 0x000fe20003800000 */
[----:B------:R-:W-:Y:S02]  /*231a0*/  IMAD.MOV.U32 R13, RZ, RZ, R8 ;  /* 0x000000ffff0d7224 */ /* 0x000fe400078e0008 */
[----:B------:R-:W-:Y:S02]  /*231b0*/  IMAD.MOV.U32 R12, RZ, RZ, 0x1 ;  /* 0x00000001ff0c7424 */ /* 0x000fe400078e00ff */
[----:B0-----:R-:W-:Y:S02]  /*231c0*/  IMAD.MOV.U32 R11, RZ, RZ, 0x1c1f ;  /* 0x00001c1fff0b7424 */ /* 0x001fe400078e00ff */
[----:B------:R-:W-:-:S07]  /*231d0*/  IMAD.MOV.U32 R15, RZ, RZ, -0x1 ;  /* 0xffffffffff0f7424 */ /* 0x000fce00078e00ff */
[----:B----4-:R-:W-:Y:S05]  /*231e0*/  WARPSYNC.COLLECTIVE R15, `(.L_x_3040) ;  /* 0x000000000f087348 */ /* 0x010fea0003c00000 */
[----:B----4-:R0:W1:Y:S02]  /*231f0*/  SHFL.IDX P6, R14, R13, R12, R11 ;  /* 0x0000000c0d0e7389 */ /* 0x01006400000c000b */
[----:B01----:R-:W-:Y:S01]  /*23200*/  ENDCOLLECTIVE ;  /* 0x000000000000791b */ /* 0x003fe20003800000 */
.L_x_3040:
[----:B------:R-:W-:Y:S05]  /*23210*/  BSYNC B1 ;  /* 0x0000000000017941 */ /* 0x000fea0003800000 */
.L_x_3039:
        /* <DEDUP_REMOVED lines=8> */
.L_x_3041:
[----:B------:R-:W-:Y:S02]  /*232a0*/  IMAD.MOV.U32 R13, RZ, RZ, R7 ;  /* 0x000000ffff0d7224 */ /* 0x000fe400078e0007 */
[----:B------:R-:W-:-:S07]  /*232b0*/  IMAD.MOV.U32 R0, RZ, RZ, R14 ;  /* 0x000000ffff007224 */ /* 0x000fce00078e000e */
[----:B------:R-:W-:Y:S05]  /*232c0*/  WARPSYNC.COLLECTIVE R15, `(.L_x_3042) ;  /* 0x000000000f087348 */ /* 0x000fea0003c00000 */
[----:B------:R0:W1:Y:S02]  /*232d0*/  SHFL.IDX P6, R14, R13, R12, R11 ;  /* 0x0000000c0d0e7389 */ /* 0x00006400000c000b */
[----:B01----:R-:W-:Y:S01]  /*232e0*/  ENDCOLLECTIVE ;  /* 0x000000000000791b */ /* 0x003fe20003800000 */
.L_x_3042:
[----:B------:R-:W-:Y:S02]  /*232f0*/  IMAD.MOV.U32 R13, RZ, RZ, R9 ;  /* 0x000000ffff0d7224 */ /* 0x000fe400078e0009 */
[----:B------:R-:W-:-:S07]  /*23300*/  IMAD.MOV.U32 R7, RZ, RZ, R14 ;  /* 0x000000ffff077224 */ /* 0x000fce00078e000e */
[----:B------:R-:W-:Y:S05]  /*23310*/  WARPSYNC.COLLECTIVE R15, `(.L_x_3043) ;  /* 0x000000000f087348 */ /* 0x000fea0003c00000 */
[----:B------:R0:W1:Y:S02]  /*23320*/  SHFL.IDX P6, R14, R13, R12, R11 ;  /* 0x0000000c0d0e7389 */ /* 0x00006400000c000b */
[----:B01----:R-:W-:Y:S01]  /*23330*/  ENDCOLLECTIVE ;  /* 0x000000000000791b */ /* 0x003fe20003800000 */
.L_x_3043:
[----:B------:R-:W-:Y:S02]  /*23340*/  IMAD.MOV.U32 R12, RZ, RZ, R0 ;  /* 0x000000ffff0c7224 */ /* 0x000fe400078e0000 */
[----:B------:R-:W-:Y:S01]  /*23350*/  IMAD.MOV.U32 R13, RZ, RZ, R3 ;  /* 0x000000ffff0d7224 */ /* 0x000fe200078e0003 */
[----:B------:R-:W-:Y:S06]  /*23360*/  BRA `(.L_x_3044) ;  /* 0xfffffe6800047947 */ /* 0x000fec000383ffff */
.L_x_2710:
[----:B0-----:R0:W1:Y:S02]  /*23370*/  SYNCS.PHASECHK.TRANS64.TRYWAIT P1, [R2+URZ+0x28c00], R21 ;  /* 0x028c0015020075a7 */ /* 0x001064000802017f */
[----:B-1----:R-:W-:Y:S05]  /*23380*/  @!P1 NANOSLEEP.SYNCS 0x989680 ;  /* 0x009896800000995d */ /* 0x002fea0003900000 */
[----:B------:R-:W1:Y:S02]  /*23390*/  @!P1 SYNCS.PHASECHK.TRANS64 P1, [R2+URZ+0x28c00], R21 ;  /* 0x028c0015020095a7 */ /* 0x000e64000802007f */
[----:B-1----:R-:W-:Y:S05]  /*233a0*/  @!P1 BRA `(.L_x_2710) ;  /* 0xfffffffc00f09947 */ /* 0x002fea000383ffff */
[----:B------:R-:W-:Y:S05]  /*233b0*/  BRA `(.L_x_3045) ;  /* 0xfffffe68009c7947 */ /* 0x000fea000383ffff */
.L_x_2716:
[----:B--2---:R2:W4:Y:S02]  /*233c0*/  SYNCS.PHASECHK.TRANS64.TRYWAIT P2, [R14+URZ+0x28c30], R57 ;  /* 0x028c30390e0075a7 */ /* 0x004524000804017f */
[----:B----4-:R-:W-:Y:S05]  /*233d0*/  @!P2 NANOSLEEP.SYNCS 0x989680 ;  /* 0x009896800000a95d */ /* 0x010fea0003900000 */
[----:B------:R-:W4:Y:S02]  /*233e0*/  @!P2 SYNCS.PHASECHK.TRANS64 P2, [R14+URZ+0x28c30], R57 ;  /* 0x028c30390e00a5a7 */ /* 0x000f24000804007f */
[----:B----4-:R-:W-:Y:S05]  /*233f0*/  @!P2 BRA `(.L_x_2716) ;  /* 0xfffffffc00f0a947 */ /* 0x010fea000383ffff */
[----:B------:R-:W-:Y:S05]  /*23400*/  BRA `(.L_x_2715) ;  /* 0xfffffe7800087947 */ /* 0x000fea000383ffff */
.L_x_2729:
[----:B----4-:R4:W0:Y:S02]  /*23410*/  SYNCS.PHASECHK.TRANS64.TRYWAIT P3, [R14+URZ+0x28c50], R57 ;  /* 0x028c50390e0075a7 */ /* 0x010824000806017f */
[----:B0-----:R-:W-:Y:S05]  /*23420*/  @!P3 NANOSLEEP.SYNCS 0x989680 ;  /* 0x009896800000b95d */ /* 0x001fea0003900000 */
[----:B------:R-:W0:Y:S02]  /*23430*/  @!P3 SYNCS.PHASECHK.TRANS64 P3, [R14+URZ+0x28c50], R57 ;  /* 0x028c50390e00b5a7 */ /* 0x000e24000806007f */
[----:B0-----:R-:W-:Y:S05]  /*23440*/  @!P3 BRA `(.L_x_2729) ;  /* 0xfffffffc00f0b947 */ /* 0x001fea000383ffff */
[----:B------:R-:W-:Y:S05]  /*23450*/  BRA `(.L_x_2728) ;  /* 0xfffffe9000f47947 */ /* 0x000fea000383ffff */
.L_x_2741:
[----:B-1----:R1:W2:Y:S02]  /*23460*/  SYNCS.PHASECHK.TRANS64.TRYWAIT P3, [R212+URZ+0x28c30], R213 ;  /* 0x028c30d5d40075a7 */ /* 0x0022a4000806017f */
[----:B--2---:R-:W-:Y:S05]  /*23470*/  @!P3 NANOSLEEP.SYNCS 0x989680 ;  /* 0x009896800000b95d */ /* 0x004fea0003900000 */
[----:B------:R-:W2:Y:S02]  /*23480*/  @!P3 SYNCS.PHASECHK.TRANS64 P3, [R212+URZ+0x28c30], R213 ;  /* 0x028c30d5d400b5a7 */ /* 0x000ea4000806007f */
[----:B--2---:R-:W-:Y:S05]  /*23490*/  @!P3 BRA `(.L_x_2741) ;  /* 0xfffffffc00f0b947 */ /* 0x004fea000383ffff */
[----:B------:R-:W-:Y:S05]  /*234a0*/  BRA `(.L_x_2740) ;  /* 0xfffffe9800687947 */ /* 0x000fea000383ffff */
.L_x_2754:
[----:B---3--:R3:W4:Y:S02]  /*234b0*/  SYNCS.PHASECHK.TRANS64.TRYWAIT P3, [R212+URZ+0x28c50], R213 ;  /* 0x028c50d5d40075a7 */ /* 0x008724000806017f */
[----:B----4-:R-:W-:Y:S05]  /*234c0*/  @!P3 NANOSLEEP.SYNCS 0x989680 ;  /* 0x009896800000b95d */ /* 0x010fea0003900000 */
[----:B------:R-:W4:Y:S02]  /*234d0*/  @!P3 SYNCS.PHASECHK.TRANS64 P3, [R212+URZ+0x28c50], R213 ;  /* 0x028c50d5d400b5a7 */ /* 0x000f24000806007f */
[----:B----4-:R-:W-:Y:S05]  /*234e0*/  @!P3 BRA `(.L_x_2754) ;  /* 0xfffffffc00f0b947 */ /* 0x010fea000383ffff */
[----:B------:R-:W-:Y:S05]  /*234f0*/  BRA `(.L_x_2753) ;  /* 0xfffffeb800687947 */ /* 0x000fea000383ffff */
.L_x_2767:
[----:B--2---:R2:W3:Y:S02]  /*23500*/  SYNCS.PHASECHK.TRANS64.TRYWAIT P3, [R14+URZ+0x28c30], R207 ;  /* 0x028c30cf0e0075a7 */ /* 0x0044e4000806017f */
[----:B---3--:R-:W-:Y:S05]  /*23510*/  @!P3 NANOSLEEP.SYNCS 0x989680 ;  /* 0x009896800000b95d */ /* 0x008fea0003900000 */
[----:B------:R-:W3:Y:S02]  /*23520*/  @!P3 SYNCS.PHASECHK.TRANS64 P3, [R14+URZ+0x28c30], R207 ;  /* 0x028c30cf0e00b5a7 */ /* 0x000ee4000806007f */
[----:B---3--:R-:W-:Y:S05]  /*23530*/  @!P3 BRA `(.L_x_2767) ;  /* 0xfffffffc00f0b947 */ /* 0x008fea000383ffff */
[----:B------:R-:W-:Y:S05]  /*23540*/  BRA `(.L_x_2766) ;  /* 0xfffffec0002c7947 */ /* 0x000fea000383ffff */
.L_x_2772:
[----:B----4-:R4:W0:Y:S02]  /*23550*/  SYNCS.PHASECHK.TRANS64.TRYWAIT P3, [R14+URZ+0x28c50], R207 ;  /* 0x028c50cf0e0075a7 */ /* 0x010824000806017f */
[----:B0-----:R-:W-:Y:S05]  /*23560*/  @!P3 NANOSLEEP.SYNCS 0x989680 ;  /* 0x009896800000b95d */ /* 0x001fea0003900000 */
[----:B------:R-:W0:Y:S02]  /*23570*/  @!P3 SYNCS.PHASECHK.TRANS64 P3, [R14+URZ+0x28c50], R207 ;  /* 0x028c50cf0e00b5a7 */ /* 0x000e24000806007f */
[----:B0-----:R-:W-:Y:S05]  /*23580*/  @!P3 BRA `(.L_x_2772) ;  /* 0xfffffffc00f0b947 */ /* 0x001fea000383ffff */
[----:B------:R-:W-:Y:S05]  /*23590*/  BRA `(.L_x_2771) ;  /* 0xfffffed400847947 */ /* 0x000fea000383ffff */
.L_x_2780:
[----:B--2---:R2:W3:Y:S02]  /*235a0*/  SYNCS.PHASECHK.TRANS64.TRYWAIT P2, [R206+URZ+0x28c30], R207 ;  /* 0x028c30cfce0075a7 */ /* 0x0044e4000804017f */
[----:B---3--:R-:W-:Y:S05]  /*235b0*/  @!P2 NANOSLEEP.SYNCS 0x989680 ;  /* 0x009896800000a95d */ /* 0x008fea0003900000 */
[----:B------:R-:W3:Y:S02]  /*235c0*/  @!P2 SYNCS.PHASECHK.TRANS64 P2, [R206+URZ+0x28c30], R207 ;  /* 0x028c30cfce00a5a7 */ /* 0x000ee4000804007f */
[----:B---3--:R-:W-:Y:S05]  /*235d0*/  @!P2 BRA `(.L_x_2780) ;  /* 0xfffffffc00f0a947 */ /* 0x008fea000383ffff */
[----:B------:R-:W-:Y:S05]  /*235e0*/  BRA `(.L_x_2779) ;  /* 0xfffffed800947947 */ /* 0x000fea000383ffff */
.L_x_2793:
[----:B----4-:R4:W0:Y:S02]  /*235f0*/  SYNCS.PHASECHK.TRANS64.TRYWAIT P2, [R206+URZ+0x28c50], R207 ;  /* 0x028c50cfce0075a7 */ /* 0x010824000804017f */
[----:B0-----:R-:W-:Y:S05]  /*23600*/  @!P2 NANOSLEEP.SYNCS 0x989680 ;  /* 0x009896800000a95d */ /* 0x001fea0003900000 */
[----:B------:R-:W0:Y:S02]  /*23610*/  @!P2 SYNCS.PHASECHK.TRANS64 P2, [R206+URZ+0x28c50], R207 ;  /* 0x028c50cfce00a5a7 */ /* 0x000e24000804007f */
[----:B0-----:R-:W-:Y:S05]  /*23620*/  @!P2 BRA `(.L_x_2793) ;  /* 0xfffffffc00f0a947 */ /* 0x001fea000383ffff */
[----:B------:R-:W-:Y:S05]  /*23630*/  BRA `(.L_x_2792) ;  /* 0xfffffef8009c7947 */ /* 0x000fea000383ffff */
.L_x_2836:
[----:B------:R-:W1:Y:S01]  /*23640*/  S2R R6, SR_TID.X ;  /* 0x0000000000067919 */ /* 0x000e620000002100 */
[----:B------:R-:W-:Y:S01]  /*23650*/  BSSY B1, `(.L_x_3046) ;  /* 0x000000a000017945 */ /* 0x000fe20003800000 */
[----:B------:R-:W-:Y:S02]  /*23660*/  IMAD.MOV.U32 R12, RZ, RZ, RZ ;  /* 0x000000ffff0c7224 */ /* 0x000fe400078e00ff */
[----:B------:R-:W-:Y:S02]  /*23670*/  IMAD.MOV.U32 R11, RZ, RZ, 0x1f ;  /* 0x0000001fff0b7424 */ /* 0x000fe400078e00ff */
[----:B0-----:R-:W-:Y:S01]  /*23680*/  IMAD.MOV.U32 R15, RZ, RZ, -0x1 ;  /* 0xffffffffff0f7424 */ /* 0x001fe200078e00ff */
[----:B-1----:R-:W-:-:S04]  /*23690*/  SHF.R.U32.HI R6, RZ, 0x5, R6 ;  /* 0x00000005ff067819 */ /* 0x002fc80000011606 */
[----:B------:R-:W-:-:S05]  /*236a0*/  LOP3.LUT R6, R6, 0x3, RZ, 0xc0, !PT ;  /* 0x0000000306067812 */ /* 0x000fca00078ec0ff */
[----:B------:R-:W-:-:S07]  /*236b0*/  IMAD.MOV.U32 R13, RZ, RZ, R6 ;  /* 0x000000ffff0d7224 */ /* 0x000fce00078e0006 */
[----:B------:R-:W-:Y:S05]  /*236c0*/  WARPSYNC.COLLECTIVE R15, `(.L_x_3047) ;  /* 0x000000000f087348 */ /* 0x000fea0003c00000 */
[----:B------:R0:W1:Y:S02]  /*236d0*/  SHFL.IDX P6, R14, R13, R12, R11 ;  /* 0x0000000c0d0e7389 */ /* 0x00006400000c000b */
[----:B01----:R-:W-:Y:S01]  /*236e0*/  ENDCOLLECTIVE ;  /* 0x000000000000791b */ /* 0x003fe20003800000 */
.L_x_3047:
[----:B------:R-:W-:Y:S05]  /*236f0*/  BSYNC B1 ;  /* 0x0000000000017941 */ /* 0x000fea0003800000 */
.L_x_3046:
[----:B------:R-:W-:Y:S05]  /*23700*/  BRA `(.L_x_3048) ;  /* 0xffffff7000547947 */ /* 0x000fea000383ffff */
.L_x_2838:
[----:B------:R-:W-:Y:S01]  /*23710*/  BSSY B1, `(.L_x_3049) ;  /* 0x0000006000017945 */ /* 0x000fe20003800000 */
[----:B0-----:R-:W-:-:S07]  /*23720*/  IMAD.MOV.U32 R15, RZ, RZ, -0x1 ;  /* 0xffffffffff0f7424 */ /* 0x001fce00078e00ff */
[----:B-1----:R-:W-:Y:S05]  /*23730*/  WARPSYNC.COLLECTIVE R15, `(.L_x_3050) ;  /* 0x000000000f0c7348 */ /* 0x002fea0003c00000 */
[----:B------:R-:W-:Y:S02]  /*23740*/  ELECT P6, UR62, PT ;  /* 0x00000000003e782f */ /* 0x000fe400038c0000 */
[----:B------:R-:W-:Y:S01]  /*23750*/  MOV R14, UR62 ;  /* 0x0000003e000e7c02 */ /* 0x000fe20008000f00 */
[----:B-1----:R-:W-:Y:S10]  /*23760*/  ENDCOLLECTIVE ;  /* 0x000000000000791b */ /* 0x002ff40003800000 */
.L_x_3050:
[----:B------:R-:W-:Y:S05]  /*23770*/  BSYNC B1 ;  /* 0x0000000000017941 */ /* 0x000fea0003800000 */
.L_x_3049:
[----:B------:R-:W-:Y:S05]  /*23780*/  BRA `(.L_x_2837) ;  /* 0xffffff70004c7947 */ /* 0x000fea000383ffff */
.L_x_2840:
[----:B-1----:R1:W2:Y:S02]  /*23790*/  SYNCS.PHASECHK.TRANS64.TRYWAIT P0, [R18+URZ+0x28c20], R6 ;  /* 0x028c2006120075a7 */ /* 0x0022a4000800017f */
[----:B--2---:R-:W-:Y:S05]  /*237a0*/  @!P0 NANOSLEEP.SYNCS 0x989680 ;  /* 0x009896800000895d */ /* 0x004fea0003900000 */
[----:B------:R-:W2:Y:S02]  /*237b0*/  @!P0 SYNCS.PHASECHK.TRANS64 P0, [R18+URZ+0x28c20], R6 ;  /* 0x028c2006120085a7 */ /* 0x000ea4000800007f */
[----:B--2---:R-:W-:Y:S05]  /*237c0*/  @!P0 BRA `(.L_x_2840) ;  /* 0xfffffffc00f08947 */ /* 0x004fea000383ffff */
[----:B------:R-:W-:Y:S05]  /*237d0*/  BRA `(.L_x_3051) ;  /* 0xffffff70005c7947 */ /* 0x000fea000383ffff */
.L_x_2844:
[----:B--2---:R2:W3:Y:S02]  /*237e0*/  SYNCS.PHASECHK.TRANS64.TRYWAIT P0, [R7+URZ+0x28ca0], R10 ;  /* 0x028ca00a070075a7 */ /* 0x0044e4000800017f */
[----:B---3--:R-:W-:Y:S05]  /*237f0*/  @!P0 NANOSLEEP.SYNCS 0x989680 ;  /* 0x009896800000895d */ /* 0x008fea0003900000 */
[----:B------:R-:W3:Y:S02]  /*23800*/  @!P0 SYNCS.PHASECHK.TRANS64 P0, [R7+URZ+0x28ca0], R10 ;  /* 0x028ca00a070085a7 */ /* 0x000ee4000800007f */
[----:B---3--:R-:W-:Y:S05]  /*23810*/  @!P0 BRA `(.L_x_2844) ;  /* 0xfffffffc00f08947 */ /* 0x008fea000383ffff */
[----:B------:R-:W-:Y:S05]  /*23820*/  BRA `(.L_x_3052) ;  /* 0xffffff70007c7947 */ /* 0x000fea000383ffff */
.L_x_2849:
[----:B-1----:R1:W3:Y:S02]  /*23830*/  SYNCS.PHASECHK.TRANS64.TRYWAIT P0, [R7+URZ+0x28cc0], R10 ;  /* 0x028cc00a070075a7 */ /* 0x0022e4000800017f */
[----:B---3--:R-:W-:Y:S05]  /*23840*/  @!P0 NANOSLEEP.SYNCS 0x989680 ;  /* 0x009896800000895d */ /* 0x008fea0003900000 */
[----:B------:R-:W3:Y:S02]  /*23850*/  @!P0 SYNCS.PHASECHK.TRANS64 P0, [R7+URZ+0x28cc0], R10 ;  /* 0x028cc00a070085a7 */ /* 0x000ee4000800007f */
[----:B---3--:R-:W-:Y:S05]  /*23860*/  @!P0 BRA `(.L_x_2849) ;  /* 0xfffffffc00f08947 */ /* 0x008fea000383ffff */
[----:B------:R-:W-:Y:S05]  /*23870*/  BRA `(.L_x_3053) ;  /* 0xffffff7000fc7947 */ /* 0x000fea000383ffff */
.L_x_2863:
[----:B-1----:R1:W2:Y:S02]  /*23880*/  SYNCS.PHASECHK.TRANS64.TRYWAIT P1, [R6+URZ+0x28ca0], R7 ;  /* 0x028ca007060075a7 */ /* 0x0022a4000802017f */
[----:B--2---:R-:W-:Y:S05]  /*23890*/  @!P1 NANOSLEEP.SYNCS 0x989680 ;  /* 0x009896800000995d */ /* 0x004fea0003900000 */
[----:B------:R-:W2:Y:S02]  /*238a0*/  @!P1 SYNCS.PHASECHK.TRANS64 P1, [R6+URZ+0x28ca0], R7 ;  /* 0x028ca007060095a7 */ /* 0x000ea4000802007f */
[----:B--2---:R-:W-:Y:S05]  /*238b0*/  @!P1 BRA `(.L_x_2863) ;  /* 0xfffffffc00f09947 */ /* 0x004fea000383ffff */
[----:B------:R-:W-:Y:S05]  /*238c0*/  BRA `(.L_x_3054) ;  /* 0xffffff7c007c7947 */ /* 0x000fea000383ffff */
.L_x_2868:
[----:B--2---:R2:W3:Y:S02]  /*238d0*/  SYNCS.PHASECHK.TRANS64.TRYWAIT P1, [R6+URZ+0x28cc0], R7 ;  /* 0x028cc007060075a7 */ /* 0x0044e4000802017f */
[----:B---3--:R-:W-:Y:S05]  /*238e0*/  @!P1 NANOSLEEP.SYNCS 0x989680 ;  /* 0x009896800000995d */ /* 0x008fea0003900000 */
[----:B------:R-:W3:Y:S02]  /*238f0*/  @!P1 SYNCS.PHASECHK.TRANS64 P1, [R6+URZ+0x28cc0], R7 ;  /* 0x028cc007060095a7 */ /* 0x000ee4000802007f */
[----:B---3--:R-:W-:Y:S05]  /*23900*/  @!P1 BRA `(.L_x_2868) ;  /* 0xfffffffc00f09947 */ /* 0x008fea000383ffff */
[----:B------:R-:W-:Y:S05]  /*23910*/  BRA `(.L_x_3055) ;  /* 0xffffff7c00f87947 */ /* 0x000fea000383ffff */
.L_x_2898:
[----:B-1----:R-:W1:Y:S01]  /*23920*/  S2R R4, SR_TID.X ;  /* 0x0000000000047919 */ /* 0x002e620000002100 */
[----:B------:R-:W-:Y:S01]  /*23930*/  BSSY B0, `(.L_x_3056) ;  /* 0x000000a000007945 */ /* 0x000fe20003800000 */
[----:B------:R-:W-:Y:S02]  /*23940*/  IMAD.MOV.U32 R12, RZ, RZ, RZ ;  /* 0x000000ffff0c7224 */ /* 0x000fe400078e00ff */
[----:B------:R-:W-:Y:S02]  /*23950*/  IMAD.MOV.U32 R11, RZ, RZ, 0x1f ;  /* 0x0000001fff0b7424 */ /* 0x000fe400078e00ff */
[----:B0-----:R-:W-:Y:S01]  /*23960*/  IMAD.MOV.U32 R15, RZ, RZ, -0x1 ;  /* 0xffffffffff0f7424 */ /* 0x001fe200078e00ff */
[----:B-1----:R-:W-:-:S04]  /*23970*/  SHF.R.U32.HI R4, RZ, 0x5, R4 ;  /* 0x00000005ff047819 */ /* 0x002fc80000011604 */
[----:B------:R-:W-:-:S05]  /*23980*/  LOP3.LUT R4, R4, 0x3, RZ, 0xc0, !PT ;  /* 0x0000000304047812 */ /* 0x000fca00078ec0ff */
[----:B------:R-:W-:-:S07]  /*23990*/  IMAD.MOV.U32 R13, RZ, RZ, R4 ;  /* 0x000000ffff0d7224 */ /* 0x000fce00078e0004 */
[----:B--2---:R-:W-:Y:S05]  /*239a0*/  WARPSYNC.COLLECTIVE R15, `(.L_x_3057) ;  /* 0x000000000f087348 */ /* 0x004fea0003c00000 */
[----:B------:R0:W1:Y:S02]  /*239b0*/  SHFL.IDX P6, R14, R13, R12, R11 ;  /* 0x0000000c0d0e7389 */ /* 0x00006400000c000b */
[----:B012---:R-:W-:Y:S01]  /*239c0*/  ENDCOLLECTIVE ;  /* 0x000000000000791b */ /* 0x007fe20003800000 */
.L_x_3057:
[----:B------:R-:W-:Y:S05]  /*239d0*/  BSYNC B0 ;  /* 0x0000000000007941 */ /* 0x000fea0003800000 */
.L_x_3056:
[----:B------:R-:W-:Y:S05]  /*239e0*/  BRA `(.L_x_3058) ;  /* 0xffffff9400787947 */ /* 0x000fea000383ffff */
.L_x_2900:
[----:B------:R-:W-:Y:S01]  /*239f0*/  BSSY B0, `(.L_x_3059) ;  /* 0x0000006000007945 */ /* 0x000fe20003800000 */
[----:B0-----:R-:W-:-:S07]  /*23a00*/  IMAD.MOV.U32 R15, RZ, RZ, -0x1 ;  /* 0xffffffffff0f7424 */ /* 0x001fce00078e00ff */
[----:B-12---:R-:W-:Y:S05]  /*23a10*/  WARPSYNC.COLLECTIVE R15, `(.L_x_3060) ;  /* 0x000000000f0c7348 */ /* 0x006fea0003c00000 */
[----:B------:R-:W-:Y:S02]  /*23a20*/  ELECT P6, UR62, PT ;  /* 0x00000000003e782f */ /* 0x000fe400038c0000 */
[----:B------:R-:W-:Y:S01]  /*23a30*/  MOV R14, UR62 ;  /* 0x0000003e000e7c02 */ /* 0x000fe20008000f00 */
[----:B-12---:R-:W-:Y:S10]  /*23a40*/  ENDCOLLECTIVE ;  /* 0x000000000000791b */ /* 0x006ff40003800000 */
.L_x_3060:
[----:B------:R-:W-:Y:S05]  /*23a50*/  BSYNC B0 ;  /* 0x0000000000007941 */ /* 0x000fea0003800000 */
.L_x_3059:
[----:B------:R-:W-:Y:S05]  /*23a60*/  BRA `(.L_x_3061) ;  /* 0xffffff9400847947 */ /* 0x000fea000383ffff */
.L_x_2902:
[----:B-1----:R1:W3:Y:S02]  /*23a70*/  SYNCS.PHASECHK.TRANS64.TRYWAIT P0, [R0+URZ+0x28c40], R2 ;  /* 0x028c4002000075a7 */ /* 0x0022e4000800017f */
[----:B---3--:R-:W-:Y:S05]  /*23a80*/  @!P0 NANOSLEEP.SYNCS 0x989680 ;  /* 0x009896800000895d */ /* 0x008fea0003900000 */
[----:B------:R-:W3:Y:S02]  /*23a90*/  @!P0 SYNCS.PHASECHK.TRANS64 P0, [R0+URZ+0x28c40], R2 ;  /* 0x028c4002000085a7 */ /* 0x000ee4000800007f */
[----:B---3--:R-:W-:Y:S05]  /*23aa0*/  @!P0 BRA `(.L_x_2902) ;  /* 0xfffffffc00f08947 */ /* 0x008fea000383ffff */
[----:B------:R-:W-:Y:S05]  /*23ab0*/  BRA `(.L_x_3062) ;  /* 0xffffff9400e47947 */ /* 0x000fea000383ffff */
.L_x_2906:
        /* <DEDUP_REMOVED lines=13> */
.L_x_3063:
[----:B------:R-:W-:Y:S02]  /*23b90*/  IMAD.MOV.U32 R13, RZ, RZ, R4 ;  /* 0x000000ffff0d7224 */ /* 0x000fe400078e0004 */
[----:B------:R-:W-:-:S07]  /*23ba0*/  IMAD.MOV.U32 R6, RZ, RZ, R14 ;  /* 0x000000ffff067224 */ /* 0x000fce00078e000e */
[----:B------:R-:W-:Y:S05]  /*23bb0*/  WARPSYNC.COLLECTIVE R15, `(.L_x_3064) ;  /* 0x000000000f087348 */ /* 0x000fea0003c00000 */
[----:B------:R0:W1:Y:S02]  /*23bc0*/  SHFL.IDX P6, R14, R13, R12, R11 ;  /* 0x0000000c0d0e7389 */ /* 0x00006400000c000b */
[----:B01----:R-:W-:Y:S01]  /*23bd0*/  ENDCOLLECTIVE ;  /* 0x000000000000791b */ /* 0x003fe20003800000 */
.L_x_3064:
[----:B------:R-:W-:Y:S02]  /*23be0*/  IMAD.MOV.U32 R13, RZ, RZ, R3 ;  /* 0x000000ffff0d7224 */ /* 0x000fe400078e0003 */
[----:B------:R-:W-:Y:S02]  /*23bf0*/  IMAD.MOV.U32 R12, RZ, RZ, 0x1 ;  /* 0x00000001ff0c7424 */ /* 0x000fe400078e00ff */
[----:B------:R-:W-:-:S07]  /*23c00*/  IMAD.MOV.U32 R7, RZ, RZ, R14 ;  /* 0x000000ffff077224 */ /* 0x000fce00078e000e */
[----:B------:R-:W-:Y:S05]  /*23c10*/  WARPSYNC.COLLECTIVE R15, `(.L_x_3065) ;  /* 0x000000000f087348 */ /* 0x000fea0003c00000 */
[----:B------:R0:W1:Y:S02]  /*23c20*/  SHFL.IDX P6, R14, R13, R12, R11 ;  /* 0x0000000c0d0e7389 */ /* 0x00006400000c000b */
[----:B01----:R-:W-:Y:S01]  /*23c30*/  ENDCOLLECTIVE ;  /* 0x000000000000791b */ /* 0x003fe20003800000 */
.L_x_3065:
        /* <DEDUP_REMOVED lines=15> */
.L_x_3066:
[----:B------:R-:W-:Y:S02]  /*23d30*/  IMAD.MOV.U32 R13, RZ, RZ, R3 ;  /* 0x000000ffff0d7224 */ /* 0x000fe400078e0003 */
[----:B------:R-:W-:Y:S02]  /*23d40*/  IMAD.MOV.U32 R12, RZ, RZ, 0x2 ;  /* 0x00000002ff0c7424 */ /* 0x000fe400078e00ff */
[----:B------:R-:W-:-:S07]  /*23d50*/  IMAD.MOV.U32 R5, RZ, RZ, R14 ;  /* 0x000000ffff057224 */ /* 0x000fce00078e000e */
[----:B------:R-:W-:Y:S05]  /*23d60*/  WARPSYNC.COLLECTIVE R15, `(.L_x_3067) ;  /* 0x000000000f087348 */ /* 0x000fea0003c00000 */
[----:B------:R0:W1:Y:S02]  /*23d70*/  SHFL.IDX P6, R14, R13, R12, R11 ;  /* 0x0000000c0d0e7389 */ /* 0x00006400000c000b */
[----:B01----:R-:W-:Y:S01]  /*23d80*/  ENDCOLLECTIVE ;  /* 0x000000000000791b */ /* 0x003fe20003800000 */
.L_x_3067:
        /* <DEDUP_REMOVED lines=15> */
.L_x_3068:
[----:B------:R-:W-:Y:S02]  /*23e80*/  IMAD.MOV.U32 R13, RZ, RZ, R3 ;  /* 0x000000ffff0d7224 */ /* 0x000fe400078e0003 */
[----:B------:R-:W-:Y:S02]  /*23e90*/  IMAD.MOV.U32 R12, RZ, RZ, 0x3 ;  /* 0x00000003ff0c7424 */ /* 0x000fe400078e00ff */
[----:B------:R-:W-:-:S07]  /*23ea0*/  IMAD.MOV.U32 R5, RZ, RZ, R14 ;  /* 0x000000ffff057224 */ /* 0x000fce00078e000e */
[----:B------:R-:W-:Y:S05]  /*23eb0*/  WARPSYNC.COLLECTIVE R15, `(.L_x_3069) ;  /* 0x000000000f087348 */ /* 0x000fea0003c00000 */
[----:B------:R0:W1:Y:S02]  /*23ec0*/  SHFL.IDX P6, R14, R13, R12, R11 ;  /* 0x0000000c0d0e7389 */ /* 0x00006400000c000b */
[----:B01----:R-:W-:Y:S01]  /*23ed0*/  ENDCOLLECTIVE ;  /* 0x000000000000791b */ /* 0x003fe20003800000 */
.L_x_3069:
        /* <DEDUP_REMOVED lines=13> */
.L_x_3070:
[----:B------:R-:W-:Y:S01]  /*23fb0*/  IMAD.MOV.U32 R3, RZ, RZ, R14 ;  /* 0x000000ffff037224 */ /* 0x000fe200078e000e */
[----:B------:R-:W-:Y:S06]  /*23fc0*/  BRA `(.L_x_3071) ;  /* 0xffffff9c00287947 */ /* 0x000fec000383ffff */
.L_x_2909:
[----:B0-----:R0:W1:Y:S02]  /*23fd0*/  SYNCS.PHASECHK.TRANS64.TRYWAIT P0, [R18+URZ+0x28c20], R0 ;  /* 0x028c2000120075a7 */ /* 0x001064000800017f */
[----:B-1----:R-:W-:Y:S05]  /*23fe0*/  @!P0 NANOSLEEP.SYNCS 0x989680 ;  /* 0x009896800000895d */ /* 0x002fea0003900000 */
[----:B------:R-:W1:Y:S02]  /*23ff0*/  @!P0 SYNCS.PHASECHK.TRANS64 P0, [R18+URZ+0x28c20], R0 ;  /* 0x028c2000120085a7 */ /* 0x000e64000800007f */
[----:B-1----:R-:W-:Y:S05]  /*24000*/  @!P0 BRA `(.L_x_2909) ;  /* 0xfffffffc00f08947 */ /* 0x002fea000383ffff */
[----:B------:R-:W-:Y:S05]  /*24010*/  BRA `(.L_x_3072) ;  /* 0xffffff9c00847947 */ /* 0x000fea000383ffff */
.L_x_2913:
[----:B0-----:R0:W1:Y:S02]  /*24020*/  SYNCS.PHASECHK.TRANS64.TRYWAIT P0, [R0+URZ+0x28c60], R2 ;  /* 0x028c6002000075a7 */ /* 0x001064000800017f */
[----:B-1----:R-:W-:Y:S05]  /*24030*/  @!P0 NANOSLEEP.SYNCS 0x989680 ;  /* 0x009896800000895d */ /* 0x002fea0003900000 */
[----:B------:R-:W1:Y:S02]  /*24040*/  @!P0 SYNCS.PHASECHK.TRANS64 P0, [R0+URZ+0x28c60], R2 ;  /* 0x028c6002000085a7 */ /* 0x000e64000800007f */
[----:B-1----:R-:W-:Y:S05]  /*24050*/  @!P0 BRA `(.L_x_2913) ;  /* 0xfffffffc00f08947 */ /* 0x002fea000383ffff */
[----:B------:R-:W-:Y:S05]  /*24060*/  BRA `(.L_x_3073) ;  /* 0xffffff9c00a87947 */ /* 0x000fea000383ffff */
.L_x_2932:
[----:B-1----:R1:W2:Y:S02]  /*24070*/  SYNCS.PHASECHK.TRANS64.TRYWAIT P0, [R2+URZ+0x28c40], R6 ;  /* 0x028c4006020075a7 */ /* 0x0022a4000800017f */
[----:B--2---:R-:W-:Y:S05]  /*24080*/  @!P0 NANOSLEEP.SYNCS 0x989680 ;  /* 0x009896800000895d */ /* 0x004fea0003900000 */
[----:B------:R-:W2:Y:S02]  /*24090*/  @!P0 SYNCS.PHASECHK.TRANS64 P0, [R2+URZ+0x28c40], R6 ;  /* 0x028c4006020085a7 */ /* 0x000ea4000800007f */
[----:B--2---:R-:W-:Y:S05]  /*240a0*/  @!P0 BRA `(.L_x_2932) ;  /* 0xfffffffc00f08947 */ /* 0x004fea000383ffff */
[----:B------:R-:W-:Y:S05]  /*240b0*/  BRA `(.L_x_3074) ;  /* 0xffffffa800d07947 */ /* 0x000fea000383ffff */
.L_x_2937:
[----:B0-----:R0:W2:Y:S02]  /*240c0*/  SYNCS.PHASECHK.TRANS64.TRYWAIT P0, [R2+URZ+0x28c60], R6 ;  /* 0x028c6006020075a7 */ /* 0x0010a4000800017f */
[----:B--2---:R-:W-:Y:S05]  /*240d0*/  @!P0 NANOSLEEP.SYNCS 0x989680 ;  /* 0x009896800000895d */ /* 0x004fea0003900000 */
[----:B------:R-:W2:Y:S02]  /*240e0*/  @!P0 SYNCS.PHASECHK.TRANS64 P0, [R2+URZ+0x28c60], R6 ;  /* 0x028c6006020085a7 */ /* 0x000ea4000800007f */
[----:B--2---:R-:W-:Y:S05]  /*240f0*/  @!P0 BRA `(.L_x_2937) ;  /* 0xfffffffc00f08947 */ /* 0x004fea000383ffff */
[----:B------:R-:W-:Y:S05]  /*24100*/  BRA `(.L_x_3075) ;  /* 0xffffffac004c7947 */ /* 0x000fea000383ffff */
.L_x_2952:
[----:B-1----:R1:W2:Y:S02]  /*24110*/  SYNCS.PHASECHK.TRANS64.TRYWAIT P0, [R2+URZ+0x28c40], R3 ;  /* 0x028c4003020075a7 */ /* 0x0022a4000800017f */
[----:B--2---:R-:W-:Y:S05]  /*24120*/  @!P0 NANOSLEEP.SYNCS 0x989680 ;  /* 0x009896800000895d */ /* 0x004fea0003900000 */
[----:B------:R-:W2:Y:S02]  /*24130*/  @!P0 SYNCS.PHASECHK.TRANS64 P0, [R2+URZ+0x28c40], R3 ;  /* 0x028c4003020085a7 */ /* 0x000ea4000800007f */
[----:B--2---:R-:W-:Y:S05]  /*24140*/  @!P0 BRA `(.L_x_2952) ;  /* 0xfffffffc00f08947 */ /* 0x004fea000383ffff */
[----:B------:R-:W-:Y:S05]  /*24150*/  BRA `(.L_x_3076) ;  /* 0xffffffb800247947 */ /* 0x000fea000383ffff */
.L_x_2957:
[----:B--2---:R2:W3:Y:S02]  /*24160*/  SYNCS.PHASECHK.TRANS64.TRYWAIT P0, [R2+URZ+0x28c60], R3 ;  /* 0x028c6003020075a7 */ /* 0x0044e4000800017f */
[----:B---3--:R-:W-:Y:S05]  /*24170*/  @!P0 NANOSLEEP.SYNCS 0x989680 ;  /* 0x009896800000895d */ /* 0x008fea0003900000 */
[----:B------:R-:W3:Y:S02]  /*24180*/  @!P0 SYNCS.PHASECHK.TRANS64 P0, [R2+URZ+0x28c60], R3 ;  /* 0x028c6003020085a7 */ /* 0x000ee4000800007f */
[----:B---3--:R-:W-:Y:S05]  /*24190*/  @!P0 BRA `(.L_x_2957) ;  /* 0xfffffffc00f08947 */ /* 0x008fea000383ffff */
[----:B------:R-:W-:Y:S05]  /*241a0*/  BRA `(.L_x_3077) ;  /* 0xffffffb800a07947 */ /* 0x000fea000383ffff */
.L_x_2972:
[----:B-1----:R1:W2:Y:S02]  /*241b0*/  SYNCS.PHASECHK.TRANS64.TRYWAIT P0, [R3+URZ+0x28c40], R2 ;  /* 0x028c4002030075a7 */ /* 0x0022a4000800017f */
[----:B--2---:R-:W-:Y:S05]  /*241c0*/  @!P0 NANOSLEEP.SYNCS 0x989680 ;  /* 0x009896800000895d */ /* 0x004fea0003900000 */
[----:B------:R-:W2:Y:S02]  /*241d0*/  @!P0 SYNCS.PHASECHK.TRANS64 P0, [R3+URZ+0x28c40], R2 ;  /* 0x028c4002030085a7 */ /* 0x000ea4000800007f */
[----:B--2---:R-:W-:Y:S05]  /*241e0*/  @!P0 BRA `(.L_x_2972) ;  /* 0xfffffffc00f08947 */ /* 0x004fea000383ffff */
[----:B------:R-:W-:Y:S05]  /*241f0*/  BRA `(.L_x_3078) ;  /* 0xffffffc400607947 */ /* 0x000fea000383ffff */
.L_x_2977:
[----:B--2---:R2:W3:Y:S02]  /*24200*/  SYNCS.PHASECHK.TRANS64.TRYWAIT P0, [R3+URZ+0x28c60], R2 ;  /* 0x028c6002030075a7 */ /* 0x0044e4000800017f */
[----:B---3--:R-:W-:Y:S05]  /*24210*/  @!P0 NANOSLEEP.SYNCS 0x989680 ;  /* 0x009896800000895d */ /* 0x008fea0003900000 */
[----:B------:R-:W3:Y:S02]  /*24220*/  @!P0 SYNCS.PHASECHK.TRANS64 P0, [R3+URZ+0x28c60], R2 ;  /* 0x028c6002030085a7 */ /* 0x000ee4000800007f */
[----:B---3--:R-:W-:Y:S05]  /*24230*/  @!P0 BRA `(.L_x_2977) ;  /* 0xfffffffc00f08947 */ /* 0x008fea000383ffff */
[----:B------:R-:W-:Y:S05]  /*24240*/  BRA `(.L_x_3079) ;  /* 0xffffffc400dc7947 */ /* 0x000fea000383ffff */
.L_x_2993:
[----:B------:R-:W2:Y:S01]  /*24250*/  LDL R0, [R1] ;  /* 0x0000000001007983 */ /* 0x000ea20000100800 */
[----:B------:R-:W-:Y:S01]  /*24260*/  BSSY B0, `(.L_x_3080) ;  /* 0x0000008000007945 */ /* 0x000fe20003800000 */
[----:B------:R-:W-:Y:S02]  /*24270*/  IMAD.MOV.U32 R12, RZ, RZ, RZ ;  /* 0x000000ffff0c7224 */ /* 0x000fe400078e00ff */
[----:B------:R-:W-:Y:S02]  /*24280*/  IMAD.MOV.U32 R11, RZ, RZ, 0x1f ;  /* 0x0000001fff0b7424 */ /* 0x000fe400078e00ff */
[----:B0-----:R-:W-:Y:S02]  /*24290*/  IMAD.MOV.U32 R15, RZ, RZ, -0x1 ;  /* 0xffffffffff0f7424 */ /* 0x001fe400078e00ff */
[----:B--2---:R-:W-:-:S07]  /*242a0*/  IMAD.MOV.U32 R13, RZ, RZ, R0 ;  /* 0x000000ffff0d7224 */ /* 0x004fce00078e0000 */
[----:B-1----:R-:W-:Y:S05]  /*242b0*/  WARPSYNC.COLLECTIVE R15, `(.L_x_3081) ;  /* 0x000000000f087348 */ /* 0x002fea0003c00000 */
[----:B------:R0:W2:Y:S02]  /*242c0*/  SHFL.IDX P6, R14, R13, R12, R11 ;  /* 0x0000000c0d0e7389 */ /* 0x0000a400000c000b */
[----:B012---:R-:W-:Y:S01]  /*242d0*/  ENDCOLLECTIVE ;  /* 0x000000000000791b */ /* 0x007fe20003800000 */
.L_x_3081:
[----:B------:R-:W-:Y:S05]  /*242e0*/  BSYNC B0 ;  /* 0x0000000000007941 */ /* 0x000fea0003800000 */
.L_x_3080:
        /* <DEDUP_REMOVED lines=9> */
.L_x_3082:
        /* <DEDUP_REMOVED lines=26> */
.L_x_3083:
        /* <DEDUP_REMOVED lines=8> */
.L_x_3084:
        /* <DEDUP_REMOVED lines=8> */
.L_x_3085:
        /* <DEDUP_REMOVED lines=8> */
.L_x_3086:
        /* <DEDUP_REMOVED lines=8> */
.L_x_3087:
        /* <DEDUP_REMOVED lines=9> */
.L_x_3088:
[----:B------:R-:W-:Y:S01]  /*247b0*/  IMAD.MOV.U32 R9, RZ, RZ, R14 ;  /* 0x000000ffff097224 */ /* 0x000fe200078e000e */
[----:B------:R-:W-:Y:S06]  /*247c0*/  BRA `(.L_x_3089) ;  /* 0xffffffd000147947 */ /* 0x000fec000383ffff */
.L_x_2996:
        /* <DEDUP_REMOVED lines=8> */
.L_x_3091:
[----:B------:R-:W-:Y:S05]  /*24850*/  BSYNC B0 ;  /* 0x0000000000007941 */ /* 0x000fea0003800000 */
.L_x_3090:
        /* <DEDUP_REMOVED lines=10> */
.L_x_3092:
        /* <DEDUP_REMOVED lines=8> */
.L_x_3093:
        /* <DEDUP_REMOVED lines=8> */
.L_x_3094:
        /* <DEDUP_REMOVED lines=8> */
.L_x_3095:
        /* <DEDUP_REMOVED lines=9> */
.L_x_3096:
[----:B------:R-:W-:Y:S01]  /*24b10*/  IMAD.MOV.U32 R9, RZ, RZ, R14 ;  /* 0x000000ffff097224 */ /* 0x000fe200078e000e */
[----:B------:R-:W-:Y:S06]  /*24b20*/  BRA `(.L_x_3097) ;  /* 0xffffffcc00e87947 */ /* 0x000fec000383ffff */
.L_x_2998:
[----:B------:R-:W-:Y:S01]  /*24b30*/  BSSY B0, `(.L_x_3098) ;  /* 0x0000006000007945 */ /* 0x000fe20003800000 */
[----:B------:R-:W-:Y:S01]  /*24b40*/  PLOP3.LUT P6, PT, P6, PT, PT, 0x8, 0x0 ;  /* 0x000000000000781c */ /* 0x000fe200037ce170 */
[----:B------:R-:W-:-:S12]  /*24b50*/  IMAD.MOV.U32 R15, RZ, RZ, -0x1 ;  /* 0xffffffffff0f7424 */ /* 0x000fd800078e00ff */
[----:B0-----:R-:W-:Y:S05]  /*24b60*/  WARPSYNC.COLLECTIVE R15, `(.L_x_3099) ;  /* 0x000000000f087348 */ /* 0x001fea0003c00000 */
[----:B------:R-:W-:Y:S01]  /*24b70*/  VOTE.ANY R14, PT, P6 ;  /* 0x00000000000e7806 */ /* 0x000fe200030e0100 */
[----:B0-----:R-:W-:Y:S06]  /*24b80*/  ENDCOLLECTIVE ;  /* 0x000000000000791b */ /* 0x001fec0003800000 */
.L_x_3099:
[----:B------:R-:W-:Y:S05]  /*24b90*/  BSYNC B0 ;  /* 0x0000000000007941 */ /* 0x000fea0003800000 */
.L_x_3098:
        /* <DEDUP_REMOVED lines=10> */
.L_x_3100:
[----:B------:R-:W-:Y:S02]  /*24c40*/  IMAD.MOV.U32 R13, RZ, RZ, R6 ;  /* 0x000000ffff0d7224 */ /* 0x000fe400078e0006 */
[----:B------:R-:W-:-:S07]  /*24c50*/  IMAD.MOV.U32 R4, RZ, RZ, R14 ;  /* 0x000000ffff047224 */ /* 0x000fce00078e000e */
[----:B------:R-:W-:Y:S05]  /*24c60*/  WARPSYNC.COLLECTIVE R15, `(.L_x_3101) ;  /* 0x000000000f087348 */ /* 0x000fea0003c00000 */
[----:B------:R0:W1:Y:S02]  /*24c70*/  SHFL.IDX P6, R14, R13, R12, R11 ;  /* 0x0000000c0d0e7389 */ /* 0x00006400000c000b */
[----:B01----:R-:W-:Y:S01]  /*24c80*/  ENDCOLLECTIVE ;  /* 0x000000000000791b */ /* 0x003fe20003800000 */
.L_x_3101:
[----:B------:R-:W-:Y:S02]  /*24c90*/  IMAD.MOV.U32 R6, RZ, RZ, R14 ;  /* 0x000000ffff067224 */ /* 0x000fe400078e000e */
[----:B------:R-:W-:-:S05]  /*24ca0*/  IMAD.IADD R10, R7, 0x1, R10 ;  /* 0x00000001070a7824 */ /* 0x000fca00078e020a */
[----:B------:R2:W-:Y:S01]  /*24cb0*/  STL [R1+0xc], R10 ;  /* 0x00000c0a01007387 */ /* 0x0005e20000100800 */
[----:B------:R-:W-:Y:S05]  /*24cc0*/  BRA `(.L_x_3102) ;  /* 0xffffffcc00c87947 */ /* 0x000fea000383ffff */
.L_x_3000:
[----:B------:R-:W-:Y:S01]  /*24cd0*/  BSSY B0, `(.L_x_3103) ;  /* 0x0000008000007945 */ /* 0x000fe20003800000 */
[----:B------:R-:W-:Y:S02]  /*24ce0*/  IMAD.MOV.U32 R13, RZ, RZ, R3 ;  /* 0x000000ffff0d7224 */ /* 0x000fe400078e0003 */
[----:B------:R-:W-:Y:S02]  /*24cf0*/  IMAD.MOV.U32 R12, RZ, RZ, R7 ;  /* 0x000000ffff0c7224 */ /* 0x000fe400078e0007 */
[----:B------:R-:W-:Y:S02]  /*24d00*/  IMAD.MOV.U32 R11, RZ, RZ, 0x1f ;  /* 0x0000001fff0b7424 */ /* 0x000fe400078e00ff */
[----:B------:R-:W-:-:S07]  /*24d10*/  IMAD.MOV.U32 R15, RZ, RZ, -0x1 ;  /* 0xffffffffff0f7424 */ /* 0x000fce00078e00ff */
[----:B0-2---:R-:W-:Y:S05]  /*24d20*/  WARPSYNC.COLLECTIVE R15, `(.L_x_3104) ;  /* 0x000000000f087348 */ /* 0x005fea0003c00000 */
[----:B------:R1:W3:Y:S02]  /*24d30*/  SHFL.IDX P6, R14, R13, R12, R11 ;  /* 0x0000000c0d0e7389 */ /* 0x0002e400000c000b */
[----:B0123--:R-:W-:Y:S01]  /*24d40*/  ENDCOLLECTIVE ;  /* 0x000000000000791b */ /* 0x00ffe20003800000 */
.L_x_3104:
[----:B------:R-:W-:Y:S05]  /*24d50*/  BSYNC B0 ;  /* 0x0000000000007941 */ /* 0x000fea0003800000 */
.L_x_3103:
[----:B------:R-:W-:Y:S01]  /*24d60*/  IMAD.MOV.U32 R8, RZ, RZ, R14 ;  /* 0x000000ffff087224 */ /* 0x000fe200078e000e */
[----:B------:R-:W-:Y:S06]  /*24d70*/  BRA `(.L_x_2999) ;  /* 0xffffffcc00b47947 */ /* 0x000fec000383ffff */
.L_x_3006:
[----:B0-----:R0:W1:Y:S02]  /*24d80*/  SYNCS.PHASECHK.TRANS64.TRYWAIT P0, [R0+URZ+0x28c20], R3 ;  /* 0x028c2003000075a7 */ /* 0x001064000800017f */
[----:B-1----:R-:W-:Y:S05]  /*24d90*/  @!P0 NANOSLEEP.SYNCS 0x989680 ;  /* 0x009896800000895d */ /* 0x002fea0003900000 */
[----:B------:R-:W1:Y:S02]  /*24da0*/  @!P0 SYNCS.PHASECHK.TRANS64 P0, [R0+URZ+0x28c20], R3 ;  /* 0x028c2003000085a7 */ /* 0x000e64000800007f */
[----:B-1----:R-:W-:Y:S05]  /*24db0*/  @!P0 BRA `(.L_x_3006) ;  /* 0xfffffffc00f08947 */ /* 0x002fea000383ffff */
[----:B------:R-:W-:Y:S05]  /*24dc0*/  BRA `(.L_x_3105) ;  /* 0xffffffd800507947 */ /* 0x000fea000383ffff */
.L_x_3007:
[----:B------:R-:W1:Y:S01]  /*24dd0*/  S2R R2, SR_TID.X ;  /* 0x0000000000027919 */ /* 0x000e620000002100 */
[----:B------:R-:W-:Y:S01]  /*24de0*/  BSSY B0, `(.L_x_3106) ;  /* 0x000000a000007945 */ /* 0x000fe20003800000 */
[----:B------:R-:W-:Y:S02]  /*24df0*/  IMAD.MOV.U32 R12, RZ, RZ, RZ ;  /* 0x000000ffff0c7224 */ /* 0x000fe400078e00ff */
[----:B---3--:R-:W-:Y:S02]  /*24e00*/  IMAD.MOV.U32 R11, RZ, RZ, 0x1f ;  /* 0x0000001fff0b7424 */ /* 0x008fe400078e00ff */
[----:B------:R-:W-:Y:S01]  /*24e10*/  IMAD.MOV.U32 R15, RZ, RZ, -0x1 ;  /* 0xffffffffff0f7424 */ /* 0x000fe200078e00ff */
[----:B-1----:R-:W-:-:S04]  /*24e20*/  SHF.R.U32.HI R2, RZ, 0x5, R2 ;  /* 0x00000005ff027819 */ /* 0x002fc80000011602 */
[----:B------:R-:W-:-:S05]  /*24e30*/  LOP3.LUT R2, R2, 0x3, RZ, 0xc0, !PT ;  /* 0x0000000302027812 */ /* 0x000fca00078ec0ff */
[----:B------:R-:W-:-:S07]  /*24e40*/  IMAD.MOV.U32 R13, RZ, RZ, R2 ;  /* 0x000000ffff0d7224 */ /* 0x000fce00078e0002 */
[----:B0-----:R-:W-:Y:S05]  /*24e50*/  WARPSYNC.COLLECTIVE R15, `(.L_x_3107) ;  /* 0x000000000f087348 */ /* 0x001fea0003c00000 */
[----:B------:R1:W2:Y:S02]  /*24e60*/  SHFL.IDX P6, R14, R13, R12, R11 ;  /* 0x0000000c0d0e7389 */ /* 0x0002a400000c000b */
[----:B012---:R-:W-:Y:S01]  /*24e70*/  ENDCOLLECTIVE ;  /* 0x000000000000791b */ /* 0x007fe20003800000 */
.L_x_3107:
[----:B------:R-:W-:Y:S05]  /*24e80*/  BSYNC B0 ;  /* 0x0000000000007941 */ /* 0x000fea0003800000 */
.L_x_3106:
[----:B------:R-:W-:Y:S05]  /*24e90*/  BRA `(.L_x_3108) ;  /* 0xffffffd800387947 */ /* 0x000fea000383ffff */
.L_x_3008:
[----:B------:R-:W-:Y:S01]  /*24ea0*/  BSSY B0, `(.L_x_3109) ;  /* 0x0000006000007945 */ /* 0x000fe20003800000 */
[----:B------:R-:W-:-:S07]  /*24eb0*/  IMAD.MOV.U32 R15, RZ, RZ, -0x1 ;  /* 0xffffffffff0f7424 */ /* 0x000fce00078e00ff */
[----:B01-3--:R-:W-:Y:S05]  /*24ec0*/  WARPSYNC.COLLECTIVE R15, `(.L_x_3110) ;  /* 0x000000000f0c7348 */ /* 0x00bfea0003c00000 */
[----:B------:R-:W-:Y:S02]  /*24ed0*/  ELECT P6, UR62, PT ;  /* 0x00000000003e782f */ /* 0x000fe400038c0000 */
[----:B------:R-:W-:Y:S01]  /*24ee0*/  MOV R14, UR62 ;  /* 0x0000003e000e7c02 */ /* 0x000fe20008000f00 */
[----:B01-3--:R-:W-:Y:S10]  /*24ef0*/  ENDCOLLECTIVE ;  /* 0x000000000000791b */ /* 0x00bff40003800000 */
.L_x_3110:
[----:B------:R-:W-:Y:S05]  /*24f00*/  BSYNC B0 ;  /* 0x0000000000007941 */ /* 0x000fea0003800000 */
.L_x_3109:
[----:B------:R-:W-:Y:S05]  /*24f10*/  BRA `(.L_x_3111) ;  /* 0xffffffd8002c7947 */ /* 0x000fea000383ffff */
.L_x_3010:
[----:B0-----:R0:W1:Y:S02]  /*24f20*/  SYNCS.PHASECHK.TRANS64.TRYWAIT P0, [R6+URZ], R5 ;  /* 0x00000005060075a7 */ /* 0x001064000800017f */
[----:B-1----:R-:W-:Y:S05]  /*24f30*/  @!P0 NANOSLEEP.SYNCS 0x989680 ;  /* 0x009896800000895d */ /* 0x002fea0003900000 */
[----:B------:R-:W1:Y:S02]  /*24f40*/  @!P0 SYNCS.PHASECHK.TRANS64 P0, [R6+URZ], R5 ;  /* 0x00000005060085a7 */ /* 0x000e64000800007f */
[----:B-1----:R-:W-:Y:S05]  /*24f50*/  @!P0 BRA `(.L_x_3010) ;  /* 0xfffffffc00f08947 */ /* 0x002fea000383ffff */
[----:B------:R-:W-:Y:S05]  /*24f60*/  BRA `(.L_x_3112) ;  /* 0xffffffd800647947 */ /* 0x000fea000383ffff */
.L_x_3011:
[----:B-1----:R1:W2:Y:S02]  /*24f70*/  SYNCS.PHASECHK.TRANS64.TRYWAIT P0, [R7+URZ], R2 ;  /* 0x00000002070075a7 */ /* 0x0022a4000800017f */
[----:B--2---:R-:W-:Y:S05]  /*24f80*/  @!P0 NANOSLEEP.SYNCS 0x989680 ;  /* 0x009896800000895d */ /* 0x004fea0003900000 */
[----:B------:R-:W2:Y:S02]  /*24f90*/  @!P0 SYNCS.PHASECHK.TRANS64 P0, [R7+URZ], R2 ;  /* 0x00000002070085a7 */ /* 0x000ea4000800007f */
[----:B--2---:R-:W-:Y:S05]  /*24fa0*/  @!P0 BRA `(.L_x_3011) ;  /* 0xfffffffc00f08947 */ /* 0x004fea000383ffff */
[----:B------:R-:W-:Y:S05]  /*24fb0*/  BRA `(.L_x_3113) ;  /* 0xffffffd800587947 */ /* 0x000fea000383ffff */
.L_x_3013:
[----:B--2---:R2:W4:Y:S02]  /*24fc0*/  SYNCS.PHASECHK.TRANS64.TRYWAIT P0, [R4+URZ], R5 ;  /* 0x00000005040075a7 */ /* 0x004524000800017f */
[----:B----4-:R-:W-:Y:S05]  /*24fd0*/  @!P0 NANOSLEEP.SYNCS 0x989680 ;  /* 0x009896800000895d */ /* 0x010fea0003900000 */
[----:B------:R-:W4:Y:S02]  /*24fe0*/  @!P0 SYNCS.PHASECHK.TRANS64 P0, [R4+URZ], R5 ;  /* 0x00000005040085a7 */ /* 0x000f24000800007f */
[----:B----4-:R-:W-:Y:S05]  /*24ff0*/  @!P0 BRA `(.L_x_3013) ;  /* 0xfffffffc00f08947 */ /* 0x010fea000383ffff */
[----:B------:R-:W-:Y:S05]  /*25000*/  BRA `(.L_x_3114) ;  /* 0xffffffd8005c7947 */ /* 0x000fea000383ffff */
.L_x_3115:
        /* <DEDUP_REMOVED lines=15> */
.L_x_5875:


//--------------------- .text._ZN7cutlass13device_kernelIN5flash11enable_sm90INS1_16FlashAttnFwdSm90INS1_25CollectiveMainloopFwdSm90ILi2EN4cute5tupleIJNS5_1CILi1EEES8_S8_EEENS6_IJNS7_ILi64EEESA_SA_EEELi512ENS_6half_tEfNS_4arch4Sm90ELb0ELb1ELb0ELb1ELb0ELb0ELb1ELb0ELb0ELb1ELb1ELb0EEENS1_21CollectiveEpilogueFwdINS6_IJSA_NS7_ILi512EEESA_EEES9_SC_SE_Li256ELb1ELb1ELb1ELb0EEENS1_36VarlenDynamicPersistentTileSchedulerILi64ELi64ELi256ELi128ELb1ELb1ELb1ELb1ELb0ELb1EEEEEEEEEvNT_6ParamsE --------------------------
	.section	.text._ZN7cutlass13device_kernelIN5flash11enable_sm90INS1_16FlashAttnFwdSm90INS1_25CollectiveMainloopFwdSm90ILi2EN4cute5tupleIJNS5_1CILi1EEES8_S8_EEENS6_IJNS7_ILi64EEESA_SA_EEELi512ENS_6half_tEfNS_4arch4Sm90ELb0ELb1ELb0ELb1ELb0ELb0ELb1ELb0ELb0ELb1ELb1ELb0EEENS1_21CollectiveEpilogueFwdINS6_IJSA_NS7_ILi512EEESA_EEES9_SC_SE_Li256ELb1ELb1ELb1ELb0EEENS1_36VarlenDynamicPersistentTileSchedulerILi64ELi64ELi256ELi128ELb1ELb1ELb1ELb1ELb0ELb1EEEEEEEEEvNT_6ParamsE,"ax",@progbits
	.align	128
.text._ZN7cutlass13device_kernelIN5flash11enable_sm90INS1_16FlashAttnFwdSm90INS1_25CollectiveMainloopFwdSm90ILi2EN4cute5tupleIJNS5_1CILi1EEES8_S8_EEENS6_IJNS7_ILi64EEESA_SA_EEELi512ENS_6half_tEfNS_4arch4Sm90ELb0ELb1ELb0ELb1ELb0ELb0ELb1ELb0ELb0ELb1ELb1ELb0EEENS1_21CollectiveEpilogueFwdINS6_IJSA_NS7_ILi512EEESA_EEES9_SC_SE_Li256ELb1ELb1ELb1ELb0EEENS1_36VarlenDynamicPersistentTileSchedulerILi64ELi64ELi256ELi128ELb1ELb1ELb1ELb1ELb0ELb1EEEEEEEEEvNT_6ParamsE:
        .type           _ZN7cutlass13device_kernelIN5flash11enable_sm90INS1_16FlashAttnFwdSm90INS1_25CollectiveMainloopFwdSm90ILi2EN4cute5tupleIJNS5_1CILi1EEES8_S8_EEENS6_IJNS7_ILi64EEESA_SA_EEELi512ENS_6half_tEfNS_4arch4Sm90ELb0ELb1ELb0ELb1ELb0ELb0ELb1ELb0ELb0ELb1ELb1ELb0EEENS1_21CollectiveEpilogueFwdINS6_IJSA_NS7_ILi512EEESA_EEES9_SC_SE_Li256ELb1ELb1ELb1ELb0EEENS1_36VarlenDynamicPersistentTileSchedulerILi64ELi64ELi256ELi128ELb1ELb1ELb1ELb1ELb0ELb1EEEEEEEEEvNT_6ParamsE,@function
        .size           _ZN7cutlass13device_kernelIN5flash11enable_sm90INS1_16FlashAttnFwdSm90INS1_25CollectiveMainloopFwdSm90ILi2EN4cute5tupleIJNS5_1CILi1EEES8_S8_EEENS6_IJNS7_ILi64EEESA_SA_EEELi512ENS_6half_tEfNS_4arch4Sm90ELb0ELb1ELb0ELb1ELb0ELb0ELb1ELb0ELb0ELb1ELb1ELb0EEENS1_21CollectiveEpilogueFwdINS6_IJSA_NS7_ILi512EEESA_EEES9_SC_SE_Li256ELb1ELb1ELb1ELb0EEENS1_36VarlenDynamicPersistentTileSchedulerILi64ELi64ELi256ELi128ELb1ELb1ELb1ELb1ELb0ELb1EEEEEEEEEvNT_6ParamsE,(.L_x_5876 - _ZN7cutlass13device_kernelIN5flash11enable_sm90INS1_16FlashAttnFwdSm90INS1_25CollectiveMainloopFwdSm90ILi2EN4cute5tupleIJNS5_1CILi1EEES8_S8_EEENS6_IJNS7_ILi64EEESA_SA_EEELi512ENS_6half_tEfNS_4arch4Sm90ELb0ELb1ELb0ELb1ELb0ELb0ELb1ELb0ELb0ELb1ELb1ELb0EEENS1_21CollectiveEpilogueFwdINS6_IJSA_NS7_ILi512EEESA_EEES9_SC_SE_Li256ELb1ELb1ELb1ELb0EEENS1_36VarlenDynamicPersistentTileSchedulerILi64ELi64ELi256ELi128ELb1ELb1ELb1ELb1ELb0ELb1EEEEEEEEEvNT_6ParamsE)
        .other          _ZN7cutlass13device_kernelIN5flash11enable_sm90INS1_16FlashAttnFwdSm90INS1_25CollectiveMainloopFwdSm90ILi2EN4cute5tupleIJNS5_1CILi1EEES8_S8_EEENS6_IJNS7_ILi64EEESA_SA_EEELi512ENS_6half_tEfNS_4arch4Sm90ELb0ELb1ELb0ELb1ELb0ELb0ELb1ELb0ELb0ELb1ELb1ELb0EEENS1_21CollectiveEpilogueFwdINS6_IJSA_NS7_ILi512EEESA_EEES9_SC_SE_Li256ELb1ELb1ELb1ELb0EEENS1_36VarlenDynamicPersistentTileSchedulerILi64ELi64ELi256ELi128ELb1ELb1ELb1ELb1ELb0ELb1EEEEEEEEEvNT_6ParamsE,@"STO_CUDA_ENTRY STV_DEFAULT"
_ZN7cutlass13device_kernelIN5flash11enable_sm90INS1_16FlashAttnFwdSm90INS1_25CollectiveMainloopFwdSm90ILi2EN4cute5tupleIJNS5_1CILi1EEES8_S8_EEENS6_IJNS7_ILi64EEESA_SA_EEELi512ENS_6half_tEfNS_4arch4Sm90ELb0ELb1ELb0ELb1ELb0ELb0ELb1ELb0ELb0ELb1ELb1ELb0EEENS1_21CollectiveEpilogueFwdINS6_IJSA_NS7_ILi512EEESA_EEES9_SC_SE_Li256ELb1ELb1ELb1ELb0EEENS1_36VarlenDynamicPersistentTileSchedulerILi64ELi64ELi256ELi128ELb1ELb1ELb1ELb1ELb0ELb1EEEEEEEEEvNT_6ParamsE:
        /* <DEDUP_REMOVED lines=18> */
.L_x_3117:
[----:B------:R-:W-:Y:S05]  /*0120*/  BSYNC B0 ;  /* 0x0000000000007941 */ /* 0x000fea0003800000 */
.L_x_3116:
        /* <DEDUP_REMOVED lines=39> */
.L_x_3118:
        /* <DEDUP_REMOVED lines=22> */
.L_x_3119:
        /* <DEDUP_REMOVED lines=18> */
.L_x_3120:
        /* <DEDUP_REMOVED lines=22> */
.L_x_3121:
        /* <DEDUP_REMOVED lines=22> */
.L_x_3122:
[----:B------:R-:W-:Y:S01]  /*08e0*/  PLOP3.LUT P0, PT, PT, PT, UP0, 0x80, 0x0 ;  /* 0x000000000000781c */ /* 0x000fe20003f0f008 */
[----:B------:R-:W-:Y:S01]  /*08f0*/  UMOV UR36, 0x1 ;  /* 0x0000000100247882 */ /* 0x000fe20000000000 */
[----:B------:R-:W-:Y:S01]  /*0900*/  NOP ;  /* 0x0000000000007918 */ /* 0x000fe20000000000 */
[----:B------:R-:W-:Y:S01]  /*0910*/  USEL UR36, UR36, 0x2, !UP0 ;  /* 0x0000000224247887 */ /* 0x000fe2000c000000 */
[----:B------:R-:W-:Y:S01]  /*0920*/  ULDC.64 UR38, c[0x0][0x208] ;  /* 0x0000820000267ab9 */ /* 0x000fe20000000a00 */
[----:B0123--:R-:W-:Y:S08]  /*0930*/  BAR.SYNC.DEFER_BLOCKING 0x0 ;  /* 0x0000000000007b1d */ /* 0x00fff00000010000 */
[----:B------:R-:W-:Y:S05]  /*0940*/  @!P0 BRA `(.L_x_3123) ;  /* 0x0000015400988947 */ /* 0x000fea0003800000 */
.L_x_3124:
        /* <DEDUP_REMOVED lines=21> */
[----:B------:R-:W-:Y:S01]  /*0aa0*/  UMOV UR37, URZ ;  /* 0x0000003f00257c82 */ /* 0x000fe20008000000 */
[----:B------:R-:W-:Y:S01]  /*0ab0*/  IMAD.MOV.U32 R227, RZ, RZ, RZ ;  /* 0x000000ffffe37224 */ /* 0x000fe200078e00ff */
[----:B------:R-:W-:-:S04]  /*0ac0*/  SHF.R.S32.HI R3, RZ, 0x1f, R6 ;  /* 0x0000001fff037819 */ /* 0x000fc80000011406 */
[CC--:B------:R-:W-:Y:S02]  /*0ad0*/  LEA.HI R2, R3.reuse, R6.reuse, RZ, 0x5 ;  /* 0x0000000603027211 */ /* 0x0c0fe400078f28ff */
[CC--:B------:R-:W-:Y:S02]  /*0ae0*/  LEA.HI R0, R3.reuse, R6.reuse, RZ, 0x4 ;  /* 0x0000000603007211 */ /* 0x0c0fe400078f20ff */
[CC--:B------:R-:W-:Y:S02]  /*0af0*/  LEA.HI R7, R3.reuse, R6.reuse, RZ, 0x7 ;  /* 0x0000000603077211 */ /* 0x0c0fe400078f38ff */
[CC--:B------:R-:W-:Y:S02]  /*0b00*/  LEA.HI R5, R3.reuse, R6.reuse, RZ, 0x3 ;  /* 0x0000000603057211 */ /* 0x0c0fe400078f18ff */
[----:B------:R-:W-:Y:S02]  /*0b10*/  LEA.HI R3, R3, R6, RZ, 0x2 ;  /* 0x0000000603037211 */ /* 0x000fe400078f10ff */
[----:B------:R-:W-:-:S02]  /*0b20*/  LOP3.LUT R13, R5, 0xfffffff8, RZ, 0xc0, !PT ;  /* 0xfffffff8050d7812 */ /* 0x000fc400078ec0ff */
[----:B------:R-:W-:Y:S02]  /*0b30*/  LOP3.LUT R15, R3, 0xfffffffc, RZ, 0xc0, !PT ;  /* 0xfffffffc030f7812 */ /* 0x000fe400078ec0ff */
[----:B------:R-:W-:Y:S01]  /*0b40*/  LOP3.LUT R3, R0, 0xfffffff0, RZ, 0xc0, !PT ;  /* 0xfffffff000037812 */ /* 0x000fe200078ec0ff */
[C---:B------:R-:W-:Y:S01]  /*0b50*/  IMAD.IADD R13, R6.reuse, 0x1, -R13 ;  /* 0x00000001060d7824 */ /* 0x040fe200078e0a0d */
[----:B------:R-:W-:Y:S01]  /*0b60*/  LOP3.LUT R11, R7, 0xffffff80, RZ, 0xc0, !PT ;  /* 0xffffff80070b7812 */ /* 0x000fe200078ec0ff */
[C---:B------:R-:W-:Y:S01]  /*0b70*/  IMAD.IADD R15, R6.reuse, 0x1, -R15 ;  /* 0x00000001060f7824 */ /* 0x040fe200078e0a0f */
[--C-:B------:R-:W-:Y:S01]  /*0b80*/  SHF.R.S32.HI R4, RZ, 0x5, R2.reuse ;  /* 0x00000005ff047819 */ /* 0x100fe20000011402 */
[C---:B------:R-:W-:Y:S01]  /*0b90*/  IMAD.IADD R3, R6.reuse, 0x1, -R3 ;  /* 0x0000000106037824 */ /* 0x040fe200078e0a03 */
[----:B------:R-:W-:Y:S01]  /*0ba0*/  SHF.R.S32.HI R9, RZ, 0x1f, R2 ;  /* 0x0000001fff097819 */ /* 0x000fe20000011402 */
[----:B------:R-:W-:Y:S01]  /*0bb0*/  IMAD.IADD R11, R6, 0x1, -R11 ;  /* 0x00000001060b7824 */ /* 0x000fe200078e0a0b */
[----:B------:R-:W-:Y:S01]  /*0bc0*/  SHF.R.S32.HI R5, RZ, 0x4, R0 ;  /* 0x00000004ff057819 */ /* 0x000fe20000011400 */
[----:B------:R-:W-:Y:S01]  /*0bd0*/  IMAD.SHL.U32 R22, R13, 0x8, RZ ;  /* 0x000000080d167824 */ /* 0x000fe200078e00ff */
[----:B------:R-:W-:-:S02]  /*0be0*/  LEA.HI R9, R9, R4, RZ, 0x2 ;  /* 0x0000000409097211 */ /* 0x000fc400078f10ff */
[----:B------:R-:W-:Y:S01]  /*0bf0*/  LEA.HI R0, R0, R5, RZ, 0x1 ;  /* 0x0000000500007211 */ /* 0x000fe200078f08ff */
[----:B------:R-:W-:Y:S01]  /*0c00*/  VIADD R194, R22, 0x40 ;  /* 0x0000004016c27836 */ /* 0x000fe20000000000 */
[----:B------:R-:W-:Y:S02]  /*0c10*/  SHF.R.S32.HI R6, RZ, 0x1f, R3 ;  /* 0x0000001fff067819 */ /* 0x000fe40000011403 */
[----:B------:R-:W-:Y:S02]  /*0c20*/  LOP3.LUT R0, R0, 0x1ffffffe, RZ, 0xc0, !PT ;  /* 0x1ffffffe00007812 */ /* 0x000fe400078ec0ff */
[----:B------:R-:W-:Y:S02]  /*0c30*/  SHF.R.S32.HI R228, RZ, 0x7, R7 ;  /* 0x00000007ffe47819 */ /* 0x000fe40000011407 */
[----:B------:R-:W-:Y:S01]  /*0c40*/  LOP3.LUT R9, R9, 0x3ffffc, RZ, 0xc0, !PT ;  /* 0x003ffffc09097812 */ /* 0x000fe200078ec0ff */
[----:B------:R-:W-:Y:S01]  /*0c50*/  IMAD.IADD R0, R5, 0x1, -R0 ;  /* 0x0000000105007824 */ /* 0x000fe200078e0a00 */
[----:B------:R-:W-:Y:S01]  /*0c60*/  LEA.HI R8, R15, R15, RZ, 0x1 ;  /* 0x0000000f0f087211 */ /* 0x000fe200078f08ff */
[----:B------:R-:W-:Y:S01]  /*0c70*/  IMAD R10, R228, 0x100, R3 ;  /* 0x00000100e40a7824 */ /* 0x000fe200078e0203 */
[----:B------:R-:W-:Y:S01]  /*0c80*/  LEA.HI R6, R6, R3, RZ, 0x3 ;  /* 0x0000000306067211 */ /* 0x000fe200078f18ff */
[----:B------:R-:W-:Y:S01]  /*0c90*/  IMAD.IADD R9, R4, 0x1, -R9 ;  /* 0x0000000104097824 */ /* 0x000fe200078e0a09 */
[----:B------:R-:W-:Y:S01]  /*0ca0*/  SHF.R.S32.HI R2, RZ, 0x1f, R11 ;  /* 0x0000001fff027819 */ /* 0x000fe2000001140b */
[----:B------:R-:W-:Y:S01]  /*0cb0*/  IMAD.SHL.U32 R0, R0, 0x8, RZ ;  /* 0x0000000800007824 */ /* 0x000fe200078e00ff */
[----:B------:R-:W-:Y:S01]  /*0cc0*/  LOP3.LUT R12, R8, 0x1ffffffe, RZ, 0xc0, !PT ;  /* 0x1ffffffe080c7812 */ /* 0x000fe200078ec0ff */
[----:B------:R-:W-:Y:S01]  /*0cd0*/  IMAD R19, R9, 0x10, R10 ;  /* 0x0000001009137824 */ /* 0x000fe200078e020a */
[C---:B------:R-:W-:Y:S01]  /*0ce0*/  LOP3.LUT R8, R6.reuse, 0xfffffff8, RZ, 0xc0, !PT ;  /* 0xfffffff806087812 */ /* 0x040fe200078ec0ff */
[----:B------:R-:W-:Y:S01]  /*0cf0*/  IMAD.SHL.U32 R9, R6, 0x40, RZ ;  /* 0x0000004006097824 */ /* 0x000fe200078e00ff */
[----:B------:R-:W-:Y:S01]  /*0d00*/  LEA.HI R5, R2, R11, RZ, 0x2 ;  /* 0x0000000b02057211 */ /* 0x000fe200078f10ff */
[----:B------:R-:W-:Y:S01]  /*0d10*/  IMAD.IADD R12, R15, 0x1, -R12 ;  /* 0x000000010f0c7824 */ /* 0x000fe200078e0a0c */
[----:B------:R-:W-:Y:S01]  /*0d20*/  LEA.HI R7, R7, R228, RZ, 0x1 ;  /* 0x000000e407077211 */ /* 0x000fe200078f08ff */
[----:B------:R-:W-:Y:S01]  /*0d30*/  IMAD.IADD R8, R3, 0x1, -R8 ;  /* 0x0000000103087824 */ /* 0x000fe200078e0a08 */
[----:B------:R-:W-:-:S02]  /*0d40*/  LOP3.LUT R10, R5, 0x7ffffffc, RZ, 0xc0, !PT ;  /* 0x7ffffffc050a7812 */ /* 0x000fc400078ec0ff */
[----:B------:R-:W-:Y:S01]  /*0d50*/  LEA.HI R3, R2, R11, RZ, 0x5 ;  /* 0x0000000b02037211 */ /* 0x000fe200078f28ff */
[----:B------:R-:W-:Y:S01]  /*0d60*/  IMAD.SHL.U32 R6, R8, 0x40, RZ ;  /* 0x0000004008067824 */ /* 0x000fe200078e00ff */
[----:B------:R-:W-:Y:S01]  /*0d70*/  LOP3.LUT R7, R7, 0xfffffe, RZ, 0xc0, !PT ;  /* 0x00fffffe07077812 */ /* 0x000fe200078ec0ff */
[----:B------:R-:W-:Y:S01]  /*0d80*/  IMAD.IADD R10, R11, 0x1, -R10 ;  /* 0x000000010b0a7824 */ /* 0x000fe200078e0a0a */
[----:B------:R-:W-:Y:S02]  /*0d90*/  LOP3.LUT R11, R9, 0x7ffffe00, RZ, 0xc0, !PT ;  /* 0x7ffffe00090b7812 */ /* 0x000fe400078ec0ff */
[----:B------:R-:W-:Y:S01]  /*0da0*/  LOP3.LUT R9, R6, 0x1c0, RZ, 0xc0, !PT ;  /* 0x000001c006097812 */ /* 0x000fe200078ec0ff */
[----:B------:R-:W-:Y:S01]  /*0db0*/  IMAD.IADD R7, R228, 0x1, -R7 ;  /* 0x00000001e4077824 */ /* 0x000fe200078e0a07 */
[----:B------:R-:W-:Y:S01]  /*0dc0*/  SHF.R.S32.HI R2, RZ, 0x2, R5 ;  /* 0x00000002ff027819 */ /* 0x000fe20000011405 */
[----:B------:R-:W-:Y:S01]  /*0dd0*/  IMAD R11, R4, 0x400, R11 ;  /* 0x00000400040b7824 */ /* 0x000fe200078e020b */
[----:B------:R-:W-:Y:S01]  /*0de0*/  SHF.R.S32.HI R5, RZ, 0x1f, R5 ;  /* 0x0000001fff057819 */ /* 0x000fe20000011405 */
[--C-:B------:R-:W-:Y:S01]  /*0df0*/  IMAD.U32 R4, R19, 0x40, R0.reuse ;  /* 0x0000004013047824 */ /* 0x100fe200078e0000 */
[----:B------:R-:W-:Y:S01]  /*0e00*/  LOP3.LUT R0, R9, 0x8, R0, 0xf8, !PT ;  /* 0x0000000809007812 */ /* 0x000fe200078ef800 */
[----:B------:R-:W-:Y:S01]  /*0e10*/  IMAD.SHL.U32 R19, R10, 0x2, RZ ;  /* 0x000000020a137824 */ /* 0x000fe200078e00ff */
[----:B------:R-:W-:Y:S01]  /*0e20*/  SHF.R.U32.HI R9, RZ, 0x3, R9 ;  /* 0x00000003ff097819 */ /* 0x000fe20000011609 */
[----:B------:R-:W-:Y:S01]  /*0e30*/  IMAD.MOV.U32 R6, RZ, RZ, R18 ;  /* 0x000000ffff067224 */ /* 0x000fe200078e0012 */
[----:B------:R-:W-:Y:S01]  /*0e40*/  LEA.HI R5, R5, R2, RZ, 0x3 ;  /* 0x0000000205057211 */ /* 0x000fe200078f18ff */
[----:B------:R0:W-:Y:S01]  /*0e50*/  STL [R1+0x68], R4 ;  /* 0x0000680401007387 */ /* 0x0001e20000100800 */
[----:B------:R-:W-:-:S02]  /*0e60*/  LOP3.LUT R0, R0, R9, RZ, 0x3c, !PT ;  /* 0x0000000900007212 */ /* 0x000fc400078e3cff */
[----:B------:R-:W-:Y:S02]  /*0e70*/  LOP3.LUT R5, R5, 0xfffffff8, RZ, 0xc0, !PT ;  /* 0xfffffff805057812 */ /* 0x000fe400078ec0ff */
[----:B------:R-:W-:Y:S01]  /*0e80*/  R2P PR, R8, 0x6 ;  /* 0x0000000608007804 */ /* 0x000fe20000000000 */
[----:B------:R-:W-:Y:S01]  /*0e90*/  IMAD.IADD R0, R11, 0x1, R0 ;  /* 0x000000010b007824 */ /* 0x000fe200078e0200 */
[----:B------:R-:W-:Y:S01]  /*0ea0*/  SHF.R.S32.HI R3, RZ, 0x5, R3 ;  /* 0x00000005ff037819 */ /* 0x000fe20000011403 */
[----:B------:R-:W-:Y:S02]  /*0eb0*/  IMAD.IADD R2, R2, 0x1, -R5 ;  /* 0x0000000102027824 */ /* 0x000fe400078e0a05 */
[----:B0-----:R-:W-:Y:S01]  /*0ec0*/  IMAD.SHL.U32 R4, R7, 0x100, RZ ;  /* 0x0000010007047824 */ /* 0x001fe200078e00ff */
[----:B------:R-:W-:Y:S01]  /*0ed0*/  LEA R186, R0, UR41, 0x1 ;  /* 0x0000002900ba7c11 */ /* 0x000fe2000f8e08ff */
[----:B------:R-:W-:Y:S01]  /*0ee0*/  IMAD R23, R3, 0x10, R2 ;  /* 0x0000001003177824 */ /* 0x000fe200078e0202 */
[----:B------:R-:W-:Y:S01]  /*0ef0*/  SEL R188, R188, 0xffffffc0, !P2 ;  /* 0xffffffc0bcbc7807 */ /* 0x000fe20005000000 */
[----:B------:R-:W-:Y:S01]  /*0f00*/  IMAD.IADD R184, R19, 0x1, R4 ;  /* 0x0000000113b87824 */ /* 0x000fe200078e0204 */
[----:B------:R0:W-:Y:S01]  /*0f10*/  STL [R1+0x64], R4 ;  /* 0x0000640401007387 */ /* 0x0001e20000100800 */
[----:B------:R-:W-:-:S02]  /*0f20*/  VIADD R189, R186, 0x36400 ;  /* 0x00036400babd7836 */ /* 0x000fc40000000000 */
[C---:B------:R-:W-:Y:S01]  /*0f30*/  VIADD R226, R184.reuse, 0x8 ;  /* 0x00000008b8e27836 */ /* 0x040fe20000000000 */
[----:B------:R-:W-:Y:S01]  /*0f40*/  SHF.R.S32.HI R3, RZ, 0x1f, R184 ;  /* 0x0000001fff037819 */ /* 0x000fe200000114b8 */
[C---:B------:R-:W-:Y:S02]  /*0f50*/  VIADD R225, R184.reuse, 0x10 ;  /* 0x00000010b8e17836 */ /* 0x040fe40000000000 */
        /* <DEDUP_REMOVED lines=63> */
[----:B------:R-:W-:Y:S01]  /*1350*/  IMAD.MOV.U32 R5, RZ, RZ, R17 ;  /* 0x000000ffff057224 */ /* 0x000fe200078e0011 */
[----:B------:R-:W-:Y:S01]  /*1360*/  SHF.R.S32.HI R229, RZ, 0x1f, R196 ;  /* 0x0000001fffe57819 */ /* 0x000fe200000114c4 */
[----:B------:R-:W-:-:S02]  /*1370*/  IMAD.MOV.U32 R2, RZ, RZ, RZ ;  /* 0x000000ffff027224 */ /* 0x000fc400078e00ff */
[----:B------:R-:W-:Y:S02]  /*1380*/  IMAD R190, R12, 0x8, R23 ;  /* 0x000000080cbe7824 */ /* 0x000fe400078e0217 */
[----:B------:R-:W-:-:S07]  /*1390*/  IMAD.IADD R188, R188, 0x1, R187 ;  /* 0x00000001bcbc7824 */ /* 0x000fce00078e02bb */
.L_x_3232:
[----:B------:R-:W-:Y:S01]  /*13a0*/  ULDC.64 UR6, c[0x0][0xb20] ;  /* 0x0002c80000067ab9 */ /* 0x000fe20000000a00 */
[----:B012-4-:R-:W0:Y:S01]  /*13b0*/  LDC R17, c[0x0][0x288] ;  /* 0x0000a200ff117b82 */ /* 0x017e220000000800 */
[----:B------:R-:W-:Y:S01]  /*13c0*/  UISETP.NE.U32.AND UP0, UPT, UR6, URZ, UPT ;  /* 0x0000003f0600728c */ /* 0x000fe2000bf05070 */
[----:B------:R-:W-:-:S03]  /*13d0*/  IMAD.MOV.U32 R13, RZ, RZ, RZ ;  /* 0x000000ffff0d7224 */ /* 0x000fc600078e00ff */
[----:B------:R-:W-:-:S03]  /*13e0*/  UISETP.NE.AND.EX UP0, UPT, UR7, URZ, UPT, UP0 ;  /* 0x0000003f0700728c */ /* 0x000fc6000bf05300 */
[----:B------:R-:W-:Y:S01]  /*13f0*/  ULDC.64 UR6, c[0x0][0xb10] ;  /* 0x0002c40000067ab9 */ /* 0x000fe20000000a00 */
[----:B------:R-:W1:Y:S01]  /*1400*/  LDC.64 R14, c[0x0][0x418] ;  /* 0x00010600ff0e7b82 */ /* 0x000e620000000a00 */
[----:B------:R-:W-:Y:S01]  /*1410*/  UISETP.NE.U32.AND UP1, UPT, UR6, URZ, UPT ;  /* 0x0000003f0600728c */ /* 0x000fe2000bf25070 */
[----:B------:R-:W-:-:S03]  /*1420*/  PLOP3.LUT P0, PT, PT, PT, UP0, 0x80, 0x0 ;  /* 0x000000000000781c */ /* 0x000fc60003f0f008 */
[----:B------:R-:W-:-:S03]  /*1430*/  UISETP.NE.AND.EX UP1, UPT, UR7, URZ, UPT, UP1 ;  /* 0x0000003f0700728c */ /* 0x000fc6000bf25310 */
[----:B------:R-:W-:Y:S01]  /*1440*/  @UP0 ULDC.64 UR6, c[0x0][0xb20] ;  /* 0x0002c80000060ab9 */ /* 0x000fe20000000a00 */
[----:B------:R-:W2:Y:S01]  /*1450*/  LDC R3, c[0x0][0x424] ;  /* 0x00010900ff037b82 */ /* 0x000ea20000000800 */
[----:B------:R-:W-:Y:S01]  /*1460*/  @UP0 UIMAD.WIDE UR6, UR4, 0x4, UR6 ;  /* 0x00000004040608a5 */ /* 0x000fe2000f8e0206 */
[----:B------:R-:W-:-:S05]  /*1470*/  PLOP3.LUT P2, PT, PT, PT, UP1, 0x80, 0x0 ;  /* 0x000000000000781c */ /* 0x000fca0003f4f018 */
[----:B------:R-:W-:Y:S01]  /*1480*/  @UP1 ULDC.64 UR8, c[0x0][0xb10] ;  /* 0x0002c40000081ab9 */ /* 0x000fe20000000a00 */
[----:B------:R-:W-:Y:S01]  /*1490*/  IMAD.U32 R8, RZ, RZ, UR6 ;  /* 0x00000006ff087e24 */ /* 0x000fe2000f8e00ff */
[----:B---3--:R-:W3:Y:S01]  /*14a0*/  LDC R16, c[0x0][0x2f0] ;  /* 0x0000bc00ff107b82 */ /* 0x008ee20000000800 */
[----:B------:R-:W-:Y:S01]  /*14b0*/  IMAD.U32 R9, RZ, RZ, UR7 ;  /* 0x00000007ff097e24 */ /* 0x000fe2000f8e00ff */
[----:B------:R-:W-:-:S04]  /*14c0*/  @UP1 UIMAD.WIDE UR6, UR4, 0x4, UR8 ;  /* 0x00000004040618a5 */ /* 0x000fc8000f8e0208 */
[----:B------:R4:W5:Y:S02]  /*14d0*/  @P0 LDG.E R13, desc[UR38][R8.64] ;  /* 0x00000026080d0981 */ /* 0x000964000c1e1900 */
[----:B------:R-:W-:Y:S02]  /*14e0*/  IMAD.U32 R10, RZ, RZ, UR6 ;  /* 0x00000006ff0a7e24 */ /* 0x000fe4000f8e00ff */
[----:B------:R-:W-:Y:S01]  /*14f0*/  IMAD.U32 R11, RZ, RZ, UR7 ;  /* 0x00000007ff0b7e24 */ /* 0x000fe2000f8e00ff */
[----:B-1----:R-:W-:Y:S01]  /*1500*/  ISETP.NE.U32.AND P0, PT, R14, RZ, PT ;  /* 0x000000ff0e00720c */ /* 0x002fe20003f05070 */
[----:B------:R-:W-:-:S03]  /*1510*/  ULDC.64 UR6, c[0x0][0xb18] ;  /* 0x0002c60000067ab9 */ /* 0x000fc60000000a00 */
[----:B0-----:R4:W5:Y:S01]  /*1520*/  @P2 LDG.E R17, desc[UR38][R10.64] ;  /* 0x000000260a112981 */ /* 0x001962000c1e1900 */
[----:B------:R-:W-:Y:S02]  /*1530*/  ISETP.NE.AND.EX P0, PT, R15, RZ, PT, P0 ;  /* 0x000000ff0f00720c */ /* 0x000fe40003f05300 */
[C---:B------:R-:W-:Y:S02]  /*1540*/  LOP3.LUT R0, R6.reuse, 0xff000000, RZ, 0xc0, !PT ;  /* 0xff00000006007812 */ /* 0x040fe400078ec0ff */
[----:B------:R-:W-:Y:S02]  /*1550*/  ISETP.NE.U32.AND P1, PT, RZ, UR6, PT ;  /* 0x00000006ff007c0c */ /* 0x000fe4000bf25070 */
[----:B--2---:R-:W-:Y:S02]  /*1560*/  SEL R3, R3, 0x1, P0 ;  /* 0x0000000103037807 */ /* 0x004fe40000000000 */
[----:B------:R-:W-:Y:S02]  /*1570*/  LOP3.LUT R195, R6, 0xff0000, RZ, 0xc0, !PT ;  /* 0x00ff000006c37812 */ /* 0x000fe400078ec0ff */
[----:B------:R-:W-:Y:S01]  /*1580*/  SHF.R.U32.HI R0, RZ, 0x8, R0 ;  /* 0x00000008ff007819 */ /* 0x000fe20000011600 */
[----:B---3--:R-:W-:Y:S01]  /*1590*/  IMAD R16, R3, R16, RZ ;  /* 0x0000001003107224 */ /* 0x008fe200078e02ff */
[----:B------:R-:W-:-:S02]  /*15a0*/  ISETP.NE.AND.EX P1, PT, RZ, UR7, PT, P1 ;  /* 0x00000007ff007c0c */ /* 0x000fc4000bf25310 */
[----:B------:R-:W-:Y:S01]  /*15b0*/  LEA.HI R195, R195, R0, RZ, 0x10 ;  /* 0x00000000c3c37211 */ /* 0x000fe200078f80ff */
[----:B----4-:R-:W-:Y:S10]  /*15c0*/  @P2 BRA `(.L_x_3125) ;  /* 0x00000000002c2947 */ /* 0x010ff40003800000 */
        /* <DEDUP_REMOVED lines=8> */
[----:B-----5:R-:W2:Y:S04]  /*1650*/  LDG.E R17, desc[UR38][R8.64] ;  /* 0x0000002608117981 */ /* 0x020ea8000c1e1900 */
[----:B------:R-:W2:Y:S02]  /*1660*/  LDG.E R0, desc[UR38][R8.64+0x4] ;  /* 0x0000042608007981 */ /* 0x000ea4000c1e1900 */
[----:B--2---:R-:W-:-:S07]  /*1670*/  IMAD.IADD R17, R0, 0x1, -R17 ;  /* 0x0000000100117824 */ /* 0x004fce00078e0a11 */
.L_x_3125:
[----:B------:R-:W-:Y:S01]  /*1680*/  LOP3.LUT R192, R6, 0xffff, RZ, 0xc0, !PT ;  /* 0x0000ffff06c07812 */ /* 0x000fe200078ec0ff */
[----:B------:R-:W-:Y:S01]  /*1690*/  IMAD.U32 R193, RZ, RZ, UR4 ;  /* 0x00000004ffc17e24 */ /* 0x000fe2000f8e00ff */
[----:B------:R-:W-:Y:S06]  /*16a0*/  @!P1 BRA `(.L_x_3126) ;  /* 0x0000000000189947 */ /* 0x000fec0003800000 */
[----:B------:R-:W-:Y:S02]  /*16b0*/  ULDC.64 UR6, c[0x0][0xb18] ;  /* 0x0002c60000067ab9 */ /* 0x000fe40000000a00 */
[----:B------:R-:W-:-:S06]  /*16c0*/  UIMAD.WIDE UR4, UR4, 0x4, UR6 ;  /* 0x00000004040478a5 */ /* 0x000fcc000f8e0206 */
[----:B------:R-:W-:Y:S02]  /*16d0*/  IMAD.U32 R6, RZ, RZ, UR4 ;  /* 0x00000004ff067e24 */ /* 0x000fe4000f8e00ff */
[----:B------:R-:W-:-:S05]  /*16e0*/  IMAD.U32 R7, RZ, RZ, UR5 ;  /* 0x00000005ff077e24 */ /* 0x000fca000f8e00ff */
[----:B------:R0:W5:Y:S01]  /*16f0*/  LDG.E R16, desc[UR38][R6.64] ;  /* 0x0000002606107981 */ /* 0x000162000c1e1900 */
[----:B------:R-:W-:Y:S05]  /*1700*/  BRA `(.L_x_3127) ;  /* 0x00000000002c7947 */ /* 0x000fea0003800000 */
.L_x_3126:
        /* <DEDUP_REMOVED lines=9> */
[----:B------:R-:W2:Y:S02]  /*17a0*/  LDG.E R3, desc[UR38][R6.64+0x4] ;  /* 0x0000042606037981 */ /* 0x000ea4000c1e1900 */
[----:B--2---:R-:W-:-:S07]  /*17b0*/  IMAD.IADD R16, R3, 0x1, -R16 ;  /* 0x0000000103107824 */ /* 0x004fce00078e0a10 */
.L_x_3127:
[----:B------:R-:W-:Y:S01]  /*17c0*/  UISETP.NE.AND UP0, UPT, UR40, 0x1, UPT ;  /* 0x000000012800788c */ /* 0x000fe2000bf05270 */
[----:B-----5:R-:W-:Y:S02]  /*17d0*/  IMAD.IADD R16, R16, 0x1, -R13 ;  /* 0x0000000110107824 */ /* 0x020fe400078e0a0d */
[----:B------:R-:W-:Y:S02]  /*17e0*/  IMAD.SHL.U32 R185, R5, 0x40, RZ ;  /* 0x0000004005b97824 */ /* 0x000fe400078e00ff */
[----:B------:R-:W-:Y:S01]  /*17f0*/  VIADD R0, R16, 0x3f ;  /* 0x0000003f10007836 */ /* 0x000fe20000000000 */
[----:B------:R-:W-:-:S04]  /*1800*/  PLOP3.LUT P0, PT, PT, PT, UP0, 0x80, 0x0 ;  /* 0x000000000000781c */ /* 0x000fc80003f0f008 */
[----:B------:R-:W-:-:S04]  /*1810*/  SHF.R.S32.HI R3, RZ, 0x1f, R0 ;  /* 0x0000001fff037819 */ /* 0x000fc80000011400 */
[----:B------:R-:W-:-:S04]  /*1820*/  LEA.HI R3, R3, R0, RZ, 0x6 ;  /* 0x0000000003037211 */ /* 0x000fc800078f30ff */
[----:B------:R-:W-:Y:S01]  /*1830*/  SHF.R.S32.HI R8, RZ, 0x6, R3 ;  /* 0x00000006ff087819 */ /* 0x000fe20000011403 */
[----:B------:R-:W-:Y:S06]  /*1840*/  @!P0 BRA `(.L_x_3128) ;  /* 0x0000002000788947 */ /* 0x000fec0003800000 */
[----:B------:R-:W1:Y:S01]  /*1850*/  LDC R0, c[0x0][0x448] ;  /* 0x00011200ff007b82 */ /* 0x000e620000000800 */
[----:B0-----:R-:W-:-:S07]  /*1860*/  IADD3 R7, R16, 0x1, -R17 ;  /* 0x0000000110077810 */ /* 0x001fce0007ffe811 */
[----:B------:R-:W0:Y:S01]  /*1870*/  LDC.64 R4, c[0x0][0xad8] ;  /* 0x0002b600ff047b82 */ /* 0x000e220000000a00 */
[----:B-1----:R-:W-:Y:S01]  /*1880*/  ISETP.NE.AND P1, PT, R0, 0x1, PT ;  /* 0x000000010000780c */ /* 0x002fe20003f25270 */
[----:B------:R-:W-:Y:S01]  /*1890*/  VIADD R0, R185, 0x3f ;  /* 0x0000003fb9007836 */ /* 0x000fe20000000000 */
[----:B0-----:R-:W-:-:S11]  /*18a0*/  ISETP.GE.AND P2, PT, R5, 0x1, PT ;  /* 0x000000010500780c */ /* 0x001fd60003f46270 */
        /* <DEDUP_REMOVED lines=8> */
[----:B------:R-:W-:-:S12]  /*1930*/  VIADD R0, R3, 0xffffffff ;  /* 0xffffffff03007836 */ /* 0x000fd80000000000 */
        /* <DEDUP_REMOVED lines=8> */
.L_x_3130:
[----:B------:R-:W-:-:S13]  /*19c0*/  ISETP.NE.AND P0, PT, R5, 0x1, PT ;  /* 0x000000010500780c */ /* 0x000fda0003f05270 */
[----:B------:R-:W0:Y:S02]  /*19d0*/  @P0 LDC.64 R6, c[0x0][0xae0] ;  /* 0x0002b800ff060b82 */ /* 0x000e240000000a00 */
[----:B0-----:R-:W-:-:S05]  /*19e0*/  @P0 IMAD.HI.U32 R6, R0, R6, RZ ;  /* 0x0000000600060227 */ /* 0x001fca00078e00ff */
[----:B------:R-:W-:-:S07]  /*19f0*/  @P0 SHF.R.U32.HI R0, RZ, R7, R6 ;  /* 0x00000007ff000219 */ /* 0x000fce0000011606 */
.L_x_3131:
[----:B------:R-:W-:-:S05]  /*1a00*/  IMAD R3, R0, R5, R5 ;  /* 0x0000000500037224 */ /* 0x000fca00078e0205 */
[----:B------:R-:W-:-:S07]  /*1a10*/  VIMNMX R4, R4, R3, PT ;  /* 0x0000000304047248 */ /* 0x000fce0003fe0100 */
.L_x_3129:
[----:B------:R-:W0:Y:S01]  /*1a20*/  @P1 LDC R6, c[0x0][0x44c] ;  /* 0x00011300ff061b82 */ /* 0x000e220000000800 */
[----:B------:R-:W-:Y:S01]  /*1a30*/  VIADD R4, R4, 0x3f ;  /* 0x0000003f04047836 */ /* 0x000fe20000000000 */
[----:B------:R-:W-:Y:S01]  /*1a40*/  ULDC UR4, c[0x0][0xad4] ;  /* 0x0002b50000047ab9 */ /* 0x000fe20000000800 */
[----:B------:R-:W-:-:S03]  /*1a50*/  IMAD.MOV.U32 R0, RZ, RZ, R185 ;  /* 0x000000ffff007224 */ /* 0x000fc600078e00b9 */
[----:B------:R-:W-:Y:S02]  /*1a60*/  SHF.R.S32.HI R3, RZ, 0x1f, R4 ;  /* 0x0000001fff037819 */ /* 0x000fe40000011404 */
[----:B------:R-:W1:Y:S02]  /*1a70*/  @P1 LDC R7, c[0x0][0x450] ;  /* 0x00011400ff071b82 */ /* 0x000e640000000800 */
[----:B------:R-:W-:-:S04]  /*1a80*/  LEA.HI R3, R3, R4, RZ, 0x6 ;  /* 0x0000000403037211 */ /* 0x000fc800078f30ff */
[----:B------:R-:W-:-:S04]  /*1a90*/  SHF.R.S32.HI R3, RZ, 0x6, R3 ;  /* 0x00000006ff037819 */ /* 0x000fc80000011403 */
[----:B------:R-:W-:Y:S01]  /*1aa0*/  VIMNMX R11, R8, R3, PT ;  /* 0x00000003080b7248 */ /* 0x000fe20003fe0100 */
[----:B0-----:R-:W-:-:S05]  /*1ab0*/  @P1 IMAD.HI.U32 R6, R185, R6, RZ ;  /* 0x00000006b9061227 */ /* 0x001fca00078e00ff */
[----:B-1----:R-:W-:-:S04]  /*1ac0*/  @P1 SHF.R.U32.HI R0, RZ, R7, R6 ;  /* 0x00000007ff001219 */ /* 0x002fc80000011606 */
[----:B------:R-:W-:-:S05]  /*1ad0*/  IADD3 R16, R0, R16, -R17 ;  /* 0x0000001000107210 */ /* 0x000fca0007ffe811 */
[----:B------:R-:W-:Y:S01]  /*1ae0*/  VIADD R0, R16, -UR4 ;  /* 0x8000000410007c36 */ /* 0x000fe20008000000 */
[----:B------:R-:W-:Y:S06]  /*1af0*/  @!P2 BRA `(.L_x_3132) ;  /* 0x00000000003ca947 */ /* 0x000fec0003800000 */
[----:B------:R-:W-:-:S13]  /*1b00*/  ISETP.GT.AND P0, PT, R16, -0x1, PT ;  /* 0xffffffff1000780c */ /* 0x000fda0003f04270 */
        /* <DEDUP_REMOVED lines=8> */
.L_x_3133:
[----:B------:R-:W-:-:S13]  /*1b90*/  ISETP.NE.AND P0, PT, R5, 0x1, PT ;  /* 0x000000010500780c */ /* 0x000fda0003f05270 */
[----:B------:R-:W0:Y:S02]  /*1ba0*/  @P0 LDC.64 R6, c[0x0][0xae0] ;  /* 0x0002b800ff060b82 */ /* 0x000e240000000a00 */
[----:B0-----:R-:W-:-:S05]  /*1bb0*/  @P0 IMAD.HI.U32 R4, R16, R6, RZ ;  /* 0x0000000610040227 */ /* 0x001fca00078e00ff */
[----:B------:R-:W-:-:S07]  /*1bc0*/  @P0 SHF.R.U32.HI R16, RZ, R7, R4 ;  /* 0x00000007ff100219 */ /* 0x000fce0000011604 */
.L_x_3134:
[----:B------:R-:W-:-:S05]  /*1bd0*/  IMAD R5, R16, R5, RZ ;  /* 0x0000000510057224 */ /* 0x000fca00078e02ff */
[----:B------:R-:W-:-:S07]  /*1be0*/  VIMNMX R0, R0, R5, !PT ;  /* 0x0000000500007248 */ /* 0x000fce0007fe0100 */
.L_x_3132:
[----:B------:R-:W-:Y:S02]  /*1bf0*/  SHF.R.S32.HI R3, RZ, 0x1f, R0 ;  /* 0x0000001fff037819 */ /* 0x000fe40000011400 */
[----:B------:R-:W-:Y:S02]  /*1c00*/  LOP3.LUT R8, R195, 0xff, RZ, 0xc0, !PT ;  /* 0x000000ffc3087812 */ /* 0x000fe400078ec0ff */
[----:B------:R-:W-:-:S04]  /*1c10*/  LEA.HI R3, R3, R0, RZ, 0x6 ;  /* 0x0000000003037211 */ /* 0x000fc800078f30ff */
[----:B------:R-:W-:-:S04]  /*1c20*/  SHF.R.S32.HI R3, RZ, 0x6, R3 ;  /* 0x00000006ff037819 */ /* 0x000fc80000011403 */
[----:B------:R-:W-:Y:S01]  /*1c30*/  VIMNMX R10, RZ, R3, !PT ;  /* 0x00000003ff0a7248 */ /* 0x000fe20007fe0100 */
[----:B------:R-:W-:-:S03]  /*1c40*/  IMAD.MOV.U32 R3, RZ, RZ, RZ ;  /* 0x000000ffff037224 */ /* 0x000fc600078e00ff */
[----:B------:R-:W-:-:S13]  /*1c50*/  ISETP.GT.AND P0, PT, R11, R10, PT ;  /* 0x0000000a0b00720c */ /* 0x000fda0003f04270 */
[----:B------:R-:W-:Y:S05]  /*1c60*/  @!P0 BRA `(.L_x_3135) ;  /* 0x00000000007c8947 */ /* 0x000fea0003800000 */
[----:B------:R-:W-:-:S04]  /*1c70*/  SHF.R.U32.HI R0, RZ, 0x10, R195 ;  /* 0x00000010ff007819 */ /* 0x000fc800000116c3 */
[----:B------:R-:W-:-:S13]  /*1c80*/  ISETP.NE.AND P0, PT, R0, RZ, PT ;  /* 0x000000ff0000720c */ /* 0x000fda0003f05270 */
[----:B------:R-:W0:Y:S02]  /*1c90*/  @!P0 LDC R0, c[0x0][0xae8] ;  /* 0x0002ba00ff008b82 */ /* 0x000e240000000800 */
[-C--:B0-----:R-:W-:Y:S02]  /*1ca0*/  IABS R7, R0.reuse ;  /* 0x0000000000077213 */ /* 0x081fe40000000000 */
[----:B------:R-:W-:Y:S02]  /*1cb0*/  IADD3 R3, R0, -0x1, R11 ;  /* 0xffffffff00037810 */ /* 0x000fe40007ffe00b */
[----:B------:R-:W0:Y:S01]  /*1cc0*/  I2F.RP R6, R7 ;  /* 0x0000000700067306 */ /* 0x000e220000209400 */
[----:B------:R-:W-:Y:S02]  /*1cd0*/  IABS R13, R0 ;  /* 0x00000000000d7213 */ /* 0x000fe40000000000 */
[----:B------:R-:W-:-:S05]  /*1ce0*/  IMAD.IADD R3, R3, 0x1, -R10 ;  /* 0x0000000103037824 */ /* 0x000fca00078e0a0a */
        /* <DEDUP_REMOVED lines=8> */
[----:B------:R-:W-:Y:S01]  /*1d70*/  LOP3.LUT R3, R3, R0, RZ, 0x3c, !PT ;  /* 0x0000000003037212 */ /* 0x000fe200078e3cff */
        /* <DEDUP_REMOVED lines=14> */
.L_x_3135:
[-C--:B------:R-:W-:Y:S01]  /*1e60*/  IMAD R0, R8, R3.reuse, R10 ;  /* 0x0000000308007224 */ /* 0x080fe200078e020a */
        /* <DEDUP_REMOVED lines=8> */
[----:B------:R-:W-:Y:S02]  /*1ef0*/  R2UR UR16, R11 ;  /* 0x000000000b1072ca */ /* 0x000fe400000e0000 */
        /* <DEDUP_REMOVED lines=120> */
.L_x_3138:
[----:B------:R-:W-:Y:S01]  /*2680*/  BAR.SYNC.DEFER_BLOCKING 0xe, 0x100 ;  /* 0x0384000000007b1d */ /* 0x000fe20000010000 */
[----:B------:R-:W-:Y:S01]  /*2690*/  IMAD.U32 R4, RZ, RZ, UR37 ;  /* 0x00000025ff047e24 */ /* 0x000fe2000f8e00ff */
[----:B------:R-:W-:Y:S01]  /*26a0*/  UIADD3 UR37, UR37, 0x1, URZ ;  /* 0x0000000125257890 */ /* 0x000fe2000fffe03f */
[----:B------:R-:W-:Y:S01]  /*26b0*/  ISETP.LT.AND P0, PT, R0, UR20, PT ;  /* 0x0000001400007c0c */ /* 0x000fe2000bf01270 */
[----:B------:R-:W-:Y:S01]  /*26c0*/  UIADD3 UR20, UR20, -0x1, URZ ;  /* 0xffffffff14147890 */ /* 0x000fe2000fffe03f */
[----:B01----:R-:W-:Y:S01]  /*26d0*/  IMAD R3, R4, 0x40, R23 ;  /* 0x0000004004037824 */ /* 0x003fe200078e0217 */
        /* <DEDUP_REMOVED lines=147> */
[----:B------:R-:W-:-:S06]  /*3010*/  USEL UR6, URZ, 0x1, UP0 ;  /* 0x000000013f067887 */ /* 0x000fcc0008000000 */
[----:B------:R-:W-:Y:S01]  /*3020*/  LOP3.LUT R2, R2, UR6, RZ, 0x3c, !PT ;  /* 0x0000000602027c12 */ /* 0x000fe2000f8e3cff */
        /* <DEDUP_REMOVED lines=16> */
.L_x_3137:
[----:B------:R-:W-:Y:S01]  /*3130*/  BAR.SYNC.DEFER_BLOCKING 0xe, 0x100 ;  /* 0x0384000000007b1d */ /* 0x000fe20000010000 */
[----:B------:R-:W-:Y:S01]  /*3140*/  IMAD.U32 R0, RZ, RZ, UR37 ;  /* 0x00000025ff007e24 */ /* 0x000fe2000f8e00ff */
[----:B------:R-:W-:Y:S01]  /*3150*/  UIADD3 UR37, UR37, 0x1, URZ ;  /* 0x0000000125257890 */ /* 0x000fe2000fffe03f */
[----:B------:R-:W-:Y:S01]  /*3160*/  PLOP3.LUT P0, PT, PT, PT, PT, 0x8, 0x0 ;  /* 0x000000000000781c */ /* 0x000fe20003f0e170 */
[----:B------:R-:W-:Y:S02]  /*3170*/  IMAD.MOV.U32 R20, RZ, RZ, RZ ;  /* 0x000000ffff147224 */ /* 0x000fe400078e00ff */
[----:B------:R-:W-:Y:S01]  /*3180*/  IMAD R0, R0, 0x40, R23 ;  /* 0x0000004000007824 */ /* 0x000fe200078e0217 */
[----:B------:R-:W-:-:S04]  /*3190*/  UISETP.NE.AND UP0, UPT, UR37, 0x2, UPT ;  /* 0x000000022500788c */ /* 0x000fc8000bf05270 */
[----:B------:R-:W-:Y:S01]  /*31a0*/  LEA R4, R0, UR41, 0x2 ;  /* 0x0000002900047c11 */ /* 0x000fe2000f8e10ff */
[----:B------:R-:W-:Y:S02]  /*31b0*/  USEL UR4, URZ, 0x1, UP0 ;  /* 0x000000013f047887 */ /* 0x000fe40008000000 */
[----:B------:R-:W-:-:S04]  /*31c0*/  USEL UR37, UR37, URZ, UP0 ;  /* 0x0000003f25257287 */ /* 0x000fc80008000000 */
[----:B------:R-:W-:Y:S01]  /*31d0*/  LOP3.LUT R2, R2, UR4, RZ, 0x3c, !PT ;  /* 0x0000000402027c12 */ /* 0x000fe2000f8e3cff */
[----:B01----:R-:W0:Y:S04]  /*31e0*/  LDS R3, [R4+0x38400] ;  /* 0x0384000004037984 */ /* 0x003e280000000800 */
        /* <DEDUP_REMOVED lines=132> */
.L_x_3128:
        /* <DEDUP_REMOVED lines=23> */
.L_x_3140:
[----:B------:R-:W-:-:S13]  /*3ba0*/  ISETP.NE.AND P0, PT, R5, 0x1, PT ;  /* 0x000000010500780c */ /* 0x000fda0003f05270 */
[----:B------:R-:W0:Y:S02]  /*3bb0*/  @P0 LDC.64 R6, c[0x0][0xae0] ;  /* 0x0002b800ff060b82 */ /* 0x000e240000000a00 */
[----:B0-----:R-:W-:-:S05]  /*3bc0*/  @P0 IMAD.HI.U32 R6, R0, R6, RZ ;  /* 0x0000000600060227 */ /* 0x001fca00078e00ff */
[----:B------:R-:W-:-:S07]  /*3bd0*/  @P0 SHF.R.U32.HI R0, RZ, R7, R6 ;  /* 0x00000007ff000219 */ /* 0x000fce0000011606 */
.L_x_3141:
[----:B------:R-:W-:-:S05]  /*3be0*/  IMAD R3, R0, R5, R5 ;  /* 0x0000000500037224 */ /* 0x000fca00078e0205 */
[----:B------:R-:W-:-:S07]  /*3bf0*/  VIMNMX R4, R4, R3, PT ;  /* 0x0000000304047248 */ /* 0x000fce0003fe0100 */
.L_x_3139:
[----:B------:R-:W0:Y:S01]  /*3c00*/  @P1 LDC R0, c[0x0][0x44c] ;  /* 0x00011300ff001b82 */ /* 0x000e220000000800 */
[----:B------:R-:W-:Y:S01]  /*3c10*/  VIADD R4, R4, 0x3f ;  /* 0x0000003f04047836 */ /* 0x000fe20000000000 */
[----:B------:R-:W-:Y:S01]  /*3c20*/  ULDC UR4, c[0x0][0xad4] ;  /* 0x0002b50000047ab9 */ /* 0x000fe20000000800 */
[----:B------:R-:W-:-:S03]  /*3c30*/  IMAD.IADD R7, R16, 0x1, -R17 ;  /* 0x0000000110077824 */ /* 0x000fc600078e0a11 */
[----:B------:R-:W-:Y:S02]  /*3c40*/  SHF.R.S32.HI R3, RZ, 0x1f, R4 ;  /* 0x0000001fff037819 */ /* 0x000fe40000011404 */
[----:B------:R-:W1:Y:S02]  /*3c50*/  @P1 LDC R9, c[0x0][0x450] ;  /* 0x00011400ff091b82 */ /* 0x000e640000000800 */
[----:B------:R-:W-:-:S04]  /*3c60*/  LEA.HI R3, R3, R4, RZ, 0x6 ;  /* 0x0000000403037211 */ /* 0x000fc800078f30ff */
[----:B------:R-:W-:-:S04]  /*3c70*/  SHF.R.S32.HI R3, RZ, 0x6, R3 ;  /* 0x00000006ff037819 */ /* 0x000fc80000011403 */
[----:B------:R-:W-:Y:S01]  /*3c80*/  VIMNMX R8, R8, R3, PT ;  /* 0x0000000308087248 */ /* 0x000fe20003fe0100 */
[----:B0-----:R-:W-:-:S04]  /*3c90*/  @P1 IMAD.HI.U32 R6, R185, R0, RZ ;  /* 0x00000000b9061227 */ /* 0x001fc800078e00ff */
[----:B------:R-:W-:Y:S01]  /*3ca0*/  IMAD.MOV.U32 R0, RZ, RZ, R185 ;  /* 0x000000ffff007224 */ /* 0x000fe200078e00b9 */
[----:B-1----:R-:W-:-:S05]  /*3cb0*/  @P1 SHF.R.U32.HI R0, RZ, R9, R6 ;  /* 0x00000009ff001219 */ /* 0x002fca0000011606 */
[----:B------:R-:W-:-:S04]  /*3cc0*/  IMAD.IADD R0, R7, 0x1, R0 ;  /* 0x0000000107007824 */ /* 0x000fc800078e0200 */
        /* <DEDUP_REMOVED lines=11> */
.L_x_3143:
[----:B------:R-:W-:-:S13]  /*3d80*/  ISETP.NE.AND P0, PT, R5, 0x1, PT ;  /* 0x000000010500780c */ /* 0x000fda0003f05270 */
[----:B------:R-:W0:Y:S02]  /*3d90*/  @P0 LDC.64 R6, c[0x0][0xae0] ;  /* 0x0002b800ff060b82 */ /* 0x000e240000000a00 */
[----:B0-----:R-:W-:-:S05]  /*3da0*/  @P0 IMAD.HI.U32 R4, R0, R6, RZ ;  /* 0x0000000600040227 */ /* 0x001fca00078e00ff */
[----:B------:R-:W-:-:S07]  /*3db0*/  @P0 SHF.R.U32.HI R0, RZ, R7, R4 ;  /* 0x00000007ff000219 */ /* 0x000fce0000011604 */
.L_x_3144:
[----:B------:R-:W-:-:S05]  /*3dc0*/  IMAD R0, R0, R5, RZ ;  /* 0x0000000500007224 */ /* 0x000fca00078e02ff */
[----:B------:R-:W-:-:S07]  /*3dd0*/  VIMNMX R3, R3, R0, !PT ;  /* 0x0000000003037248 */ /* 0x000fce0007fe0100 */
.L_x_3142:
[----:B------:R-:W-:Y:S01]  /*3de0*/  SHF.R.S32.HI R0, RZ, 0x1f, R3 ;  /* 0x0000001fff007819 */ /* 0x000fe20000011403 */
[----:B------:R-:W-:Y:S01]  /*3df0*/  IMAD.MOV.U32 R168, RZ, RZ, RZ ;  /* 0x000000ffffa87224 */ /* 0x000fe200078e00ff */
[----:B------:R-:W-:Y:S02]  /*3e00*/  LOP3.LUT R10, R195, 0xff, RZ, 0xc0, !PT ;  /* 0x000000ffc30a7812 */ /* 0x000fe400078ec0ff */
[----:B------:R-:W-:-:S04]  /*3e10*/  LEA.HI R0, R0, R3, RZ, 0x6 ;  /* 0x0000000300007211 */ /* 0x000fc800078f30ff */
[----:B------:R-:W-:-:S04]  /*3e20*/  SHF.R.S32.HI R0, RZ, 0x6, R0 ;  /* 0x00000006ff007819 */ /* 0x000fc80000011400 */
[----:B------:R-:W-:-:S04]  /*3e30*/  VIMNMX R191, RZ, R0, !PT ;  /* 0x00000000ffbf7248 */ /* 0x000fc80007fe0100 */
        /* <DEDUP_REMOVED lines=32> */
[----:B------:R-:W-:-:S07]  /*4040*/  IMAD.MOV.U32 R168, RZ, RZ, R5 ;  /* 0x000000ffffa87224 */ /* 0x000fce00078e0005 */
.L_x_3145:
        /* <DEDUP_REMOVED lines=101> */
.L_x_3146:
[----:B------:R-:W-:Y:S02]  /*46a0*/  LEA.HI R0, R227, R227, RZ, 0x1 ;  /* 0x000000e3e3007211 */ /* 0x000fe400078f08ff */
[----:B------:R-:W-:Y:S02]  /*46b0*/  ISETP.NE.AND P0, PT, RZ, UR40, PT ;  /* 0x00000028ff007c0c */ /* 0x000fe4000bf05270 */
[----:B------:R-:W-:-:S05]  /*46c0*/  LOP3.LUT R0, R0, 0xfffffffe, RZ, 0xc0, !PT ;  /* 0xfffffffe00007812 */ /* 0x000fca00078ec0ff */
[----:B------:R-:W-:-:S05]  /*46d0*/  IMAD.IADD R0, R227, 0x1, -R0 ;  /* 0x00000001e3007824 */ /* 0x000fca00078e0a00 */
[----:B------:R-:W-:Y:S01]  /*46e0*/  SHF.L.U32 R3, R0, 0x1f, RZ ;  /* 0x0000001f00037819 */ /* 0x000fe200000006ff */
[----:B------:R-:W-:-:S03]  /*46f0*/  IMAD.MOV.U32 R0, RZ, RZ, 0x1 ;  /* 0x00000001ff007424 */ /* 0x000fc600078e00ff */
[----:B------:R-:W0:Y:S02]  /*4700*/  SYNCS.PHASECHK.TRANS64.TRYWAIT P1, [UR41+0x38800], R3 ;  /* 0x03880003ff0075a7 */ /* 0x000e240008020169 */
[----:B------:R-:W-:-:S04]  /*4710*/  SEL R0, R0, 0x2, !P0 ;  /* 0x0000000200007807 */ /* 0x000fc80004000000 */
[----:B------:R-:W-:-:S04]  /*4720*/  LOP3.LUT R0, R0, 0x1, RZ, 0xfc, !PT ;  /* 0x0000000100007812 */ /* 0x000fc800078efcff */
[----:B------:R-:W-:Y:S01]  /*4730*/  ISETP.NE.AND P0, PT, R0, 0x3, PT ;  /* 0x000000030000780c */ /* 0x000fe20003f05270 */
[----:B0-----:R-:W-:-:S12]  /*4740*/  @!P1 BRA `(.L_x_3147) ;  /* 0x000001a400fc9947 */ /* 0x001fd80003800000 */
.L_x_3389:
[----:B------:R-:W-:Y:S05]  /*4750*/  @!P0 BRA `(.L_x_3148) ;  /* 0x0000000000048947 */ /* 0x000fea0003800000 */
[----:B------:R-:W-:Y:S01]  /*4760*/  BPT.TRAP 0x1 ;  /* 0x000000040000795c */ /* 0x000fe20000300000 */
.L_x_3148:
[----:B------:R-:W-:Y:S01]  /*4770*/  IMAD.U32 R7, RZ, RZ, UR37 ;  /* 0x00000025ff077e24 */ /* 0x000fe2000f8e00ff */
[----:B------:R-:W-:-:S04]  /*4780*/  SHF.L.U32 R4, R2, 0x1f, RZ ;  /* 0x0000001f02047819 */ /* 0x000fc800000006ff */
[----:B------:R-:W-:-:S04]  /*4790*/  LEA R7, R7, UR41, 0x3 ;  /* 0x0000002907077c11 */ /* 0x000fc8000f8e18ff */
[----:B------:R1:W2:Y:S01]  /*47a0*/  SYNCS.PHASECHK.TRANS64.TRYWAIT P1, [R7+URZ+0x38830], R4 ;  /* 0x03883004070075a7 */ /* 0x0002a2000802017f */
[----:B------:R-:W-:Y:S05]  /*47b0*/  @!P0 BRA `(.L_x_3149) ;  /* 0x0000000000048947 */ /* 0x000fea0003800000 */
[----:B------:R-:W-:Y:S01]  /*47c0*/  BPT.TRAP 0x1 ;  /* 0x000000040000795c */ /* 0x000fe20000300000 */
.L_x_3149:
[----:B--2---:R-:W-:Y:S05]  /*47d0*/  @P1 BRA `(.L_x_3150) ;  /* 0x0000000000081947 */ /* 0x004fea0003800000 */
[----:B------:R-:W2:Y:S02]  /*47e0*/  SYNCS.PHASECHK.TRANS64.TRYWAIT P1, [R7+URZ+0x38830], R4 ;  /* 0x03883004070075a7 */ /* 0x000ea4000802017f */
[----:B--2---:R-:W-:Y:S05]  /*47f0*/  @!P1 BRA `(.L_x_3151) ;  /* 0x000001a400e89947 */ /* 0x004fea0003800000 */
.L_x_3150:
        /* <DEDUP_REMOVED lines=40> */
.L_x_3390:
[----:B------:R-:W-:Y:S05]  /*4a80*/  @!P0 BRA `(.L_x_3153) ;  /* 0x0000000000048947 */ /* 0x000fea0003800000 */
[----:B------:R-:W-:Y:S01]  /*4a90*/  BPT.TRAP 0x1 ;  /* 0x000000040000795c */ /* 0x000fe20000300000 */
.L_x_3153:
[----:B------:R3:W4:Y:S01]  /*4aa0*/  SYNCS.PHASECHK.TRANS64.TRYWAIT P1, [R7+URZ+0x38850], R4 ;  /* 0x03885004070075a7 */ /* 0x000722000802017f */
[----:B------:R-:W-:Y:S05]  /*4ab0*/  @!P0 BRA `(.L_x_3154) ;  /* 0x0000000000048947 */ /* 0x000fea0003800000 */
[----:B------:R-:W-:Y:S01]  /*4ac0*/  BPT.TRAP 0x1 ;  /* 0x000000040000795c */ /* 0x000fe20000300000 */
.L_x_3154:
[----:B----4-:R-:W-:Y:S05]  /*4ad0*/  @P1 BRA `(.L_x_3155) ;  /* 0x0000000000081947 */ /* 0x010fea0003800000 */
[----:B------:R-:W4:Y:S02]  /*4ae0*/  SYNCS.PHASECHK.TRANS64.TRYWAIT P1, [R7+URZ+0x38850], R4 ;  /* 0x03885004070075a7 */ /* 0x000f24000802017f */
[----:B----4-:R-:W-:Y:S05]  /*4af0*/  @!P1 BRA `(.L_x_3156) ;  /* 0x000001a400549947 */ /* 0x010fea0003800000 */
.L_x_3155:
[----:B------:R-:W-:Y:S01]  /*4b00*/  UIADD3 UR4, UR41, 0x400, URZ ;  /* 0x0000040029047890 */ /* 0x000fe2000fffe03f */
[----:B------:R-:W-:Y:S01]  /*4b10*/  WARPGROUP.ARRIVE ;  /* 0x00000000000079c5 */ /* 0x000fe20000000000 */
[----:B------:R-:W-:-:S05]  /*4b20*/  UIADD3 UR5, UR41, 0x26400, URZ ;  /* 0x0002640029057890 */ /* 0x000fca000fffe03f */
[----:B0-----:R-:W0:Y:S01]  /*4b30*/  S2R R3, SR_TID.X ;  /* 0x0000000000037919 */ /* 0x001e220000002100 */
[----:B------:R-:W-:Y:S01]  /*4b40*/  USHF.R.U32.HI UR4, URZ, 0x4, UR4 ;  /* 0x000000043f047899 */ /* 0x000fe20008011604 */
[----:B------:R-:W-:Y:S01]  /*4b50*/  LEA R9, R168, 0xffffffc0, 0x6 ;  /* 0xffffffc0a8097811 */ /* 0x000fe200078e30ff */
[----:B------:R-:W-:Y:S01]  /*4b60*/  USHF.R.U32.HI UR5, URZ, 0x4, UR5 ;  /* 0x000000043f057899 */ /* 0x000fe20008011605 */
[----:B-1234-:R-:W1:Y:S01]  /*4b70*/  S2R R4, SR_TID.X ;  /* 0x0000000000047919 */ /* 0x01ee620000002100 */
[----:B------:R-:W-:Y:S01]  /*4b80*/  ULOP3.LUT UR4, UR4, 0x3fff, URZ, 0xc0, !UPT ;  /* 0x00003fff04047892 */ /* 0x000fe2000f8ec03f */
[----:B------:R-:W-:Y:S01]  /*4b90*/  IADD3 R8, -R19, R16, -R9 ;  /* 0x0000001013087210 */ /* 0x000fe20007ffe909 */
[----:B------:R-:W-:Y:S02]  /*4ba0*/  ULOP3.LUT UR5, UR5, 0x3fff, URZ, 0xc0, !UPT ;  /* 0x00003fff05057892 */ /* 0x000fe4000f8ec03f */
[----:B------:R-:W-:Y:S02]  /*4bb0*/  ULOP3.LUT UR4, UR4, 0x10000, URZ, 0xfc, !UPT ;  /* 0x0001000004047892 */ /* 0x000fe4000f8efc3f */
[----:B------:R-:W-:-:S02]  /*4bc0*/  ULOP3.LUT UR6, UR5, 0x10000, URZ, 0xfc, !UPT ;  /* 0x0001000005067892 */ /* 0x000fc4000f8efc3f */
[----:B------:R-:W-:Y:S01]  /*4bd0*/  ULEA UR26, UR37, UR4, 0xc ;  /* 0x00000004251a7291 */ /* 0x000fe2000f8e603f */
[----:B------:R-:W-:Y:S01]  /*4be0*/  UMOV UR25, 0x40000040 ;  /* 0x4000004000197882 */ /* 0x000fe20000000000 */
[----:B------:R-:W-:Y:S01]  /*4bf0*/  UMOV UR27, 0x40000040 ;  /* 0x40000040001b7882 */ /* 0x000fe20000000000 */
[----:B------:R-:W-:Y:S02]  /*4c00*/  UIADD3 UR28, UR6, 0x2, URZ ;  /* 0x00000002061c7890 */ /* 0x000fe4000fffe03f */
[----:B------:R-:W-:Y:S01]  /*4c10*/  UMOV UR24, UR6 ;  /* 0x0000000600187c82 */ /* 0x000fe20008000000 */
[----:B------:R-:W-:-:S03]  /*4c20*/  UIADD3 UR30, UR26, 0x2, URZ ;  /* 0x000000021a1e7890 */ /* 0x000fc6000fffe03f */
[----:B------:R-:W-:Y:S01]  /*4c30*/  HGMMA.64x64x16.F32 R24, gdesc[UR24], R24, gsb0 ;  /* 0x00e00000181879f0 */ /* 0x000fe20008000818 */
[----:B------:R-:W-:Y:S01]  /*4c40*/  UMOV UR29, 0x40000040 ;  /* 0x40000040001d7882 */ /* 0x000fe20000000000 */
[----:B------:R-:W-:Y:S01]  /*4c50*/  UMOV UR31, 0x40000040 ;  /* 0x40000040001f7882 */ /* 0x000fe20000000000 */
[----:B------:R-:W-:Y:S02]  /*4c60*/  UIADD3 UR11, UR6, 0x800, URZ ;  /* 0x00000800060b7890 */ /* 0x000fe4000fffe03f */
[----:B------:R-:W-:Y:S01]  /*4c70*/  UIADD3 UR14, UR26, 0x800, URZ ;  /* 0x000008001a0e7890 */ /* 0x000fe2000fffe03f */
[----:B0-----:R-:W-:Y:S02]  /*4c80*/  SHF.R.U32.HI R3, RZ, 0x7, R3 ;  /* 0x00000007ff037819 */ /* 0x001fe40000011603 */
[----:B-1----:R-:W-:-:S04]  /*4c90*/  LOP3.LUT R4, R4, 0x7f, RZ, 0xc0, !PT ;  /* 0x0000007f04047812 */ /* 0x002fc800078ec0ff */
[----:B------:R-:W0:Y:S01]  /*4ca0*/  SHFL.IDX PT, R3, R3, RZ, 0x1f ;  /* 0x00001fff03037589 */ /* 0x000e2200000e0000 */
[----:B------:R-:W-:Y:S02]  /*4cb0*/  ISETP.NE.AND P1, PT, R4, RZ, PT ;  /* 0x000000ff0400720c */ /* 0x000fe40003f25270 */
[----:B0-----:R-:W-:Y:S01]  /*4cc0*/  R2UR UR5, R3 ;  /* 0x00000000030572ca */ /* 0x001fe200000e0000 */
[----:B------:R-:W-:-:S04]  /*4cd0*/  IMAD.IADD R3, R190, 0x1, R185 ;  /* 0x00000001be037824 */ /* 0x000fc800078e02b9 */
[----:B------:R-:W-:-:S08]  /*4ce0*/  IMAD.MOV.U32 R4, RZ, RZ, R3 ;  /* 0x000000ffff047224 */ /* 0x000fd000078e0003 */
        /* <DEDUP_REMOVED lines=236> */
[----:B------:R-:W-:Y:S01]  /*5bb0*/  ULDC.64 UR10, c[0x0][0xad8] ;  /* 0x0002b600000a7ab9 */ /* 0x000fe20000000a00 */
[----:B------:R-:W-:Y:S02]  /*5bc0*/  USEL UR5, UR5, 0x3e, UP0 ;  /* 0x0000003e05057887 */ /* 0x000fe40008000000 */
[----:B------:R-:W-:-:S02]  /*5bd0*/  UISETP.GE.AND UP1, UPT, UR11, 0x1, UPT ;  /* 0x000000010b00788c */ /* 0x000fc4000bf26270 */
        /* <DEDUP_REMOVED lines=9> */
[----:B------:R-:W-:Y:S01]  /*5c70*/  ULDC UR26, c[0x0][0xad4] ;  /* 0x0002b500001a7ab9 */ /* 0x000fe20000000800 */
[----:B------:R-:W-:-:S06]  /*5c80*/  UISETP.NE.AND UP0, UPT, UR5, 0x1, UPT ;  /* 0x000000010500788c */ /* 0x000fcc000bf05270 */
[----:B------:R-:W-:Y:S02]  /*5c90*/  PLOP3.LUT P2, PT, PT, PT, UP0, 0x80, 0x0 ;  /* 0x000000000000781c */ /* 0x000fe40003f4f008 */
[----:B------:R-:W-:-:S03]  /*5ca0*/  PLOP3.LUT P3, PT, PT, PT, UP0, 0x80, 0x0 ;  /* 0x000000000000781c */ /* 0x000fc60003f6f008 */
[----:B------:R-:W-:-:S08]  /*5cb0*/  @UP0 ULDC UR5, c[0x0][0x44c] ;  /* 0x0001130000050ab9 */ /* 0x000fd00000000800 */
[----:B------:R-:W-:Y:S01]  /*5cc0*/  @P2 IMAD.HI.U32 R5, R3, UR5, RZ ;  /* 0x0000000503052c27 */ /* 0x000fe2000f8e00ff */
[----:B------:R-:W-:Y:S01]  /*5cd0*/  @UP0 ULDC UR5, c[0x0][0x450] ;  /* 0x0001140000050ab9 */ /* 0x000fe20000000800 */
[----:B------:R-:W-:Y:S02]  /*5ce0*/  PLOP3.LUT P2, PT, PT, PT, UP1, 0x40, 0x0 ;  /* 0x000000000000781c */ /* 0x000fe40003f4e818 */
[----:B------:R-:W-:Y:S01]  /*5cf0*/  @!P1 VIADD R3, R7, 0x38840 ;  /* 0x0003884007039836 */ /* 0x000fe20000000000 */
[----:B------:R-:W-:Y:S01]  /*5d00*/  @P3 SHF.R.U32.HI R4, RZ, UR5, R5 ;  /* 0x00000005ff043c19 */ /* 0x000fe20008011605 */
[----:B------:R-:W-:Y:S01]  /*5d10*/  IMAD.MOV.U32 R5, RZ, RZ, -0x40 ;  /* 0xffffffc0ff057424 */ /* 0x000fe200078e00ff */
[----:B------:R-:W-:Y:S02]  /*5d20*/  ULOP3.LUT UR5, URZ, UR26, URZ, 0x33, !UPT ;  /* 0x0000001a3f057292 */ /* 0x000fe4000f8e333f */
[----:B------:R-:W-:Y:S01]  /*5d30*/  @!P1 PRMT R3, RZ, 0x654, R3 ;  /* 0x00000654ff039816 */ /* 0x000fe20000000003 */
[----:B------:R-:W0:Y:S01]  /*5d40*/  SHFL.IDX PT, R13, R4, RZ, 0x1c1f ;  /* 0x001c1fff040d7589 */ /* 0x000e2200000e0000 */
[----:B------:R-:W-:-:S04]  /*5d50*/  IMAD R5, R168, R5, 0x41 ;  /* 0x00000041a8057424 */ /* 0x000fc800078e0205 */
[----:B------:R-:W-:Y:S01]  /*5d60*/  VIADD R12, R5, 0xffffffff ;  /* 0xffffffff050c7836 */ /* 0x000fe20000000000 */
[----:B------:R-:W-:-:S05]  /*5d70*/  IADD3 R6, -R19, R5, R16 ;  /* 0x0000000513067210 */ /* 0x000fca0007ffe110 */
[----:B------:R-:W-:-:S04]  /*5d80*/  IMAD.IADD R6, R6, 0x1, -R17 ;  /* 0x0000000106067824 */ /* 0x000fc800078e0a11 */
[C---:B------:R-:W-:Y:S02]  /*5d90*/  VIADD R11, R6.reuse, UR10 ;  /* 0x0000000a060b7c36 */ /* 0x040fe40008000000 */
[----:B------:R-:W-:-:S04]  /*5da0*/  VIADD R10, R6, UR5 ;  /* 0x00000005060a7c36 */ /* 0x000fc80008000000 */
[----:B0-----:R-:W-:Y:S01]  /*5db0*/  IMAD.IADD R5, R10, 0x1, R13 ;  /* 0x000000010a057824 */ /* 0x001fe200078e020d */
[----:B------:R-:W-:Y:S02]  /*5dc0*/  WARPGROUP.DEPBAR.LE gsb0, 0x0 ;  /* 0x00008000000079c5 */ /* 0x000fe40000010000 */
[----:B------:R-:W-:-:S06]  /*5dd0*/  WARPGROUP.ARRIVE ;  /* 0x00000000000079c5 */ /* 0x000fcc0000000000 */
[----:B------:R-:W-:Y:S03]  /*5de0*/  HGMMA.64x64x16.F32 R24, gdesc[UR28], R24, gsb0 ;  /* 0x00e000001c1879f0 */ /* 0x000fe60008000818 */
[----:B------:R-:W-:Y:S02]  /*5df0*/  WARPGROUP.DEPBAR.LE gsb0, 0x0 ;  /* 0x00008000000079c5 */ /* 0x000fe40000010000 */
[----:B------:R0:W-:Y:S02]  /*5e00*/  @!P1 SYNCS.ARRIVE.TRANS64.RED.A1T0 RZ, [R3+URZ], RZ ;  /* 0x000000ff03ff99a7 */ /* 0x0001e4000810043f */
[----:B0-----:R-:W-:Y:S01]  /*5e10*/  VIADDMNMX R3, R13, R11, R8, PT ;  /* 0x0000000b0d037246 */ /* 0x001fe20003800108 */
        /* <DEDUP_REMOVED lines=13> */
.L_x_3159:
[----:B------:R-:W-:-:S06]  /*5ef0*/  UISETP.NE.AND UP2, UPT, UR11, 0x1, UPT ;  /* 0x000000010b00788c */ /* 0x000fcc000bf45270 */
[----:B------:R-:W-:-:S05]  /*5f00*/  PLOP3.LUT P2, PT, PT, PT, UP2, 0x80, 0x0 ;  /* 0x000000000000781c */ /* 0x000fca0003f4f028 */
[----:B------:R-:W-:-:S08]  /*5f10*/  @UP2 ULDC.64 UR14, c[0x0][0xae0] ;  /* 0x0002b800000e2ab9 */ /* 0x000fd00000000a00 */
[----:B------:R-:W-:-:S05]  /*5f20*/  @P2 IMAD.HI.U32 R13, R6, UR14, RZ ;  /* 0x0000000e060d2c27 */ /* 0x000fca000f8e00ff */
[----:B------:R-:W-:-:S07]  /*5f30*/  @P2 SHF.R.U32.HI R6, RZ, UR15, R13 ;  /* 0x0000000fff062c19 */ /* 0x000fce000801160d */
.L_x_3160:
[----:B------:R-:W-:Y:S05]  /*5f40*/  BSYNC B0 ;  /* 0x0000000000007941 */ /* 0x000fea0003800000 */
.L_x_3158:
[----:B------:R-:W-:-:S04]  /*5f50*/  IMAD R6, R6, UR11, -R9 ;  /* 0x0000000b06067c24 */ /* 0x000fc8000f8e0a09 */
[----:B------:R-:W-:-:S05]  /*5f60*/  IMAD.IADD R6, R6, 0x1, -R19 ;  /* 0x0000000106067824 */ /* 0x000fca00078e0a13 */
[----:B------:R-:W-:Y:S02]  /*5f70*/  VIMNMX R5, R5, R6, !PT ;  /* 0x0000000605057248 */ /* 0x000fe40007fe0100 */
[----:B------:R-:W-:-:S07]  /*5f80*/  VIADDMNMX R3, R6, UR11, R3, PT ;  /* 0x0000000b06037c46 */ /* 0x000fce000b800103 */
.L_x_3157:
        /* <DEDUP_REMOVED lines=94> */
.L_x_3163:
[----:B------:R-:W-:-:S06]  /*6570*/  UISETP.NE.AND UP2, UPT, UR11, 0x1, UPT ;  /* 0x000000010b00788c */ /* 0x000fcc000bf45270 */
[----:B------:R-:W-:-:S05]  /*6580*/  PLOP3.LUT P6, PT, PT, PT, UP2, 0x80, 0x0 ;  /* 0x000000000000781c */ /* 0x000fca0003fcf028 */
[----:B------:R-:W-:-:S08]  /*6590*/  @UP2 ULDC.64 UR14, c[0x0][0xae0] ;  /* 0x0002b800000e2ab9 */ /* 0x000fd00000000a00 */
[----:B------:R-:W-:Y:S01]  /*65a0*/  @P6 IMAD.HI.U32 R5, R4, UR14, RZ ;  /* 0x0000000e04056c27 */ /* 0x000fe2000f8e00ff */
[----:B------:R-:W-:-:S13]  /*65b0*/  PLOP3.LUT P6, PT, PT, PT, UP2, 0x80, 0x0 ;  /* 0x000000000000781c */ /* 0x000fda0003fcf028 */
[----:B------:R-:W-:-:S07]  /*65c0*/  @P6 SHF.R.U32.HI R4, RZ, UR15, R5 ;  /* 0x0000000fff046c19 */ /* 0x000fce0008011605 */
.L_x_3164:
[----:B------:R-:W-:Y:S05]  /*65d0*/  BSYNC B0 ;  /* 0x0000000000007941 */ /* 0x000fea0003800000 */
.L_x_3162:
[----:B------:R-:W-:-:S04]  /*65e0*/  IMAD R4, R4, UR11, -R9 ;  /* 0x0000000b04047c24 */ /* 0x000fc8000f8e0a09 */
[----:B------:R-:W-:-:S05]  /*65f0*/  IMAD.IADD R4, R4, 0x1, -R19 ;  /* 0x0000000104047824 */ /* 0x000fca00078e0a13 */
[----:B------:R-:W-:Y:S02]  /*6600*/  VIMNMX R6, R6, R4, !PT ;  /* 0x0000000406067248 */ /* 0x000fe40007fe0100 */
[----:B------:R-:W-:-:S07]  /*6610*/  VIADDMNMX R3, R4, UR11, R3, PT ;  /* 0x0000000b04037c46 */ /* 0x000fce000b800103 */
.L_x_3161:
[----:B------:R-:W-:Y:S01]  /*6620*/  ISETP.GT.AND P2, PT, R6, 0x1, !P2 ;  /* 0x000000010600780c */ /* 0x000fe20005744270 */
[----:B------:R-:W-:Y:S01]  /*6630*/  ULDC UR19, c[0x0][0xa80] ;  /* 0x0002a00000137ab9 */ /* 0x000fe20000000800 */
[----:B------:R-:W-:Y:S01]  /*6640*/  FMNMX.FTZ R4, R24, R14, !PT ;  /* 0x0000000e18047209 */ /* 0x000fe20007810000 */
[----:B------:R-:W-:Y:S01]  /*6650*/  ULEA UR14, UR37, UR42, 0xc ;  /* 0x0000002a250e7291 */ /* 0x000fe2000f8e603f */
[----:B------:R-:W-:Y:S01]  /*6660*/  ISETP.LT.OR P2, PT, R3, 0x2, P2 ;  /* 0x000000020300780c */ /* 0x000fe20001741670 */
[----:B------:R-:W-:Y:S01]  /*6670*/  UMOV UR15, 0x40000040 ;  /* 0x40000040000f7882 */ /* 0x000fe20000000000 */
[----:B------:R-:W-:Y:S01]  /*6680*/  FMNMX.FTZ R4, R28, R4, !PT ;  /* 0x000000041c047209 */ /* 0x000fe20007810000 */
[----:B------:R-:W-:Y:S01]  /*6690*/  UIADD3 UR18, UR14, 0x80, URZ ;  /* 0x000000800e127890 */ /* 0x000fe2000fffe03f */
[----:B------:R-:W-:Y:S01]  /*66a0*/  FSEL R27, R27, -INF , !P2 ;  /* 0xff8000001b1b7808 */ /* 0x000fe20005000000 */
[----:B------:R-:W-:Y:S01]  /*66b0*/  UMOV UR23, 0x40000040 ;  /* 0x4000004000177882 */ /* 0x000fe20000000000 */
[----:B------:R-:W-:Y:S01]  /*66c0*/  ISETP.NE.AND P2, PT, R15, RZ, PT ;  /* 0x000000ff0f00720c */ /* 0x000fe20003f45270 */
[----:B------:R-:W-:Y:S01]  /*66d0*/  @!P1 VIADD R7, R7, 0x38860 ;  /* 0x0003886007079836 */ /* 0x000fe20000000000 */
[----:B------:R-:W-:-:S02]  /*66e0*/  FMNMX.FTZ R4, R20, R4, !PT ;  /* 0x0000000414047209 */ /* 0x000fc40007810000 */
[----:B------:R-:W-:Y:S01]  /*66f0*/  ISETP.GT.AND P2, PT, R6, 0x9, !P2 ;  /* 0x000000090600780c */ /* 0x000fe20005744270 */
[----:B------:R-:W-:Y:S01]  /*6700*/  UMOV UR22, UR18 ;  /* 0x0000001200167c82 */ /* 0x000fe20008000000 */
[----:B------:R-:W-:Y:S01]  /*6710*/  FMNMX.FTZ R4, R32, R4, !PT ;  /* 0x0000000420047209 */ /* 0x000fe20007810000 */
[----:B------:R-:W-:Y:S01]  /*6720*/  UIADD3 UR18, UR14, 0x100, URZ ;  /* 0x000001000e127890 */ /* 0x000fe2000fffe03f */
[----:B------:R-:W-:Y:S02]  /*6730*/  ISETP.LT.OR P2, PT, R3, 0xa, P2 ;  /* 0x0000000a0300780c */ /* 0x000fe40001741670 */
        /* <DEDUP_REMOVED lines=21> */
[----:B------:R-:W-:Y:S02]  /*6890*/  ISETP.GT.AND P3, PT, R6, 0x8, !P3 ;  /* 0x000000080600780c */ /* 0x000fe40005f64270 */
[----:B------:R-:W-:Y:S02]  /*68a0*/  FSEL R38, R38, -INF , !P2 ;  /* 0xff80000026267808 */ /* 0x000fe40005000000 */
[----:B------:R-:W-:Y:S02]  /*68b0*/  ISETP.NE.AND P2, PT, R33, RZ, PT ;  /* 0x000000ff2100720c */ /* 0x000fe40003f45270 */
[----:B------:R-:W-:Y:S02]  /*68c0*/  FMNMX.FTZ R5, R52, R5, !PT ;  /* 0x0000000534057209 */ /* 0x000fe40007810000 */
[----:B------:R-:W-:Y:S02]  /*68d0*/  ISETP.GT.AND P2, PT, R6, 0x19, !P2 ;  /* 0x000000190600780c */ /* 0x000fe40005744270 */
[----:B------:R-:W-:-:S02]  /*68e0*/  ISETP.LT.OR P3, PT, R3, 0x9, P3 ;  /* 0x000000090300780c */ /* 0x000fc40001f61670 */
[----:B------:R-:W-:Y:S02]  /*68f0*/  ISETP.LT.OR P2, PT, R3, 0x1a, P2 ;  /* 0x0000001a0300780c */ /* 0x000fe40001741670 */
[----:B------:R-:W-:Y:S02]  /*6900*/  FMNMX.FTZ R8, R66, R5, !PT ;  /* 0x0000000542087209 */ /* 0x000fe40007810000 */
[----:B------:R-:W-:Y:S02]  /*6910*/  FSEL R39, R39, -INF , !P2 ;  /* 0xff80000027277808 */ /* 0x000fe40005000000 */
[----:B------:R-:W-:Y:S01]  /*6920*/  ISETP.NE.AND P2, PT, R37, RZ, PT ;  /* 0x000000ff2500720c */ /* 0x000fe20003f45270 */
[----:B------:R-:W0:Y:S01]  /*6930*/  SHFL.BFLY PT, R5, R8, 0x2, 0x1f ;  /* 0x0c401f0008057f89 */ /* 0x000e2200000e0000 */
[----:B------:R-:W-:Y:S02]  /*6940*/  FSEL R30, R30, -INF , !P3 ;  /* 0xff8000001e1e7808 */ /* 0x000fe40005800000 */
[----:B------:R-:W-:-:S02]  /*6950*/  ISETP.GT.AND P2, PT, R6, 0x20, !P2 ;  /* 0x000000200600780c */ /* 0x000fc40005744270 */
[----:B------:R-:W-:Y:S01]  /*6960*/  ISETP.NE.AND P3, PT, R41, RZ, PT ;  /* 0x000000ff2900720c */ /* 0x000fe20003f65270 */
[----:B------:R-:W-:Y:S01]  /*6970*/  BAR.SYNC.DEFER_BLOCKING 0xf, 0x100 ;  /* 0x03c4000000007b1d */ /* 0x000fe20000010000 */
[----:B------:R-:W-:Y:S02]  /*6980*/  ISETP.LT.OR P2, PT, R3, 0x21, P2 ;  /* 0x000000210300780c */ /* 0x000fe40001741670 */
[----:B------:R-:W-:Y:S02]  /*6990*/  ISETP.NE.AND P6, PT, R13, RZ, PT ;  /* 0x000000ff0d00720c */ /* 0x000fe40003fc5270 */
[----:B------:R-:W-:Y:S02]  /*69a0*/  FSEL R42, R42, -INF , !P2 ;  /* 0xff8000002a2a7808 */ /* 0x000fe40005000000 */
[----:B------:R-:W-:Y:S02]  /*69b0*/  ISETP.NE.AND P2, PT, R57, RZ, PT ;  /* 0x000000ff3900720c */ /* 0x000fe40003f45270 */
[----:B------:R-:W-:-:S02]  /*69c0*/  ISETP.GT.AND P4, PT, R6, 0x31, !P4 ;  /* 0x000000310600780c */ /* 0x000fc40006784270 */
[C---:B------:R-:W-:Y:S02]  /*69d0*/  ISETP.GT.AND P2, PT, R6.reuse, 0x21, !P2 ;  /* 0x000000210600780c */ /* 0x040fe40005744270 */
[C---:B------:R-:W-:Y:S02]  /*69e0*/  ISETP.GT.AND P5, PT, R6.reuse, 0x38, !P5 ;  /* 0x000000380600780c */ /* 0x040fe40006fa4270 */
[C---:B------:R-:W-:Y:S02]  /*69f0*/  ISETP.LT.OR P2, PT, R3.reuse, 0x22, P2 ;  /* 0x000000220300780c */ /* 0x040fe40001741670 */
[----:B------:R-:W-:Y:S02]  /*6a00*/  ISETP.LT.OR P4, PT, R3, 0x32, P4 ;  /* 0x000000320300780c */ /* 0x000fe40002781670 */
[----:B------:R-:W-:Y:S02]  /*6a10*/  FSEL R43, R43, -INF , !P2 ;  /* 0xff8000002b2b7808 */ /* 0x000fe40005000000 */
[----:B------:R-:W-:-:S02]  /*6a20*/  ISETP.GT.AND P2, PT, R6, 0x28, !P3 ;  /* 0x000000280600780c */ /* 0x000fc40005f44270 */
[----:B0-----:R-:W-:Y:S02]  /*6a30*/  FMNMX.FTZ R10, R8, R5, !PT ;  /* 0x00000005080a7209 */ /* 0x001fe40007810000 */
[----:B------:R-:W-:Y:S02]  /*6a40*/  ISETP.LT.OR P2, PT, R3, 0x29, P2 ;  /* 0x000000290300780c */ /* 0x000fe40001741670 */
[----:B------:R-:W-:Y:S01]  /*6a50*/  ISETP.NE.AND P3, PT, R45, RZ, PT ;  /* 0x000000ff2d00720c */ /* 0x000fe20003f65270 */
[----:B------:R-:W0:Y:S01]  /*6a60*/  SHFL.BFLY PT, R11, R10, 0x1, 0x1f ;  /* 0x0c201f000a0b7f89 */ /* 0x000e2200000e0000 */
[----:B------:R-:W-:Y:S02]  /*6a70*/  FSEL R46, R46, -INF , !P2 ;  /* 0xff8000002e2e7808 */ /* 0x000fe40005000000 */
[C---:B------:R-:W-:Y:S02]  /*6a80*/  ISETP.GT.AND P2, PT, R6.reuse, RZ, !P6 ;  /* 0x000000ff0600720c */ /* 0x040fe40007744270 */
[----:B------:R-:W-:-:S02]  /*6a90*/  ISETP.GT.AND P3, PT, R6, 0x30, !P3 ;  /* 0x000000300600780c */ /* 0x000fc40005f64270 */
[C---:B------:R-:W-:Y:S02]  /*6aa0*/  ISETP.LT.OR P2, PT, R3.reuse, 0x1, P2 ;  /* 0x000000010300780c */ /* 0x040fe40001741670 */
[----:B------:R-:W-:Y:S02]  /*6ab0*/  ISETP.LT.OR P3, PT, R3, 0x31, P3 ;  /* 0x000000310300780c */ /* 0x000fe40001f61670 */
[----:B------:R-:W-:Y:S02]  /*6ac0*/  FSEL R26, R26, -INF , !P2 ;  /* 0xff8000001a1a7808 */ /* 0x000fe40005000000 */
[----:B------:R-:W-:Y:S02]  /*6ad0*/  ISETP.NE.AND P2, PT, R59, RZ, PT ;  /* 0x000000ff3b00720c */ /* 0x000fe40003f45270 */
[----:B------:R-:W-:Y:S02]  /*6ae0*/  FMNMX.FTZ R5, R26, R27, !PT ;  /* 0x0000001b1a057209 */ /* 0x000fe40007810000 */
[----:B------:R-:W-:-:S02]  /*6af0*/  ISETP.GT.AND P2, PT, R6, 0x29, !P2 ;  /* 0x000000290600780c */ /* 0x000fc40005744270 */
[----:B------:R-:W-:Y:S02]  /*6b00*/  FMNMX.FTZ R4, R30, R5, !PT ;  /* 0x000000051e047209 */ /* 0x000fe40007810000 */
[----:B------:R-:W-:Y:S02]  /*6b10*/  ISETP.LT.OR P2, PT, R3, 0x2a, P2 ;  /* 0x0000002a0300780c */ /* 0x000fe40001741670 */
[----:B------:R-:W-:Y:S02]  /*6b20*/  FMNMX.FTZ R5, R31, R4, !PT ;  /* 0x000000041f057209 */ /* 0x000fe40007810000 */
[----:B------:R-:W-:Y:S02]  /*6b30*/  FSEL R47, R47, -INF , !P2 ;  /* 0xff8000002f2f7808 */ /* 0x000fe40005000000 */
[----:B------:R-:W-:Y:S02]  /*6b40*/  FMNMX.FTZ R4, R34, R5, !PT ;  /* 0x0000000522047209 */ /* 0x000fe40007810000 */
[----:B0-----:R-:W-:-:S02]  /*6b50*/  FMNMX.FTZ R5, R10, R11, !PT ;  /* 0x0000000b0a057209 */ /* 0x001fc40007810000 */
[----:B------:R-:W-:Y:S02]  /*6b60*/  FMNMX.FTZ R9, R35, R4, !PT ;  /* 0x0000000423097209 */ /* 0x000fe40007810000 */
[C---:B------:R-:W-:Y:S01]  /*6b70*/  FSETP.NEU.FTZ.AND P2, PT, R5.reuse, -INF , PT ;  /* 0xff8000000500780b */ /* 0x040fe20003f5d000 */
[----:B------:R-:W-:Y:S01]  /*6b80*/  FMUL.FTZ R8, R5, UR19 ;  /* 0x0000001305087c20 */ /* 0x000fe20008410000 */
[----:B------:R-:W-:Y:S02]  /*6b90*/  FMNMX.FTZ R4, R38, R9, !PT ;  /* 0x0000000926047209 */ /* 0x000fe40007810000 */
[----:B------:R-:W-:Y:S02]  /*6ba0*/  ISETP.NE.AND P6, PT, R12, RZ, PT ;  /* 0x000000ff0c00720c */ /* 0x000fe40003fc5270 */
[----:B------:R-:W-:Y:S02]  /*6bb0*/  FMNMX.FTZ R9, R39, R4, !PT ;  /* 0x0000000427097209 */ /* 0x000fe40007810000 */
[----:B------:R-:W-:-:S02]  /*6bc0*/  FSEL R50, R50, -INF , !P3 ;  /* 0xff80000032327808 */ /* 0x000fc40005800000 */
        /* <DEDUP_REMOVED lines=16> */
[----:B------:R1:W2:Y:S01]  /*6cd0*/  MUFU.EX2 R9, R8 ;  /* 0x0000000800097308 */ /* 0x0002a20000000800 */
[----:B------:R-:W-:Y:S01]  /*6ce0*/  FSEL R54, R54, -INF , !P5 ;  /* 0xff80000036367808 */ /* 0x000fe20006800000 */
[--C-:B0-----:R-:W-:Y:S01]  /*6cf0*/  FFMA.FTZ R6, R28, UR19, -R11.reuse ;  /* 0x000000131c067c23 */ /* 0x101fe2000801080b */
[----:B------:R-:W-:Y:S01]  /*6d00*/  FMNMX.FTZ R3, R51, R4, !PT ;  /* 0x0000000433037209 */ /* 0x000fe20007810000 */
[--C-:B------:R-:W-:Y:S01]  /*6d10*/  FFMA.FTZ R20, R58, UR19, -R11.reuse ;  /* 0x000000133a147c23 */ /* 0x100fe2000801080b */
[----:B------:R-:W-:Y:S01]  /*6d20*/  FSEL R55, R55, -INF , !P2 ;  /* 0xff80000037377808 */ /* 0x000fe20005000000 */
[--C-:B------:R-:W-:Y:S01]  /*6d30*/  FFMA.FTZ R24, R40, UR19, -R11.reuse ;  /* 0x0000001328187c23 */ /* 0x100fe2000801080b */
[----:B------:R-:W-:Y:S01]  /*6d40*/  FMNMX.FTZ R4, R54, R3, !PT ;  /* 0x0000000336047209 */ /* 0x000fe20007810000 */
[----:B------:R-:W-:Y:S01]  /*6d50*/  MUFU.EX2 R154, R6 ;  /* 0x00000006009a7308 */ /* 0x000fe20000000800 */
[--C-:B-1----:R-:W-:Y:S01]  /*6d60*/  FFMA.FTZ R8, R56, UR19, -R11.reuse ;  /* 0x0000001338087c23 */ /* 0x102fe2000801080b */
[--C-:B------:R-:W-:Y:S01]  /*6d70*/  FFMA.FTZ R28, R64, UR19, -R11.reuse ;  /* 0x00000013401c7c23 */ /* 0x100fe2000801080b */
[----:B------:R-:W-:Y:S01]  /*6d80*/  FMNMX.FTZ R4, R55, R4, !PT ;  /* 0x0000000437047209 */ /* 0x000fe20007810000 */
[----:B------:R-:W-:Y:S01]  /*6d90*/  FFMA.FTZ R52, R52, UR19, -R11 ;  /* 0x0000001334347c23 */ /* 0x000fe2000801080b */
[----:B------:R-:W-:-:S02]  /*6da0*/  R2UR UR5, R185 ;  /* 0x00000000b90572ca */ /* 0x000fc400000e0000 */
[----:B------:R-:W-:Y:S01]  /*6db0*/  @!P1 PRMT R7, RZ, 0x654, R7 ;  /* 0x00000654ff079816 */ /* 0x000fe20000000007 */
[----:B------:R-:W0:Y:S01]  /*6dc0*/  SHFL.BFLY PT, R3, R4, 0x2, 0x1f ;  /* 0x0c401f0004037f89 */ /* 0x000e2200000e0000 */
[----:B------:R1:W-:Y:S01]  /*6dd0*/  MUFU.EX2 R13, R10 ;  /* 0x0000000a000d7308 */ /* 0x0003e20000000800 */
[----:B--2---:R-:W-:Y:S01]  /*6de0*/  FADD.FTZ R37, R152, R9 ;  /* 0x0000000998257221 */ /* 0x004fe20000010000 */
[----:B------:R-:W-:-:S06]  /*6df0*/  F2FP.F16.F32.PACK_AB R152, R9, R152 ;  /* 0x000000980998723e */ /* 0x000fcc00000000ff */
[----:B------:R-:W-:Y:S01]  /*6e00*/  MUFU.EX2 R12, R12 ;  /* 0x0000000c000c7308 */ /* 0x000fe20000000800 */
[----:B-1----:R-:W-:-:S07]  /*6e10*/  FFMA.FTZ R10, R62, UR19, -R11 ;  /* 0x000000133e0a7c23 */ /* 0x002fce000801080b */
[----:B------:R1:W2:Y:S01]  /*6e20*/  MUFU.EX2 R15, R8 ;  /* 0x00000008000f7308 */ /* 0x0002a20000000800 */
[----:B0-----:R-:W-:Y:S01]  /*6e30*/  FMNMX.FTZ R3, R4, R3, !PT ;  /* 0x0000000304037209 */ /* 0x001fe20007810000 */
[----:B------:R-:W-:-:S06]  /*6e40*/  FFMA.FTZ R4, R60, UR19, -R11 ;  /* 0x000000133c047c23 */ /* 0x000fcc000801080b */
[----:B------:R-:W-:Y:S01]  /*6e50*/  MUFU.EX2 R14, R14 ;  /* 0x0000000e000e7308 */ /* 0x000fe20000000800 */
[----:B-1----:R-:W-:Y:S01]  /*6e60*/  FFMA.FTZ R8, R44, UR19, -R11 ;  /* 0x000000132c087c23 */ /* 0x002fe2000801080b */
[----:B------:R-:W0:Y:S06]  /*6e70*/  SHFL.BFLY PT, R6, R3, 0x1, 0x1f ;  /* 0x0c201f0003067f89 */ /* 0x000e2c00000e0000 */
[----:B------:R1:W-:Y:S01]  /*6e80*/  MUFU.EX2 R25, R4 ;  /* 0x0000000400197308 */ /* 0x0003e20000000800 */
[----:B--2---:R-:W-:-:S07]  /*6e90*/  F2FP.F16.F32.PACK_AB R156, R15, R12 ;  /* 0x0000000c0f9c723e */ /* 0x004fce00000000ff */
[----:B------:R2:W3:Y:S01]  /*6ea0*/  MUFU.EX2 R21, R20 ;  /* 0x0000001400157308 */ /* 0x0004e20000000800 */
[----:B-1----:R-:W-:Y:S01]  /*6eb0*/  FADD.FTZ R4, R154, R37 ;  /* 0x000000259a047221 */ /* 0x002fe20000010000 */
[----:B------:R-:W-:-:S03]  /*6ec0*/  F2FP.F16.F32.PACK_AB R154, R13, R154 ;  /* 0x0000009a0d9a723e */ /* 0x000fc600000000ff */
[----:B------:R-:W-:-:S03]  /*6ed0*/  FADD.FTZ R37, R13, R4 ;  /* 0x000000040d257221 */ /* 0x000fc60000010000 */
[----:B------:R-:W1:Y:S01]  /*6ee0*/  MUFU.EX2 R24, R24 ;  /* 0x0000001800187308 */ /* 0x000e620000000800 */
[----:B------:R-:W-:Y:S01]  /*6ef0*/  FADD.FTZ R4, R12, R37 ;  /* 0x000000250c047221 */ /* 0x000fe20000010000 */
[--C-:B--2---:R-:W-:Y:S01]  /*6f00*/  FFMA.FTZ R20, R48, UR19, -R11.reuse ;  /* 0x0000001330147c23 */ /* 0x104fe2000801080b */
[----:B0-----:R-:W-:Y:S01]  /*6f10*/  FMNMX.FTZ R6, R3, R6, !PT ;  /* 0x0000000603067209 */ /* 0x001fe20007810000 */
[----:B------:R-:W-:Y:S01]  /*6f20*/  FFMA.FTZ R11, R66, UR19, -R11 ;  /* 0x00000013420b7c23 */ /* 0x000fe2000801080b */
[----:B------:R-:W-:Y:S02]  /*6f30*/  FADD.FTZ R41, R15, R4 ;  /* 0x000000040f297221 */ /* 0x000fe40000010000 */
[C---:B------:R-:W-:Y:S01]  /*6f40*/  FSETP.NEU.FTZ.AND P2, PT, R6.reuse, -INF , PT ;  /* 0xff8000000600780b */ /* 0x040fe20003f5d000 */
[----:B------:R-:W-:Y:S01]  /*6f50*/  FMUL.FTZ R3, R6, UR19 ;  /* 0x0000001306037c20 */ /* 0x000fe20008410000 */
[----:B------:R-:W-:Y:S01]  /*6f60*/  MUFU.EX2 R8, R8 ;  /* 0x0000000800087308 */ /* 0x000fe20000000800 */
[----:B---3--:R-:W-:-:S03]  /*6f70*/  F2FP.F16.F32.PACK_AB R158, R21, R14 ;  /* 0x0000000e159e723e */ /* 0x008fc600000000ff */
[----:B------:R-:W-:Y:S02]  /*6f80*/  FSEL R3, R3, RZ, P2 ;  /* 0x000000ff03037208 */ /* 0x000fe40001000000 */
[----:B------:R-:W-:Y:S02]  /*6f90*/  PLOP3.LUT P2, PT, PT, PT, UP1, 0x40, 0x0 ;  /* 0x000000000000781c */ /* 0x000fe40003f4e818 */
[----:B------:R0:W2:Y:S01]  /*6fa0*/  MUFU.EX2 R29, R10 ;  /* 0x0000000a001d7308 */ /* 0x0000a20000000800 */
        /* <DEDUP_REMOVED lines=9> */
[----:B------:R-:W-:Y:S01]  /*7040*/  FFMA.FTZ R42, R42, UR19, -R3 ;  /* 0x000000132a2a7c23 */ /* 0x000fe20008010803 */
[----:B0-----:R-:W-:Y:S01]  /*7050*/  FADD.FTZ R10, R14, R41 ;  /* 0x000000290e0a7221 */ /* 0x001fe20000010000 */
[--C-:B------:R-:W-:Y:S01]  /*7060*/  FFMA.FTZ R43, R43, UR19, -R3.reuse ;  /* 0x000000132b2b7c23 */ /* 0x100fe20008010803 */
[--C-:B------:R-:W-:Y:S01]  /*7070*/  FFMA.FTZ R46, R46, UR19, -R3.reuse ;  /* 0x000000132e2e7c23 */ /* 0x100fe20008010803 */
[--C-:B------:R-:W-:Y:S01]  /*7080*/  FFMA.FTZ R47, R47, UR19, -R3.reuse ;  /* 0x000000132f2f7c23 */ /* 0x100fe20008010803 */
[----:B------:R-:W-:Y:S01]  /*7090*/  FADD.FTZ R41, R21, R10 ;  /* 0x0000000a15297221 */ /* 0x000fe20000010000 */
[----:B------:R-:W0:Y:S01]  /*70a0*/  MUFU.EX2 R27, R27 ;  /* 0x0000001b001b7308 */ /* 0x000e220000000800 */
[--C-:B------:R-:W-:Y:S01]  /*70b0*/  FFMA.FTZ R50, R50, UR19, -R3.reuse ;  /* 0x0000001332327c23 */ /* 0x100fe20008010803 */
[----:B------:R-:W-:Y:S01]  /*70c0*/  FFMA.FTZ R51, R51, UR19, -R3 ;  /* 0x0000001333337c23 */ /* 0x000fe20008010803 */
[----:B-1----:R-:W-:Y:S01]  /*70d0*/  FADD.FTZ R10, R24, R41 ;  /* 0x00000029180a7221 */ /* 0x002fe20000010000 */
[--C-:B------:R-:W-:Y:S01]  /*70e0*/  FFMA.FTZ R54, R54, UR19, -R3.reuse ;  /* 0x0000001336367c23 */ /* 0x100fe20008010803 */
[----:B------:R-:W-:Y:S01]  /*70f0*/  FFMA.FTZ R55, R55, UR19, -R3 ;  /* 0x0000001337377c23 */ /* 0x000fe20008010803 */
[C---:B------:R-:W-:Y:S01]  /*7100*/  F2FP.F16.F32.PACK_AB R160, R25.reuse, R24 ;  /* 0x0000001819a0723e */ /* 0x040fe200000000ff */
[----:B------:R-:W-:Y:S01]  /*7110*/  FADD.FTZ R41, R25, R10 ;  /* 0x0000000a19297221 */ /* 0x000fe20000010000 */
[----:B------:R-:W1:Y:S01]  /*7120*/  MUFU.EX2 R30, R30 ;  /* 0x0000001e001e7308 */ /* 0x000e620000000800 */
[----:B--2---:R-:W-:-:S02]  /*7130*/  F2FP.F16.F32.PACK_AB R162, R29, R8 ;  /* 0x000000081da2723e */ /* 0x004fc400000000ff */
[----:B------:R-:W-:Y:S01]  /*7140*/  FADD.FTZ R10, R8, R41 ;  /* 0x00000029080a7221 */ /* 0x000fe20000010000 */
[----:B------:R-:W-:-:S03]  /*7150*/  IMAD.IADD R8, R16, 0x1, -R17 ;  /* 0x0000000110087824 */ /* 0x000fc600078e0a11 */
[----:B------:R-:W-:Y:S01]  /*7160*/  FADD.FTZ R3, R29, R10 ;  /* 0x0000000a1d037221 */ /* 0x000fe20000010000 */
[----:B------:R-:W2:Y:S01]  /*7170*/  MUFU.EX2 R31, R31 ;  /* 0x0000001f001f7308 */ /* 0x000ea20000000800 */
[----:B0-----:R-:W-:Y:S01]  /*7180*/  FADD.FTZ R37, R26, R27 ;  /* 0x0000001b1a257221 */ /* 0x001fe20000010000 */
[----:B------:R-:W-:Y:S02]  /*7190*/  F2FP.F16.F32.PACK_AB R153, R27, R26 ;  /* 0x0000001a1b99723e */ /* 0x000fe400000000ff */
[----:B------:R-:W-:-:S04]  /*71a0*/  R2UR UR7, R8 ;  /* 0x00000000080772ca */ /* 0x000fc800000e0000 */
[----:B------:R-:W0:Y:S01]  /*71b0*/  MUFU.EX2 R34, R34 ;  /* 0x0000002200227308 */ /* 0x000e220000000800 */
[----:B-1----:R-:W-:-:S07]  /*71c0*/  FADD.FTZ R4, R30, R37 ;  /* 0x000000251e047221 */ /* 0x002fce0000010000 */
[----:B------:R-:W1:Y:S01]  /*71d0*/  MUFU.EX2 R35, R35 ;  /* 0x0000002300237308 */ /* 0x000e620000000800 */
[C---:B--2---:R-:W-:Y:S01]  /*71e0*/  FADD.FTZ R37, R31.reuse, R4 ;  /* 0x000000041f257221 */ /* 0x044fe20000010000 */
[----:B------:R-:W-:-:S05]  /*71f0*/  F2FP.F16.F32.PACK_AB R155, R31, R30 ;  /* 0x0000001e1f9b723e */ /* 0x000fca00000000ff */
[----:B------:R2:W-:Y:S01]  /*7200*/  STSM.16.M88.4 [R186+0x36400], R152 ;  /* 0x03640098ba007844 */ /* 0x0005e20000000200 */
[----:B------:R-:W3:Y:S01]  /*7210*/  MUFU.EX2 R38, R38 ;  /* 0x0000002600267308 */ /* 0x000ee20000000800 */
[----:B0-----:R-:W-:-:S07]  /*7220*/  FADD.FTZ R4, R34, R37 ;  /* 0x0000002522047221 */ /* 0x001fce0000010000 */
[----:B------:R-:W0:Y:S01]  /*7230*/  MUFU.EX2 R39, R39 ;  /* 0x0000002700277308 */ /* 0x000e220000000800 */
[C---:B-1----:R-:W-:Y:S01]  /*7240*/  FADD.FTZ R37, R35.reuse, R4 ;  /* 0x0000000423257221 */ /* 0x042fe20000010000 */
[----:B------:R-:W-:-:S06]  /*7250*/  F2FP.F16.F32.PACK_AB R157, R35, R34 ;  /* 0x00000022239d723e */ /* 0x000fcc00000000ff */
[----:B------:R-:W1:Y:S01]  /*7260*/  MUFU.EX2 R42, R42 ;  /* 0x0000002a002a7308 */ /* 0x000e620000000800 */
[----:B---3--:R-:W-:-:S07]  /*7270*/  FADD.FTZ R4, R38, R37 ;  /* 0x0000002526047221 */ /* 0x008fce0000010000 */
[----:B------:R-:W3:Y:S01]  /*7280*/  MUFU.EX2 R20, R20 ;  /* 0x0000001400147308 */ /* 0x000ee20000000800 */
[C---:B0-----:R-:W-:Y:S01]  /*7290*/  FADD.FTZ R37, R39.reuse, R4 ;  /* 0x0000000427257221 */ /* 0x041fe20000010000 */
[----:B------:R-:W-:-:S05]  /*72a0*/  F2FP.F16.F32.PACK_AB R159, R39, R38 ;  /* 0x00000026279f723e */ /* 0x000fca00000000ff */
[----:B------:R2:W-:Y:S01]  /*72b0*/  STSM.16.M88.4 [R187], R156 ;  /* 0x0000009cbb007844 */ /* 0x0005e20000000200 */
[----:B------:R-:W0:Y:S01]  /*72c0*/  MUFU.EX2 R43, R43 ;  /* 0x0000002b002b7308 */ /* 0x000e220000000800 */
[----:B-1----:R-:W-:-:S07]  /*72d0*/  FADD.FTZ R4, R42, R37 ;  /* 0x000000252a047221 */ /* 0x002fce0000010000 */
[----:B------:R-:W1:Y:S01]  /*72e0*/  MUFU.EX2 R33, R28 ;  /* 0x0000001c00217308 */ /* 0x000e620000000800 */
[----:B---3--:R-:W-:-:S07]  /*72f0*/  FADD.FTZ R10, R20, R3 ;  /* 0x00000003140a7221 */ /* 0x008fce0000010000 */
[----:B------:R-:W3:Y:S01]  /*7300*/  MUFU.EX2 R46, R46 ;  /* 0x0000002e002e7308 */ /* 0x000ee20000000800 */
[C---:B0-----:R-:W-:Y:S01]  /*7310*/  FADD.FTZ R3, R43.reuse, R4 ;  /* 0x000000042b037221 */ /* 0x041fe20000010000 */
[----:B------:R-:W-:-:S06]  /*7320*/  F2FP.F16.F32.PACK_AB R161, R43, R42 ;  /* 0x0000002a2ba1723e */ /* 0x000fcc00000000ff */
[----:B------:R-:W0:Y:S01]  /*7330*/  MUFU.EX2 R52, R52 ;  /* 0x0000003400347308 */ /* 0x000e220000000800 */
[C---:B-1----:R-:W-:Y:S01]  /*7340*/  FADD.FTZ R9, R33.reuse, R10 ;  /* 0x0000000a21097221 */ /* 0x042fe20000010000 */
[----:B------:R-:W-:-:S06]  /*7350*/  F2FP.F16.F32.PACK_AB R164, R33, R20 ;  /* 0x0000001421a4723e */ /* 0x000fcc00000000ff */
[----:B------:R-:W1:Y:S01]  /*7360*/  MUFU.EX2 R47, R47 ;  /* 0x0000002f002f7308 */ /* 0x000e620000000800 */
[----:B---3--:R-:W-:-:S07]  /*7370*/  FADD.FTZ R4, R46, R3 ;  /* 0x000000032e047221 */ /* 0x008fce0000010000 */
[----:B------:R-:W3:Y:S01]  /*7380*/  MUFU.EX2 R50, R50 ;  /* 0x0000003200327308 */ /* 0x000ee20000000800 */
[----:B0-----:R-:W-:-:S07]  /*7390*/  FADD.FTZ R10, R52, R9 ;  /* 0x00000009340a7221 */ /* 0x001fce0000010000 */
[----:B------:R-:W0:Y:S01]  /*73a0*/  MUFU.EX2 R51, R51 ;  /* 0x0000003300337308 */ /* 0x000e220000000800 */
[C---:B-1----:R-:W-:Y:S01]  /*73b0*/  FADD.FTZ R9, R47.reuse, R4 ;  /* 0x000000042f097221 */ /* 0x042fe20000010000 */
[----:B------:R-:W-:-:S05]  /*73c0*/  F2FP.F16.F32.PACK_AB R163, R47, R46 ;  /* 0x0000002e2fa3723e */ /* 0x000fca00000000ff */
[----:B------:R2:W-:Y:S01]  /*73d0*/  STSM.16.M88.4 [R189], R160 ;  /* 0x000000a0bd007844 */ /* 0x0005e20000000200 */
[----:B------:R-:W1:Y:S01]  /*73e0*/  MUFU.EX2 R11, R11 ;  /* 0x0000000b000b7308 */ /* 0x000e620000000800 */
[----:B---3--:R-:W-:-:S07]  /*73f0*/  FADD.FTZ R4, R50, R9 ;  /* 0x0000000932047221 */ /* 0x008fce0000010000 */
[----:B------:R-:W3:Y:S01]  /*7400*/  MUFU.EX2 R54, R54 ;  /* 0x0000003600367308 */ /* 0x000ee20000000800 */
[C---:B0-----:R-:W-:Y:S01]  /*7410*/  FADD.FTZ R9, R51.reuse, R4 ;  /* 0x0000000433097221 */ /* 0x041fe20000010000 */
[----:B------:R-:W-:-:S06]  /*7420*/  F2FP.F16.F32.PACK_AB R165, R51, R50 ;  /* 0x0000003233a5723e */ /* 0x000fcc00000000ff */
[----:B------:R-:W0:Y:S01]  /*7430*/  MUFU.EX2 R55, R55 ;  /* 0x0000003700377308 */ /* 0x000e220000000800 */
[C---:B-1----:R-:W-:Y:S01]  /*7440*/  F2FP.F16.F32.PACK_AB R166, R11.reuse, R52 ;  /* 0x000000340ba6723e */ /* 0x042fe200000000ff */
[----:B------:R-:W-:Y:S01]  /*7450*/  FADD.FTZ R3, R11, R10 ;  /* 0x0000000a0b037221 */ /* 0x000fe20000010000 */
[----:B---3--:R-:W-:Y:S01]  /*7460*/  FADD.FTZ R4, R54, R9 ;  /* 0x0000000936047221 */ /* 0x008fe20000010000 */
[----:B0-----:R-:W-:-:S03]  /*7470*/  F2FP.F16.F32.PACK_AB R167, R55, R54 ;  /* 0x0000003637a7723e */ /* 0x001fc600000000ff */
[----:B------:R-:W-:Y:S02]  /*7480*/  FADD.FTZ R4, R55, R4 ;  /* 0x0000000437047221 */ /* 0x000fe40000010000 */
        /* <DEDUP_REMOVED lines=11> */
[----:B------:R-:W-:Y:S01]  /*7540*/  @UP0 ULDC UR18, c[0x0][0x450] ;  /* 0x0001140000120ab9 */ /* 0x000fe20000000800 */
[----:B------:R-:W-:Y:S02]  /*7550*/  WARPGROUP.DEPBAR.LE gsb0, 0x0 ;  /* 0x00008000000079c5 */ /* 0x000fe40000010000 */
[----:B------:R-:W-:-:S15]  /*7560*/  WARPGROUP.ARRIVE ;  /* 0x00000000000079c5 */ /* 0x000fde0000000000 */
[----:B------:R-:W-:-:S07]  /*7570*/  NOP ;  /* 0x0000000000007918 */ /* 0x000fce0000000000 */
[----:B------:R-:W-:Y:S03]  /*7580*/  HGMMA.64x256x16.F32 R24, R160, gdesc[UR20].tnspB, R24, gsb0 ;  /* 0x43e00014a0187df0 */ /* 0x000fe60008000818 */
[----:B------:R-:W-:Y:S02]  /*7590*/  WARPGROUP.DEPBAR.LE gsb0, 0x0 ;  /* 0x00008000000079c5 */ /* 0x000fe40000010000 */
[----:B------:R-:W-:-:S15]  /*75a0*/  WARPGROUP.ARRIVE ;  /* 0x00000000000079c5 */ /* 0x000fde0000000000 */
[----:B------:R-:W-:-:S08]  /*75b0*/  NOP ;  /* 0x0000000000007918 */ /* 0x000fd00000000000 */
[----:B------:R-:W-:Y:S01]  /*75c0*/  HGMMA.64x256x16.F32 R24, R164, gdesc[UR12].tnspB, R24, gsb0 ;  /* 0x43e0000ca4187df0 */ /* 0x000fe20008000818 */
[----:B------:R-:W-:Y:S02]  /*75d0*/  @UP0 ULDC UR14, c[0x0][0x44c] ;  /* 0x00011300000e0ab9 */ /* 0x000fe40000000800 */
[----:B------:R-:W-:-:S04]  /*75e0*/  UIMAD.WIDE.U32 UR14, UR5, UR14, URZ ;  /* 0x0000000e050e72a5 */ /* 0x000fc8000f8e003f */
[----:B------:R-:W-:-:S04]  /*75f0*/  @UP0 USHF.R.U32.HI UR5, URZ, UR18, UR15 ;  /* 0x000000123f050299 */ /* 0x000fc8000801160f */
[----:B------:R-:W-:-:S04]  /*7600*/  UIADD3 UR7, UR7, UR5, URZ ;  /* 0x0000000507077290 */ /* 0x000fc8000fffe03f */
[----:B------:R-:W-:Y:S01]  /*7610*/  UIADD3 UR10, UR7, UR10, URZ ;  /* 0x0000000a070a7290 */ /* 0x000fe2000fffe03f */
[----:B------:R-:W-:Y:S02]  /*7620*/  WARPGROUP.DEPBAR.LE gsb0, 0x0 ;  /* 0x00008000000079c5 */ /* 0x000fe40000010000 */
[----:B------:R-:W-:Y:S01]  /*7630*/  @!PT LDS RZ, [RZ] ;  /* 0x00000000fffff984 */ /* 0x000fe20000000800 */
[----:B------:R0:W-:Y:S06]  /*7640*/  MEMBAR.ALL.CTA ;  /* 0x0000000000007992 */ /* 0x0001ec0000008000 */
[----:B0-----:R-:W0:Y:S02]  /*7650*/  FENCE.VIEW.ASYNC.S ;  /* 0x00000000000073c6 */ /* 0x001e240000000000 */
[----:B0-----:R-:W-:Y:S01]  /*7660*/  NOP ;  /* 0x0000000000007918 */ /* 0x001fe20000000000 */
[----:B------:R-:W-:Y:S06]  /*7670*/  BAR.ARV 0xe, 0x100 ;  /* 0x0384000000007b1d */ /* 0x000fec0000002000 */
[----:B------:R0:W-:Y:S02]  /*7680*/  @!P1 SYNCS.ARRIVE.TRANS64.RED.A1T0 RZ, [R7+URZ], RZ ;  /* 0x000000ff07ff99a7 */ /* 0x0001e4000810043f */
[----:B0-----:R-:W-:Y:S01]  /*7690*/  VIADD R7, R168, 0xfffffffe ;  /* 0xfffffffea8077836 */ /* 0x001fe20000000000 */
[----:B--2---:R-:W-:Y:S06]  /*76a0*/  @P2 BRA `(.L_x_3165) ;  /* 0x0000000000442947 */ /* 0x004fec0003800000 */
        /* <DEDUP_REMOVED lines=10> */
.L_x_3166:
[----:B------:R-:W-:-:S11]  /*7750*/  UISETP.NE.AND UP2, UPT, UR11, 0x1, UPT ;  /* 0x000000010b00788c */ /* 0x000fd6000bf45270 */
[----:B------:R-:W-:Y:S02]  /*7760*/  @UP2 ULDC.64 UR22, c[0x0][0xae0] ;  /* 0x0002b80000162ab9 */ /* 0x000fe40000000a00 */
[----:B------:R-:W-:-:S04]  /*7770*/  UIMAD.WIDE.U32 UR14, UR5, UR22, URZ ;  /* 0x00000016050e72a5 */ /* 0x000fc8000f8e003f */
[----:B------:R-:W-:-:S12]  /*7780*/  @UP2 USHF.R.U32.HI UR5, URZ, UR23, UR15 ;  /* 0x000000173f052299 */ /* 0x000fd8000801160f */
.L_x_3167:
[----:B------:R-:W-:-:S04]  /*7790*/  UIMAD UR5, UR5, UR11, UR11 ;  /* 0x0000000b050572a4 */ /* 0x000fc8000f8e020b */
[----:B------:R-:W-:-:S04]  /*77a0*/  UISETP.LT.AND UP2, UPT, UR10, UR5, UPT ;  /* 0x000000050a00728c */ /* 0x000fc8000bf41270 */
[----:B------:R-:W-:-:S12]  /*77b0*/  USEL UR10, UR10, UR5, UP2 ;  /* 0x000000050a0a7287 */ /* 0x000fd80009000000 */
.L_x_3165:
[----:B------:R-:W-:Y:S01]  /*77c0*/  R2UR UR32, R191 ;  /* 0x00000000bf2072ca */ /* 0x000fe200000e0000 */
[----:B------:R-:W-:-:S04]  /*77d0*/  USHF.R.S32.HI UR5, URZ, 0x1f, UR10 ;  /* 0x0000001f3f057899 */ /* 0x000fc8000801140a */
[----:B------:R-:W-:-:S04]  /*77e0*/  ULEA.HI UR5, UR5, UR10, URZ, 0x6 ;  /* 0x0000000a05057291 */ /* 0x000fc8000f8f303f */
[----:B------:R-:W-:-:S04]  /*77f0*/  USHF.R.S32.HI UR5, URZ, 0x6, UR5 ;  /* 0x000000063f057899 */ /* 0x000fc80008011405 */
[----:B------:R-:W-:-:S04]  /*7800*/  UISETP.LT.AND UP2, UPT, UR32, UR5, UPT ;  /* 0x000000052000728c */ /* 0x000fc8000bf41270 */
[----:B------:R-:W-:-:S06]  /*7810*/  USEL UR32, UR32, UR5, !UP2 ;  /* 0x0000000520207287 */ /* 0x000fcc000d000000 */
[----:B------:R-:W-:-:S13]  /*7820*/  ISETP.GE.AND P2, PT, R7, UR32, PT ;  /* 0x0000002007007c0c */ /* 0x000fda000bf46270 */
[----:B------:R-:W-:Y:S05]  /*7830*/  @!P2 BRA `(.L_x_3168) ;  /* 0x000000340060a947 */ /* 0x000fea0003800000 */
.L_x_3185:
[----:B------:R-:W-:-:S04]  /*7840*/  UIADD3 UR7, UR37, 0x1, URZ ;  /* 0x0000000125077890 */ /* 0x000fc8000fffe03f */
[----:B------:R-:W-:-:S04]  /*7850*/  UISETP.NE.AND UP2, UPT, UR7, 0x2, UPT ;  /* 0x000000020700788c */ /* 0x000fc8000bf45270 */
[----:B------:R-:W-:Y:S02]  /*7860*/  USEL UR5, URZ, 0x1, UP2 ;  /* 0x000000013f057887 */ /* 0x000fe40009000000 */
[----:B------:R-:W-:-:S04]  /*7870*/  USEL UR7, UR7, URZ, UP2 ;  /* 0x0000003f07077287 */ /* 0x000fc80009000000 */
[----:B------:R-:W-:Y:S01]  /*7880*/  LOP3.LUT R2, R2, UR5, RZ, 0x3c, !PT ;  /* 0x0000000502027c12 */ /* 0x000fe2000f8e3cff */
[----:B--2---:R-:W-:Y:S07]  /*7890*/  @!P0 BRA `(.L_x_3169) ;  /* 0x0000000000048947 */ /* 0x004fee0003800000 */
[----:B------:R-:W-:Y:S01]  /*78a0*/  BPT.TRAP 0x1 ;  /* 0x000000040000795c */ /* 0x000fe20000300000 */
.L_x_3169:
[----:B------:R-:W-:Y:S01]  /*78b0*/  ULEA UR5, UR7, UR41, 0x3 ;  /* 0x0000002907057291 */ /* 0x000fe2000f8e183f */
[----:B------:R-:W-:-:S08]  /*78c0*/  SHF.L.U32 R8, R2, 0x1f, RZ ;  /* 0x0000001f02087819 */ /* 0x000fd000000006ff */
[----:B------:R0:W1:Y:S01]  /*78d0*/  SYNCS.PHASECHK.TRANS64.TRYWAIT P2, [UR5+0x38830], R8 ;  /* 0x03883008ff0075a7 */ /* 0x0000620008040145 */
[----:B------:R-:W-:Y:S05]  /*78e0*/  @!P0 BRA `(.L_x_3170) ;  /* 0x0000000000048947 */ /* 0x000fea0003800000 */
[----:B------:R-:W-:Y:S01]  /*78f0*/  BPT.TRAP 0x1 ;  /* 0x000000040000795c */ /* 0x000fe20000300000 */
.L_x_3170:
[----:B-1----:R-:W-:Y:S05]  /*7900*/  @P2 BRA `(.L_x_3171) ;  /* 0x0000000000082947 */ /* 0x002fea0003800000 */
[----:B------:R-:W1:Y:S02]  /*7910*/  SYNCS.PHASECHK.TRANS64.TRYWAIT P2, [UR5+0x38830], R8 ;  /* 0x03883008ff0075a7 */ /* 0x000e640008040145 */
[----:B-1----:R-:W-:Y:S05]  /*7920*/  @!P2 BRA `(.L_x_3172) ;  /* 0x0000017400dca947 */ /* 0x002fea0003800000 */
.L_x_3171:
[----:B------:R-:W-:Y:S01]  /*7930*/  R2UR UR10, R0 ;  /* 0x00000000000a72ca */ /* 0x000fe200000e0000 */
[----:B------:R-:W-:Y:S01]  /*7940*/  WARPGROUP.ARRIVE ;  /* 0x00000000000079c5 */ /* 0x000fe20000000000 */
[----:B------:R-:W-:Y:S01]  /*7950*/  UMOV UR11, 0x40000040 ;  /* 0x40000040000b7882 */ /* 0x000fe20000000000 */
[----:B------:R-:W-:Y:S01]  /*7960*/  UMOV UR15, 0x40000040 ;  /* 0x40000040000f7882 */ /* 0x000fe20000000000 */
[----:B------:R-:W-:Y:S01]  /*7970*/  UMOV UR19, 0x40000040 ;  /* 0x4000004000137882 */ /* 0x000fe20000000000 */
[----:B------:R-:W-:-:S08]  /*7980*/  UMOV UR23, 0x40000040 ;  /* 0x4000004000177882 */ /* 0x000fd00000000000 */
        /* <DEDUP_REMOVED lines=17> */
.L_x_3173:
[----:B------:R2:W3:Y:S01]  /*7aa0*/  SYNCS.PHASECHK.TRANS64.TRYWAIT P2, [UR5+0x38850], R8 ;  /* 0x03885008ff0075a7 */ /* 0x0004e20008040145 */
[----:B------:R-:W-:Y:S05]  /*7ab0*/  @!P0 BRA `(.L_x_3174) ;  /* 0x0000000000048947 */ /* 0x000fea0003800000 */
[----:B------:R-:W-:Y:S01]  /*7ac0*/  BPT.TRAP 0x1 ;  /* 0x000000040000795c */ /* 0x000fe20000300000 */
.L_x_3174:
[----:B---3--:R-:W-:Y:S05]  /*7ad0*/  @P2 BRA `(.L_x_3175) ;  /* 0x0000000000082947 */ /* 0x008fea0003800000 */
[----:B------:R-:W3:Y:S02]  /*7ae0*/  SYNCS.PHASECHK.TRANS64.TRYWAIT P2, [UR5+0x38850], R8 ;  /* 0x03885008ff0075a7 */ /* 0x000ee40008040145 */
[----:B---3--:R-:W-:Y:S05]  /*7af0*/  @!P2 BRA `(.L_x_3176) ;  /* 0x000001740080a947 */ /* 0x008fea0003800000 */
.L_x_3175:
[----:B------:R-:W-:Y:S01]  /*7b00*/  ULEA UR26, UR7, UR4, 0xc ;  /* 0x00000004071a7291 */ /* 0x000fe2000f8e603f */
[----:B------:R-:W-:Y:S01]  /*7b10*/  WARPGROUP.ARRIVE ;  /* 0x00000000000079c5 */ /* 0x000fe20000000000 */
[----:B------:R-:W-:Y:S01]  /*7b20*/  UMOV UR27, 0x40000040 ;  /* 0x40000040001b7882 */ /* 0x000fe20000000000 */
[----:B------:R-:W-:-:S04]  /*7b30*/  UIADD3 UR28, UR6, 0x2, URZ ;  /* 0x00000002061c7890 */ /* 0x000fc8000fffe03f */
[----:B-1----:R-:W1:Y:S01]  /*7b40*/  S2R R9, SR_TID.X ;  /* 0x0000000000097919 */ /* 0x002e620000002100 */
[----:B------:R-:W-:Y:S01]  /*7b50*/  UIADD3 UR30, UR26, 0x2, URZ ;  /* 0x000000021a1e7890 */ /* 0x000fe2000fffe03f */
[----:B------:R-:W-:Y:S01]  /*7b60*/  PLOP3.LUT P2, PT, PT, PT, UP0, 0x80, 0x0 ;  /* 0x000000000000781c */ /* 0x000fe20003f4f008 */
[----:B------:R-:W-:Y:S01]  /*7b70*/  UMOV UR29, 0x40000040 ;  /* 0x40000040001d7882 */ /* 0x000fe20000000000 */
[----:B------:R-:W-:Y:S01]  /*7b80*/  UMOV UR31, 0x40000040 ;  /* 0x40000040001f7882 */ /* 0x000fe20000000000 */
[----:B------:R-:W-:Y:S01]  /*7b90*/  HGMMA.64x64x16.F32 R152, gdesc[UR24], R152, gsb0 ;  /* 0x00e00000189879f0 */ /* 0x000fe20008000898 */
[----:B------:R-:W-:Y:S01]  /*7ba0*/  UIADD3 UR18, UR6, 0x800, URZ ;  /* 0x0000080006127890 */ /* 0x000fe2000fffe03f */
[----:B------:R-:W-:Y:S01]  /*7bb0*/  PLOP3.LUT P3, PT, PT, PT, UP0, 0x80, 0x0 ;  /* 0x000000000000781c */ /* 0x000fe20003f6f008 */
[----:B------:R-:W-:Y:S01]  /*7bc0*/  UIADD3 UR15, UR26, 0x800, URZ ;  /* 0x000008001a0f7890 */ /* 0x000fe2000fffe03f */
[----:B------:R-:W-:Y:S02]  /*7bd0*/  IMAD.IADD R20, R190, 0x1, R185 ;  /* 0x00000001be147824 */ /* 0x000fe400078e02b9 */
[----:B------:R-:W-:-:S02]  /*7be0*/  IMAD.SHL.U32 R11, R7, 0x40, RZ ;  /* 0x00000040070b7824 */ /* 0x000fc400078e00ff */
[----:B------:R-:W-:-:S03]  /*7bf0*/  IMAD.U32 R10, RZ, RZ, UR5 ;  /* 0x00000005ff0a7e24 */ /* 0x000fc6000f8e00ff */
[----:B------:R-:W-:-:S04]  /*7c00*/  IADD3 R14, -R19, 0x1, -R11 ;  /* 0x00000001130e7810 */ /* 0x000fc80007ffe90b */
[----:B------:R-:W-:Y:S02]  /*7c10*/  IADD3 R14, -R17, R14, R16 ;  /* 0x0000000e110e7210 */ /* 0x000fe40007ffe110 */
[----:B-1----:R-:W-:-:S05]  /*7c20*/  SHF.R.U32.HI R9, RZ, 0x7, R9 ;  /* 0x00000007ff097819 */ /* 0x002fca0000011609 */
[----:B0-2---:R-:W0:Y:S02]  /*7c30*/  SHFL.IDX PT, R8, R9, RZ, 0x1f ;  /* 0x00001fff09087589 */ /* 0x005e2400000e0000 */
[----:B0-----:R-:W-:-:S13]  /*7c40*/  R2UR UR10, R8 ;  /* 0x00000000080a72ca */ /* 0x001fda00000e0000 */
[----:B------:R-:W-:-:S03]  /*7c50*/  UISETP.GT.AND UP2, UPT, UR10, 0x7f, UPT ;  /* 0x0000007f0a00788c */ /* 0x000fc6000bf44270 */
[----:B------:R-:W-:Y:S01]  /*7c60*/  UMOV UR10, 0x4 ;  /* 0x00000004000a7882 */ /* 0x000fe20000000000 */
[----:B------:R-:W-:Y:S02]  /*7c70*/  USEL UR14, URZ, 0x2, !UP2 ;  /* 0x000000023f0e7887 */ /* 0x000fe4000d000000 */
[----:B------:R-:W-:Y:S01]  /*7c80*/  USEL UR11, UR10, 0x2, UP2 ;  /* 0x000000020a0b7887 */ /* 0x000fe20009000000 */
[----:B------:R-:W-:Y:S02]  /*7c90*/  WARPGROUP.DEPBAR.LE gsb0, 0x0 ;  /* 0x00008000000079c5 */ /* 0x000fe40000010000 */
[----:B------:R-:W-:Y:S01]  /*7ca0*/  WARPGROUP.ARRIVE ;  /* 0x00000000000079c5 */ /* 0x000fe20000000000 */
[----:B------:R-:W-:-:S05]  /*7cb0*/  USEL UR10, UR10, 0x6, !UP2 ;  /* 0x000000060a0a7887 */ /* 0x000fca000d000000 */
        /* <DEDUP_REMOVED lines=238> */
[----:B------:R-:W-:Y:S01]  /*8ba0*/  @UP0 ULDC UR10, c[0x0][0x44c] ;  /* 0x00011300000a0ab9 */ /* 0x000fe20000000800 */
[----:B------:R-:W-:Y:S01]  /*8bb0*/  ULDC UR26, c[0x0][0xad4] ;  /* 0x0002b500001a7ab9 */ /* 0x000fe20000000800 */
[----:B------:R-:W-:Y:S01]  /*8bc0*/  @P2 IMAD.HI.U32 R8, R20, UR10, RZ ;  /* 0x0000000a14082c27 */ /* 0x000fe2000f8e00ff */
[----:B------:R-:W-:Y:S01]  /*8bd0*/  @UP0 ULDC UR10, c[0x0][0x450] ;  /* 0x00011400000a0ab9 */ /* 0x000fe20000000800 */
[----:B------:R-:W-:Y:S01]  /*8be0*/  PLOP3.LUT P2, PT, PT, PT, UP1, 0x40, 0x0 ;  /* 0x000000000000781c */ /* 0x000fe20003f4e818 */
[----:B------:R-:W-:-:S02]  /*8bf0*/  ULOP3.LUT UR5, URZ, UR26, URZ, 0x33, !UPT ;  /* 0x0000001a3f057292 */ /* 0x000fc4000f8e333f */
[----:B------:R-:W-:Y:S01]  /*8c00*/  @P3 SHF.R.U32.HI R20, RZ, UR10, R8 ;  /* 0x0000000aff143c19 */ /* 0x000fe20008011608 */
[----:B------:R-:W-:Y:S01]  /*8c10*/  @!P1 VIADD R8, R10, 0x38840 ;  /* 0x000388400a089836 */ /* 0x000fe20000000000 */
[----:B------:R-:W-:Y:S02]  /*8c20*/  ULDC UR10, c[0x0][0xad8] ;  /* 0x0002b600000a7ab9 */ /* 0x000fe40000000800 */
[C---:B------:R-:W-:Y:S01]  /*8c30*/  VIADD R15, R14.reuse, UR10 ;  /* 0x0000000a0e0f7c36 */ /* 0x040fe20008000000 */
[----:B------:R-:W0:Y:S01]  /*8c40*/  SHFL.IDX PT, R21, R20, RZ, 0x1c1f ;  /* 0x001c1fff14157589 */ /* 0x000e2200000e0000 */
[----:B------:R-:W-:Y:S01]  /*8c50*/  @!P1 PRMT R8, RZ, 0x654, R8 ;  /* 0x00000654ff089816 */ /* 0x000fe20000000008 */
[----:B------:R-:W-:Y:S01]  /*8c60*/  VIADD R14, R14, UR5 ;  /* 0x000000050e0e7c36 */ /* 0x000fe20008000000 */
[----:B------:R-:W-:Y:S01]  /*8c70*/  ULDC UR5, c[0x0][0xadc] ;  /* 0x0002b70000057ab9 */ /* 0x000fe20000000800 */
[C---:B0-----:R-:W-:Y:S02]  /*8c80*/  IMAD.IADD R13, R21.reuse, 0x1, R15 ;  /* 0x00000001150d7824 */ /* 0x041fe400078e020f */
[----:B------:R-:W-:Y:S01]  /*8c90*/  IMAD.IADD R12, R21, 0x1, R14 ;  /* 0x00000001150c7824 */ /* 0x000fe200078e020e */
[----:B------:R-:W-:-:S02]  /*8ca0*/  WARPGROUP.DEPBAR.LE gsb0, 0x0 ;  /* 0x00008000000079c5 */ /* 0x000fc40000010000 */
[----:B------:R-:W-:-:S06]  /*8cb0*/  WARPGROUP.ARRIVE ;  /* 0x00000000000079c5 */ /* 0x000fcc0000000000 */
[----:B------:R-:W-:Y:S03]  /*8cc0*/  HGMMA.64x64x16.F32 R152, gdesc[UR28], R152, gsb0 ;  /* 0x00e000001c9879f0 */ /* 0x000fe60008000898 */
[----:B------:R-:W-:Y:S02]  /*8cd0*/  WARPGROUP.DEPBAR.LE gsb0, 0x0 ;  /* 0x00008000000079c5 */ /* 0x000fe40000010000 */
[----:B------:R0:W-:Y:S01]  /*8ce0*/  @!P1 SYNCS.ARRIVE.TRANS64.RED.A1T0 RZ, [R8+URZ], RZ ;  /* 0x000000ff08ff99a7 */ /* 0x0001e2000810043f */
[----:B------:R-:W-:Y:S05]  /*8cf0*/  @P2 BRA `(.L_x_3177) ;  /* 0x0000000000582947 */ /* 0x000fea0003800000 */
[----:B------:R-:W-:Y:S01]  /*8d00*/  IADD3 R21, -R17, R16, R21 ;  /* 0x0000001011157210 */ /* 0x000fe20007ffe115 */
[----:B------:R-:W-:Y:S03]  /*8d10*/  BSSY B0, `(.L_x_3178) ;  /* 0x0000010000007945 */ /* 0x000fe60003800000 */
[----:B------:R-:W-:-:S13]  /*8d20*/  ISETP.GT.AND P2, PT, R21, -0x1, PT ;  /* 0xffffffff1500780c */ /* 0x000fda0003f44270 */
[----:B------:R-:W-:Y:S05]  /*8d30*/  @P2 BRA `(.L_x_3179) ;  /* 0x0000000000202947 */ /* 0x000fea0003800000 */
[----:B------:R-:W-:Y:S01]  /*8d40*/  IMAD.U32 R234, RZ, RZ, UR5 ;  /* 0x00000005ffea7e24 */ /* 0x000fe2000f8e00ff */
[----:B------:R-:W-:-:S04]  /*8d50*/  LOP3.LUT R21, RZ, R21, RZ, 0x33, !PT ;  /* 0x00000015ff157212 */ /* 0x000fc800078e33ff */
[----:B------:R-:W-:-:S13]  /*8d60*/  ISETP.NE.AND P2, PT, R234, 0x1, PT ;  /* 0x00000001ea00780c */ /* 0x000fda0003f45270 */
[----:B0-----:R-:W0:Y:S02]  /*8d70*/  @P2 LDC.64 R8, c[0x0][0xae0] ;  /* 0x0002b800ff082b82 */ /* 0x001e240000000a00 */
[----:B0-----:R-:W-:-:S05]  /*8d80*/  @P2 IMAD.HI.U32 R8, R21, R8, RZ ;  /* 0x0000000815082227 */ /* 0x001fca00078e00ff */
[----:B------:R-:W-:-:S04]  /*8d90*/  @P2 SHF.R.U32.HI R21, RZ, R9, R8 ;  /* 0x00000009ff152219 */ /* 0x000fc80000011608 */
[----:B------:R-:W-:Y:S01]  /*8da0*/  LOP3.LUT R21, RZ, R21, RZ, 0x33, !PT ;  /* 0x00000015ff157212 */ /* 0x000fe200078e33ff */
[----:B------:R-:W-:Y:S06]  /*8db0*/  BRA `(.L_x_3180) ;  /* 0x0000000000147947 */ /* 0x000fec0003800000 */
.L_x_3179:
[----:B------:R-:W-:-:S05]  /*8dc0*/  IMAD.U32 R234, RZ, RZ, UR5 ;  /* 0x00000005ffea7e24 */ /* 0x000fca000f8e00ff */
[----:B------:R-:W-:-:S13]  /*8dd0*/  ISETP.NE.AND P2, PT, R234, 0x1, PT ;  /* 0x00000001ea00780c */ /* 0x000fda0003f45270 */
[----:B0-----:R-:W0:Y:S02]  /*8de0*/  @P2 LDC.64 R8, c[0x0][0xae0] ;  /* 0x0002b800ff082b82 */ /* 0x001e240000000a00 */
[----:B0-----:R-:W-:-:S05]  /*8df0*/  @P2 IMAD.HI.U32 R8, R21, R8, RZ ;  /* 0x0000000815082227 */ /* 0x001fca00078e00ff */
[----:B------:R-:W-:-:S07]  /*8e00*/  @P2 SHF.R.U32.HI R21, RZ, R9, R8 ;  /* 0x00000009ff152219 */ /* 0x000fce0000011608 */
.L_x_3180:
[----:B------:R-:W-:Y:S05]  /*8e10*/  BSYNC B0 ;  /* 0x0000000000007941 */ /* 0x000fea0003800000 */
.L_x_3178:
[----:B------:R-:W-:-:S04]  /*8e20*/  IMAD R21, R21, R234, -R11 ;  /* 0x000000ea15157224 */ /* 0x000fc800078e0a0b */
[----:B------:R-:W-:-:S05]  /*8e30*/  IMAD.IADD R21, R21, 0x1, -R19 ;  /* 0x0000000115157824 */ /* 0x000fca00078e0a13 */
[----:B------:R-:W-:Y:S02]  /*8e40*/  VIMNMX R12, R12, R21, !PT ;  /* 0x000000150c0c7248 */ /* 0x000fe40007fe0100 */
[----:B------:R-:W-:-:S07]  /*8e50*/  VIADDMNMX R13, R21, R234, R13, PT ;  /* 0x000000ea150d7246 */ /* 0x000fce000380010d */
.L_x_3177:
[----:B------:R-:W-:Y:S01]  /*8e60*/  ISETP.GT.AND P2, PT, R7, -0x1, PT ;  /* 0xffffffff0700780c */ /* 0x000fe20003f44270 */
[----:B0-----:R-:W0:Y:S03]  /*8e70*/  SHFL.IDX PT, R8, R20, 0x1, 0x1c1f ;  /* 0x003c1f0014087f89 */ /* 0x001e2600000e0000 */
        /* <DEDUP_REMOVED lines=11> */
[--C-:B0-----:R-:W-:Y:S01]  /*8f30*/  IMAD.IADD R15, R15, 0x1, R8.reuse ;  /* 0x000000010f0f7824 */ /* 0x101fe200078e0208 */
[C---:B------:R-:W-:Y:S01]  /*8f40*/  ISETP.LT.OR P6, PT, R13.reuse, 0x9, P6 ;  /* 0x000000090d00780c */ /* 0x040fe200037c1670 */
[----:B------:R-:W-:Y:S01]  /*8f50*/  IMAD.IADD R14, R14, 0x1, R8 ;  /* 0x000000010e0e7824 */ /* 0x000fe200078e0208 */
        /* <DEDUP_REMOVED lines=36> */
[----:B------:R-:W-:Y:S01]  /*91a0*/  FSEL R181, R181, -INF , !P3 ;  /* 0xff800000b5b57808 */ /* 0x000fe20005800000 */
        /* <DEDUP_REMOVED lines=13> */
.L_x_3183:
[----:B------:R-:W-:-:S05]  /*9280*/  IMAD.U32 R13, RZ, RZ, UR5 ;  /* 0x00000005ff0d7e24 */ /* 0x000fca000f8e00ff */
[----:B------:R-:W-:-:S13]  /*9290*/  ISETP.NE.AND P3, PT, R13, 0x1, PT ;  /* 0x000000010d00780c */ /* 0x000fda0003f65270 */
[----:B------:R-:W0:Y:S02]  /*92a0*/  @P3 LDC.64 R8, c[0x0][0xae0] ;  /* 0x0002b800ff083b82 */ /* 0x000e240000000a00 */
[----:B0-----:R-:W-:-:S05]  /*92b0*/  @P3 IMAD.HI.U32 R8, R12, R8, RZ ;  /* 0x000000080c083227 */ /* 0x001fca00078e00ff */
[----:B------:R-:W-:-:S07]  /*92c0*/  @P3 SHF.R.U32.HI R12, RZ, R9, R8 ;  /* 0x00000009ff0c3219 */ /* 0x000fce0000011608 */
.L_x_3184:
[----:B------:R-:W-:Y:S05]  /*92d0*/  BSYNC B0 ;  /* 0x0000000000007941 */ /* 0x000fea0003800000 */
.L_x_3182:
[----:B------:R-:W-:-:S04]  /*92e0*/  IMAD R11, R12, R13, -R11 ;  /* 0x0000000d0c0b7224 */ /* 0x000fc800078e0a0b */
[----:B------:R-:W-:-:S05]  /*92f0*/  IMAD.IADD R11, R11, 0x1, -R19 ;  /* 0x000000010b0b7824 */ /* 0x000fca00078e0a13 */
[----:B------:R-:W-:Y:S02]  /*9300*/  VIMNMX R14, R14, R11, !PT ;  /* 0x0000000b0e0e7248 */ /* 0x000fe40007fe0100 */
[----:B------:R-:W-:-:S07]  /*9310*/  VIADDMNMX R15, R11, R13, R15, PT ;  /* 0x0000000d0b0f7246 */ /* 0x000fce000380010f */
.L_x_3181:
[----:B------:R-:W-:Y:S01]  /*9320*/  FMNMX.FTZ R8, R152, R5, !PT ;  /* 0x0000000598087209 */ /* 0x000fe20007810000 */
[----:B------:R-:W-:Y:S01]  /*9330*/  ULDC UR19, c[0x0][0xa80] ;  /* 0x0002a00000137ab9 */ /* 0x000fe20000000800 */
[----:B------:R-:W-:Y:S01]  /*9340*/  LOP3.LUT R18, R18, 0xffffdfff, RZ, 0xc0, !PT ;  /* 0xffffdfff12127812 */ /* 0x000fe200078ec0ff */
[----:B------:R-:W-:Y:S01]  /*9350*/  ULEA UR10, UR7, UR42, 0xc ;  /* 0x0000002a070a7291 */ /* 0x000fe2000f8e603f */
[----:B------:R-:W-:Y:S01]  /*9360*/  FMNMX.FTZ R8, R153, R8, !PT ;  /* 0x0000000899087209 */ /* 0x000fe20007810000 */
[----:B------:R-:W-:Y:S01]  /*9370*/  UMOV UR11, 0x40000040 ;  /* 0x40000040000b7882 */ /* 0x000fe20000000000 */
[----:B------:R-:W-:Y:S01]  /*9380*/  @P1 LOP3.LUT R18, R18, 0x2000, RZ, 0xfc, !PT ;  /* 0x0000200012121812 */ /* 0x000fe200078efcff */
[----:B------:R-:W-:Y:S01]  /*9390*/  UIADD3 UR14, UR10, 0x80, URZ ;  /* 0x000000800a0e7890 */ /* 0x000fe2000fffe03f */
[----:B------:R-:W-:Y:S01]  /*93a0*/  FMNMX.FTZ R8, R156, R8, !PT ;  /* 0x000000089c087209 */ /* 0x000fe20007810000 */
[----:B------:R-:W-:Y:S01]  /*93b0*/  UMOV UR15, 0x40000040 ;  /* 0x40000040000f7882 */ /* 0x000fe20000000000 */
        /* <DEDUP_REMOVED lines=8> */
[C---:B------:R-:W-:Y:S02]  /*9440*/  ISETP.GT.AND P3, PT, R14.reuse, 0x1, P2 ;  /* 0x000000010e00780c */ /* 0x040fe40001764270 */
[----:B------:R-:W-:Y:S02]  /*9450*/  FMNMX.FTZ R8, R165, R8, !PT ;  /* 0x00000008a5087209 */ /* 0x000fe40007810000 */
[----:B------:R-:W-:Y:S02]  /*9460*/  ISETP.GT.AND P4, PT, R14, 0x8, P2 ;  /* 0x000000080e00780c */ /* 0x000fe40001784270 */
[----:B------:R-:W-:Y:S02]  /*9470*/  FMNMX.FTZ R8, R168, R8, !PT ;  /* 0x00000008a8087209 */ /* 0x000fe40007810000 */
[----:B------:R-:W-:-:S02]  /*9480*/  ISETP.GT.AND P5, PT, R14, 0x9, P2 ;  /* 0x000000090e00780c */ /* 0x000fc400017a4270 */
[----:B------:R-:W-:Y:S02]  /*9490*/  FMNMX.FTZ R8, R169, R8, !PT ;  /* 0x00000008a9087209 */ /* 0x000fe40007810000 */
[----:B------:R-:W-:Y:S02]  /*94a0*/  @P1 LOP3.LUT R18, R18, 0x2, RZ, 0xfc, !PT ;  /* 0x0000000212121812 */ /* 0x000fe400078efcff */
[----:B------:R-:W-:Y:S02]  /*94b0*/  FMNMX.FTZ R8, R172, R8, !PT ;  /* 0x00000008ac087209 */ /* 0x000fe40007810000 */
[----:B------:R-:W-:Y:S02]  /*94c0*/  ISETP.LT.OR P3, PT, R15, 0x2, P3 ;  /* 0x000000020f00780c */ /* 0x000fe40001f61670 */
        /* <DEDUP_REMOVED lines=17> */
[----:B------:R-:W0:Y:S01]  /*95e0*/  SHFL.BFLY PT, R9, R8, 0x2, 0x1f ;  /* 0x0c401f0008097f89 */ /* 0x000e2200000e0000 */
        /* <DEDUP_REMOVED lines=16> */
[C---:B------:R-:W-:Y:S02]  /*96f0*/  ISETP.LT.OR P0, PT, R15.reuse, 0x21, P0 ;  /* 0x000000210f00780c */ /* 0x040fe40000701670 */
[----:B0-----:R-:W-:Y:S02]  /*9700*/  FMNMX.FTZ R8, R8, R9, !PT ;  /* 0x0000000908087209 */ /* 0x001fe40007810000 */
[C---:B------:R-:W-:Y:S02]  /*9710*/  ISETP.LT.OR P1, PT, R15.reuse, 0x1, P1 ;  /* 0x000000010f00780c */ /* 0x040fe40000f21670 */
[----:B------:R-:W-:Y:S01]  /*9720*/  ISETP.LT.OR P6, PT, R15, 0x31, P6 ;  /* 0x000000310f00780c */ /* 0x000fe200037c1670 */
[----:B------:R-:W0:Y:S01]  /*9730*/  SHFL.BFLY PT, R9, R8, 0x1, 0x1f ;  /* 0x0c201f0008097f89 */ /* 0x000e2200000e0000 */
[----:B------:R-:W-:-:S02]  /*9740*/  FSEL R154, R154, -INF , !P1 ;  /* 0xff8000009a9a7808 */ /* 0x000fc40004800000 */
[----:B------:R-:W-:-:S04]  /*9750*/  @P2 LOP3.LUT R18, R18, 0x20, RZ, 0xfc, !PT ;  /* 0x0000002012122812 */ /* 0x000fc800078efcff */
[C---:B------:R-:W-:Y:S02]  /*9760*/  LOP3.LUT P2, RZ, R18.reuse, 0x8, RZ, 0xc0, !PT ;  /* 0x0000000812ff7812 */ /* 0x040fe4000784c0ff */
[----:B------:R-:W-:Y:S02]  /*9770*/  LOP3.LUT R18, R18, 0xfffffeff, RZ, 0xc0, !PT ;  /* 0xfffffeff12127812 */ /* 0x000fe400078ec0ff */
[C---:B------:R-:W-:Y:S02]  /*9780*/  ISETP.LT.OR P2, PT, R15.reuse, 0x39, P2 ;  /* 0x000000390f00780c */ /* 0x040fe40001741670 */
[----:B------:R-:W-:Y:S02]  /*9790*/  @P0 LOP3.LUT R18, R18, 0x100, RZ, 0xfc, !PT ;  /* 0x0000010012120812 */ /* 0x000fe400078efcff */
[----:B------:R-:W-:Y:S02]  /*97a0*/  ISETP.LT.OR P0, PT, R15, 0x22, P3 ;  /* 0x000000220f00780c */ /* 0x000fe40001f01670 */
[----:B------:R-:W-:-:S02]  /*97b0*/  LOP3.LUT P3, RZ, R18, 0x2, RZ, 0xc0, !PT ;  /* 0x0000000212ff7812 */ /* 0x000fc4000786c0ff */
[----:B------:R-:W-:Y:S02]  /*97c0*/  LOP3.LUT R18, R18, 0xffffffbf, RZ, 0xc0, !PT ;  /* 0xffffffbf12127812 */ /* 0x000fe400078ec0ff */
[----:B------:R-:W-:Y:S02]  /*97d0*/  ISETP.LT.OR P3, PT, R15, 0x32, P3 ;  /* 0x000000320f00780c */ /* 0x000fe40001f61670 */
[----:B------:R-:W-:Y:S02]  /*97e0*/  FSEL R182, R182, -INF , !P2 ;  /* 0xff800000b6b67808 */ /* 0x000fe40005000000 */
[----:B0-----:R-:W-:Y:S02]  /*97f0*/  FMNMX.FTZ R8, R8, R9, !PT ;  /* 0x0000000908087209 */ /* 0x001fe40007810000 */
[----:B------:R-:W-:Y:S02]  /*9800*/  FSEL R179, R179, -INF , !P3 ;  /* 0xff800000b3b37808 */ /* 0x000fe40005800000 */
[----:B------:R-:W-:-:S02]  /*9810*/  @P0 LOP3.LUT R18, R18, 0x40, RZ, 0xfc, !PT ;  /* 0x0000004012120812 */ /* 0x000fc400078efcff */
[C---:B------:R-:W-:Y:S02]  /*9820*/  ISETP.LT.OR P0, PT, R15.reuse, 0x29, P4 ;  /* 0x000000290f00780c */ /* 0x040fe40002701670 */
        /* <DEDUP_REMOVED lines=38> */
[----:B------:R-:W0:Y:S01]  /*9a90*/  MUFU.EX2 R153, R153 ;  /* 0x0000009900997308 */ /* 0x000e220000000800 */
        /* <DEDUP_REMOVED lines=9> */
[----:B------:R-:W-:Y:S01]  /*9b30*/  MUFU.EX2 R12, R160 ;  /* 0x000000a0000c7308 */ /* 0x000fe20000000800 */
        /* <DEDUP_REMOVED lines=18> */
[----:B------:R-:W-:Y:S02]  /*9c60*/  MUFU.EX2 R160, R168 ;  /* 0x000000a800a07308 */ /* 0x000fe40000000800 */
[----:B------:R-:W-:Y:S01]  /*9c70*/  @!P1 VIADD R10, R10, 0x38860 ;  /* 0x000388600a0a9836 */ /* 0x000fe20000000000 */
[----:B------:R-:W-:-:S04]  /*9c80*/  FMNMX.FTZ R9, R183, R9, !PT ;  /* 0x00000009b7097209 */ /* 0x000fc80007810000 */
[----:B------:R-:W-:Y:S01]  /*9c90*/  @!P1 PRMT R10, RZ, 0x654, R10 ;  /* 0x00000654ff0a9816 */ /* 0x000fe2000000000a */
[----:B------:R-:W1:Y:S01]  /*9ca0*/  SHFL.BFLY PT, R11, R9, 0x2, 0x1f ;  /* 0x0c401f00090b7f89 */ /* 0x000e6200000e0000 */
[----:B------:R-:W-:Y:S08]  /*9cb0*/  MUFU.EX2 R169, R169 ;  /* 0x000000a900a97308 */ /* 0x000ff00000000800 */
[----:B------:R-:W-:Y:S08]  /*9cc0*/  MUFU.EX2 R172, R172 ;  /* 0x000000ac00ac7308 */ /* 0x000ff00000000800 */
[----:B------:R-:W-:Y:S01]  /*9cd0*/  MUFU.EX2 R173, R173 ;  /* 0x000000ad00ad7308 */ /* 0x000fe20000000800 */
[----:B-1----:R-:W-:-:S07]  /*9ce0*/  FMNMX.FTZ R9, R9, R11, !PT ;  /* 0x0000000b09097209 */ /* 0x002fce0007810000 */
[----:B------:R-:W-:Y:S01]  /*9cf0*/  MUFU.EX2 R176, R176 ;  /* 0x000000b000b07308 */ /* 0x000fe20000000800 */
[----:B------:R-:W1:Y:S07]  /*9d00*/  SHFL.BFLY PT, R13, R9, 0x1, 0x1f ;  /* 0x0c201f00090d7f89 */ /* 0x000e6e00000e0000 */
[----:B------:R0:W-:Y:S08]  /*9d10*/  MUFU.EX2 R11, R156 ;  /* 0x0000009c000b7308 */ /* 0x0001f00000000800 */
[----:B------:R-:W-:Y:S01]  /*9d20*/  MUFU.EX2 R177, R177 ;  /* 0x000000b100b17308 */ /* 0x000fe20000000800 */
[----:B0-----:R-:W-:-:S07]  /*9d30*/  F2FP.F16.F32.PACK_AB R156, R153, R152 ;  /* 0x00000098999c723e */ /* 0x001fce00000000ff */
[----:B------:R-:W-:Y:S01]  /*9d40*/  MUFU.EX2 R180, R180 ;  /* 0x000000b400b47308 */ /* 0x000fe20000000800 */
[----:B-1----:R-:W-:-:S04]  /*9d50*/  FMNMX.FTZ R9, R9, R13, !PT ;  /* 0x0000000d09097209 */ /* 0x002fc80007810000 */
[C---:B------:R-:W-:Y:S01]  /*9d60*/  FSETP.NEU.FTZ.AND P3, PT, R9.reuse, -INF , PT ;  /* 0xff8000000900780b */ /* 0x040fe20003f7d000 */
[C---:B------:R-:W-:Y:S02]  /*9d70*/  FMUL.FTZ R14, R9.reuse, UR19 ;  /* 0x00000013090e7c20 */ /* 0x040fe40008410000 */
[----:B------:R-:W-:Y:S01]  /*9d80*/  MUFU.EX2 R181, R181 ;  /* 0x000000b500b57308 */ /* 0x000fe20000000800 */
[----:B------:R-:W-:Y:S02]  /*9d90*/  FSEL R13, R9, RZ, P3 ;  /* 0x000000ff090d7208 */ /* 0x000fe40001800000 */
[----:B------:R-:W-:-:S03]  /*9da0*/  FSEL R14, R14, RZ, P3 ;  /* 0x000000ff0e0e7208 */ /* 0x000fc60001800000 */
[----:B------:R-:W-:Y:S02]  /*9db0*/  FADD.FTZ R13, -R13, R6 ;  /* 0x000000060d0d7221 */ /* 0x000fe40000010100 */
[----:B------:R0:W1:Y:S01]  /*9dc0*/  MUFU.EX2 R6, R5 ;  /* 0x0000000500067308 */ /* 0x0000620000000800 */
[--C-:B------:R-:W-:Y:S01]  /*9dd0*/  FFMA.FTZ R154, R154, UR19, -R14.reuse ;  /* 0x000000139a9a7c23 */ /* 0x100fe2000801080e */
[--C-:B------:R-:W-:Y:S01]  /*9de0*/  FFMA.FTZ R155, R155, UR19, -R14.reuse ;  /* 0x000000139b9b7c23 */ /* 0x100fe2000801080e */
[--C-:B------:R-:W-:Y:S01]  /*9df0*/  FFMA.FTZ R159, R159, UR19, -R14.reuse ;  /* 0x000000139f9f7c23 */ /* 0x100fe2000801080e */
[--C-:B------:R-:W-:Y:S01]  /*9e00*/  FFMA.FTZ R162, R162, UR19, -R14.reuse ;  /* 0x00000013a2a27c23 */ /* 0x100fe2000801080e */
[--C-:B------:R-:W-:Y:S01]  /*9e10*/  FFMA.FTZ R163, R163, UR19, -R14.reuse ;  /* 0x00000013a3a37c23 */ /* 0x100fe2000801080e */
[--C-:B------:R-:W-:Y:S01]  /*9e20*/  FFMA.FTZ R166, R166, UR19, -R14.reuse ;  /* 0x00000013a6a67c23 */ /* 0x100fe2000801080e */
[----:B------:R-:W-:Y:S01]  /*9e30*/  FFMA.FTZ R167, R167, UR19, -R14 ;  /* 0x00000013a7a77c23 */ /* 0x000fe2000801080e */
[----:B------:R-:W-:Y:S01]  /*9e40*/  MUFU.EX2 R155, R155 ;  /* 0x0000009b009b7308 */ /* 0x000fe20000000800 */
[----:B0-----:R-:W-:Y:S01]  /*9e50*/  FMUL.FTZ R5, R13, UR19 ;  /* 0x000000130d057c20 */ /* 0x001fe20008410000 */
[----:B------:R-:W-:-:S02]  /*9e60*/  IMAD.U32 R13, RZ, RZ, UR37 ;  /* 0x00000025ff0d7e24 */ /* 0x000fc4000f8e00ff */
[--C-:B------:R-:W-:Y:S01]  /*9e70*/  FFMA.FTZ R170, R170, UR19, -R14.reuse ;  /* 0x00000013aaaa7c23 */ /* 0x100fe2000801080e */
[--C-:B------:R-:W-:Y:S01]  /*9e80*/  FFMA.FTZ R171, R171, UR19, -R14.reuse ;  /* 0x00000013abab7c23 */ /* 0x100fe2000801080e */
[--C-:B------:R-:W-:Y:S01]  /*9e90*/  FFMA.FTZ R174, R174, UR19, -R14.reuse ;  /* 0x00000013aeae7c23 */ /* 0x100fe2000801080e */
[----:B------:R-:W-:Y:S02]  /*9ea0*/  @!P2 IMAD R13, R13, 0x40, R23 ;  /* 0x000000400d0da824 */ /* 0x000fe400078e0217 */
[----:B------:R-:W-:Y:S01]  /*9eb0*/  FFMA.FTZ R175, R175, UR19, -R14 ;  /* 0x00000013afaf7c23 */ /* 0x000fe2000801080e */
[----:B------:R-:W0:Y:S01]  /*9ec0*/  MUFU.EX2 R5, R5 ;  /* 0x0000000500057308 */ /* 0x000e220000000800 */
[----:B-1----:R-:W-:Y:S01]  /*9ed0*/  FFMA.FTZ R3, R6, R3, R152 ;  /* 0x0000000306037223 */ /* 0x002fe20000010098 */
[--C-:B------:R-:W-:Y:S01]  /*9ee0*/  FFMA.FTZ R178, R178, UR19, -R14.reuse ;  /* 0x00000013b2b27c23 */ /* 0x100fe2000801080e */
[----:B------:R-:W-:Y:S01]  /*9ef0*/  @!P2 LEA R13, R13, UR41, 0x2 ;  /* 0x000000290d0dac11 */ /* 0x000fe2000f8e10ff */
[--C-:B------:R-:W-:Y:S01]  /*9f00*/  FFMA.FTZ R179, R179, UR19, -R14.reuse ;  /* 0x00000013b3b37c23 */ /* 0x100fe2000801080e */
[----:B------:R-:W-:Y:S01]  /*9f10*/  FADD.FTZ R3, R153, R3 ;  /* 0x0000000399037221 */ /* 0x000fe20000010000 */
[--C-:B------:R-:W-:Y:S01]  /*9f20*/  FFMA.FTZ R182, R182, UR19, -R14.reuse ;  /* 0x00000013b6b67c23 */ /* 0x100fe2000801080e */
[----:B------:R-:W-:Y:S01]  /*9f30*/  F2FP.F16.F32.PACK_AB R152, R161, R12 ;  /* 0x0000000ca198723e */ /* 0x000fe200000000ff */
[----:B------:R-:W-:Y:S01]  /*9f40*/  @!P2 STS [R13+0x38400], R6 ;  /* 0x038400060d00a388 */ /* 0x000fe20000000800 */
[----:B------:R-:W-:Y:S01]  /*9f50*/  FADD.FTZ R3, R11, R3 ;  /* 0x000000030b037221 */ /* 0x000fe20000010000 */
[----:B------:R-:W-:Y:S01]  /*9f60*/  MUFU.EX2 R159, R159 ;  /* 0x0000009f009f7308 */ /* 0x000fe20000000800 */
[-C--:B------:R-:W-:Y:S01]  /*9f70*/  FMUL.FTZ R24, R24, R6.reuse ;  /* 0x0000000618187220 */ /* 0x080fe20000410000 */
[-C--:B------:R-:W-:Y:S01]  /*9f80*/  FMUL.FTZ R25, R25, R6.reuse ;  /* 0x0000000619197220 */ /* 0x080fe20000410000 */
[----:B------:R-:W-:Y:S01]  /*9f90*/  FADD.FTZ R15, R157, R3 ;  /* 0x000000039d0f7221 */ /* 0x000fe20000010000 */
[-C--:B------:R-:W-:Y:S01]  /*9fa0*/  FMUL.FTZ R28, R28, R6.reuse ;  /* 0x000000061c1c7220 */ /* 0x080fe20000410000 */
[-C--:B------:R-:W-:Y:S01]  /*9fb0*/  FMUL.FTZ R29, R29, R6.reuse ;  /* 0x000000061d1d7220 */ /* 0x080fe20000410000 */
[-C--:B------:R-:W-:Y:S01]  /*9fc0*/  FMUL.FTZ R32, R32, R6.reuse ;  /* 0x0000000620207220 */ /* 0x080fe20000410000 */
[----:B0-----:R0:W-:Y:S01]  /*9fd0*/  @!P2 STS [R13+0x38420], R5 ;  /* 0x038420050d00a388 */ /* 0x0011e20000000800 */
[----:B------:R1:W2:Y:S01]  /*9fe0*/  MUFU.EX2 R3, R154 ;  /* 0x0000009a00037308 */ /* 0x0002a20000000800 */
[----:B------:R-:W-:Y:S01]  /*9ff0*/  FADD.FTZ R15, R12, R15 ;  /* 0x0000000f0c0f7221 */ /* 0x000fe20000010000 */
[-C--:B------:R-:W-:Y:S01]  /*a000*/  FMUL.FTZ R33, R33, R6.reuse ;  /* 0x0000000621217220 */ /* 0x080fe20000410000 */
[-C--:B------:R-:W-:Y:S01]  /*a010*/  FMUL.FTZ R36, R36, R6.reuse ;  /* 0x0000000624247220 */ /* 0x080fe20000410000 */
[-C--:B------:R-:W-:Y:S01]  /*a020*/  FMUL.FTZ R37, R37, R6.reuse ;  /* 0x0000000625257220 */ /* 0x080fe20000410000 */
[----:B------:R-:W-:Y:S01]  /*a030*/  FADD.FTZ R15, R161, R15 ;  /* 0x0000000fa10f7221 */ /* 0x000fe20000010000 */
[-C--:B------:R-:W-:Y:S01]  /*a040*/  FMUL.FTZ R40, R40, R6.reuse ;  /* 0x0000000628287220 */ /* 0x080fe20000410000 */
[----:B------:R-:W-:Y:S01]  /*a050*/  FMUL.FTZ R41, R41, R6 ;  /* 0x0000000629297220 */ /* 0x000fe20000410000 */
[----:B------:R3:W-:Y:S01]  /*a060*/  MUFU.EX2 R153, R162 ;  /* 0x000000a200997308 */ /* 0x0007e20000000800 */
[--C-:B0-----:R-:W-:Y:S01]  /*a070*/  FFMA.FTZ R13, R158, UR19, -R14.reuse ;  /* 0x000000139e0d7c23 */ /* 0x101fe2000801080e */
[----:B------:R-:W-:Y:S01]  /*a080*/  FFMA.FTZ R14, R183, UR19, -R14 ;  /* 0x00000013b70e7c23 */ /* 0x000fe2000801080e */
[----:B------:R-:W-:Y:S01]  /*a090*/  F2FP.F16.F32.PACK_AB R158, R157, R11 ;  /* 0x0000000b9d9e723e */ /* 0x000fe200000000ff */
[----:B------:R-:W-:Y:S01]  /*a0a0*/  FADD.FTZ R11, R164, R15 ;  /* 0x0000000fa40b7221 */ /* 0x000fe20000010000 */
[----:B-1----:R-:W-:Y:S01]  /*a0b0*/  F2FP.F16.F32.PACK_AB R154, R165, R164 ;  /* 0x000000a4a59a723e */ /* 0x002fe200000000ff */
[-C--:B------:R-:W-:Y:S01]  /*a0c0*/  FMUL.FTZ R44, R44, R6.reuse ;  /* 0x000000062c2c7220 */ /* 0x080fe20000410000 */
[----:B------:R-:W-:Y:S01]  /*a0d0*/  FMUL.FTZ R45, R45, R6 ;  /* 0x000000062d2d7220 */ /* 0x000fe20000410000 */
[----:B------:R-:W0:Y:S01]  /*a0e0*/  MUFU.EX2 R13, R13 ;  /* 0x0000000d000d7308 */ /* 0x000e220000000800 */
[----:B--2---:R-:W-:Y:S01]  /*a0f0*/  FFMA.FTZ R4, R5, R4, R3 ;  /* 0x0000000405047223 */ /* 0x004fe20000010003 */
[----:B------:R-:W-:Y:S01]  /*a100*/  FADD.FTZ R11, R165, R11 ;  /* 0x0000000ba50b7221 */ /* 0x000fe20000010000 */
[C---:B------:R-:W-:Y:S01]  /*a110*/  F2FP.F16.F32.PACK_AB R157, R155.reuse, R3 ;  /* 0x000000039b9d723e */ /* 0x040fe200000000ff */
[----:B------:R-:W-:Y:S01]  /*a120*/  FMUL.FTZ R48, R48, R6 ;  /* 0x0000000630307220 */ /* 0x000fe20000410000 */
[----:B------:R-:W-:Y:S01]  /*a130*/  FADD.FTZ R4, R155, R4 ;  /* 0x000000049b047221 */ /* 0x000fe20000010000 */
[----:B------:R-:W-:Y:S01]  /*a140*/  FADD.FTZ R11, R160, R11 ;  /* 0x0000000ba00b7221 */ /* 0x000fe20000010000 */
[----:B------:R-:W-:Y:S01]  /*a150*/  F2FP.F16.F32.PACK_AB R160, R169, R160 ;  /* 0x000000a0a9a0723e */ /* 0x000fe200000000ff */
[----:B------:R-:W1:Y:S01]  /*a160*/  MUFU.EX2 R163, R163 ;  /* 0x000000a300a37308 */ /* 0x000e620000000800 */
[----:B---3--:R-:W-:Y:S01]  /*a170*/  F2FP.F16.F32.PACK_AB R162, R173, R172 ;  /* 0x000000acada2723e */ /* 0x008fe200000000ff */
[-C--:B------:R-:W-:Y:S01]  /*a180*/  FMUL.FTZ R49, R49, R6.reuse ;  /* 0x0000000631317220 */ /* 0x080fe20000410000 */
[-C--:B------:R-:W-:Y:S01]  /*a190*/  FMUL.FTZ R52, R52, R6.reuse ;  /* 0x0000000634347220 */ /* 0x080fe20000410000 */
[-C--:B------:R-:W-:Y:S01]  /*a1a0*/  FMUL.FTZ R53, R53, R6.reuse ;  /* 0x0000000635357220 */ /* 0x080fe20000410000 */
[-C--:B------:R-:W-:Y:S01]  /*a1b0*/  FMUL.FTZ R56, R56, R6.reuse ;  /* 0x0000000638387220 */ /* 0x080fe20000410000 */
[-C--:B------:R-:W-:Y:S01]  /*a1c0*/  FMUL.FTZ R57, R57, R6.reuse ;  /* 0x0000000639397220 */ /* 0x080fe20000410000 */
[-C--:B------:R-:W-:Y:S01]  /*a1d0*/  FMUL.FTZ R60, R60, R6.reuse ;  /* 0x000000063c3c7220 */ /* 0x080fe20000410000 */
[----:B------:R-:W2:Y:S01]  /*a1e0*/  MUFU.EX2 R166, R166 ;  /* 0x000000a600a67308 */ /* 0x000ea20000000800 */
        /* <DEDUP_REMOVED lines=9> */
[----:B-1----:R-:W-:Y:S01]  /*a280*/  F2FP.F16.F32.PACK_AB R153, R163, R153 ;  /* 0x00000099a399723e */ /* 0x002fe200000000ff */
[-C--:B------:R-:W-:Y:S01]  /*a290*/  FMUL.FTZ R69, R69, R6.reuse ;  /* 0x0000000645457220 */ /* 0x080fe20000410000 */
[-C--:B------:R-:W-:Y:S01]  /*a2a0*/  FMUL.FTZ R72, R72, R6.reuse ;  /* 0x0000000648487220 */ /* 0x080fe20000410000 */
[----:B------:R-:W0:Y:S01]  /*a2b0*/  MUFU.EX2 R167, R167 ;  /* 0x000000a700a77308 */ /* 0x000e220000000800 */
[----:B------:R-:W-:Y:S01]  /*a2c0*/  FADD.FTZ R4, R163, R4 ;  /* 0x00000004a3047221 */ /* 0x000fe20000010000 */
[-C--:B------:R-:W-:Y:S01]  /*a2d0*/  FMUL.FTZ R73, R73, R6.reuse ;  /* 0x0000000649497220 */ /* 0x080fe20000410000 */
[-C--:B------:R-:W-:Y:S01]  /*a2e0*/  FMUL.FTZ R76, R76, R6.reuse ;  /* 0x000000064c4c7220 */ /* 0x080fe20000410000 */
[-C--:B------:R-:W-:Y:S01]  /*a2f0*/  FMUL.FTZ R77, R77, R6.reuse ;  /* 0x000000064d4d7220 */ /* 0x080fe20000410000 */
[----:B--2---:R-:W-:Y:S01]  /*a300*/  FADD.FTZ R3, R166, R4 ;  /* 0x00000004a6037221 */ /* 0x004fe20000010000 */
        /* <DEDUP_REMOVED lines=11> */
[C---:B0-----:R-:W-:Y:S01]  /*a3c0*/  F2FP.F16.F32.PACK_AB R155, R167.reuse, R166 ;  /* 0x000000a6a79b723e */ /* 0x041fe200000000ff */
[----:B------:R-:W-:Y:S01]  /*a3d0*/  FADD.FTZ R3, R167, R3 ;  /* 0x00000003a7037221 */ /* 0x000fe20000010000 */
        /* <DEDUP_REMOVED lines=99> */
[----:B------:R-:W-:Y:S01]  /*aa10*/  F2FP.F16.F32.PACK_AB R164, R177, R176 ;  /* 0x000000b0b1a4723e */ /* 0x000fe200000000ff */
[----:B------:R2:W-:Y:S01]  /*aa20*/  STSM.16.M88.4 [R186+0x36400], R156 ;  /* 0x0364009cba007844 */ /* 0x0005e20000000200 */
[----:B------:R-:W-:Y:S01]  /*aa30*/  F2FP.F16.F32.PACK_AB R166, R181, R180 ;  /* 0x000000b4b5a6723e */ /* 0x000fe200000000ff */
[----:B------:R-:W-:Y:S01]  /*aa40*/  FADD.FTZ R3, R170, R3 ;  /* 0x00000003aa037221 */ /* 0x000fe20000010000 */
[----:B-1----:R-:W-:Y:S01]  /*aa50*/  F2FP.F16.F32.PACK_AB R165, R179, R178 ;  /* 0x000000b2b3a5723e */ /* 0x002fe200000000ff */
[----:B------:R2:W-:Y:S01]  /*aa60*/  STSM.16.M88.4 [R187], R152 ;  /* 0x00000098bb007844 */ /* 0x0005e20000000200 */
[----:B0-----:R-:W-:Y:S01]  /*aa70*/  F2FP.F16.F32.PACK_AB R167, R14, R182 ;  /* 0x000000b60ea7723e */ /* 0x001fe200000000ff */
[----:B------:R-:W-:Y:S01]  /*aa80*/  FADD.FTZ R11, R169, R11 ;  /* 0x0000000ba90b7221 */ /* 0x000fe20000010000 */
[----:B------:R-:W-:Y:S01]  /*aa90*/  FADD.FTZ R3, R171, R3 ;  /* 0x00000003ab037221 */ /* 0x000fe20000010000 */
[----:B------:R2:W-:Y:S01]  /*aaa0*/  STSM.16.M88.4 [R189], R160 ;  /* 0x000000a0bd007844 */ /* 0x0005e20000000200 */
[----:B------:R-:W-:Y:S01]  /*aab0*/  ISETP.GT.AND P2, PT, R7, UR32, PT ;  /* 0x0000002007007c0c */ /* 0x000fe2000bf44270 */
[----:B------:R-:W-:Y:S01]  /*aac0*/  FADD.FTZ R172, R172, R11 ;  /* 0x0000000bacac7221 */ /* 0x000fe20000010000 */
[----:B------:R-:W-:Y:S01]  /*aad0*/  FADD.FTZ R174, R174, R3 ;  /* 0x00000003aeae7221 */ /* 0x000fe20000010000 */
[----:B------:R2:W-:Y:S01]  /*aae0*/  STSM.16.M88.4 [R188], R164 ;  /* 0x000000a4bc007844 */ /* 0x0005e20000000200 */
[----:B------:R-:W-:Y:S01]  /*aaf0*/  WARPGROUP.ARRIVE ;  /* 0x00000000000079c5 */ /* 0x000fe20000000000 */
[----:B------:R-:W-:Y:S01]  /*ab00*/  FADD.FTZ R173, R173, R172 ;  /* 0x000000acadad7221 */ /* 0x000fe20000010000 */
[----:B------:R-:W-:Y:S01]  /*ab10*/  FADD.FTZ R175, R175, R174 ;  /* 0x000000aeafaf7221 */ /* 0x000fe20000010000 */
[----:B------:R-:W-:Y:S01]  /*ab20*/  UMOV UR37, UR7 ;  /* 0x0000000700257c82 */ /* 0x000fe20008000000 */
[----:B------:R-:W-:-:S02]  /*ab30*/  VIADD R7, R7, 0xffffffff ;  /* 0xffffffff07077836 */ /* 0x000fc40000000000 */
[----:B------:R-:W-:Y:S01]  /*ab40*/  FADD.FTZ R176, R176, R173 ;  /* 0x000000adb0b07221 */ /* 0x000fe20000010000 */
[----:B------:R-:W-:Y:S01]  /*ab50*/  HGMMA.64x256x16.F32 R24, R156, gdesc[UR8].tnspB, R24, gsb0 ;  /* 0x43e000089c187df0 */ /* 0x000fe20008000818 */
[----:B------:R-:W-:Y:S01]  /*ab60*/  UMOV UR11, 0x40000040 ;  /* 0x40000040000b7882 */ /* 0x000fe20000000000 */
[----:B------:R-:W-:Y:S01]  /*ab70*/  FADD.FTZ R178, R178, R175 ;  /* 0x000000afb2b27221 */ /* 0x000fe20000010000 */
[----:B------:R-:W-:Y:S01]  /*ab80*/  FADD.FTZ R177, R177, R176 ;  /* 0x000000b0b1b17221 */ /* 0x000fe20000010000 */
[----:B------:R-:W-:Y:S02]  /*ab90*/  IMAD.MOV.U32 R5, RZ, RZ, R8 ;  /* 0x000000ffff057224 */ /* 0x000fe400078e0008 */
[----:B------:R-:W-:Y:S01]  /*aba0*/  FADD.FTZ R179, R179, R178 ;  /* 0x000000b2b3b37221 */ /* 0x000fe20000010000 */
[----:B------:R-:W-:Y:S01]  /*abb0*/  FADD.FTZ R180, R180, R177 ;  /* 0x000000b1b4b47221 */ /* 0x000fe20000010000 */
[----:B------:R-:W-:Y:S02]  /*abc0*/  IMAD.MOV.U32 R6, RZ, RZ, R9 ;  /* 0x000000ffff067224 */ /* 0x000fe400078e0009 */
[----:B------:R-:W-:Y:S01]  /*abd0*/  FADD.FTZ R179, R182, R179 ;  /* 0x000000b3b6b37221 */ /* 0x000fe20000010000 */
[----:B------:R-:W-:-:S03]  /*abe0*/  FADD.FTZ R3, R181, R180 ;  /* 0x000000b4b5037221 */ /* 0x000fc60000010000 */
[----:B------:R-:W-:Y:S01]  /*abf0*/  FADD.FTZ R4, R14, R179 ;  /* 0x000000b30e047221 */ /* 0x000fe20000010000 */
[----:B------:R-:W-:Y:S02]  /*ac00*/  WARPGROUP.DEPBAR.LE gsb0, 0x0 ;  /* 0x00008000000079c5 */ /* 0x000fe40000010000 */
[----:B------:R-:W-:-:S11]  /*ac10*/  WARPGROUP.ARRIVE ;  /* 0x00000000000079c5 */ /* 0x000fd60000000000 */
[----:B------:R-:W-:Y:S01]  /*ac20*/  HGMMA.64x256x16.F32 R24, R152, gdesc[UR12].tnspB, R24, gsb0 ;  /* 0x43e0000c98187df0 */ /* 0x000fe20008000818 */
[----:B------:R-:W-:Y:S01]  /*ac30*/  UIADD3 UR14, UR10, 0x100, URZ ;  /* 0x000001000a0e7890 */ /* 0x000fe2000fffe03f */
[----:B------:R-:W-:Y:S01]  /*ac40*/  UMOV UR15, 0x40000040 ;  /* 0x40000040000f7882 */ /* 0x000fe20000000000 */
[----:B------:R-:W-:Y:S01]  /*ac50*/  UIADD3 UR10, UR10, 0x180, URZ ;  /* 0x000001800a0a7890 */ /* 0x000fe2000fffe03f */
[----:B------:R-:W-:Y:S02]  /*ac60*/  WARPGROUP.DEPBAR.LE gsb0, 0x0 ;  /* 0x00008000000079c5 */ /* 0x000fe40000010000 */
[----:B------:R-:W-:-:S15]  /*ac70*/  WARPGROUP.ARRIVE ;  /* 0x00000000000079c5 */ /* 0x000fde0000000000 */
[----:B------:R-:W-:-:S07]  /*ac80*/  NOP ;  /* 0x0000000000007918 */ /* 0x000fce0000000000 */
        /* <DEDUP_REMOVED lines=16> */
[----:B------:R-:W-:Y:S01]  /*ad90*/  IMAD.MOV.U32 R6, RZ, RZ, R9 ;  /* 0x000000ffff067224 */ /* 0x000fe200078e0009 */
[----:B------:R-:W-:Y:S01]  /*ada0*/  UMOV UR37, UR7 ;  /* 0x0000000700257c82 */ /* 0x000fe20008000000 */
[----:B------:R-:W-:-:S07]  /*adb0*/  IMAD.MOV.U32 R5, RZ, RZ, R8 ;  /* 0x000000ffff057224 */ /* 0x000fce00078e0008 */
.L_x_3168:
[----:B------:R-:W0:Y:S08]  /*adc0*/  LDC R8, c[0x0][0x448] ;  /* 0x00011200ff087b82 */ /* 0x000e300000000800 */
[----:B--2---:R-:W1:Y:S01]  /*add0*/  LDC R10, c[0x0][0xadc] ;  /* 0x0002b700ff0a7b82 */ /* 0x004e620000000800 */
[----:B0-----:R-:W-:Y:S01]  /*ade0*/  ISETP.NE.AND P5, PT, R8, 0x1, PT ;  /* 0x000000010800780c */ /* 0x001fe20003fa5270 */
[----:B------:R-:W-:Y:S01]  /*adf0*/  VIADD R8, R185, 0x3f ;  /* 0x0000003fb9087836 */ /* 0x000fe20000000000 */
[----:B-1----:R-:W-:-:S11]  /*ae00*/  ISETP.GE.AND P6, PT, R10, 0x1, PT ;  /* 0x000000010a00780c */ /* 0x002fd60003fc6270 */
[----:B------:R-:W0:Y:S08]  /*ae10*/  @P5 LDC R9, c[0x0][0x44c] ;  /* 0x00011300ff095b82 */ /* 0x000e300000000800 */
[----:B------:R-:W1:Y:S01]  /*ae20*/  @P5 LDC R12, c[0x0][0x450] ;  /* 0x00011400ff0c5b82 */ /* 0x000e620000000800 */
[----:B0-----:R-:W-:-:S05]  /*ae30*/  @P5 IMAD.HI.U32 R9, R8, R9, RZ ;  /* 0x0000000908095227 */ /* 0x001fca00078e00ff */
[----:B-1----:R-:W-:Y:S02]  /*ae40*/  @P5 SHF.R.U32.HI R8, RZ, R12, R9 ;  /* 0x0000000cff085219 */ /* 0x002fe40000011609 */
[----:B------:R-:W-:-:S05]  /*ae50*/  IADD3 R9, R16, 0x1, -R17 ;  /* 0x0000000110097810 */ /* 0x000fca0007ffe811 */
[----:B------:R-:W-:-:S04]  /*ae60*/  IMAD.IADD R8, R9, 0x1, R8 ;  /* 0x0000000109087824 */ /* 0x000fc800078e0208 */
[----:B------:R-:W-:Y:S01]  /*ae70*/  VIADD R12, R8, -UR26 ;  /* 0x8000001a080c7c36 */ /* 0x000fe20008000000 */
[----:B------:R-:W-:Y:S06]  /*ae80*/  @!P6 BRA `(.L_x_3186) ;  /* 0x000000000040e947 */ /* 0x000fec0003800000 */
[----:B------:R-:W-:-:S05]  /*ae90*/  IMAD.MOV.U32 R11, RZ, RZ, R8 ;  /* 0x000000ffff0b7224 */ /* 0x000fca00078e0008 */
        /* <DEDUP_REMOVED lines=9> */
.L_x_3187:
[----:B------:R-:W-:-:S13]  /*af30*/  ISETP.NE.AND P2, PT, R10, 0x1, PT ;  /* 0x000000010a00780c */ /* 0x000fda0003f45270 */
[----:B------:R-:W0:Y:S02]  /*af40*/  @P2 LDC.64 R8, c[0x0][0xae0] ;  /* 0x0002b800ff082b82 */ /* 0x000e240000000a00 */
[----:B0-----:R-:W-:-:S05]  /*af50*/  @P2 IMAD.HI.U32 R8, R11, R8, RZ ;  /* 0x000000080b082227 */ /* 0x001fca00078e00ff */
[----:B------:R-:W-:-:S07]  /*af60*/  @P2 SHF.R.U32.HI R11, RZ, R9, R8 ;  /* 0x00000009ff0b2219 */ /* 0x000fce0000011608 */
.L_x_3188:
[----:B------:R-:W-:-:S05]  /*af70*/  IMAD R11, R11, R10, RZ ;  /* 0x0000000a0b0b7224 */ /* 0x000fca00078e02ff */
[----:B------:R-:W-:-:S07]  /*af80*/  VIMNMX R12, R12, R11, !PT ;  /* 0x0000000b0c0c7248 */ /* 0x000fce0007fe0100 */
.L_x_3186:
[----:B------:R-:W-:-:S05]  /*af90*/  VIADD R12, R12, 0x3f ;  /* 0x0000003f0c0c7836 */ /* 0x000fca0000000000 */
[----:B------:R-:W-:-:S04]  /*afa0*/  SHF.R.S32.HI R9, RZ, 0x1f, R12 ;  /* 0x0000001fff097819 */ /* 0x000fc8000001140c */
[----:B------:R-:W-:-:S04]  /*afb0*/  LEA.HI R9, R9, R12, RZ, 0x6 ;  /* 0x0000000c09097211 */ /* 0x000fc800078f30ff */
[----:B------:R-:W-:-:S04]  /*afc0*/  SHF.R.S32.HI R8, RZ, 0x6, R9 ;  /* 0x00000006ff087819 */ /* 0x000fc80000011409 */
[----:B------:R-:W-:-:S04]  /*afd0*/  VIMNMX R8, R191, R8, !PT ;  /* 0x00000008bf087248 */ /* 0x000fc80007fe0100 */
[----:B------:R-:W-:-:S13]  /*afe0*/  ISETP.GE.AND P2, PT, R7, R8, PT ;  /* 0x000000080700720c */ /* 0x000fda0003f46270 */
[----:B------:R-:W-:Y:S05]  /*aff0*/  @!P2 BRA `(.L_x_3189) ;  /* 0x000000280038a947 */ /* 0x000fea0003800000 */
[----:B------:R-:W-:Y:S01]  /*b000*/  IMAD.MOV.U32 R9, RZ, RZ, R6 ;  /* 0x000000ffff097224 */ /* 0x000fe200078e0006 */
[----:B------:R-:W-:Y:S01]  /*b010*/  UMOV UR7, UR37 ;  /* 0x0000002500077c82 */ /* 0x000fe20008000000 */
[----:B------:R-:W-:-:S07]  /*b020*/  IMAD.MOV.U32 R10, RZ, RZ, R5 ;  /* 0x000000ffff0a7224 */ /* 0x000fce00078e0005 */
.L_x_3198:
[----:B------:R-:W-:Y:S01]  /*b030*/  UIADD3 UR37, UR7, 0x1, URZ ;  /* 0x0000000107257890 */ /* 0x000fe2000fffe03f */
[C---:B------:R-:W-:Y:S01]  /*b040*/  ISETP.GT.AND P2, PT, R7.reuse, R8, PT ;  /* 0x000000080700720c */ /* 0x040fe20003f44270 */
[----:B------:R-:W-:Y:S02]  /*b050*/  VIADD R7, R7, 0xffffffff ;  /* 0xffffffff07077836 */ /* 0x000fe40000000000 */
[----:B------:R-:W-:-:S04]  /*b060*/  UISETP.NE.AND UP0, UPT, UR37, 0x2, UPT ;  /* 0x000000022500788c */ /* 0x000fc8000bf05270 */
[----:B------:R-:W-:Y:S02]  /*b070*/  USEL UR5, URZ, 0x1, UP0 ;  /* 0x000000013f057887 */ /* 0x000fe40008000000 */
[----:B------:R-:W-:-:S04]  /*b080*/  USEL UR37, UR37, URZ, UP0 ;  /* 0x0000003f25257287 */ /* 0x000fc80008000000 */
[----:B------:R-:W-:Y:S01]  /*b090*/  LOP3.LUT R2, R2, UR5, RZ, 0x3c, !PT ;  /* 0x0000000502027c12 */ /* 0x000fe2000f8e3cff */
[----:B-1----:R-:W-:Y:S07]  /*b0a0*/  @!P0 BRA `(.L_x_3190) ;  /* 0x0000000000048947 */ /* 0x002fee0003800000 */
[----:B------:R-:W-:Y:S01]  /*b0b0*/  BPT.TRAP 0x1 ;  /* 0x000000040000795c */ /* 0x000fe20000300000 */
.L_x_3190:
[----:B------:R-:W-:Y:S01]  /*b0c0*/  ULEA UR5, UR37, UR41, 0x3 ;  /* 0x0000002925057291 */ /* 0x000fe2000f8e183f */
[----:B------:R-:W-:-:S08]  /*b0d0*/  SHF.L.U32 R5, R2, 0x1f, RZ ;  /* 0x0000001f02057819 */ /* 0x000fd000000006ff */
[----:B------:R0:W1:Y:S01]  /*b0e0*/  SYNCS.PHASECHK.TRANS64.TRYWAIT P3, [UR5+0x38830], R5 ;  /* 0x03883005ff0075a7 */ /* 0x0000620008060145 */
[----:B------:R-:W-:Y:S05]  /*b0f0*/  @!P0 BRA `(.L_x_3191) ;  /* 0x0000000000048947 */ /* 0x000fea0003800000 */
[----:B------:R-:W-:Y:S01]  /*b100*/  BPT.TRAP 0x1 ;  /* 0x000000040000795c */ /* 0x000fe20000300000 */
.L_x_3191:
[----:B-1----:R-:W-:Y:S05]  /*b110*/  @P3 BRA `(.L_x_3192) ;  /* 0x0000000000083947 */ /* 0x002fea0003800000 */
[----:B------:R-:W1:Y:S02]  /*b120*/  SYNCS.PHASECHK.TRANS64.TRYWAIT P3, [UR5+0x38830], R5 ;  /* 0x03883005ff0075a7 */ /* 0x000e640008060145 */
[----:B-1----:R-:W-:Y:S05]  /*b130*/  @!P3 BRA `(.L_x_3193) ;  /* 0x000001400008b947 */ /* 0x002fea0003800000 */
.L_x_3192:
        /* <DEDUP_REMOVED lines=23> */
.L_x_3194:
[----:B------:R2:W3:Y:S01]  /*b2b0*/  SYNCS.PHASECHK.TRANS64.TRYWAIT P3, [UR5+0x38850], R5 ;  /* 0x03885005ff0075a7 */ /* 0x0004e20008060145 */
[----:B------:R-:W-:Y:S05]  /*b2c0*/  @!P0 BRA `(.L_x_3195) ;  /* 0x0000000000048947 */ /* 0x000fea0003800000 */
[----:B------:R-:W-:Y:S01]  /*b2d0*/  BPT.TRAP 0x1 ;  /* 0x000000040000795c */ /* 0x000fe20000300000 */
.L_x_3195:
[----:B---3--:R-:W-:Y:S05]  /*b2e0*/  @P3 BRA `(.L_x_3196) ;  /* 0x0000000000083947 */ /* 0x008fea0003800000 */
[----:B------:R-:W3:Y:S02]  /*b2f0*/  SYNCS.PHASECHK.TRANS64.TRYWAIT P3, [UR5+0x38850], R5 ;  /* 0x03885005ff0075a7 */ /* 0x000ee40008060145 */
[----:B---3--:R-:W-:Y:S05]  /*b300*/  @!P3 BRA `(.L_x_3197) ;  /* 0x0000013c00acb947 */ /* 0x008fea0003800000 */
.L_x_3196:
[----:B------:R-:W-:Y:S01]  /*b310*/  ULEA UR26, UR37, UR4, 0xc ;  /* 0x00000004251a7291 */ /* 0x000fe2000f8e603f */
[----:B------:R-:W-:Y:S01]  /*b320*/  WARPGROUP.ARRIVE ;  /* 0x00000000000079c5 */ /* 0x000fe20000000000 */
[----:B------:R-:W-:Y:S01]  /*b330*/  UMOV UR27, 0x40000040 ;  /* 0x40000040001b7882 */ /* 0x000fe20000000000 */
[----:B------:R-:W-:-:S04]  /*b340*/  UIADD3 UR28, UR6, 0x2, URZ ;  /* 0x00000002061c7890 */ /* 0x000fc8000fffe03f */
[----:B-1----:R-:W1:Y:S01]  /*b350*/  S2R R6, SR_TID.X ;  /* 0x0000000000067919 */ /* 0x002e620000002100 */
[----:B------:R-:W-:Y:S01]  /*b360*/  UIADD3 UR30, UR26, 0x2, URZ ;  /* 0x000000021a1e7890 */ /* 0x000fe2000fffe03f */
[----:B------:R-:W-:Y:S01]  /*b370*/  IMAD.U32 R11, RZ, RZ, UR5 ;  /* 0x00000005ff0b7e24 */ /* 0x000fe2000f8e00ff */
[----:B------:R-:W-:Y:S01]  /*b380*/  UMOV UR29, 0x40000040 ;  /* 0x40000040001d7882 */ /* 0x000fe20000000000 */
[----:B------:R-:W-:Y:S01]  /*b390*/  UMOV UR31, 0x40000040 ;  /* 0x40000040001f7882 */ /* 0x000fe20000000000 */
[----:B------:R-:W-:Y:S01]  /*b3a0*/  HGMMA.64x64x16.F32 R152, gdesc[UR24], R152, gsb0 ;  /* 0x00e00000189879f0 */ /* 0x000fe20008000898 */
[----:B------:R-:W-:Y:S01]  /*b3b0*/  UIADD3 UR15, UR6, 0x800, URZ ;  /* 0x00000800060f7890 */ /* 0x000fe2000fffe03f */
[----:B------:R-:W-:Y:S01]  /*b3c0*/  ISETP.NE.AND P3, PT, R184, RZ, PT ;  /* 0x000000ffb800720c */ /* 0x000fe20003f65270 */
[----:B------:R-:W-:Y:S01]  /*b3d0*/  UIADD3 UR18, UR26, 0x800, URZ ;  /* 0x000008001a127890 */ /* 0x000fe2000fffe03f */
[----:B------:R-:W-:Y:S01]  /*b3e0*/  ULDC UR19, c[0x0][0xa80] ;  /* 0x0002a00000137ab9 */ /* 0x000fe20000000800 */
        /* <DEDUP_REMOVED lines=249> */
[----:B------:R-:W-:Y:S01]  /*c380*/  ULEA UR10, UR37, UR42, 0xc ;  /* 0x0000002a250a7291 */ /* 0x000fe2000f8e603f */
[----:B------:R-:W-:-:S03]  /*c390*/  UMOV UR11, 0x40000040 ;  /* 0x40000040000b7882 */ /* 0x000fc60000000000 */
[----:B------:R-:W-:Y:S01]  /*c3a0*/  UIADD3 UR14, UR10, 0x80, URZ ;  /* 0x000000800a0e7890 */ /* 0x000fe2000fffe03f */
        /* <DEDUP_REMOVED lines=56> */
[----:B------:R-:W-:Y:S01]  /*c730*/  FMUL.FTZ R24, R24, R10 ;  /* 0x0000000a18187220 */ /* 0x000fe20000410000 */
        /* <DEDUP_REMOVED lines=8> */
[----:B------:R-:W-:Y:S01]  /*c7c0*/  FMUL.FTZ R32, R32, R10 ;  /* 0x0000000a20207220 */ /* 0x000fe20000410000 */
[----:B------:R-:W-:Y:S01]  /*c7d0*/  FMNMX.FTZ R6, R163, R6, !PT ;  /* 0x00000006a3067209 */ /* 0x000fe20007810000 */
[-C--:B------:R-:W-:Y:S01]  /*c7e0*/  FMUL.FTZ R33, R33, R10.reuse ;  /* 0x0000000a21217220 */ /* 0x080fe20000410000 */
[-C--:B------:R-:W-:Y:S01]  /*c7f0*/  FMUL.FTZ R36, R36, R10.reuse ;  /* 0x0000000a24247220 */ /* 0x080fe20000410000 */
[----:B------:R-:W-:Y:S01]  /*c800*/  FMUL.FTZ R37, R37, R10 ;  /* 0x0000000a25257220 */ /* 0x000fe20000410000 */
[----:B------:R-:W-:Y:S01]  /*c810*/  FMNMX.FTZ R6, R166, R6, !PT ;  /* 0x00000006a6067209 */ /* 0x000fe20007810000 */
[----:B------:R-:W0:Y:S01]  /*c820*/  MUFU.EX2 R160, R160 ;  /* 0x000000a000a07308 */ /* 0x000e220000000800 */
        /* <DEDUP_REMOVED lines=8> */
[----:B-1----:R-:W-:Y:S01]  /*c8b0*/  FADD.FTZ R3, R157, R3 ;  /* 0x000000039d037221 */ /* 0x002fe20000010000 */
[----:B------:R-:W-:Y:S01]  /*c8c0*/  FMUL.FTZ R48, R48, R10 ;  /* 0x0000000a30307220 */ /* 0x000fe20000410000 */
[----:B------:R-:W-:Y:S01]  /*c8d0*/  FMNMX.FTZ R6, R171, R6, !PT ;  /* 0x00000006ab067209 */ /* 0x000fe20007810000 */
[-C--:B------:R-:W-:Y:S01]  /*c8e0*/  FMUL.FTZ R49, R49, R10.reuse ;  /* 0x0000000a31317220 */ /* 0x080fe20000410000 */
[-C--:B------:R-:W-:Y:S01]  /*c8f0*/  FMUL.FTZ R52, R52, R10.reuse ;  /* 0x0000000a34347220 */ /* 0x080fe20000410000 */
[----:B------:R-:W-:Y:S01]  /*c900*/  FMUL.FTZ R53, R53, R10 ;  /* 0x0000000a35357220 */ /* 0x000fe20000410000 */
[----:B------:R-:W-:Y:S01]  /*c910*/  FMNMX.FTZ R6, R174, R6, !PT ;  /* 0x00000006ae067209 */ /* 0x000fe20007810000 */
[----:B------:R-:W1:Y:S01]  /*c920*/  MUFU.EX2 R164, R164 ;  /* 0x000000a400a47308 */ /* 0x000e620000000800 */
[----:B0-----:R-:W-:Y:S01]  /*c930*/  FADD.FTZ R3, R160, R3 ;  /* 0x00000003a0037221 */ /* 0x001fe20000010000 */
        /* <DEDUP_REMOVED lines=75> */
[----:B------:R-:W-:-:S03]  /*cdf0*/  UMOV UR7, UR37 ;  /* 0x0000002500077c82 */ /* 0x000fc60008000000 */
[----:B------:R-:W-:Y:S01]  /*ce00*/  FADD.FTZ R9, -R6, R9 ;  /* 0x0000000906097221 */ /* 0x000fe20000010100 */
[----:B------:R-:W-:Y:S02]  /*ce10*/  @!P3 IMAD R12, R12, 0x40, R23 ;  /* 0x000000400c0cb824 */ /* 0x000fe400078e0217 */
[----:B--2---:R-:W-:Y:S01]  /*ce20*/  FADD.FTZ R3, R180, R3 ;  /* 0x00000003b4037221 */ /* 0x004fe20000010000 */
[----:B------:R-:W-:Y:S02]  /*ce30*/  FMUL.FTZ R9, R9, UR19 ;  /* 0x0000001309097c20 */ /* 0x000fe40008410000 */
        /* <DEDUP_REMOVED lines=17> */
[-C--:B------:R-:W-:Y:S01]  /*cf50*/  FMUL.FTZ R47, R47, R9.reuse ;  /* 0x000000092f2f7220 */ /* 0x080fe20000410000 */
        /* <DEDUP_REMOVED lines=19> */
[-C--:B------:R-:W-:Y:S01]  /*d090*/  FMUL.FTZ R50, R50, R9.reuse ;  /* 0x0000000932327220 */ /* 0x080fe20000410000 */
        /* <DEDUP_REMOVED lines=17> */
[----:B0-----:R-:W-:Y:S01]  /*d1b0*/  F2FP.F16.F32.PACK_AB R158, R165, R164 ;  /* 0x000000a4a59e723e */ /* 0x001fe200000000ff */
[-C--:B------:R-:W-:Y:S01]  /*d1c0*/  FMUL.FTZ R71, R71, R9.reuse ;  /* 0x0000000947477220 */ /* 0x080fe20000410000 */
        /* <DEDUP_REMOVED lines=74> */
[----:B------:R-:W2:Y:S03]  /*d670*/  MUFU.EX2 R182, R182 ;  /* 0x000000b600b67308 */ /* 0x000ea60000000800 */
[----:B------:R-:W-:-:S05]  /*d680*/  FADD.FTZ R175, R175, R174 ;  /* 0x000000aeafaf7221 */ /* 0x000fca0000010000 */
[----:B------:R-:W3:Y:S01]  /*d690*/  MUFU.EX2 R183, R183 ;  /* 0x000000b700b77308 */ /* 0x000ee20000000800 */
[----:B0-----:R-:W-:Y:S01]  /*d6a0*/  F2FP.F16.F32.PACK_AB R165, R179, R178 ;  /* 0x000000b2b3a5723e */ /* 0x001fe200000000ff */
        /* <DEDUP_REMOVED lines=8> */
[----:B------:R-:W-:Y:S02]  /*d730*/  UMOV UR11, 0x40000040 ;  /* 0x40000040000b7882 */ /* 0x000fe40000000000 */
[----:B------:R-:W-:Y:S02]  /*d740*/  WARPGROUP.DEPBAR.LE gsb0, 0x0 ;  /* 0x00008000000079c5 */ /* 0x000fe40000010000 */
        /* <DEDUP_REMOVED lines=25> */
.L_x_3189:
[----:B------:R-:W-:-:S13]  /*d8e0*/  ISETP.GE.AND P2, PT, R7, R191, PT ;  /* 0x000000bf0700720c */ /* 0x000fda0003f46270 */
[----:B------:R-:W-:Y:S05]  /*d8f0*/  @!P2 BRA `(.L_x_3199) ;  /* 0x0000003000dca947 */ /* 0x000fea0003800000 */
[----:B-1----:R-:W-:Y:S01]  /*d900*/  IMAD.MOV.U32 R11, RZ, RZ, R6 ;  /* 0x000000ffff0b7224 */ /* 0x002fe200078e0006 */
[----:B------:R-:W-:Y:S01]  /*d910*/  UMOV UR7, UR37 ;  /* 0x0000002500077c82 */ /* 0x000fe20008000000 */
[----:B------:R-:W-:-:S07]  /*d920*/  IMAD.MOV.U32 R12, RZ, RZ, R5 ;  /* 0x000000ffff0c7224 */ /* 0x000fce00078e0005 */
.L_x_3216:
[----:B------:R-:W-:-:S04]  /*d930*/  UIADD3 UR37, UR7, 0x1, URZ ;  /* 0x0000000107257890 */ /* 0x000fc8000fffe03f */
[----:B------:R-:W-:-:S04]  /*d940*/  UISETP.NE.AND UP0, UPT, UR37, 0x2, UPT ;  /* 0x000000022500788c */ /* 0x000fc8000bf05270 */
[----:B------:R-:W-:Y:S02]  /*d950*/  USEL UR5, URZ, 0x1, UP0 ;  /* 0x000000013f057887 */ /* 0x000fe40008000000 */
[----:B------:R-:W-:-:S04]  /*d960*/  USEL UR37, UR37, URZ, UP0 ;  /* 0x0000003f25257287 */ /* 0x000fc80008000000 */
[----:B------:R-:W-:Y:S01]  /*d970*/  LOP3.LUT R2, R2, UR5, RZ, 0x3c, !PT ;  /* 0x0000000502027c12 */ /* 0x000fe2000f8e3cff */
[----:B--2---:R-:W-:Y:S07]  /*d980*/  @!P0 BRA `(.L_x_3200) ;  /* 0x0000000000048947 */ /* 0x004fee0003800000 */
[----:B------:R-:W-:Y:S01]  /*d990*/  BPT.TRAP 0x1 ;  /* 0x000000040000795c */ /* 0x000fe20000300000 */
.L_x_3200:
[----:B------:R-:W-:Y:S01]  /*d9a0*/  ULEA UR5, UR37, UR41, 0x3 ;  /* 0x0000002925057291 */ /* 0x000fe2000f8e183f */
[----:B------:R-:W-:-:S08]  /*d9b0*/  SHF.L.U32 R5, R2, 0x1f, RZ ;  /* 0x0000001f02057819 */ /* 0x000fd000000006ff */
[----:B------:R0:W1:Y:S01]  /*d9c0*/  SYNCS.PHASECHK.TRANS64.TRYWAIT P2, [UR5+0x38830], R5 ;  /* 0x03883005ff0075a7 */ /* 0x0000620008040145 */
[----:B------:R-:W-:Y:S05]  /*d9d0*/  @!P0 BRA `(.L_x_3201) ;  /* 0x0000000000048947 */ /* 0x000fea0003800000 */
[----:B------:R-:W-:Y:S01]  /*d9e0*/  BPT.TRAP 0x1 ;  /* 0x000000040000795c */ /* 0x000fe20000300000 */
.L_x_3201:
[----:B-1----:R-:W-:Y:S05]  /*d9f0*/  @P2 BRA `(.L_x_3202) ;  /* 0x0000000000082947 */ /* 0x002fea0003800000 */
[----:B------:R-:W1:Y:S02]  /*da00*/  SYNCS.PHASECHK.TRANS64.TRYWAIT P2, [UR5+0x38830], R5 ;  /* 0x03883005ff0075a7 */ /* 0x000e640008040145 */
[----:B-1----:R-:W-:Y:S05]  /*da10*/  @!P2 BRA `(.L_x_3203) ;  /* 0x000001180000a947 */ /* 0x002fea0003800000 */
.L_x_3202:
        /* <DEDUP_REMOVED lines=23> */
.L_x_3204:
[----:B------:R2:W3:Y:S01]  /*db90*/  SYNCS.PHASECHK.TRANS64.TRYWAIT P2, [UR5+0x38850], R5 ;  /* 0x03885005ff0075a7 */ /* 0x0004e20008040145 */
[----:B------:R-:W-:Y:S05]  /*dba0*/  @!P0 BRA `(.L_x_3205) ;  /* 0x0000000000048947 */ /* 0x000fea0003800000 */
[----:B------:R-:W-:Y:S01]  /*dbb0*/  BPT.TRAP 0x1 ;  /* 0x000000040000795c */ /* 0x000fe20000300000 */
.L_x_3205:
[----:B---3--:R-:W-:Y:S05]  /*dbc0*/  @P2 BRA `(.L_x_3206) ;  /* 0x0000000000082947 */ /* 0x008fea0003800000 */
[----:B------:R-:W3:Y:S02]  /*dbd0*/  SYNCS.PHASECHK.TRANS64.TRYWAIT P2, [UR5+0x38850], R5 ;  /* 0x03885005ff0075a7 */ /* 0x000ee40008040145 */
[----:B---3--:R-:W-:Y:S05]  /*dbe0*/  @!P2 BRA `(.L_x_3207) ;  /* 0x0000011400a4a947 */ /* 0x008fea0003800000 */
.L_x_3206:
[----:B------:R-:W-:Y:S01]  /*dbf0*/  ULEA UR26, UR37, UR4, 0xc ;  /* 0x00000004251a7291 */ /* 0x000fe2000f8e603f */
[----:B------:R-:W-:Y:S01]  /*dc00*/  WARPGROUP.ARRIVE ;  /* 0x00000000000079c5 */ /* 0x000fe20000000000 */
[----:B------:R-:W-:Y:S01]  /*dc10*/  UMOV UR27, 0x40000040 ;  /* 0x40000040001b7882 */ /* 0x000fe20000000000 */
[----:B------:R-:W-:-:S04]  /*dc20*/  UIADD3 UR28, UR6, 0x2, URZ ;  /* 0x00000002061c7890 */ /* 0x000fc8000fffe03f */
[----:B-1----:R-:W1:Y:S01]  /*dc30*/  S2R R6, SR_TID.X ;  /* 0x0000000000067919 */ /* 0x002e620000002100 */
[----:B------:R-:W-:Y:S01]  /*dc40*/  UIADD3 UR30, UR26, 0x2, URZ ;  /* 0x000000021a1e7890 */ /* 0x000fe2000fffe03f */
[----:B------:R-:W3:Y:S01]  /*dc50*/  @P5 LDC R8, c[0x0][0x44c] ;  /* 0x00011300ff085b82 */ /* 0x000ee20000000800 */
[----:B------:R-:W-:Y:S01]  /*dc60*/  UMOV UR29, 0x40000040 ;  /* 0x40000040001d7882 */ /* 0x000fe20000000000 */
[----:B------:R-:W-:Y:S01]  /*dc70*/  UMOV UR31, 0x40000040 ;  /* 0x40000040001f7882 */ /* 0x000fe20000000000 */
[----:B------:R-:W-:Y:S01]  /*dc80*/  HGMMA.64x64x16.F32 R152, gdesc[UR24], R152, gsb0 ;  /* 0x00e00000189879f0 */ /* 0x000fe20008000898 */
[----:B------:R-:W-:Y:S01]  /*dc90*/  UIADD3 UR15, UR6, 0x800, URZ ;  /* 0x00000800060f7890 */ /* 0x000fe2000fffe03f */
[----:B------:R-:W-:Y:S01]  /*dca0*/  IMAD.U32 R10, RZ, RZ, UR5 ;  /* 0x00000005ff0a7e24 */ /* 0x000fe2000f8e00ff */
[----:B------:R-:W-:Y:S01]  /*dcb0*/  UIADD3 UR18, UR26, 0x800, URZ ;  /* 0x000008001a127890 */ /* 0x000fe2000fffe03f */
[----:B------:R-:W-:Y:S02]  /*dcc0*/  ULDC UR5, c[0x0][0xad4] ;  /* 0x0002b50000057ab9 */ /* 0x000fe40000000800 */
[----:B------:R-:W-:Y:S01]  /*dcd0*/  ULOP3.LUT UR5, URZ, UR5, URZ, 0x33, !UPT ;  /* 0x000000053f057292 */ /* 0x000fe2000f8e333f */
[----:B-1----:R-:W-:-:S05]  /*dce0*/  SHF.R.U32.HI R6, RZ, 0x7, R6 ;  /* 0x00000007ff067819 */ /* 0x002fca0000011606 */
[----:B0-2---:R0:W1:Y:S02]  /*dcf0*/  SHFL.IDX PT, R5, R6, RZ, 0x1f ;  /* 0x00001fff06057589 */ /* 0x00506400000e0000 */
[----:B0-----:R-:W-:-:S04]  /*dd00*/  IMAD.IADD R6, R190, 0x1, R185 ;  /* 0x00000001be067824 */ /* 0x001fc800078e02b9 */
[----:B---3--:R-:W-:Y:S01]  /*dd10*/  @P5 IMAD.HI.U32 R8, R6, R8, RZ ;  /* 0x0000000806085227 */ /* 0x008fe200078e00ff */
[----:B-1----:R-:W-:Y:S02]  /*dd20*/  R2UR UR10, R5 ;  /* 0x00000000050a72ca */ /* 0x002fe400000e0000 */
[----:B------:R-:W0:Y:S11]  /*dd30*/  @P5 LDC R5, c[0x0][0x450] ;  /* 0x00011400ff055b82 */ /* 0x000e360000000800 */
[----:B------:R-:W-:-:S03]  /*dd40*/  UISETP.GT.AND UP0, UPT, UR10, 0x7f, UPT ;  /* 0x0000007f0a00788c */ /* 0x000fc6000bf04270 */
[----:B------:R-:W-:Y:S01]  /*dd50*/  UMOV UR10, 0x4 ;  /* 0x00000004000a7882 */ /* 0x000fe20000000000 */
[----:B------:R-:W-:Y:S02]  /*dd60*/  USEL UR14, URZ, 0x2, !UP0 ;  /* 0x000000023f0e7887 */ /* 0x000fe4000c000000 */
[----:B------:R-:W-:Y:S01]  /*dd70*/  USEL UR11, UR10, 0x2, UP0 ;  /* 0x000000020a0b7887 */ /* 0x000fe20008000000 */
[----:B------:R-:W-:Y:S02]  /*dd80*/  WARPGROUP.DEPBAR.LE gsb0, 0x0 ;  /* 0x00008000000079c5 */ /* 0x000fe40000010000 */
[----:B------:R-:W-:Y:S01]  /*dd90*/  WARPGROUP.ARRIVE ;  /* 0x00000000000079c5 */ /* 0x000fe20000000000 */
[----:B------:R-:W-:Y:S01]  /*dda0*/  USEL UR10, UR10, 0x6, !UP0 ;  /* 0x000000060a0a7887 */ /* 0x000fe2000c000000 */
[----:B0-----:R-:W-:Y:S01]  /*ddb0*/  @P5 SHF.R.U32.HI R6, RZ, R5, R8 ;  /* 0x00000005ff065219 */ /* 0x001fe20000011608 */
[----:B------:R-:W-:-:S03]  /*ddc0*/  @!P1 VIADD R5, R10, 0x38840 ;  /* 0x000388400a059836 */ /* 0x000fc60000000000 */
[----:B------:R-:W-:Y:S01]  /*ddd0*/  HGMMA.64x64x16.F32 R152, gdesc[UR28], R152, gsb0 ;  /* 0x00e000001c9879f0 */ /* 0x000fe20008000898 */
[----:B------:R-:W-:Y:S02]  /*dde0*/  UIADD3 UR28, UR6, 0x4, URZ ;  /* 0x00000004061c7890 */ /* 0x000fe4000fffe03f */
[----:B------:R-:W-:Y:S01]  /*ddf0*/  UIADD3 UR30, UR26, 0x4, URZ ;  /* 0x000000041a1e7890 */ /* 0x000fe2000fffe03f */
[----:B------:R-:W0:Y:S01]  /*de00*/  SHFL.IDX PT, R21, R6, RZ, 0x1c1f ;  /* 0x001c1fff06157589 */ /* 0x000e2200000e0000 */
[----:B------:R-:W-:Y:S01]  /*de10*/  UMOV UR29, 0x40000040 ;  /* 0x40000040001d7882 */ /* 0x000fe20000000000 */
[----:B------:R-:W-:Y:S01]  /*de20*/  UMOV UR31, 0x40000040 ;  /* 0x40000040001f7882 */ /* 0x000fe20000000000 */
[----:B------:R-:W-:Y:S01]  /*de30*/  @!P1 PRMT R5, RZ, 0x654, R5 ;  /* 0x00000654ff059816 */ /* 0x000fe20000000005 */
        /* <DEDUP_REMOVED lines=238> */
[----:B------:R1:W-:Y:S02]  /*ed20*/  @!P1 SYNCS.ARRIVE.TRANS64.RED.A1T0 RZ, [R5+URZ], RZ ;  /* 0x000000ff05ff99a7 */ /* 0x0003e4000810043f */
[----:B-1----:R-:W-:-:S05]  /*ed30*/  IMAD.SHL.U32 R5, R7, 0x40, RZ ;  /* 0x0000004007057824 */ /* 0x002fca00078e00ff */
[----:B------:R-:W-:-:S04]  /*ed40*/  IADD3 R14, -R19, 0x1, -R5 ;  /* 0x00000001130e7810 */ /* 0x000fc80007ffe905 */
[----:B------:R-:W-:-:S05]  /*ed50*/  IADD3 R14, -R17, R14, R16 ;  /* 0x0000000e110e7210 */ /* 0x000fca0007ffe110 */
[C---:B------:R-:W-:Y:S02]  /*ed60*/  VIADD R13, R14.reuse, UR10 ;  /* 0x0000000a0e0d7c36 */ /* 0x040fe40008000000 */
[----:B------:R-:W-:Y:S01]  /*ed70*/  VIADD R14, R14, UR5 ;  /* 0x000000050e0e7c36 */ /* 0x000fe20008000000 */
[----:B------:R-:W-:Y:S01]  /*ed80*/  ULDC UR5, c[0x0][0xadc] ;  /* 0x0002b70000057ab9 */ /* 0x000fe20000000800 */
[--C-:B0-----:R-:W-:Y:S02]  /*ed90*/  IMAD.IADD R15, R13, 0x1, R21.reuse ;  /* 0x000000010d0f7824 */ /* 0x101fe400078e0215 */
[----:B------:R-:W-:Y:S01]  /*eda0*/  IMAD.IADD R20, R14, 0x1, R21 ;  /* 0x000000010e147824 */ /* 0x000fe200078e0215 */
[----:B------:R-:W-:Y:S06]  /*edb0*/  @!P6 BRA `(.L_x_3208) ;  /* 0x000000000058e947 */ /* 0x000fec0003800000 */
        /* <DEDUP_REMOVED lines=12> */
.L_x_3210:
[----:B------:R-:W-:-:S05]  /*ee80*/  IMAD.U32 R234, RZ, RZ, UR5 ;  /* 0x00000005ffea7e24 */ /* 0x000fca000f8e00ff */
[----:B------:R-:W-:-:S13]  /*ee90*/  ISETP.NE.AND P2, PT, R234, 0x1, PT ;  /* 0x00000001ea00780c */ /* 0x000fda0003f45270 */
[----:B------:R-:W0:Y:S02]  /*eea0*/  @P2 LDC.64 R8, c[0x0][0xae0] ;  /* 0x0002b800ff082b82 */ /* 0x000e240000000a00 */
[----:B0-----:R-:W-:-:S05]  /*eeb0*/  @P2 IMAD.HI.U32 R8, R21, R8, RZ ;  /* 0x0000000815082227 */ /* 0x001fca00078e00ff */
[----:B------:R-:W-:-:S07]  /*eec0*/  @P2 SHF.R.U32.HI R21, RZ, R9, R8 ;  /* 0x00000009ff152219 */ /* 0x000fce0000011608 */
.L_x_3211:
[----:B------:R-:W-:Y:S05]  /*eed0*/  BSYNC B0 ;  /* 0x0000000000007941 */ /* 0x000fea0003800000 */
.L_x_3209:
[----:B------:R-:W-:-:S04]  /*eee0*/  IMAD R21, R21, R234, -R5 ;  /* 0x000000ea15157224 */ /* 0x000fc800078e0a05 */
[----:B------:R-:W-:-:S05]  /*eef0*/  IMAD.IADD R21, R21, 0x1, -R19 ;  /* 0x0000000115157824 */ /* 0x000fca00078e0a13 */
[----:B------:R-:W-:Y:S02]  /*ef00*/  VIMNMX R20, R20, R21, !PT ;  /* 0x0000001514147248 */ /* 0x000fe40007fe0100 */
[----:B------:R-:W-:-:S07]  /*ef10*/  VIADDMNMX R15, R21, R234, R15, PT ;  /* 0x000000ea150f7246 */ /* 0x000fce000380010f */
.L_x_3208:
[----:B------:R-:W-:Y:S01]  /*ef20*/  ISETP.GT.AND P2, PT, R7, -0x1, PT ;  /* 0xffffffff0700780c */ /* 0x000fe20003f44270 */
[----:B------:R-:W0:Y:S03]  /*ef30*/  SHFL.IDX PT, R6, R6, 0x1, 0x1c1f ;  /* 0x003c1f0006067f89 */ /* 0x000e2600000e0000 */
        /* <DEDUP_REMOVED lines=11> */
[--C-:B0-----:R-:W-:Y:S01]  /*eff0*/  IMAD.IADD R13, R13, 0x1, R6.reuse ;  /* 0x000000010d0d7824 */ /* 0x101fe200078e0206 */
        /* <DEDUP_REMOVED lines=51> */
.L_x_3214:
[----:B------:R-:W-:-:S05]  /*f330*/  IMAD.U32 R15, RZ, RZ, UR5 ;  /* 0x00000005ff0f7e24 */ /* 0x000fca000f8e00ff */
[----:B------:R-:W-:-:S13]  /*f340*/  ISETP.NE.AND P3, PT, R15, 0x1, PT ;  /* 0x000000010f00780c */ /* 0x000fda0003f65270 */
[----:B------:R-:W0:Y:S02]  /*f350*/  @P3 LDC.64 R8, c[0x0][0xae0] ;  /* 0x0002b800ff083b82 */ /* 0x000e240000000a00 */
[----:B0-----:R-:W-:-:S05]  /*f360*/  @P3 IMAD.HI.U32 R8, R6, R8, RZ ;  /* 0x0000000806083227 */ /* 0x001fca00078e00ff */
[----:B------:R-:W-:-:S07]  /*f370*/  @P3 SHF.R.U32.HI R6, RZ, R9, R8 ;  /* 0x00000009ff063219 */ /* 0x000fce0000011608 */
.L_x_3215:
[----:B------:R-:W-:Y:S05]  /*f380*/  BSYNC B0 ;  /* 0x0000000000007941 */ /* 0x000fea0003800000 */
.L_x_3213:
[----:B------:R-:W-:-:S04]  /*f390*/  IMAD R5, R6, R15, -R5 ;  /* 0x0000000f06057224 */ /* 0x000fc800078e0a05 */
[----:B------:R-:W-:-:S05]  /*f3a0*/  IMAD.IADD R5, R5, 0x1, -R19 ;  /* 0x0000000105057824 */ /* 0x000fca00078e0a13 */
[----:B------:R-:W-:Y:S02]  /*f3b0*/  VIMNMX R14, R14, R5, !PT ;  /* 0x000000050e0e7248 */ /* 0x000fe40007fe0100 */
[----:B------:R-:W-:-:S07]  /*f3c0*/  VIADDMNMX R13, R5, R15, R13, PT ;  /* 0x0000000f050d7246 */ /* 0x000fce000380010d */
.L_x_3212:
[----:B------:R-:W-:Y:S01]  /*f3d0*/  FMNMX.FTZ R5, R152, R12, !PT ;  /* 0x0000000c98057209 */ /* 0x000fe20007810000 */
[----:B------:R-:W-:Y:S01]  /*f3e0*/  ULDC UR19, c[0x0][0xa80] ;  /* 0x0002a00000137ab9 */ /* 0x000fe20000000800 */
[----:B------:R-:W-:Y:S01]  /*f3f0*/  ULEA UR10, UR37, UR42, 0xc ;  /* 0x0000002a250a7291 */ /* 0x000fe2000f8e603f */
[----:B------:R-:W-:Y:S01]  /*f400*/  @!P1 VIADD R10, R10, 0x38860 ;  /* 0x000388600a0a9836 */ /* 0x000fe20000000000 */
[----:B------:R-:W-:Y:S01]  /*f410*/  FMNMX.FTZ R5, R153, R5, !PT ;  /* 0x0000000599057209 */ /* 0x000fe20007810000 */
[----:B------:R-:W-:Y:S01]  /*f420*/  UMOV UR11, 0x40000040 ;  /* 0x40000040000b7882 */ /* 0x000fe20000000000 */
[----:B------:R-:W-:Y:S02]  /*f430*/  UIADD3 UR14, UR10, 0x80, URZ ;  /* 0x000000800a0e7890 */ /* 0x000fe4000fffe03f */
[----:B------:R-:W-:Y:S01]  /*f440*/  FMNMX.FTZ R5, R156, R5, !PT ;  /* 0x000000059c057209 */ /* 0x000fe20007810000 */
[----:B------:R-:W-:Y:S01]  /*f450*/  UMOV UR15, 0x40000040 ;  /* 0x40000040000f7882 */ /* 0x000fe20000000000 */
[----:B------:R-:W-:-:S02]  /*f460*/  @!P1 PRMT R10, RZ, 0x654, R10 ;  /* 0x00000654ff0a9816 */ /* 0x000fc4000000000a */
        /* <DEDUP_REMOVED lines=16> */
[----:B0-----:R-:W-:-:S04]  /*f570*/  FMNMX.FTZ R5, R5, R6, !PT ;  /* 0x0000000605057209 */ /* 0x001fc80007810000 */
[C---:B------:R-:W-:Y:S01]  /*f580*/  FSETP.NEU.FTZ.AND P3, PT, R5.reuse, -INF , PT ;  /* 0xff8000000500780b */ /* 0x040fe20003f7d000 */
[----:B------:R-:W-:-:S03]  /*f590*/  FMUL.FTZ R6, R5, UR19 ;  /* 0x0000001305067c20 */ /* 0x000fc60008410000 */
[----:B------:R-:W-:Y:S02]  /*f5a0*/  FSEL R8, R5, RZ, P3 ;  /* 0x000000ff05087208 */ /* 0x000fe40001800000 */
[----:B------:R-:W-:Y:S02]  /*f5b0*/  FSEL R6, R6, RZ, P3 ;  /* 0x000000ff06067208 */ /* 0x000fe40001800000 */
[----:B------:R-:W-:Y:S01]  /*f5c0*/  ISETP.GT.AND P3, PT, R14, 0x1, P2 ;  /* 0x000000010e00780c */ /* 0x000fe20001764270 */
[----:B------:R-:W-:Y:S02]  /*f5d0*/  FADD.FTZ R8, -R8, R12 ;  /* 0x0000000c08087221 */ /* 0x000fe40000010100 */
[--C-:B------:R-:W-:Y:S01]  /*f5e0*/  FFMA.FTZ R152, R152, UR19, -R6.reuse ;  /* 0x0000001398987c23 */ /* 0x100fe20008010806 */
[----:B------:R-:W-:Y:S01]  /*f5f0*/  ISETP.LT.OR P4, PT, R13, 0x2, P3 ;  /* 0x000000020d00780c */ /* 0x000fe20001f81670 */
[--C-:B------:R-:W-:Y:S01]  /*f600*/  FFMA.FTZ R153, R153, UR19, -R6.reuse ;  /* 0x0000001399997c23 */ /* 0x100fe20008010806 */
[----:B------:R-:W-:Y:S01]  /*f610*/  ISETP.GT.AND P3, PT, R14, 0x8, P2 ;  /* 0x000000080e00780c */ /* 0x000fe20001764270 */
[--C-:B------:R-:W-:Y:S01]  /*f620*/  FFMA.FTZ R156, R156, UR19, -R6.reuse ;  /* 0x000000139c9c7c23 */ /* 0x100fe20008010806 */
[----:B------:R-:W-:Y:S01]  /*f630*/  FSEL R155, R155, -INF , !P4 ;  /* 0xff8000009b9b7808 */ /* 0x000fe20006000000 */
[--C-:B------:R-:W-:Y:S01]  /*f640*/  FFMA.FTZ R157, R157, UR19, -R6.reuse ;  /* 0x000000139d9d7c23 */ /* 0x100fe20008010806 */
[----:B------:R-:W-:Y:S01]  /*f650*/  ISETP.GT.AND P4, PT, R14, 0x9, P2 ;  /* 0x000000090e00780c */ /* 0x000fe20001784270 */
[--C-:B------:R-:W-:Y:S01]  /*f660*/  FFMA.FTZ R160, R160, UR19, -R6.reuse ;  /* 0x00000013a0a07c23 */ /* 0x100fe20008010806 */
[----:B------:R-:W-:Y:S01]  /*f670*/  ISETP.LT.OR P3, PT, R13, 0x9, P3 ;  /* 0x000000090d00780c */ /* 0x000fe20001f61670 */
[--C-:B------:R-:W-:Y:S01]  /*f680*/  FFMA.FTZ R161, R161, UR19, -R6.reuse ;  /* 0x00000013a1a17c23 */ /* 0x100fe20008010806 */
[----:B------:R-:W-:Y:S01]  /*f690*/  ISETP.LT.OR P4, PT, R13, 0xa, P4 ;  /* 0x0000000a0d00780c */ /* 0x000fe20002781670 */
[--C-:B------:R-:W-:Y:S01]  /*f6a0*/  FFMA.FTZ R164, R164, UR19, -R6.reuse ;  /* 0x00000013a4a47c23 */ /* 0x100fe20008010806 */
[----:B------:R-:W-:Y:S01]  /*f6b0*/  FSEL R158, R158, -INF , !P3 ;  /* 0xff8000009e9e7808 */ /* 0x000fe20005800000 */
[--C-:B------:R-:W-:Y:S01]  /*f6c0*/  FFMA.FTZ R165, R165, UR19, -R6.reuse ;  /* 0x00000013a5a57c23 */ /* 0x100fe20008010806 */
[----:B------:R-:W-:Y:S01]  /*f6d0*/  FSEL R159, R159, -INF , !P4 ;  /* 0xff8000009f9f7808 */ /* 0x000fe20006000000 */
[--C-:B------:R-:W-:Y:S01]  /*f6e0*/  FFMA.FTZ R168, R168, UR19, -R6.reuse ;  /* 0x00000013a8a87c23 */ /* 0x100fe20008010806 */
[C---:B------:R-:W-:Y:S01]  /*f6f0*/  ISETP.GT.AND P4, PT, R14.reuse, 0x11, P2 ;  /* 0x000000110e00780c */ /* 0x040fe20001784270 */
[--C-:B------:R-:W-:Y:S01]  /*f700*/  FFMA.FTZ R169, R169, UR19, -R6.reuse ;  /* 0x00000013a9a97c23 */ /* 0x100fe20008010806 */
[----:B------:R-:W-:Y:S01]  /*f710*/  ISETP.GT.AND P3, PT, R14, 0x10, P2 ;  /* 0x000000100e00780c */ /* 0x000fe20001764270 */
[--C-:B------:R-:W-:Y:S01]  /*f720*/  FFMA.FTZ R172, R172, UR19, -R6.reuse ;  /* 0x00000013acac7c23 */ /* 0x100fe20008010806 */
[----:B------:R-:W-:Y:S01]  /*f730*/  ISETP.LT.OR P4, PT, R13, 0x12, P4 ;  /* 0x000000120d00780c */ /* 0x000fe20002781670 */
[--C-:B------:R-:W-:Y:S01]  /*f740*/  FFMA.FTZ R173, R173, UR19, -R6.reuse ;  /* 0x00000013adad7c23 */ /* 0x100fe20008010806 */
[--C-:B------:R-:W-:Y:S01]  /*f750*/  FFMA.FTZ R176, R176, UR19, -R6.reuse ;  /* 0x00000013b0b07c23 */ /* 0x100fe20008010806 */
[--C-:B------:R-:W-:Y:S01]  /*f760*/  FFMA.FTZ R177, R177, UR19, -R6.reuse ;  /* 0x00000013b1b17c23 */ /* 0x100fe20008010806 */
[----:B------:R-:W-:Y:S01]  /*f770*/  FSEL R163, R163, -INF , !P4 ;  /* 0xff800000a3a37808 */ /* 0x000fe20006000000 */
[--C-:B------:R-:W-:Y:S01]  /*f780*/  FFMA.FTZ R180, R180, UR19, -R6.reuse ;  /* 0x00000013b4b47c23 */ /* 0x100fe20008010806 */
[----:B------:R-:W-:Y:S01]  /*f790*/  ISETP.GT.AND P4, PT, R14, 0x19, P2 ;  /* 0x000000190e00780c */ /* 0x000fe20001784270 */
[----:B------:R-:W-:Y:S01]  /*f7a0*/  FFMA.FTZ R181, R181, UR19, -R6 ;  /* 0x00000013b5b57c23 */ /* 0x000fe20008010806 */
[C---:B------:R-:W-:Y:S01]  /*f7b0*/  ISETP.LT.OR P3, PT, R13.reuse, 0x11, P3 ;  /* 0x000000110d00780c */ /* 0x040fe20001f61670 */
[----:B------:R-:W-:Y:S01]  /*f7c0*/  FMUL.FTZ R8, R8, UR19 ;  /* 0x0000001308087c20 */ /* 0x000fe20008410000 */
        /* <DEDUP_REMOVED lines=11> */
[----:B------:R-:W1:Y:S01]  /*f880*/  MUFU.EX2 R153, R153 ;  /* 0x0000009900997308 */ /* 0x000e620000000800 */
[----:B------:R-:W-:Y:S02]  /*f890*/  FSEL R166, R166, -INF , !P3 ;  /* 0xff800000a6a67808 */ /* 0x000fe40005800000 */
[----:B------:R-:W-:Y:S02]  /*f8a0*/  ISETP.LT.OR P4, PT, R13, 0x2a, P4 ;  /* 0x0000002a0d00780c */ /* 0x000fe40002781670 */
[C---:B------:R-:W-:Y:S02]  /*f8b0*/  ISETP.GT.AND P3, PT, R14.reuse, 0x20, P2 ;  /* 0x000000200e00780c */ /* 0x040fe40001764270 */
[----:B------:R-:W-:Y:S01]  /*f8c0*/  FSEL R175, R175, -INF , !P4 ;  /* 0xff800000afaf7808 */ /* 0x000fe20006000000 */
[----:B------:R-:W-:Y:S01]  /*f8d0*/  MUFU.EX2 R157, R157 ;  /* 0x0000009d009d7308 */ /* 0x000fe20000000800 */
[----:B------:R-:W-:Y:S01]  /*f8e0*/  ISETP.GT.AND P4, PT, R14, RZ, P2 ;  /* 0x000000ff0e00720c */ /* 0x000fe20001784270 */
[----:B0-----:R-:W-:Y:S01]  /*f8f0*/  FFMA.FTZ R3, R8, R3, R152 ;  /* 0x0000000308037223 */ /* 0x001fe20000010098 */
[C---:B------:R-:W-:Y:S01]  /*f900*/  ISETP.LT.OR P3, PT, R13.reuse, 0x21, P3 ;  /* 0x000000210d00780c */ /* 0x040fe20001f61670 */
[-C--:B------:R-:W-:Y:S01]  /*f910*/  FMUL.FTZ R24, R24, R8.reuse ;  /* 0x0000000818187220 */ /* 0x080fe20000410000 */
[----:B------:R-:W-:Y:S01]  /*f920*/  ISETP.LT.OR P4, PT, R13, 0x1, P4 ;  /* 0x000000010d00780c */ /* 0x000fe20002781670 */
[-C--:B------:R-:W-:Y:S01]  /*f930*/  FMUL.FTZ R25, R25, R8.reuse ;  /* 0x0000000819197220 */ /* 0x080fe20000410000 */
[----:B------:R-:W-:Y:S01]  /*f940*/  FSEL R170, R170, -INF , !P3 ;  /* 0xff800000aaaa7808 */ /* 0x000fe20005800000 */
[----:B------:R-:W-:Y:S01]  /*f950*/  MUFU.EX2 R161, R161 ;  /* 0x000000a100a17308 */ /* 0x000fe20000000800 */
[----:B------:R-:W-:Y:S01]  /*f960*/  FSEL R9, R154, -INF , !P4 ;  /* 0xff8000009a097808 */ /* 0x000fe20006000000 */
[----:B-1----:R-:W-:Y:S01]  /*f970*/  FADD.FTZ R3, R153, R3 ;  /* 0x0000000399037221 */ /* 0x002fe20000010000 */
[----:B------:R-:W-:Y:S01]  /*f980*/  ISETP.GT.AND P3, PT, R14, 0x28, P2 ;  /* 0x000000280e00780c */ /* 0x000fe20001764270 */
[-C--:B------:R-:W-:Y:S01]  /*f990*/  FMUL.FTZ R28, R28, R8.reuse ;  /* 0x000000081c1c7220 */ /* 0x080fe20000410000 */
[----:B------:R-:W-:Y:S01]  /*f9a0*/  FMNMX.FTZ R6, R9, R11, !PT ;  /* 0x0000000b09067209 */ /* 0x000fe20007810000 */
[----:B------:R-:W-:Y:S01]  /*f9b0*/  FMUL.FTZ R29, R29, R8 ;  /* 0x000000081d1d7220 */ /* 0x000fe20000410000 */
[----:B------:R-:W-:Y:S01]  /*f9c0*/  ISETP.LT.OR P3, PT, R13, 0x29, P3 ;  /* 0x000000290d00780c */ /* 0x000fe20001f61670 */
[----:B------:R-:W0:Y:S01]  /*f9d0*/  MUFU.EX2 R154, R156 ;  /* 0x0000009c009a7308 */ /* 0x000e220000000800 */
[----:B------:R-:W-:Y:S01]  /*f9e0*/  FMNMX.FTZ R6, R155, R6, !PT ;  /* 0x000000069b067209 */ /* 0x000fe20007810000 */
[-C--:B------:R-:W-:Y:S01]  /*f9f0*/  FMUL.FTZ R32, R32, R8.reuse ;  /* 0x0000000820207220 */ /* 0x080fe20000410000 */
[----:B------:R-:W-:Y:S01]  /*fa00*/  FSEL R174, R174, -INF , !P3 ;  /* 0xff800000aeae7808 */ /* 0x000fe20005800000 */
[----:B------:R-:W-:Y:S01]  /*fa10*/  FMUL.FTZ R33, R33, R8 ;  /* 0x0000000821217220 */ /* 0x000fe20000410000 */
[----:B------:R-:W-:Y:S01]  /*fa20*/  FMNMX.FTZ R6, R158, R6, !PT ;  /* 0x000000069e067209 */ /* 0x000fe20007810000 */
[----:B------:R-:W-:Y:S01]  /*fa30*/  FMUL.FTZ R36, R36, R8 ;  /* 0x0000000824247220 */ /* 0x000fe20000410000 */
[----:B------:R-:W-:Y:S01]  /*fa40*/  ISETP.GT.AND P3, PT, R14, 0x30, P2 ;  /* 0x000000300e00780c */ /* 0x000fe20001764270 */
[----:B------:R-:W1:Y:S01]  /*fa50*/  MUFU.EX2 R156, R160 ;  /* 0x000000a0009c7308 */ /* 0x000e620000000800 */
[----:B------:R-:W-:Y:S01]  /*fa60*/  FMNMX.FTZ R6, R159, R6, !PT ;  /* 0x000000069f067209 */ /* 0x000fe20007810000 */
[-C--:B------:R-:W-:Y:S01]  /*fa70*/  FMUL.FTZ R37, R37, R8.reuse ;  /* 0x0000000825257220 */ /* 0x080fe20000410000 */
[----:B------:R-:W-:Y:S01]  /*fa80*/  ISETP.LT.OR P3, PT, R13, 0x31, P3 ;  /* 0x000000310d00780c */ /* 0x000fe20001f61670 */
[----:B------:R-:W-:Y:S01]  /*fa90*/  FMUL.FTZ R40, R40, R8 ;  /* 0x0000000828287220 */ /* 0x000fe20000410000 */
[----:B------:R-:W-:Y:S01]  /*faa0*/  FMNMX.FTZ R6, R162, R6, !PT ;  /* 0x00000006a2067209 */ /* 0x000fe20007810000 */
[----:B------:R-:W-:Y:S01]  /*fab0*/  FMUL.FTZ R41, R41, R8 ;  /* 0x0000000829297220 */ /* 0x000fe20000410000 */
[----:B------:R-:W-:Y:S01]  /*fac0*/  FSEL R178, R178, -INF , !P3 ;  /* 0xff800000b2b27808 */ /* 0x000fe20005800000 */
[----:B------:R-:W2:Y:S01]  /*fad0*/  MUFU.EX2 R164, R164 ;  /* 0x000000a400a47308 */ /* 0x000ea20000000800 */
[----:B------:R-:W-:Y:S01]  /*fae0*/  FMNMX.FTZ R6, R163, R6, !PT ;  /* 0x00000006a3067209 */ /* 0x000fe20007810000 */
[----:B0-----:R-:W-:Y:S01]  /*faf0*/  FADD.FTZ R3, R154, R3 ;  /* 0x000000039a037221 */ /* 0x001fe20000010000 */
[----:B------:R-:W-:Y:S01]  /*fb00*/  ISETP.GT.AND P3, PT, R14, 0x31, P2 ;  /* 0x000000310e00780c */ /* 0x000fe20001764270 */
[----:B------:R-:W-:Y:S01]  /*fb10*/  FMUL.FTZ R44, R44, R8 ;  /* 0x000000082c2c7220 */ /* 0x000fe20000410000 */
[----:B------:R-:W-:Y:S01]  /*fb20*/  FMNMX.FTZ R6, R166, R6, !PT ;  /* 0x00000006a6067209 */ /* 0x000fe20007810000 */
[----:B------:R-:W-:Y:S01]  /*fb30*/  FADD.FTZ R3, R157, R3 ;  /* 0x000000039d037221 */ /* 0x000fe20000010000 */
[----:B------:R-:W-:Y:S01]  /*fb40*/  ISETP.GT.AND P4, PT, R14, 0x38, P2 ;  /* 0x000000380e00780c */ /* 0x000fe20001784270 */
[----:B------:R-:W0:Y:S01]  /*fb50*/  MUFU.EX2 R165, R165 ;  /* 0x000000a500a57308 */ /* 0x000e220000000800 */
[----:B------:R-:W-:Y:S01]  /*fb60*/  FMNMX.FTZ R6, R167, R6, !PT ;  /* 0x00000006a7067209 */ /* 0x000fe20007810000 */
[----:B-1----:R-:W-:Y:S01]  /*fb70*/  FADD.FTZ R3, R156, R3 ;  /* 0x000000039c037221 */ /* 0x002fe20000010000 */
[----:B------:R-:W-:Y:S01]  /*fb80*/  ISETP.LT.OR P3, PT, R13, 0x32, P3 ;  /* 0x000000320d00780c */ /* 0x000fe20001f61670 */
[----:B------:R-:W-:Y:S01]  /*fb90*/  FMUL.FTZ R45, R45, R8 ;  /* 0x000000082d2d7220 */ /* 0x000fe20000410000 */
[----:B------:R-:W-:Y:S01]  /*fba0*/  FMNMX.FTZ R6, R170, R6, !PT ;  /* 0x00000006aa067209 */ /* 0x000fe20007810000 */
[----:B------:R-:W-:Y:S01]  /*fbb0*/  FADD.FTZ R3, R161, R3 ;  /* 0x00000003a1037221 */ /* 0x000fe20000010000 */
[----:B------:R-:W-:Y:S01]  /*fbc0*/  ISETP.GT.AND P2, PT, R14, 0x39, P2 ;  /* 0x000000390e00780c */ /* 0x000fe20001744270 */
[----:B------:R-:W1:Y:S01]  /*fbd0*/  MUFU.EX2 R160, R168 ;  /* 0x000000a800a07308 */ /* 0x000e620000000800 */
[----:B------:R-:W-:Y:S01]  /*fbe0*/  FMNMX.FTZ R6, R171, R6, !PT ;  /* 0x00000006ab067209 */ /* 0x000fe20007810000 */
[----:B--2---:R-:W-:Y:S01]  /*fbf0*/  FADD.FTZ R3, R164, R3 ;  /* 0x00000003a4037221 */ /* 0x004fe20000010000 */
        /* <DEDUP_REMOVED lines=8> */
[----:B------:R-:W-:Y:S01]  /*fc80*/  ISETP.LT.OR P2, PT, R13, 0x3a, P2 ;  /* 0x0000003a0d00780c */ /* 0x000fe20001741670 */
[----:B------:R-:W-:Y:S01]  /*fc90*/  FMUL.FTZ R52, R52, R8 ;  /* 0x0000000834347220 */ /* 0x000fe20000410000 */
[----:B------:R-:W-:Y:S01]  /*fca0*/  FMNMX.FTZ R6, R178, R6, !PT ;  /* 0x00000006b2067209 */ /* 0x000fe20007810000 */
[----:B------:R-:W-:Y:S01]  /*fcb0*/  FMUL.FTZ R53, R53, R8 ;  /* 0x0000000835357220 */ /* 0x000fe20000410000 */
[----:B------:R-:W-:Y:S01]  /*fcc0*/  FSEL R182, R182, -INF , !P4 ;  /* 0xff800000b6b67808 */ /* 0x000fe20006000000 */
[----:B------:R-:W0:Y:S01]  /*fcd0*/  MUFU.EX2 R172, R172 ;  /* 0x000000ac00ac7308 */ /* 0x000e220000000800 */
[----:B------:R-:W-:Y:S01]  /*fce0*/  FMNMX.FTZ R6, R179, R6, !PT ;  /* 0x00000006b3067209 */ /* 0x000fe20007810000 */
[----:B-1----:R-:W-:Y:S01]  /*fcf0*/  FADD.FTZ R3, R160, R3 ;  /* 0x00000003a0037221 */ /* 0x002fe20000010000 */
[----:B------:R-:W-:Y:S01]  /*fd00*/  FSEL R183, R183, -INF , !P2 ;  /* 0xff800000b7b77808 */ /* 0x000fe20005000000 */
[----:B------:R-:W-:Y:S01]  /*fd10*/  FMUL.FTZ R56, R56, R8 ;  /* 0x0000000838387220 */ /* 0x000fe20000410000 */
[----:B------:R-:W-:Y:S01]  /*fd20*/  FMNMX.FTZ R6, R182, R6, !PT ;  /* 0x00000006b6067209 */ /* 0x000fe20007810000 */
[----:B------:R-:W-:Y:S01]  /*fd30*/  FMUL.FTZ R57, R57, R8 ;  /* 0x0000000839397220 */ /* 0x000fe20000410000 */
[----:B------:R-:W-:Y:S01]  /*fd40*/  ISETP.NE.AND P3, PT, R184, RZ, PT ;  /* 0x000000ffb800720c */ /* 0x000fe20003f65270 */
[----:B------:R-:W1:Y:S01]  /*fd50*/  MUFU.EX2 R173, R173 ;  /* 0x000000ad00ad7308 */ /* 0x000e620000000800 */
[----:B------:R-:W-:Y:S01]  /*fd60*/  FMNMX.FTZ R6, R183, R6, !PT ;  /* 0x00000006b7067209 */ /* 0x000fe20007810000 */
[----:B------:R-:W-:Y:S01]  /*fd70*/  FMUL.FTZ R60, R60, R8 ;  /* 0x000000083c3c7220 */ /* 0x000fe20000410000 */
[----:B------:R-:W-:Y:S01]  /*fd80*/  F2FP.F16.F32.PACK_AB R152, R153, R152 ;  /* 0x000000989998723e */ /* 0x000fe200000000ff */
[----:B------:R-:W-:Y:S01]  /*fd90*/  FMUL.FTZ R61, R61, R8 ;  /* 0x000000083d3d7220 */ /* 0x000fe20000410000 */
[----:B------:R-:W-:Y:S01]  /*fda0*/  F2FP.F16.F32.PACK_AB R154, R157, R154 ;  /* 0x0000009a9d9a723e */ /* 0x000fe200000000ff */
[----:B------:R-:W3:Y:S01]  /*fdb0*/  SHFL.BFLY PT, R12, R6, 0x2, 0x1f ;  /* 0x0c401f00060c7f89 */ /* 0x000ee200000e0000 */
[----:B------:R-:W-:Y:S01]  /*fdc0*/  F2FP.F16.F32.PACK_AB R156, R161, R156 ;  /* 0x0000009ca19c723e */ /* 0x000fe200000000ff */
[----:B------:R-:W4:Y:S01]  /*fdd0*/  MUFU.EX2 R176, R176 ;  /* 0x000000b000b07308 */ /* 0x000f220000000800 */
[----:B--2---:R-:W-:Y:S01]  /*fde0*/  F2FP.F16.F32.PACK_AB R160, R169, R160 ;  /* 0x000000a0a9a0723e */ /* 0x004fe200000000ff */
        /* <DEDUP_REMOVED lines=14> */
[----:B------:R-:W5:Y:S01]  /*fed0*/  MUFU.EX2 R180, R180 ;  /* 0x000000b400b47308 */ /* 0x000f620000000800 */
[-C--:B------:R-:W-:Y:S01]  /*fee0*/  FMUL.FTZ R89, R89, R8.reuse ;  /* 0x0000000859597220 */ /* 0x080fe20000410000 */
[-C--:B------:R-:W-:Y:S01]  /*fef0*/  FMUL.FTZ R92, R92, R8.reuse ;  /* 0x000000085c5c7220 */ /* 0x080fe20000410000 */
[-C--:B------:R-:W-:Y:S01]  /*ff00*/  FMUL.FTZ R93, R93, R8.reuse ;  /* 0x000000085d5d7220 */ /* 0x080fe20000410000 */
[-C--:B------:R-:W-:Y:S01]  /*ff10*/  FMUL.FTZ R96, R96, R8.reuse ;  /* 0x0000000860607220 */ /* 0x080fe20000410000 */
[----:B------:R-:W-:Y:S01]  /*ff20*/  FMUL.FTZ R97, R97, R8 ;  /* 0x0000000861617220 */ /* 0x000fe20000410000 */
[----:B---3--:R-:W-:Y:S01]  /*ff30*/  FMNMX.FTZ R6, R6, R12, !PT ;  /* 0x0000000c06067209 */ /* 0x008fe20007810000 */
[-C--:B------:R-:W-:Y:S01]  /*ff40*/  FMUL.FTZ R100, R100, R8.reuse ;  /* 0x0000000864647220 */ /* 0x080fe20000410000 */
[----:B------:R-:W3:Y:S01]  /*ff50*/  MUFU.EX2 R181, R181 ;  /* 0x000000b500b57308 */ /* 0x000ee20000000800 */
        /* <DEDUP_REMOVED lines=26> */
[----:B0-----:R-:W-:Y:S01]  /*10100*/  FMNMX.FTZ R6, R6, R12, !PT ;  /* 0x0000000c06067209 */ /* 0x001fe20007810000 */
[----:B------:R-:W-:-:S03]  /*10110*/  FADD.FTZ R3, R169, R3 ;  /* 0x00000003a9037221 */ /* 0x000fc60000010000 */
[----:B------:R-:W-:Y:S01]  /*10120*/  FSETP.NEU.FTZ.AND P2, PT, R6, -INF , PT ;  /* 0xff8000000600780b */ /* 0x000fe20003f5d000 */
[----:B------:R-:W-:-:S03]  /*10130*/  FADD.FTZ R3, R172, R3 ;  /* 0x00000003ac037221 */ /* 0x000fc60000010000 */
[----:B------:R-:W-:Y:S01]  /*10140*/  FSEL R12, R6, RZ, P2 ;  /* 0x000000ff060c7208 */ /* 0x000fe20001000000 */
[----:B-1----:R-:W-:-:S04]  /*10150*/  FADD.FTZ R3, R173, R3 ;  /* 0x00000003ad037221 */ /* 0x002fc80000010000 */
[----:B------:R-:W-:Y:S01]  /*10160*/  FADD.FTZ R12, -R12, R11 ;  /* 0x0000000b0c0c7221 */ /* 0x000fe20000010100 */
[----:B----4-:R-:W-:-:S03]  /*10170*/  FADD.FTZ R3, R176, R3 ;  /* 0x00000003b0037221 */ /* 0x010fc60000010000 */
[----:B------:R-:W-:Y:S01]  /*10180*/  FMUL.FTZ R11, R12, UR19 ;  /* 0x000000130c0b7c20 */ /* 0x000fe20008410000 */
[----:B------:R-:W-:Y:S02]  /*10190*/  IMAD.U32 R12, RZ, RZ, UR7 ;  /* 0x00000007ff0c7e24 */ /* 0x000fe4000f8e00ff */
[----:B--2---:R-:W-:Y:S01]  /*101a0*/  FADD.FTZ R3, R177, R3 ;  /* 0x00000003b1037221 */ /* 0x004fe20000010000 */
[----:B------:R-:W-:Y:S01]  /*101b0*/  UMOV UR7, UR37 ;  /* 0x0000002500077c82 */ /* 0x000fe20008000000 */
[----:B------:R-:W-:Y:S01]  /*101c0*/  @!P3 IMAD R12, R12, 0x40, R23 ;  /* 0x000000400c0cb824 */ /* 0x000fe200078e0217 */
[----:B------:R-:W0:Y:S01]  /*101d0*/  MUFU.EX2 R11, R11 ;  /* 0x0000000b000b7308 */ /* 0x000e220000000800 */
[----:B-----5:R-:W-:-:S03]  /*101e0*/  FADD.FTZ R3, R180, R3 ;  /* 0x00000003b4037221 */ /* 0x020fc60000010000 */
[----:B------:R-:W-:Y:S01]  /*101f0*/  @!P3 LEA R12, R12, UR41, 0x2 ;  /* 0x000000290c0cbc11 */ /* 0x000fe2000f8e10ff */
[----:B---3--:R-:W-:-:S04]  /*10200*/  FADD.FTZ R3, R181, R3 ;  /* 0x00000003b5037221 */ /* 0x008fc80000010000 */
[----:B------:R-:W-:Y:S04]  /*10210*/  @!P3 STS [R12+0x38400], R8 ;  /* 0x038400080c00b388 */ /* 0x000fe80000000800 */
        /* <DEDUP_REMOVED lines=14> */
[-C--:B------:R-:W-:Y:S01]  /*10300*/  FMUL.FTZ R50, R50, R11.reuse ;  /* 0x0000000b32327220 */ /* 0x080fe20000410000 */
[----:B------:R-:W-:Y:S01]  /*10310*/  FSEL R12, R12, RZ, P2 ;  /* 0x000000ff0c0c7208 */ /* 0x000fe20001000000 */
[-C--:B------:R-:W-:Y:S01]  /*10320*/  FMUL.FTZ R51, R51, R11.reuse ;  /* 0x0000000b33337220 */ /* 0x080fe20000410000 */
[-C--:B------:R-:W-:Y:S01]  /*10330*/  FMUL.FTZ R54, R54, R11.reuse ;  /* 0x0000000b36367220 */ /* 0x080fe20000410000 */
[-C--:B------:R-:W-:Y:S01]  /*10340*/  FMUL.FTZ R55, R55, R11.reuse ;  /* 0x0000000b37377220 */ /* 0x080fe20000410000 */
[-C--:B------:R-:W-:Y:S01]  /*10350*/  FMUL.FTZ R58, R58, R11.reuse ;  /* 0x0000000b3a3a7220 */ /* 0x080fe20000410000 */
        /* <DEDUP_REMOVED lines=41> */
[----:B0-----:R-:W-:Y:S01]  /*105f0*/  F2FP.F16.F32.PACK_AB R153, R12, R13 ;  /* 0x0000000d0c99723e */ /* 0x001fe200000000ff */
[-C--:B------:R-:W-:Y:S01]  /*10600*/  FMUL.FTZ R99, R99, R11.reuse ;  /* 0x0000000b63637220 */ /* 0x080fe20000410000 */
[----:B-1----:R-:W-:Y:S01]  /*10610*/  F2FP.F16.F32.PACK_AB R158, R165, R164 ;  /* 0x000000a4a59e723e */ /* 0x002fe200000000ff */
[-C--:B------:R-:W-:Y:S01]  /*10620*/  FMUL.FTZ R102, R102, R11.reuse ;  /* 0x0000000b66667220 */ /* 0x080fe20000410000 */
        /* <DEDUP_REMOVED lines=12> */
[----:B--2---:R-:W-:Y:S01]  /*106f0*/  F2FP.F16.F32.PACK_AB R155, R15, R14 ;  /* 0x0000000e0f9b723e */ /* 0x004fe200000000ff */
        /* <DEDUP_REMOVED lines=15> */
[----:B-1----:R-:W-:Y:S01]  /*107f0*/  F2FP.F16.F32.PACK_AB R157, R21, R20 ;  /* 0x00000014159d723e */ /* 0x002fe200000000ff */
[-C--:B------:R-:W-:Y:S01]  /*10800*/  FMUL.FTZ R143, R143, R11.reuse ;  /* 0x0000000b8f8f7220 */ /* 0x080fe20000410000 */
[-C--:B------:R-:W-:Y:S01]  /*10810*/  FMUL.FTZ R146, R146, R11.reuse ;  /* 0x0000000b92927220 */ /* 0x080fe20000410000 */
[-C--:B------:R-:W-:Y:S01]  /*10820*/  FMUL.FTZ R147, R147, R11.reuse ;  /* 0x0000000b93937220 */ /* 0x080fe20000410000 */
[-C--:B------:R-:W-:Y:S01]  /*10830*/  FMUL.FTZ R150, R150, R11.reuse ;  /* 0x0000000b96967220 */ /* 0x080fe20000410000 */
[----:B------:R-:W-:Y:S01]  /*10840*/  FMUL.FTZ R151, R151, R11 ;  /* 0x0000000b97977220 */ /* 0x000fe20000410000 */
[----:B------:R-:W-:Y:S01]  /*10850*/  FFMA.FTZ R4, R11, R4, R13 ;  /* 0x000000040b047223 */ /* 0x000fe2000001000d */
[----:B------:R-:W-:Y:S01]  /*10860*/  MUFU.EX2 R170, R170 ;  /* 0x000000aa00aa7308 */ /* 0x000fe20000000800 */
[C---:B------:R-:W-:Y:S01]  /*10870*/  ISETP.GT.AND P2, PT, R7.reuse, R191, PT ;  /* 0x000000bf0700720c */ /* 0x040fe20003f44270 */
[----:B------:R2:W-:Y:S01]  /*10880*/  STSM.16.M88.4 [R186+0x36400], R152 ;  /* 0x03640098ba007844 */ /* 0x0005e20000000200 */
[----:B------:R-:W-:Y:S01]  /*10890*/  FADD.FTZ R4, R12, R4 ;  /* 0x000000040c047221 */ /* 0x000fe20000010000 */
[----:B------:R-:W-:-:S02]  /*108a0*/  VIADD R7, R7, 0xffffffff ;  /* 0xffffffff07077836 */ /* 0x000fc40000000000 */
[----:B------:R-:W-:Y:S02]  /*108b0*/  IMAD.MOV.U32 R12, RZ, RZ, R5 ;  /* 0x000000ffff0c7224 */ /* 0x000fe400078e0005 */
[----:B------:R-:W-:Y:S01]  /*108c0*/  FADD.FTZ R4, R14, R4 ;  /* 0x000000040e047221 */ /* 0x000fe20000010000 */
[----:B------:R-:W1:Y:S01]  /*108d0*/  MUFU.EX2 R171, R171 ;  /* 0x000000ab00ab7308 */ /* 0x000e620000000800 */
[----:B0-----:R-:W-:Y:S01]  /*108e0*/  F2FP.F16.F32.PACK_AB R159, R168, R9 ;  /* 0x00000009a89f723e */ /* 0x001fe200000000ff */
[----:B------:R-:W-:Y:S02]  /*108f0*/  IMAD.MOV.U32 R11, RZ, RZ, R6 ;  /* 0x000000ffff0b7224 */ /* 0x000fe400078e0006 */
[----:B------:R-:W-:Y:S02]  /*10900*/  FADD.FTZ R15, R15, R4 ;  /* 0x000000040f0f7221 */ /* 0x000fe40000010000 */
[----:B------:R2:W-:Y:S02]  /*10910*/  STSM.16.M88.4 [R187], R156 ;  /* 0x0000009cbb007844 */ /* 0x0005e40000000200 */
[----:B------:R-:W-:Y:S01]  /*10920*/  FADD.FTZ R20, R20, R15 ;  /* 0x0000000f14147221 */ /* 0x000fe20000010000 */
[----:B------:R-:W-:Y:S03]  /*10930*/  MUFU.EX2 R174, R174 ;  /* 0x000000ae00ae7308 */ /* 0x000fe60000000800 */
[----:B------:R-:W-:-:S04]  /*10940*/  FADD.FTZ R20, R21, R20 ;  /* 0x0000001415147221 */ /* 0x000fc80000010000 */
[----:B------:R-:W-:Y:S01]  /*10950*/  FADD.FTZ R9, R9, R20 ;  /* 0x0000001409097221 */ /* 0x000fe20000010000 */
[----:B------:R-:W0:Y:S01]  /*10960*/  MUFU.EX2 R175, R175 ;  /* 0x000000af00af7308 */ /* 0x000e220000000800 */
[----:B-1----:R-:W-:Y:S02]  /*10970*/  F2FP.F16.F32.PACK_AB R161, R171, R170 ;  /* 0x000000aaaba1723e */ /* 0x002fe400000000ff */
[----:B------:R-:W-:-:S04]  /*10980*/  FADD.FTZ R9, R168, R9 ;  /* 0x00000009a8097221 */ /* 0x000fc80000010000 */
[----:B------:R-:W-:Y:S01]  /*10990*/  FADD.FTZ R170, R170, R9 ;  /* 0x00000009aaaa7221 */ /* 0x000fe20000010000 */
[----:B------:R-:W-:Y:S03]  /*109a0*/  MUFU.EX2 R178, R178 ;  /* 0x000000b200b27308 */ /* 0x000fe60000000800 */
[----:B------:R-:W-:-:S05]  /*109b0*/  FADD.FTZ R171, R171, R170 ;  /* 0x000000aaabab7221 */ /* 0x000fca0000010000 */
[----:B------:R-:W1:Y:S01]  /*109c0*/  MUFU.EX2 R179, R179 ;  /* 0x000000b300b37308 */ /* 0x000e620000000800 */
[----:B0-----:R-:W-:Y:S01]  /*109d0*/  F2FP.F16.F32.PACK_AB R163, R175, R174 ;  /* 0x000000aeafa3723e */ /* 0x001fe200000000ff */
[----:B------:R-:W-:-:S04]  /*109e0*/  FADD.FTZ R174, R174, R171 ;  /* 0x000000abaeae7221 */ /* 0x000fc80000010000 */
[----:B------:R2:W-:Y:S01]  /*109f0*/  STSM.16.M88.4 [R189], R160 ;  /* 0x000000a0bd007844 */ /* 0x0005e20000000200 */
[----:B------:R-:W-:Y:S01]  /*10a00*/  FADD.FTZ R175, R175, R174 ;  /* 0x000000aeafaf7221 */ /* 0x000fe20000010000 */
[----:B------:R-:W0:Y:S08]  /*10a10*/  MUFU.EX2 R182, R182 ;  /* 0x000000b600b67308 */ /* 0x000e300000000800 */
[----:B------:R-:W3:Y:S01]  /*10a20*/  MUFU.EX2 R183, R183 ;  /* 0x000000b700b77308 */ /* 0x000ee20000000800 */
[----:B-1----:R-:W-:Y:S01]  /*10a30*/  F2FP.F16.F32.PACK_AB R165, R179, R178 ;  /* 0x000000b2b3a5723e */ /* 0x002fe200000000ff */
[----:B------:R-:W-:-:S04]  /*10a40*/  FADD.FTZ R178, R178, R175 ;  /* 0x000000afb2b27221 */ /* 0x000fc80000010000 */
[----:B------:R-:W-:-:S04]  /*10a50*/  FADD.FTZ R179, R179, R178 ;  /* 0x000000b2b3b37221 */ /* 0x000fc80000010000 */
[----:B0-----:R-:W-:Y:S01]  /*10a60*/  FADD.FTZ R4, R182, R179 ;  /* 0x000000b3b6047221 */ /* 0x001fe20000010000 */
        /* <DEDUP_REMOVED lines=32> */
.L_x_3199:
[----:B------:R-:W0:Y:S01]  /*10c70*/  SHFL.BFLY PT, R0, R3, 0x2, 0x1f ;  /* 0x0c401f0003007f89 */ /* 0x000e2200000e0000 */
[----:B-1----:R-:W-:Y:S01]  /*10c80*/  IMAD.U32 R11, RZ, RZ, UR19 ;  /* 0x00000013ff0b7e24 */ /* 0x002fe2000f8e00ff */
[----:B------:R-:W-:Y:S06]  /*10c90*/  BAR.ARV 0x8, 0x100 ;  /* 0x0204000000007b1d */ /* 0x000fec0000002000 */
[----:B------:R-:W-:Y:S02]  /*10ca0*/  IMAD.MOV.U32 R20, RZ, RZ, -0x800000 ;  /* 0xff800000ff147424 */ /* 0x000fe400078e00ff */
[----:B------:R-:W-:Y:S01]  /*10cb0*/  BAR.SYNC.DEFER_BLOCKING 0xf, 0x100 ;  /* 0x03c4000000007b1d */ /* 0x000fe20000010000 */
[----:B------:R-:W-:Y:S01]  /*10cc0*/  ISETP.NE.AND P2, PT, R184, RZ, PT ;  /* 0x000000ffb800720c */ /* 0x000fe20003f45270 */
[----:B------:R-:W-:-:S04]  /*10cd0*/  VIADD R227, R227, 0x1 ;  /* 0x00000001e3e37836 */ /* 0x000fc80000000000 */
[----:B------:R-:W1:Y:S01]  /*10ce0*/  SHFL.BFLY PT, R9, R4, 0x2, 0x1f ;  /* 0x0c401f0004097f89 */ /* 0x000e6200000e0000 */
[----:B0-----:R-:W-:Y:S01]  /*10cf0*/  FADD.FTZ R0, R0, R3 ;  /* 0x0000000300007221 */ /* 0x001fe20000010000 */
[----:B------:R-:W-:-:S04]  /*10d00*/  IMAD.MOV.U32 R3, RZ, RZ, RZ ;  /* 0x000000ffff037224 */ /* 0x000fc800078e00ff */
[----:B------:R-:W2:Y:S01]  /*10d10*/  SHFL.BFLY PT, R7, R0, 0x1, 0x1f ;  /* 0x0c201f0000077f89 */ /* 0x000ea200000e0000 */
[----:B-1----:R-:W-:Y:S01]  /*10d20*/  FADD.FTZ R9, R9, R4 ;  /* 0x0000000409097221 */ /* 0x002fe20000010000 */
[----:B------:R-:W-:Y:S01]  /*10d30*/  IMAD.U32 R4, RZ, RZ, UR37 ;  /* 0x00000025ff047e24 */ /* 0x000fe2000f8e00ff */
[----:B------:R-:W-:-:S03]  /*10d40*/  UIADD3 UR37, UR37, 0x1, URZ ;  /* 0x0000000125257890 */ /* 0x000fc6000fffe03f */
[----:B------:R-:W0:Y:S01]  /*10d50*/  SHFL.BFLY PT, R8, R9, 0x1, 0x1f ;  /* 0x0c201f0009087f89 */ /* 0x000e2200000e0000 */
[----:B------:R-:W-:Y:S01]  /*10d60*/  @!P2 IMAD R4, R4, 0x40, R23 ;  /* 0x000000400404a824 */ /* 0x000fe200078e0217 */
[----:B------:R-:W-:Y:S01]  /*10d70*/  UISETP.NE.AND UP0, UPT, UR37, 0x2, UPT ;  /* 0x000000022500788c */ /* 0x000fe2000bf05270 */
[----:B--2---:R-:W-:-:S03]  /*10d80*/  FADD.FTZ R10, R0, R7 ;  /* 0x00000007000a7221 */ /* 0x004fc60000010000 */
[----:B------:R-:W-:Y:S01]  /*10d90*/  @!P2 LEA R4, R4, UR41, 0x2 ;  /* 0x000000290404ac11 */ /* 0x000fe2000f8e10ff */
[----:B------:R-:W-:Y:S01]  /*10da0*/  USEL UR4, URZ, 0x1, UP0 ;  /* 0x000000013f047887 */ /* 0x000fe20008000000 */
[----:B------:R-:W-:Y:S01]  /*10db0*/  FSETP.NE.FTZ.AND P0, PT, R10, RZ, PT ;  /* 0x000000ff0a00720b */ /* 0x000fe20003f15000 */
[----:B------:R-:W-:-:S04]  /*10dc0*/  USEL UR37, UR37, URZ, UP0 ;  /* 0x0000003f25257287 */ /* 0x000fc80008000000 */
[----:B------:R-:W-:-:S08]  /*10dd0*/  LOP3.LUT R2, R2, UR4, RZ, 0x3c, !PT ;  /* 0x0000000402027c12 */ /* 0x000fd0000f8e3cff */
[----:B------:R-:W1:Y:S01]  /*10de0*/  @P0 MUFU.LG2 R7, R10 ;  /* 0x0000000a00070308 */ /* 0x000e620000000c00 */
[----:B------:R-:W-:Y:S01]  /*10df0*/  @P0 FMUL.FTZ R0, R11, 0.69314718246459960938 ;  /* 0x3f3172180b000820 */ /* 0x000fe20000410000 */
[----:B0-----:R-:W-:-:S05]  /*10e00*/  FADD.FTZ R8, R9, R8 ;  /* 0x0000000809087221 */ /* 0x001fca0000010000 */
[----:B------:R-:W-:Y:S01]  /*10e10*/  FSETP.NE.FTZ.AND P1, PT, R8, RZ, PT ;  /* 0x000000ff0800720b */ /* 0x000fe20003f35000 */
[----:B------:R-:W0:Y:S01]  /*10e20*/  @P0 MUFU.RCP R3, R10 ;  /* 0x0000000a00030308 */ /* 0x000e220000001000 */
[----:B-1----:R-:W-:-:S04]  /*10e30*/  @P0 FMUL.FTZ R7, R7, 0.69314718246459960938 ;  /* 0x3f31721807070820 */ /* 0x002fc80000410000 */
[----:B------:R-:W-:Y:S01]  /*10e40*/  @P0 FFMA.FTZ R20, R0, R5, R7 ;  /* 0x0000000500140223 */ /* 0x000fe20000010007 */
[----:B------:R-:W-:-:S06]  /*10e50*/  IMAD.MOV.U32 R0, RZ, RZ, RZ ;  /* 0x000000ffff007224 */ /* 0x000fcc00078e00ff */
[----:B------:R-:W1:Y:S01]  /*10e60*/  @P1 MUFU.LG2 R5, R8 ;  /* 0x0000000800051308 */ /* 0x000e620000000c00 */
[----:B------:R-:W-:Y:S01]  /*10e70*/  PLOP3.LUT P0, PT, PT, PT, PT, 0x8, 0x0 ;  /* 0x000000000000781c */ /* 0x000fe20003f0e170 */
[----:B0-----:R-:W-:Y:S01]  /*10e80*/  @!P2 STS [R4+0x38400], R3 ;  /* 0x038400030400a388 */ /* 0x001fe20000000800 */
[-C--:B------:R-:W-:Y:S01]  /*10e90*/  FMUL.FTZ R24, R24, R3.reuse ;  /* 0x0000000318187220 */ /* 0x080fe20000410000 */
[-C--:B------:R-:W-:Y:S01]  /*10ea0*/  FMUL.FTZ R25, R25, R3.reuse ;  /* 0x0000000319197220 */ /* 0x080fe20000410000 */
[-C--:B------:R-:W-:Y:S01]  /*10eb0*/  FMUL.FTZ R28, R28, R3.reuse ;  /* 0x000000031c1c7220 */ /* 0x080fe20000410000 */
[-C--:B------:R-:W-:Y:S01]  /*10ec0*/  FMUL.FTZ R29, R29, R3.reuse ;  /* 0x000000031d1d7220 */ /* 0x080fe20000410000 */
[-C--:B------:R-:W-:Y:S01]  /*10ed0*/  FMUL.FTZ R32, R32, R3.reuse ;  /* 0x0000000320207220 */ /* 0x080fe20000410000 */
[----:B------:R-:W0:Y:S01]  /*10ee0*/  @P1 MUFU.RCP R0, R8 ;  /* 0x0000000800001308 */ /* 0x000e220000001000 */
        /* <DEDUP_REMOVED lines=63> */
[----:B------:R-:W-:-:S02]  /*112e0*/  IMAD.MOV.U32 R3, RZ, RZ, -0x800000 ;  /* 0xff800000ff037424 */ /* 0x000fc400078e00ff */
        /* <DEDUP_REMOVED lines=65> */
[----:B------:R-:W-:Y:S06]  /*11700*/  BAR.ARV 0xe, 0x100 ;  /* 0x0384000000007b1d */ /* 0x000fec0000002000 */
.L_x_3136:
[----:B------:R-:W0:Y:S08]  /*11710*/  S2UR UR4, SR_CgaCtaId ;  /* 0x00000000000479c3 */ /* 0x000e300000008800 */
[----:B------:R-:W-:Y:S01]  /*11720*/  BAR.SYNC.DEFER_BLOCKING 0x5, 0x180 ;  /* 0x0146000000007b1d */ /* 0x000fe20000010000 */
[----:B------:R-:W-:-:S05]  /*11730*/  SHF.R.U32.HI R0, RZ, 0x10, R195 ;  /* 0x00000010ff007819 */ /* 0x000fca00000116c3 */
[----:B------:R-:W-:Y:S01]  /*11740*/  UMOV UR41, 0x400 ;  /* 0x0000040000297882 */ /* 0x000fe20000000000 */
[----:B------:R-:W-:Y:S01]  /*11750*/  BSSY B0, `(.L_x_3217) ;  /* 0x0000480000007945 */ /* 0x000fe20003800000 */
[----:B0-----:R-:W-:-:S09]  /*11760*/  ULEA UR41, UR4, UR41, 0x18 ;  /* 0x0000002904297291 */ /* 0x001fd2000f8ec03f */
[----:B------:R-:W0:Y:S02]  /*11770*/  LDS.128 R4, [UR41+0x388d0] ;  /* 0x0388d029ff047984 */ /* 0x000e240008000c00 */
[----:B0-----:R-:W-:Y:S01]  /*11780*/  R2UR UR4, R7 ;  /* 0x00000000070472ca */ /* 0x001fe200000e0000 */
[----:B------:R-:W-:Y:S06]  /*11790*/  BAR.ARV 0x4, 0x180 ;  /* 0x0106000000007b1d */ /* 0x000fec0000002000 */
[----:B------:R-:W-:Y:S08]  /*117a0*/  @P0 BRA `(.L_x_3218) ;  /* 0x0000003800140947 */ /* 0x000ff00003800000 */
[----:B------:R-:W2:Y:S01]  /*117b0*/  LDL R8, [R1+0x68] ;  /* 0x0000680001087983 */ /* 0x000ea20000100800 */
[----:B------:R-:W0:Y:S01]  /*117c0*/  S2UR UR5, SR_SWINHI ;  /* 0x00000000000579c3 */ /* 0x000e220000002f00 */
[----:B------:R-:W-:Y:S01]  /*117d0*/  UMOV UR6, UR41 ;  /* 0x0000002900067c82 */ /* 0x000fe20008000000 */
[----:B0-----:R-:W-:Y:S01]  /*117e0*/  UMOV UR7, UR5 ;  /* 0x0000000500077c82 */ /* 0x001fe20008000000 */
[----:B------:R-:W-:Y:S02]  /*117f0*/  IMAD.U32 R16, RZ, RZ, UR6 ;  /* 0x00000006ff107e24 */ /* 0x000fe4000f8e00ff */
[----:B------:R-:W-:-:S03]  /*11800*/  IMAD.U32 R17, RZ, RZ, UR7 ;  /* 0x00000007ff117e24 */ /* 0x000fc6000f8e00ff */
        /* <DEDUP_REMOVED lines=11> */
[----:B------:R-:W-:Y:S02]  /*118c0*/  SHF.R.U64 R156, R156, 0x3, RZ ;  /* 0x000000039c9c7819 */ /* 0x000fe400000012ff */
[----:B------:R-:W-:Y:S02]  /*118d0*/  MOV R21, R8 ;  /* 0x0000000800157202 */ /* 0x000fe40000000f00 */
[----:B------:R-:W-:Y:S02]  /*118e0*/  LOP3.LUT R9, R152, 0x380, RZ, 0xc0, !PT ;  /* 0x0000038098097812 */ /* 0x000fe400078ec0ff */
[----:B------:R-:W-:-:S02]  /*118f0*/  SHF.R.U64 R13, R13, 0x3, RZ ;  /* 0x000000030d0d7819 */ /* 0x000fc400000012ff */
[----:B------:R-:W-:Y:S02]  /*11900*/  SHF.R.U64 R9, R9, 0x3, RZ ;  /* 0x0000000309097819 */ /* 0x000fe400000012ff */
[----:B------:R-:W-:Y:S01]  /*11910*/  LOP3.LUT R156, R156, R157, RZ, 0x3c, !PT ;  /* 0x0000009d9c9c7212 */ /* 0x000fe200078e3cff */
[--C-:B------:R-:W-:Y:S01]  /*11920*/  IMAD.X R157, RZ, RZ, R153.reuse, P2 ;  /* 0x000000ffff9d7224 */ /* 0x100fe200010e0699 */
[C---:B------:R-:W-:Y:S02]  /*11930*/  IADD3 R161, P0, R152.reuse, 0x6040, RZ ;  /* 0x0000604098a17810 */ /* 0x040fe40007f1e0ff */
[----:B------:R-:W-:Y:S01]  /*11940*/  LOP3.LUT R12, R13, R12, RZ, 0x3c, !PT ;  /* 0x0000000c0d0c7212 */ /* 0x000fe200078e3cff */
[--C-:B------:R-:W-:Y:S01]  /*11950*/  IMAD.X R13, RZ, RZ, R153.reuse, P5 ;  /* 0x000000ffff0d7224 */ /* 0x100fe200028e0699 */
[----:B------:R-:W-:Y:S01]  /*11960*/  LOP3.LUT R8, R9, R152, RZ, 0x3c, !PT ;  /* 0x0000009809087212 */ /* 0x000fe200078e3cff */
[----:B------:R-:W-:Y:S01]  /*11970*/  IMAD.MOV.U32 R9, RZ, RZ, R153 ;  /* 0x000000ffff097224 */ /* 0x000fe200078e0099 */
[----:B------:R-:W-:-:S02]  /*11980*/  IADD3 R10, P4, R152, 0x4040, RZ ;  /* 0x00004040980a7810 */ /* 0x000fc40007f9e0ff */
[----:B------:R-:W-:Y:S02]  /*11990*/  LOP3.LUT R160, R161, 0x380, RZ, 0xc0, !PT ;  /* 0x00000380a1a07812 */ /* 0x000fe400078ec0ff */
[----:B------:R-:W-:Y:S02]  /*119a0*/  MOV R7, R156 ;  /* 0x0000009c00077202 */ /* 0x000fe40000000f00 */
[----:B------:R-:W-:Y:S02]  /*119b0*/  MOV R157, R12 ;  /* 0x0000000c009d7202 */ /* 0x000fe40000000f00 */
[----:B------:R-:W-:Y:S02]  /*119c0*/  LOP3.LUT R11, R10, 0x380, RZ, 0xc0, !PT ;  /* 0x000003800a0b7812 */ /* 0x000fe400078ec0ff */
[----:B------:R-:W-:Y:S02]  /*119d0*/  MOV R12, R8 ;  /* 0x00000008000c7202 */ /* 0x000fe40000000f00 */
[----:B------:R-:W-:Y:S01]  /*119e0*/  IADD3 R163, P1, R152, 0x6020, RZ ;  /* 0x0000602098a37810 */ /* 0x000fe20007f3e0ff */
[----:B------:R-:W0:Y:S01]  /*119f0*/  LDC R9, c[0x0][0xbd4] ;  /* 0x0002f500ff097b82 */ /* 0x000e220000000800 */
[----:B------:R-:W-:-:S02]  /*11a00*/  SHF.R.U64 R160, R160, 0x3, RZ ;  /* 0x00000003a0a07819 */ /* 0x000fc400000012ff */
[----:B------:R-:W-:Y:S02]  /*11a10*/  SHF.R.U64 R11, R11, 0x3, RZ ;  /* 0x000000030b0b7819 */ /* 0x000fe400000012ff */
[----:B------:R-:W-:Y:S02]  /*11a20*/  LOP3.LUT R162, R163, 0x380, RZ, 0xc0, !PT ;  /* 0x00000380a3a27812 */ /* 0x000fe400078ec0ff */
[----:B------:R-:W-:Y:S01]  /*11a30*/  LOP3.LUT R160, R160, R161, RZ, 0x3c, !PT ;  /* 0x000000a1a0a07212 */ /* 0x000fe200078e3cff */
[--C-:B------:R-:W-:Y:S01]  /*11a40*/  IMAD.X R161, RZ, RZ, R153.reuse, P0 ;  /* 0x000000ffffa17224 */ /* 0x100fe200000e0699 */
[----:B------:R-:W-:Y:S02]  /*11a50*/  IADD3 R154, P0, R152, 0x2060, RZ ;  /* 0x00002060989a7810 */ /* 0x000fe40007f1e0ff */
[----:B------:R-:W-:Y:S01]  /*11a60*/  LOP3.LUT R10, R11, R10, RZ, 0x3c, !PT ;  /* 0x0000000a0b0a7212 */ /* 0x000fe200078e3cff */
[----:B------:R-:W-:Y:S01]  /*11a70*/  IMAD.X R11, RZ, RZ, R153, P4 ;  /* 0x000000ffff0b7224 */ /* 0x000fe200020e0699 */
[----:B------:R-:W-:-:S02]  /*11a80*/  SHF.R.U64 R162, R162, 0x3, RZ ;  /* 0x00000003a2a27819 */ /* 0x000fc400000012ff */
[----:B------:R-:W-:Y:S02]  /*11a90*/  LOP3.LUT R155, R154, 0x380, RZ, 0xc0, !PT ;  /* 0x000003809a9b7812 */ /* 0x000fe400078ec0ff */
[----:B------:R-:W-:Y:S02]  /*11aa0*/  IADD3 R159, P6, R152, 0x6060, RZ ;  /* 0x00006060989f7810 */ /* 0x000fe40007fde0ff */
[----:B------:R-:W-:Y:S01]  /*11ab0*/  LOP3.LUT R162, R162, R163, RZ, 0x3c, !PT ;  /* 0x000000a3a2a27212 */ /* 0x000fe200078e3cff */
[----:B------:R-:W-:Y:S01]  /*11ac0*/  IMAD.X R163, RZ, RZ, R153, P1 ;  /* 0x000000ffffa37224 */ /* 0x000fe200008e0699 */
[----:B------:R-:W-:Y:S02]  /*11ad0*/  MOV R156, R10 ;  /* 0x0000000a009c7202 */ /* 0x000fe40000000f00 */
[----:B------:R-:W-:Y:S02]  /*11ae0*/  SHF.R.U64 R155, R155, 0x3, RZ ;  /* 0x000000039b9b7819 */ /* 0x000fe400000012ff */
[----:B------:R-:W-:-:S02]  /*11af0*/  IADD3 R11, P1, R152, 0x2040, RZ ;  /* 0x00002040980b7810 */ /* 0x000fc40007f3e0ff */
[----:B------:R-:W-:Y:S02]  /*11b00*/  LOP3.LUT R158, R159, 0x380, RZ, 0xc0, !PT ;  /* 0x000003809f9e7812 */ /* 0x000fe400078ec0ff */
[----:B------:R-:W-:Y:S01]  /*11b10*/  LOP3.LUT R154, R155, R154, RZ, 0x3c, !PT ;  /* 0x0000009a9b9a7212 */ /* 0x000fe200078e3cff */
[----:B------:R-:W-:Y:S01]  /*11b20*/  IMAD.X R155, RZ, RZ, R153, P0 ;  /* 0x000000ffff9b7224 */ /* 0x000fe200000e0699 */
[----:B------:R-:W-:Y:S02]  /*11b30*/  LOP3.LUT R8, R11, 0x380, RZ, 0xc0, !PT ;  /* 0x000003800b087812 */ /* 0x000fe400078ec0ff */
[----:B------:R-:W-:Y:S02]  /*11b40*/  SHF.R.U64 R158, R158, 0x3, RZ ;  /* 0x000000039e9e7819 */ /* 0x000fe400000012ff */
[----:B------:R-:W-:Y:S02]  /*11b50*/  ISETP.NE.AND P0, PT, R0, RZ, PT ;  /* 0x000000ff0000720c */ /* 0x000fe40003f05270 */
[----:B------:R-:W-:-:S02]  /*11b60*/  SHF.R.U64 R8, R8, 0x3, RZ ;  /* 0x0000000308087819 */ /* 0x000fc400000012ff */
[----:B------:R-:W-:Y:S01]  /*11b70*/  LOP3.LUT R158, R158, R159, RZ, 0x3c, !PT ;  /* 0x0000009f9e9e7212 */ /* 0x000fe200078e3cff */
[--C-:B------:R-:W-:Y:S01]  /*11b80*/  IMAD.X R159, RZ, RZ, R153.reuse, P6 ;  /* 0x000000ffff9f7224 */ /* 0x100fe200030e0699 */
[----:B0-----:R-:W-:Y:S01]  /*11b90*/  SEL R0, R0, R9, P0 ;  /* 0x0000000900007207 */ /* 0x001fe20000000000 */
[----:B------:R-:W-:Y:S01]  /*11ba0*/  IMAD.X R9, RZ, RZ, R153, P1 ;  /* 0x000000ffff097224 */ /* 0x000fe200008e0699 */
[----:B------:R-:W-:Y:S02]  /*11bb0*/  IADD3 R14, P6, R152, 0x4000, RZ ;  /* 0x00004000980e7810 */ /* 0x000fe40007fde0ff */
[----:B------:R-:W-:Y:S02]  /*11bc0*/  LOP3.LUT R8, R8, R11, RZ, 0x3c, !PT ;  /* 0x0000000b08087212 */ /* 0x000fe400078e3cff */
[----:B------:R-:W-:Y:S02]  /*11bd0*/  MOV R4, R162 ;  /* 0x000000a200047202 */ /* 0x000fe40000000f00 */
[----:B------:R-:W-:-:S02]  /*11be0*/  LOP3.LUT R15, R14, 0x380, RZ, 0xc0, !PT ;  /* 0x000003800e0f7812 */ /* 0x000fc400078ec0ff */
[----:B------:R-:W-:Y:S02]  /*11bf0*/  MOV R162, R8 ;  /* 0x0000000800a27202 */ /* 0x000fe40000000f00 */
[----:B------:R-:W-:Y:S02]  /*11c00*/  IADD3 R9, P0, R152, 0x2020, RZ ;  /* 0x0000202098097810 */ /* 0x000fe40007f1e0ff */
[----:B------:R-:W-:Y:S02]  /*11c10*/  SHF.R.U64 R15, R15, 0x3, RZ ;  /* 0x000000030f0f7819 */ /* 0x000fe400000012ff */
[----:B------:R-:W-:Y:S02]  /*11c20*/  LOP3.LUT R8, R9, 0x380, RZ, 0xc0, !PT ;  /* 0x0000038009087812 */ /* 0x000fe400078ec0ff */
[----:B------:R-:W-:Y:S01]  /*11c30*/  LOP3.LUT R14, R15, R14, RZ, 0x3c, !PT ;  /* 0x0000000e0f0e7212 */ /* 0x000fe200078e3cff */
[----:B------:R-:W-:Y:S01]  /*11c40*/  IMAD.X R15, RZ, RZ, R153, P6 ;  /* 0x000000ffff0f7224 */ /* 0x000fe200030e0699 */
[----:B------:R-:W-:-:S02]  /*11c50*/  SHF.R.U64 R8, R8, 0x3, RZ ;  /* 0x0000000308087819 */ /* 0x000fc400000012ff */
[----:B------:R-:W-:Y:S02]  /*11c60*/  MOV R159, R158 ;  /* 0x0000009e009f7202 */ /* 0x000fe40000000f00 */
[----:B------:R-:W-:Y:S01]  /*11c70*/  LOP3.LUT R8, R8, R9, RZ, 0x3c, !PT ;  /* 0x0000000908087212 */ /* 0x000fe200078e3cff */
[----:B------:R-:W-:Y:S01]  /*11c80*/  IMAD.X R9, RZ, RZ, R153, P0 ;  /* 0x000000ffff097224 */ /* 0x000fe200000e0699 */
[----:B------:R-:W-:Y:S02]  /*11c90*/  MOV R158, R14 ;  /* 0x0000000e009e7202 */ /* 0x000fe40000000f00 */
[----:B------:R-:W-:Y:S02]  /*11ca0*/  IADD3 R14, P0, R152, 0x20, RZ ;  /* 0x00000020980e7810 */ /* 0x000fe40007f1e0ff */
[----:B------:R-:W-:Y:S02]  /*11cb0*/  MOV R163, R8 ;  /* 0x0000000800a37202 */ /* 0x000fe40000000f00 */
[----:B------:R-:W-:-:S02]  /*11cc0*/  LOP3.LUT R13, R14, 0x380, RZ, 0xc0, !PT ;  /* 0x000003800e0d7812 */ /* 0x000fc400078ec0ff */
[----:B------:R-:W-:Y:S02]  /*11cd0*/  F2FP.F16.F32.PACK_AB R8, R25, R24 ;  /* 0x000000181908723e */ /* 0x000fe400000000ff */
[----:B------:R-:W-:Y:S02]  /*11ce0*/  F2FP.F16.F32.PACK_AB R9, R27, R26 ;  /* 0x0000001a1b09723e */ /* 0x000fe400000000ff */
[----:B------:R-:W-:Y:S02]  /*11cf0*/  F2FP.F16.F32.PACK_AB R10, R29, R28 ;  /* 0x0000001c1d0a723e */ /* 0x000fe400000000ff */
[----:B------:R-:W-:Y:S02]  /*11d00*/  F2FP.F16.F32.PACK_AB R11, R31, R30 ;  /* 0x0000001e1f0b723e */ /* 0x000fe400000000ff */
[----:B------:R-:W-:Y:S02]  /*11d10*/  SHF.R.U64 R13, R13, 0x3, RZ ;  /* 0x000000030d0d7819 */ /* 0x000fe400000012ff */
[----:B------:R-:W-:Y:S01]  /*11d20*/  F2FP.F16.F32.PACK_AB R15, R39, R38 ;  /* 0x00000026270f723e */ /* 0x000fe200000000ff */
[----:B------:R0:W-:Y:S01]  /*11d30*/  STSM.16.M88.4 [R12], R8 ;  /* 0x000000080c007844 */ /* 0x0001e20000000200 */
[----:B------:R-:W-:-:S02]  /*11d40*/  MOV R160, R160 ;  /* 0x000000a000a07202 */ /* 0x000fc40000000f00 */
[----:B------:R-:W-:Y:S02]  /*11d50*/  MOV R161, R154 ;  /* 0x0000009a00a17202 */ /* 0x000fe40000000f00 */
[----:B------:R-:W-:Y:S01]  /*11d60*/  F2FP.F16.F32.PACK_AB R155, R71, R70 ;  /* 0x00000046479b723e */ /* 0x000fe200000000ff */
[----:B0-----:R-:W-:Y:S01]  /*11d70*/  IMAD.X R9, RZ, RZ, R153, P0 ;  /* 0x000000ffff097224 */ /* 0x001fe200000e0699 */
[----:B------:R-:W-:Y:S02]  /*11d80*/  LOP3.LUT R8, R13, R14, RZ, 0x3c, !PT ;  /* 0x0000000e0d087212 */ /* 0x000fe400078e3cff */
[----:B------:R-:W-:Y:S02]  /*11d90*/  IADD3 R10, P0, R152, 0x40, RZ ;  /* 0x00000040980a7810 */ /* 0x000fe40007f1e0ff */
[----:B------:R-:W-:Y:S02]  /*11da0*/  MOV R8, R8 ;  /* 0x0000000800087202 */ /* 0x000fe40000000f00 */
[----:B------:R-:W-:-:S02]  /*11db0*/  LOP3.LUT R9, R10, 0x380, RZ, 0xc0, !PT ;  /* 0x000003800a097812 */ /* 0x000fc400078ec0ff */
[----:B------:R-:W-:Y:S02]  /*11dc0*/  F2FP.F16.F32.PACK_AB R12, R33, R32 ;  /* 0x00000020210c723e */ /* 0x000fe400000000ff */
[----:B------:R-:W-:Y:S02]  /*11dd0*/  F2FP.F16.F32.PACK_AB R13, R35, R34 ;  /* 0x00000022230d723e */ /* 0x000fe400000000ff */
[----:B------:R-:W-:Y:S02]  /*11de0*/  F2FP.F16.F32.PACK_AB R14, R37, R36 ;  /* 0x00000024250e723e */ /* 0x000fe400000000ff */
[----:B------:R-:W-:Y:S02]  /*11df0*/  SHF.R.U64 R9, R9, 0x3, RZ ;  /* 0x0000000309097819 */ /* 0x000fe400000012ff */
[----:B------:R-:W-:Y:S01]  /*11e00*/  F2FP.F16.F32.PACK_AB R11, R47, R46 ;  /* 0x0000002e2f0b723e */ /* 0x000fe200000000ff */
[----:B------:R0:W-:Y:S02]  /*11e10*/  STSM.16.M88.4 [R8], R12 ;  /* 0x0000000c08007844 */ /* 0x0001e40000000200 */
[----:B0-----:R-:W-:Y:S01]  /*11e20*/  LOP3.LUT R8, R9, R10, RZ, 0x3c, !PT ;  /* 0x0000000a09087212 */ /* 0x001fe200078e3cff */
[----:B------:R-:W-:Y:S01]  /*11e30*/  IMAD.X R9, RZ, RZ, R153, P0 ;  /* 0x000000ffff097224 */ /* 0x000fe200000e0699 */
[----:B------:R-:W-:-:S02]  /*11e40*/  IADD3 R14, P0, R152, 0x2000, RZ ;  /* 0x00002000980e7810 */ /* 0x000fc40007f1e0ff */
[----:B------:R-:W-:Y:S02]  /*11e50*/  F2FP.F16.F32.PACK_AB R10, R45, R44 ;  /* 0x0000002c2d0a723e */ /* 0x000fe400000000ff */
[----:B------:R-:W-:Y:S02]  /*11e60*/  MOV R12, R8 ;  /* 0x00000008000c7202 */ /* 0x000fe40000000f00 */
[----:B------:R-:W-:Y:S02]  /*11e70*/  F2FP.F16.F32.PACK_AB R8, R41, R40 ;  /* 0x000000282908723e */ /* 0x000fe400000000ff */
[----:B------:R-:W-:Y:S02]  /*11e80*/  F2FP.F16.F32.PACK_AB R9, R43, R42 ;  /* 0x0000002a2b09723e */ /* 0x000fe400000000ff */
[----:B------:R-:W-:Y:S02]  /*11e90*/  LOP3.LUT R13, R14, 0x380, RZ, 0xc0, !PT ;  /* 0x000003800e0d7812 */ /* 0x000fe400078ec0ff */
[----:B------:R-:W-:Y:S01]  /*11ea0*/  F2FP.F16.F32.PACK_AB R15, R63, R62 ;  /* 0x0000003e3f0f723e */ /* 0x000fe200000000ff */
[----:B------:R0:W-:Y:S01]  /*11eb0*/  STSM.16.M88.4 [R12], R8 ;  /* 0x000000080c007844 */ /* 0x0001e20000000200 */
[----:B------:R-:W-:-:S02]  /*11ec0*/  SHF.R.U64 R13, R13, 0x3, RZ ;  /* 0x000000030d0d7819 */ /* 0x000fc400000012ff */
[----:B0-----:R-:W-:Y:S01]  /*11ed0*/  IADD3 R10, P1, R152, 0x60, RZ ;  /* 0x00000060980a7810 */ /* 0x001fe20007f3e0ff */
[--C-:B------:R-:W-:Y:S01]  /*11ee0*/  IMAD.X R9, RZ, RZ, R153.reuse, P0 ;  /* 0x000000ffff097224 */ /* 0x100fe200000e0699 */
[----:B------:R-:W-:Y:S02]  /*11ef0*/  LOP3.LUT R8, R13, R14, RZ, 0x3c, !PT ;  /* 0x0000000e0d087212 */ /* 0x000fe400078e3cff */
[----:B------:R-:W-:Y:S01]  /*11f00*/  LOP3.LUT R13, R10, 0x380, RZ, 0xc0, !PT ;  /* 0x000003800a0d7812 */ /* 0x000fe200078ec0ff */
[----:B------:R-:W-:Y:S01]  /*11f10*/  IMAD.X R153, RZ, RZ, R153, P1 ;  /* 0x000000ffff997224 */ /* 0x000fe200008e0699 */
[----:B------:R-:W-:Y:S02]  /*11f20*/  MOV R154, R8 ;  /* 0x00000008009a7202 */ /* 0x000fe40000000f00 */
[----:B------:R-:W-:Y:S02]  /*11f30*/  SHF.R.U64 R13, R13, 0x3, RZ ;  /* 0x000000030d0d7819 */ /* 0x000fe400000012ff */
[----:B------:R-:W-:-:S02]  /*11f40*/  F2FP.F16.F32.PACK_AB R8, R49, R48 ;  /* 0x000000303108723e */ /* 0x000fc400000000ff */
[----:B------:R-:W-:Y:S02]  /*11f50*/  LOP3.LUT R152, R13, R10, RZ, 0x3c, !PT ;  /* 0x0000000a0d987212 */ /* 0x000fe400078e3cff */
[----:B------:R-:W-:Y:S02]  /*11f60*/  F2FP.F16.F32.PACK_AB R9, R51, R50 ;  /* 0x000000323309723e */ /* 0x000fe400000000ff */
[----:B------:R-:W-:Y:S02]  /*11f70*/  MOV R152, R152 ;  /* 0x0000009800987202 */ /* 0x000fe40000000f00 */
[----:B------:R-:W-:Y:S02]  /*11f80*/  F2FP.F16.F32.PACK_AB R10, R53, R52 ;  /* 0x00000034350a723e */ /* 0x000fe400000000ff */
[----:B------:R-:W-:Y:S02]  /*11f90*/  F2FP.F16.F32.PACK_AB R11, R55, R54 ;  /* 0x00000036370b723e */ /* 0x000fe400000000ff */
[----:B------:R-:W-:-:S02]  /*11fa0*/  F2FP.F16.F32.PACK_AB R12, R57, R56 ;  /* 0x00000038390c723e */ /* 0x000fc400000000ff */
[----:B------:R-:W-:Y:S01]  /*11fb0*/  F2FP.F16.F32.PACK_AB R13, R59, R58 ;  /* 0x0000003a3b0d723e */ /* 0x000fe200000000ff */
[----:B------:R0:W-:Y:S01]  /*11fc0*/  STSM.16.M88.4 [R152], R8 ;  /* 0x0000000898007844 */ /* 0x0001e20000000200 */
[----:B------:R-:W-:Y:S02]  /*11fd0*/  F2FP.F16.F32.PACK_AB R14, R61, R60 ;  /* 0x0000003c3d0e723e */ /* 0x000fe400000000ff */
[----:B------:R-:W-:-:S03]  /*11fe0*/  F2FP.F16.F32.PACK_AB R153, R67, R66 ;  /* 0x000000424399723e */ /* 0x000fc600000000ff */
[----:B------:R1:W-:Y:S01]  /*11ff0*/  STSM.16.M88.4 [R154], R12 ;  /* 0x0000000c9a007844 */ /* 0x0003e20000000200 */
[----:B0-----:R-:W-:Y:S02]  /*12000*/  F2FP.F16.F32.PACK_AB R152, R65, R64 ;  /* 0x000000404198723e */ /* 0x001fe400000000ff */
[----:B------:R-:W-:Y:S02]  /*12010*/  F2FP.F16.F32.PACK_AB R8, R73, R72 ;  /* 0x000000484908723e */ /* 0x000fe400000000ff */
[----:B------:R-:W-:Y:S02]  /*12020*/  F2FP.F16.F32.PACK_AB R9, R75, R74 ;  /* 0x0000004a4b09723e */ /* 0x000fe400000000ff */
[----:B-1----:R-:W-:Y:S02]  /*12030*/  F2FP.F16.F32.PACK_AB R154, R69, R68 ;  /* 0x00000044459a723e */ /* 0x002fe400000000ff */
[----:B------:R-:W-:Y:S02]  /*12040*/  F2FP.F16.F32.PACK_AB R10, R77, R76 ;  /* 0x0000004c4d0a723e */ /* 0x000fe400000000ff */
[----:B------:R-:W-:Y:S01]  /*12050*/  F2FP.F16.F32.PACK_AB R11, R79, R78 ;  /* 0x0000004e4f0b723e */ /* 0x000fe200000000ff */
[----:B------:R0:W-:Y:S01]  /*12060*/  STSM.16.M88.4 [R163], R152 ;  /* 0x00000098a3007844 */ /* 0x0001e20000000200 */
[----:B------:R-:W-:-:S02]  /*12070*/  F2FP.F16.F32.PACK_AB R12, R81, R80 ;  /* 0x00000050510c723e */ /* 0x000fc400000000ff */
        /* <DEDUP_REMOVED lines=44> */
[----:B-1----:R-:W0:Y:S04]  /*12340*/  LDC.64 R12, c[0x0][0xd08] ;  /* 0x00034200ff0c7b82 */ /* 0x002e280000000a00 */
[----:B------:R1:W-:Y:S04]  /*12350*/  STSM.16.M88.4 [R159], R8 ;  /* 0x000000089f007844 */ /* 0x0003e80000000200 */
[----:B-1----:R-:W1:Y:S08]  /*12360*/  LDC.64 R8, c[0x0][0xd00] ;  /* 0x00034000ff087b82 */ /* 0x002e700000000a00 */
[----:B------:R-:W-:Y:S01]  /*12370*/  BAR.SYNC.DEFER_BLOCKING 0x1, 0x100 ;  /* 0x0044000000007b1d */ /* 0x000fe20000010000 */
[----:B0-----:R-:W-:-:S04]  /*12380*/  ISETP.NE.U32.AND P0, PT, R12, RZ, PT ;  /* 0x000000ff0c00720c */ /* 0x001fc80003f05070 */
[----:B------:R-:W-:-:S03]  /*12390*/  ISETP.NE.AND.EX P0, PT, R13, RZ, PT, P0 ;  /* 0x000000ff0d00720c */ /* 0x000fc60003f05300 */
[----:B------:R-:W0:Y:S10]  /*123a0*/  LDC.64 R12, c[0x0][0xd00] ;  /* 0x00034000ff0c7b82 */ /* 0x000e340000000a00 */
[----:B------:R-:W2:Y:S01]  /*123b0*/  @P0 LDC.64 R10, c[0x0][0xd08] ;  /* 0x00034200ff0a0b82 */ /* 0x000ea20000000a00 */
[----:B-1----:R-:W-:-:S04]  /*123c0*/  ISETP.NE.U32.AND P1, PT, R8, RZ, PT ;  /* 0x000000ff0800720c */ /* 0x002fc80003f25070 */
[----:B------:R-:W-:Y:S01]  /*123d0*/  ISETP.NE.AND.EX P1, PT, R9, RZ, PT, P1 ;  /* 0x000000ff0900720c */ /* 0x000fe20003f25310 */
[----:B------:R-:W-:Y:S02]  /*123e0*/  IMAD.MOV.U32 R4, RZ, RZ, RZ ;  /* 0x000000ffff047224 */ /* 0x000fe400078e00ff */
[----:B--2---:R-:W-:-:S05]  /*123f0*/  @P0 IMAD.WIDE R10, R193, 0x4, R10 ;  /* 0x00000004c10a0825 */ /* 0x004fca00078e020a */
[----:B------:R0:W2:Y:S02]  /*12400*/  @P0 LDG.E R7, desc[UR38][R10.64] ;  /* 0x000000260a070981 */ /* 0x0000a4000c1e1900 */
[----:B0-----:R-:W-:-:S05]  /*12410*/  IMAD.WIDE R10, R193, 0x4, R12 ;  /* 0x00000004c10a7825 */ /* 0x001fca00078e020c */
        /* <DEDUP_REMOVED lines=10> */
.L_x_3219:
[----:B------:R-:W0:Y:S01]  /*124c0*/  SHFL.IDX PT, R7, R228, RZ, 0x1f ;  /* 0x00001fffe4077589 */ /* 0x000e2200000e0000 */
[----:B------:R-:W-:Y:S02]  /*124d0*/  LOP3.LUT R195, R195, 0xff, RZ, 0xc0, !PT ;  /* 0x000000ffc3c37812 */ /* 0x000fe400078ec0ff */
[----:B0-----:R-:W-:Y:S02]  /*124e0*/  ISETP.NE.AND P0, PT, R7, RZ, PT ;  /* 0x000000ff0700720c */ /* 0x001fe40003f05270 */
[----:B-----5:R-:W-:-:S11]  /*124f0*/  SHF.R.S32.HI R7, RZ, 0x1f, R4 ;  /* 0x0000001fff077819 */ /* 0x020fd60000011404 */
[----:B------:R-:W-:Y:S05]  /*12500*/  @P0 BRA `(.L_x_3220) ;  /* 0x0000000000f80947 */ /* 0x000fea0003800000 */
[----:B------:R-:W2:Y:S01]  /*12510*/  LDL R155, [R1+0x64] ;  /* 0x00006400019b7983 */ /* 0x000ea20000100800 */
[----:B------:R-:W0:Y:S01]  /*12520*/  LDC R154, c[0x0][0xce8] ;  /* 0x00033a00ff9a7b82 */ /* 0x000e220000000800 */
[----:B------:R-:W-:Y:S01]  /*12530*/  IMAD.MOV.U32 R14, RZ, RZ, 0xab8 ;  /* 0x00000ab8ff0e7424 */ /* 0x000fe200078e00ff */
[----:B------:R-:W-:Y:S02]  /*12540*/  ISETP.GT.AND P1, PT, R0, 0x1, PT ;  /* 0x000000010000780c */ /* 0x000fe40003f24270 */
[----:B------:R-:W-:Y:S02]  /*12550*/  ISETP.NE.U32.AND P0, PT, R8, RZ, PT ;  /* 0x000000ff0800720c */ /* 0x000fe40003f05070 */
[----:B------:R-:W-:Y:S02]  /*12560*/  SEL R14, R14, 0xa78, P1 ;  /* 0x00000a780e0e7807 */ /* 0x000fe40000800000 */
[----:B------:R-:W-:Y:S02]  /*12570*/  ISETP.NE.AND.EX P0, PT, R9, RZ, PT, P0 ;  /* 0x000000ff0900720c */ /* 0x000fe40003f05300 */
[----:B------:R-:W1:Y:S01]  /*12580*/  LDC.64 R12, c[0x0][R14+0x220] ;  /* 0x000088000e0c7b82 */ /* 0x000e620000000a00 */
[----:B------:R-:W-:-:S02]  /*12590*/  SHF.R.S32.HI R15, RZ, 0x1f, R193 ;  /* 0x0000001fff0f7819 */ /* 0x000fc400000114c1 */
[----:B------:R-:W-:Y:S02]  /*125a0*/  SEL R153, R193, RZ, !P0 ;  /* 0x000000ffc1997207 */ /* 0x000fe40004000000 */
[----:B------:R-:W-:-:S03]  /*125b0*/  SEL R15, R15, RZ, !P0 ;  /* 0x000000ff0f0f7207 */ /* 0x000fc60004000000 */
[----:B------:R-:W3:Y:S01]  /*125c0*/  LDC.64 R10, c[0x0][R14+0x218] ;  /* 0x000086000e0a7b82 */ /* 0x000ee20000000a00 */
[----:B0-----:R-:W-:Y:S01]  /*125d0*/  ISETP.NE.AND P2, PT, R154, 0x1, PT ;  /* 0x000000019a00780c */ /* 0x001fe20003f45270 */
[----:B-1----:R-:W-:-:S12]  /*125e0*/  IMAD R13, R13, R153, RZ ;  /* 0x000000990d0d7224 */ /* 0x002fd800078e02ff */
[----:B------:R-:W0:Y:S01]  /*125f0*/  @P2 LDC R21, c[0x0][0xcec] ;  /* 0x00033b00ff152b82 */ /* 0x000e220000000800 */
[C---:B------:R-:W-:Y:S02]  /*12600*/  IMAD R15, R12.reuse, R15, R13 ;  /* 0x0000000f0c0f7224 */ /* 0x040fe400078e020d */
[----:B------:R-:W-:-:S04]  /*12610*/  IMAD.WIDE.U32 R12, R12, R153, RZ ;  /* 0x000000990c0c7225 */ /* 0x000fc800078e00ff */
[-C--:B---3--:R-:W-:Y:S01]  /*12620*/  IMAD R153, R11, R192.reuse, RZ ;  /* 0x000000c00b997224 */ /* 0x088fe200078e02ff */
[----:B------:R-:W1:Y:S01]  /*12630*/  @P2 LDC R152, c[0x0][0xcf0] ;  /* 0x00033c00ff982b82 */ /* 0x000e620000000800 */
[----:B------:R-:W-:-:S04]  /*12640*/  IMAD.WIDE.U32 R10, R10, R192, RZ ;  /* 0x000000c00a0a7225 */ /* 0x000fc800078e00ff */
[----:B------:R-:W-:Y:S01]  /*12650*/  IMAD.IADD R13, R13, 0x1, R15 ;  /* 0x000000010d0d7824 */ /* 0x000fe200078e020f */
[----:B------:R-:W-:Y:S01]  /*12660*/  IADD3 R12, P0, P3, R12, R10, R4 ;  /* 0x0000000a0c0c7210 */ /* 0x000fe20007b1e004 */
[----:B------:R-:W-:Y:S02]  /*12670*/  IMAD.IADD R15, R190, 0x1, R185 ;  /* 0x00000001be0f7824 */ /* 0x000fe400078e02b9 */
[----:B------:R-:W-:Y:S02]  /*12680*/  IMAD.IADD R156, R11, 0x1, R153 ;  /* 0x000000010b9c7824 */ /* 0x000fe400078e0299 */
[----:B0-----:R-:W-:-:S04]  /*12690*/  @P2 IMAD.HI.U32 R11, R15, R21, RZ ;  /* 0x000000150f0b2227 */ /* 0x001fc800078e00ff */
[----:B------:R-:W-:Y:S01]  /*126a0*/  IMAD.MOV.U32 R21, RZ, RZ, R15 ;  /* 0x000000ffff157224 */ /* 0x000fe200078e000f */
[----:B-1----:R-:W-:Y:S02]  /*126b0*/  @P2 SHF.R.U32.HI R21, RZ, R152, R11 ;  /* 0x00000098ff152219 */ /* 0x002fe4000001160b */
[----:B------:R-:W0:Y:S01]  /*126c0*/  LDC.64 R10, c[0x0][R14+0x228] ;  /* 0x00008a000e0a7b82 */ /* 0x000e220000000a00 */
[----:B------:R-:W-:Y:S02]  /*126d0*/  IADD3.X R152, R13, R156, R7, P0, P3 ;  /* 0x0000009c0d987210 */ /* 0x000fe400007e6407 */
[----:B------:R-:W-:-:S05]  /*126e0*/  SEL R13, R195, RZ, P1 ;  /* 0x000000ffc30d7207 */ /* 0x000fca0000800000 */
[-C--:B0-----:R-:W-:Y:S02]  /*126f0*/  IMAD R153, R11, R13.reuse, RZ ;  /* 0x0000000d0b997224 */ /* 0x081fe400078e02ff */
[----:B------:R-:W-:-:S04]  /*12700*/  IMAD.WIDE.U32 R10, R10, R13, RZ ;  /* 0x0000000d0a0a7225 */ /* 0x000fc800078e00ff */
[----:B------:R-:W-:Y:S01]  /*12710*/  IMAD.IADD R11, R11, 0x1, R153 ;  /* 0x000000010b0b7824 */ /* 0x000fe200078e0299 */
[----:B------:R-:W-:Y:S01]  /*12720*/  IADD3 R10, P0, P2, R21, R12, R10 ;  /* 0x0000000c150a7210 */ /* 0x000fe20007a1e00a */
[--C-:B------:R-:W-:Y:S01]  /*12730*/  IMAD.MOV R153, RZ, RZ, -R21.reuse ;  /* 0x000000ffff997224 */ /* 0x100fe200078e0a15 */
[----:B------:R-:W0:Y:S01]  /*12740*/  LDC.64 R12, c[0x0][0xca8] ;  /* 0x00032a00ff0c7b82 */ /* 0x000e220000000a00 */
[----:B------:R-:W-:Y:S02]  /*12750*/  SHF.R.S32.HI R21, RZ, 0x1f, R21 ;  /* 0x0000001fff157819 */ /* 0x000fe40000011415 */
[----:B------:R-:W-:Y:S02]  /*12760*/  IMAD R153, R154, R153, R15 ;  /* 0x000000999a997224 */ /* 0x000fe400078e020f */
[----:B------:R-:W-:-:S03]  /*12770*/  IADD3.X R11, R21, R152, R11, P0, P2 ;  /* 0x00000098150b7210 */ /* 0x000fc600007e440b */
[----:B------:R-:W1:Y:S01]  /*12780*/  LDC.64 R14, c[0x0][R14+0x210] ;  /* 0x000084000e0e7b82 */ /* 0x000e620000000a00 */
[----:B------:R-:W-:-:S07]  /*12790*/  SHF.R.S32.HI R21, RZ, 0x1f, R153 ;  /* 0x0000001fff157819 */ /* 0x000fce0000011499 */
[----:B0-----:R-:W0:Y:S08]  /*127a0*/  @!P1 LDC R12, c[0x0][0xc50] ;  /* 0x00031400ff0c9b82 */ /* 0x001e300000000800 */
[----:B------:R-:W3:Y:S01]  /*127b0*/  @!P1 LDC R13, c[0x0][0xc54] ;  /* 0x00031500ff0d9b82 */ /* 0x000ee20000000800 */
[-C--:B-1----:R-:W-:Y:S02]  /*127c0*/  IMAD R15, R15, R153.reuse, RZ ;  /* 0x000000990f0f7224 */ /* 0x082fe400078e02ff */
[----:B------:R-:W-:-:S04]  /*127d0*/  IMAD.WIDE.U32 R10, R14, R153, R10 ;  /* 0x000000990e0a7225 */ /* 0x000fc800078e000a */
[----:B------:R-:W-:Y:S02]  /*127e0*/  IMAD R15, R14, R21, R15 ;  /* 0x000000150e0f7224 */ /* 0x000fe400078e020f */
[----:B------:R-:W-:Y:S02]  /*127f0*/  IMAD R153, R154, UR5, RZ ;  /* 0x000000059a997c24 */ /* 0x000fe4000f8e02ff */
[----:B------:R-:W-:Y:S02]  /*12800*/  IMAD.IADD R11, R11, 0x1, R15 ;  /* 0x000000010b0b7824 */ /* 0x000fe400078e020f */
[----:B------:R-:W-:Y:S01]  /*12810*/  IMAD.IADD R14, R23, 0x1, R185 ;  /* 0x00000001170e7824 */ /* 0x000fe200078e02b9 */
[----:B0-----:R-:W-:-:S05]  /*12820*/  LEA R15, P0, R10, R12, 0x2 ;  /* 0x0000000c0a0f7211 */ /* 0x001fca00078010ff */
[----:B------:R-:W-:Y:S01]  /*12830*/  SHFL.IDX PT, R12, R15, 0x1, 0x1c1f ;  /* 0x003c1f000f0c7f89 */ /* 0x000fe200000e0000 */
[----:B---3--:R-:W-:-:S05]  /*12840*/  LEA.HI.X R21, R10, R13, R11, 0x2, P0 ;  /* 0x0000000d0a157211 */ /* 0x008fca00000f140b */
[----:B------:R-:W-:Y:S04]  /*12850*/  SHFL.IDX PT, R11, R21, RZ, 0x1c1f ;  /* 0x001c1fff150b7589 */ /* 0x000fe800000e0000 */
[----:B------:R-:W-:Y:S01]  /*12860*/  SHFL.IDX PT, R13, R21, 0x1, 0x1c1f ;  /* 0x003c1f00150d7f89 */ /* 0x000fe200000e0000 */
[----:B--2---:R-:W-:-:S05]  /*12870*/  IMAD.MOV R10, RZ, RZ, -R155 ;  /* 0x000000ffff0a7224 */ /* 0x004fca00078e0a9b */
[----:B------:R-:W-:Y:S02]  /*12880*/  ISETP.NE.AND P0, PT, R19, R10, PT ;  /* 0x0000000a1300720c */ /* 0x000fe40003f05270 */
[----:B------:R-:W0:Y:S02]  /*12890*/  SHFL.IDX PT, R10, R15, RZ, 0x1c1f ;  /* 0x001c1fff0f0a7589 */ /* 0x000e2400000e0000 */
[C---:B------:R-:W-:Y:S01]  /*128a0*/  ISETP.GE.OR P1, PT, R14.reuse, R153, P0 ;  /* 0x000000990e00720c */ /* 0x040fe20000726670 */
[----:B------:R-:W-:-:S05]  /*128b0*/  VIADD R14, R14, 0x8 ;  /* 0x000000080e0e7836 */ /* 0x000fca0000000000 */
[----:B------:R-:W-:-:S07]  /*128c0*/  ISETP.GE.OR P0, PT, R14, R153, P0 ;  /* 0x000000990e00720c */ /* 0x000fce0000706670 */
[----:B0-----:R0:W-:Y:S06]  /*128d0*/  @!P1 ST.E desc[UR38][R10.64], R20 ;  /* 0x000000140a009985 */ /* 0x0011ec000c101926 */
[----:B------:R0:W-:Y:S02]  /*128e0*/  @!P0 ST.E desc[UR38][R12.64], R3 ;  /* 0x000000030c008985 */ /* 0x0001e4000c101926 */
.L_x_3220:
[----:B------:R-:W-:Y:S02]  /*128f0*/  ISETP.GT.AND P1, PT, R0, 0x1, PT ;  /* 0x000000010000780c */ /* 0x000fe40003f24270 */
[----:B------:R-:W-:-:S04]  /*12900*/  ISETP.NE.U32.AND P0, PT, R8, RZ, PT ;  /* 0x000000ff0800720c */ /* 0x000fc80003f05070 */
[----:B------:R-:W-:-:S04]  /*12910*/  ISETP.NE.AND.EX P0, PT, R9, RZ, PT, P0 ;  /* 0x000000ff0900720c */ /* 0x000fc80003f05300 */
[----:B------:R-:W-:-:S03]  /*12920*/  SEL R193, R193, RZ, !P0 ;  /* 0x000000ffc1c17207 */ /* 0x000fc60004000000 */
[----:B------:R-:W-:Y:S06]  /*12930*/  @P1 BRA `(.L_x_3221) ;  /* 0x0000001000541947 */ /* 0x000fec0003800000 */
[----:B0-----:R-:W0:Y:S01]  /*12940*/  S2R R3, SR_TID.X ;  /* 0x0000000000037919 */ /* 0x001e220000002100 */
[----:B------:R-:W1:Y:S01]  /*12950*/  LDC R84, c[0x0][0xce8] ;  /* 0x00033a00ff547b82 */ /* 0x000e620000000800 */
[----:B------:R-:W-:Y:S01]  /*12960*/  ULDC.64 UR6, c[0x0][0xba0] ;  /* 0x0002e80000067ab9 */ /* 0x000fe20000000a00 */
[----:B------:R-:W-:Y:S01]  /*12970*/  ULDC UR10, c[0x0][0xbc8] ;  /* 0x0002f200000a7ab9 */ /* 0x000fe20000000800 */
[----:B------:R-:W-:Y:S01]  /*12980*/  VIADD R89, R22, 0xc0 ;  /* 0x000000c016597836 */ /* 0x000fe20000000000 */
[----:B------:R-:W-:Y:S01]  /*12990*/  ULDC.64 UR8, c[0x0][0xb80] ;  /* 0x0002e00000087ab9 */ /* 0x000fe20000000a00 */
[----:B0-----:R-:W-:-:S05]  /*129a0*/  VIADD R3, R3, 0xffffff80 ;  /* 0xffffff8003037836 */ /* 0x001fca0000000000 */
[----:B------:R-:W-:-:S04]  /*129b0*/  SHF.R.S32.HI R20, RZ, 0x1f, R3 ;  /* 0x0000001fff147819 */ /* 0x000fc80000011403 */
        /* <DEDUP_REMOVED lines=14> */
[C---:B------:R-:W-:Y:S01]  /*12aa0*/  IADD3 R37, P0, R16.reuse, 0x5000, RZ ;  /* 0x0000500010257810 */ /* 0x040fe20007f1e0ff */
[----:B------:R-:W-:Y:S01]  /*12ab0*/  IMAD R7, R7, UR6, RZ ;  /* 0x0000000607077c24 */ /* 0x000fe2000f8e02ff */
[----:B------:R-:W-:Y:S01]  /*12ac0*/  IADD3 R41, P1, R16, 0x6000, RZ ;  /* 0x0000600010297810 */ /* 0x000fe20007f3e0ff */
[C---:B------:R-:W-:Y:S01]  /*12ad0*/  VIADD R91, R22.reuse, 0x140 ;  /* 0x00000140165b7836 */ /* 0x040fe20000000000 */
[----:B------:R-:W-:Y:S01]  /*12ae0*/  LOP3.LUT R44, R45, 0x380, RZ, 0xc0, !PT ;  /* 0x000003802d2c7812 */ /* 0x000fe200078ec0ff */
[----:B------:R-:W-:Y:S01]  /*12af0*/  VIADD R95, R22, 0x180 ;  /* 0x00000180165f7836 */ /* 0x000fe20000000000 */
[----:B------:R-:W-:Y:S01]  /*12b00*/  LOP3.LUT R48, R49, 0x380, RZ, 0xc0, !PT ;  /* 0x0000038031307812 */ /* 0x000fe200078ec0ff */
[----:B------:R-:W5:Y:S01]  /*12b10*/  LD.E.128 R12, desc[UR38][R12.64] ;  /* 0x000000260c0c7980 */ /* 0x000f62000c101d00 */
[----:B------:R-:W-:-:S02]  /*12b20*/  LOP3.LUT R24, R25, 0x380, RZ, 0xc0, !PT ;  /* 0x0000038019187812 */ /* 0x000fc400078ec0ff */
[----:B------:R-:W-:Y:S02]  /*12b30*/  LOP3.LUT R28, R29, 0x380, RZ, 0xc0, !PT ;  /* 0x000003801d1c7812 */ /* 0x000fe400078ec0ff */
[----:B------:R-:W-:Y:S02]  /*12b40*/  LOP3.LUT R32, R33, 0x380, RZ, 0xc0, !PT ;  /* 0x0000038021207812 */ /* 0x000fe400078ec0ff */
[----:B------:R-:W-:Y:S02]  /*12b50*/  LOP3.LUT R36, R37, 0x380, RZ, 0xc0, !PT ;  /* 0x0000038025247812 */ /* 0x000fe400078ec0ff */
[----:B------:R-:W-:Y:S02]  /*12b60*/  LOP3.LUT R40, R41, 0x380, RZ, 0xc0, !PT ;  /* 0x0000038029287812 */ /* 0x000fe400078ec0ff */
[----:B------:R-:W-:Y:S02]  /*12b70*/  SHF.R.U64 R44, R44, 0x3, RZ ;  /* 0x000000032c2c7819 */ /* 0x000fe400000012ff */
[----:B------:R-:W-:-:S02]  /*12b80*/  SHF.R.U64 R48, R48, 0x3, RZ ;  /* 0x0000000330307819 */ /* 0x000fc400000012ff */
[----:B------:R-:W-:Y:S02]  /*12b90*/  SHF.R.U64 R24, R24, 0x3, RZ ;  /* 0x0000000318187819 */ /* 0x000fe400000012ff */
[----:B------:R-:W-:Y:S02]  /*12ba0*/  SHF.R.U64 R28, R28, 0x3, RZ ;  /* 0x000000031c1c7819 */ /* 0x000fe400000012ff */
[----:B------:R-:W-:Y:S02]  /*12bb0*/  SHF.R.U64 R32, R32, 0x3, RZ ;  /* 0x0000000320207819 */ /* 0x000fe400000012ff */
[----:B------:R-:W-:Y:S02]  /*12bc0*/  SHF.R.U64 R36, R36, 0x3, RZ ;  /* 0x0000000324247819 */ /* 0x000fe400000012ff */
[----:B------:R-:W-:Y:S02]  /*12bd0*/  SHF.R.U64 R40, R40, 0x3, RZ ;  /* 0x0000000328287819 */ /* 0x000fe400000012ff */
[----:B------:R-:W-:Y:S01]  /*12be0*/  LOP3.LUT R44, R44, R45, RZ, 0x3c, !PT ;  /* 0x0000002d2c2c7212 */ /* 0x000fe200078e3cff */
[----:B------:R-:W-:Y:S01]  /*12bf0*/  IMAD.X R45, RZ, RZ, R17, P2 ;  /* 0x000000ffff2d7224 */ /* 0x000fe200010e0611 */
[----:B------:R-:W-:-:S02]  /*12c00*/  IADD3 R73, P2, R16, 0xe000, RZ ;  /* 0x0000e00010497810 */ /* 0x000fc40007f5e0ff */
        /* <DEDUP_REMOVED lines=12> */
[----:B------:R-:W-:-:S02]  /*12cd0*/  IADD3 R9, P3, R16, 0xf000, RZ ;  /* 0x0000f00010097810 */ /* 0x000fc40007f7e0ff */
[----:B------:R-:W-:Y:S01]  /*12ce0*/  LOP3.LUT R11, R16, 0x380, RZ, 0xc0, !PT ;  /* 0x00000380100b7812 */ /* 0x000fe200078ec0ff */
[----:B------:R-:W-:Y:S01]  /*12cf0*/  IMAD R7, R4, UR7, R7 ;  /* 0x0000000704077c24 */ /* 0x000fe2000f8e0207 */
[C---:B------:R-:W-:Y:S01]  /*12d00*/  IADD3 R53, P4, R16.reuse, 0x9000, RZ ;  /* 0x0000900010357810 */ /* 0x040fe20007f9e0ff */
[----:B------:R-:W-:Y:S01]  /*12d10*/  IMAD.X R77, RZ, RZ, R17, P3 ;  /* 0x000000ffff4d7224 */ /* 0x000fe200018e0611 */
[C---:B------:R-:W-:Y:S01]  /*12d20*/  IADD3 R57, P5, R16.reuse, 0xa000, RZ ;  /* 0x0000a00010397810 */ /* 0x040fe20007fbe0ff */
[----:B------:R-:W5:Y:S01]  /*12d30*/  LD.E.128 R24, desc[UR38][R24.64] ;  /* 0x0000002618187980 */ /* 0x000f62000c101d00 */
[C---:B------:R-:W-:Y:S02]  /*12d40*/  IADD3 R61, P6, R16.reuse, 0xb000, RZ ;  /* 0x0000b000103d7810 */ /* 0x040fe40007fde0ff */
[C---:B------:R-:W-:Y:S01]  /*12d50*/  IADD3 R65, P0, R16.reuse, 0xc000, RZ ;  /* 0x0000c00010417810 */ /* 0x040fe20007f1e0ff */
[----:B------:R-:W5:Y:S01]  /*12d60*/  LD.E.128 R28, desc[UR38][R28.64] ;  /* 0x000000261c1c7980 */ /* 0x000f62000c101d00 */
[----:B------:R-:W-:-:S02]  /*12d70*/  IADD3 R69, P1, R16, 0xd000, RZ ;  /* 0x0000d00010457810 */ /* 0x000fc40007f3e0ff */
[----:B------:R-:W-:Y:S01]  /*12d80*/  LOP3.LUT R72, R73, 0x380, RZ, 0xc0, !PT ;  /* 0x0000038049487812 */ /* 0x000fe200078ec0ff */
[----:B------:R-:W5:Y:S01]  /*12d90*/  LD.E.128 R32, desc[UR38][R32.64] ;  /* 0x0000002620207980 */ /* 0x000f62000c101d00 */
[----:B------:R-:W-:Y:S02]  /*12da0*/  LOP3.LUT R8, R9, 0x380, RZ, 0xc0, !PT ;  /* 0x0000038009087812 */ /* 0x000fe400078ec0ff */
[----:B------:R-:W-:Y:S01]  /*12db0*/  LOP3.LUT R52, R53, 0x380, RZ, 0xc0, !PT ;  /* 0x0000038035347812 */ /* 0x000fe200078ec0ff */
[----:B------:R-:W5:Y:S01]  /*12dc0*/  LD.E.128 R36, desc[UR38][R36.64] ;  /* 0x0000002624247980 */ /* 0x000f62000c101d00 */
[----:B------:R-:W-:Y:S02]  /*12dd0*/  LOP3.LUT R56, R57, 0x380, RZ, 0xc0, !PT ;  /* 0x0000038039387812 */ /* 0x000fe400078ec0ff */
[----:B------:R-:W-:Y:S01]  /*12de0*/  LOP3.LUT R60, R61, 0x380, RZ, 0xc0, !PT ;  /* 0x000003803d3c7812 */ /* 0x000fe200078ec0ff */
[----:B------:R-:W5:Y:S01]  /*12df0*/  LD.E.128 R40, desc[UR38][R40.64] ;  /* 0x0000002628287980 */ /* 0x000f62000c101d00 */
[----:B------:R-:W-:-:S02]  /*12e00*/  LOP3.LUT R64, R65, 0x380, RZ, 0xc0, !PT ;  /* 0x0000038041407812 */ /* 0x000fc400078ec0ff */
[----:B------:R-:W-:Y:S01]  /*12e10*/  LOP3.LUT R68, R69, 0x380, RZ, 0xc0, !PT ;  /* 0x0000038045447812 */ /* 0x000fe200078ec0ff */
[----:B------:R-:W5:Y:S01]  /*12e20*/  LD.E.128 R44, desc[UR38][R44.64] ;  /* 0x000000262c2c7980 */ /* 0x000f62000c101d00 */
[----:B------:R-:W-:Y:S02]  /*12e30*/  SHF.R.U64 R72, R72, 0x3, RZ ;  /* 0x0000000348487819 */ /* 0x000fe400000012ff */
[----:B------:R-:W-:Y:S01]  /*12e40*/  SHF.R.U64 R11, R11, 0x3, RZ ;  /* 0x000000030b0b7819 */ /* 0x000fe200000012ff */
[----:B------:R-:W5:Y:S01]  /*12e50*/  LD.E.128 R48, desc[UR38][R48.64] ;  /* 0x0000002630307980 */ /* 0x000f62000c101d00 */
[----:B------:R-:W-:Y:S02]  /*12e60*/  SHF.R.U64 R8, R8, 0x3, RZ ;  /* 0x0000000308087819 */ /* 0x000fe400000012ff */
[----:B------:R-:W-:Y:S02]  /*12e70*/  SHF.R.U64 R52, R52, 0x3, RZ ;  /* 0x0000000334347819 */ /* 0x000fe400000012ff */
[----:B------:R-:W-:-:S02]  /*12e80*/  SHF.R.U64 R56, R56, 0x3, RZ ;  /* 0x0000000338387819 */ /* 0x000fc400000012ff */
[----:B------:R-:W-:Y:S02]  /*12e90*/  SHF.R.U64 R60, R60, 0x3, RZ ;  /* 0x000000033c3c7819 */ /* 0x000fe400000012ff */
[----:B------:R-:W-:Y:S02]  /*12ea0*/  SHF.R.U64 R64, R64, 0x3, RZ ;  /* 0x0000000340407819 */ /* 0x000fe400000012ff */
[----:B------:R-:W-:Y:S02]  /*12eb0*/  SHF.R.U64 R68, R68, 0x3, RZ ;  /* 0x0000000344447819 */ /* 0x000fe400000012ff */
[----:B------:R-:W-:Y:S01]  /*12ec0*/  LOP3.LUT R72, R72, R73, RZ, 0x3c, !PT ;  /* 0x0000004948487212 */ /* 0x000fe200078e3cff */
[----:B------:R-:W-:Y:S01]  /*12ed0*/  IMAD.X R73, RZ, RZ, R17, P2 ;  /* 0x000000ffff497224 */ /* 0x000fe200010e0611 */
[----:B------:R-:W-:Y:S02]  /*12ee0*/  LOP3.LUT R16, R11, R16, RZ, 0x3c, !PT ;  /* 0x000000100b107212 */ /* 0x000fe400078e3cff */
[----:B-1----:R-:W-:-:S02]  /*12ef0*/  ISETP.NE.AND P2, PT, R84, 0x1, PT ;  /* 0x000000015400780c */ /* 0x002fc40003f45270 */
        /* <DEDUP_REMOVED lines=11> */
[----:B------:R-:W0:Y:S01]  /*12fb0*/  @P2 LDC R83, c[0x0][0xcec] ;  /* 0x00033b00ff532b82 */ /* 0x000e220000000800 */
[----:B------:R1:W5:Y:S01]  /*12fc0*/  LD.E.128 R8, desc[UR38][R16.64] ;  /* 0x0000002610087980 */ /* 0x000362000c101d00 */
[----:B------:R-:W-:-:S02]  /*12fd0*/  ISETP.GE.AND P0, PT, R194, UR10, PT ;  /* 0x0000000ac2007c0c */ /* 0x000fc4000bf06270 */
[----:B------:R-:W-:Y:S01]  /*12fe0*/  ISETP.GE.AND P1, PT, R22, UR10, PT ;  /* 0x0000000a16007c0c */ /* 0x000fe2000bf26270 */
[----:B------:R-:W5:Y:S01]  /*12ff0*/  LD.E.128 R52, desc[UR38][R52.64] ;  /* 0x0000002634347980 */ /* 0x000f62000c101d00 */
[----:B------:R-:W-:Y:S02]  /*13000*/  LOP3.LUT R20, R20, 0xfffffff8, RZ, 0xc0, !PT ;  /* 0xfffffff814147812 */ /* 0x000fe400078ec0ff */
[----:B------:R-:W2:Y:S01]  /*13010*/  @P2 LDC R85, c[0x0][0xcf0] ;  /* 0x00033c00ff552b82 */ /* 0x000ea20000000800 */
[----:B------:R-:W5:Y:S01]  /*13020*/  LD.E.128 R56, desc[UR38][R56.64] ;  /* 0x0000002638387980 */ /* 0x000f62000c101d00 */
[----:B-1----:R-:W-:Y:S01]  /*13030*/  IMAD.WIDE.U32 R16, R4, UR6, RZ ;  /* 0x0000000604107c25 */ /* 0x002fe2000f8e00ff */
[----:B------:R-:W-:Y:S01]  /*13040*/  SEL R21, RZ, 0xffffffff, P0 ;  /* 0xffffffffff157807 */ /* 0x000fe20000000000 */
[----:B------:R-:W-:Y:S01]  /*13050*/  ULDC.64 UR6, c[0x0][0xbe8] ;  /* 0x0002fa0000067ab9 */ /* 0x000fe20000000a00 */
[----:B------:R-:W5:Y:S01]  /*13060*/  LD.E.128 R60, desc[UR38][R60.64] ;  /* 0x000000263c3c7980 */ /* 0x000f62000c101d00 */
[----:B------:R-:W-:-:S02]  /*13070*/  IMAD.IADD R17, R17, 0x1, R7 ;  /* 0x0000000111117824 */ /* 0x000fc400078e0207 */
[----:B------:R-:W-:Y:S01]  /*13080*/  VIADD R7, R22, 0x80 ;  /* 0x0000008016077836 */ /* 0x000fe20000000000 */
[----:B------:R-:W5:Y:S01]  /*13090*/  LD.E.128 R64, desc[UR38][R64.64] ;  /* 0x0000002640407980 */ /* 0x000f62000c101d00 */
[----:B------:R-:W-:-:S03]  /*130a0*/  IMAD.SHL.U32 R81, R21, 0x2, RZ ;  /* 0x0000000215517824 */ /* 0x000fc600078e00ff */
[----:B------:R-:W-:Y:S01]  /*130b0*/  ISETP.GE.AND P0, PT, R7, UR10, PT ;  /* 0x0000000a07007c0c */ /* 0x000fe2000bf06270 */
[----:B------:R-:W5:Y:S01]  /*130c0*/  LD.E.128 R68, desc[UR38][R68.64] ;  /* 0x0000002644447980 */ /* 0x000f62000c101d00 */
[----:B------:R-:W-:Y:S02]  /*130d0*/  SEL R4, RZ, 0x1, P1 ;  /* 0x00000001ff047807 */ /* 0x000fe40000800000 */
[----:B------:R-:W-:Y:S01]  /*130e0*/  SEL R21, RZ, 0xffffffff, P0 ;  /* 0xffffffffff157807 */ /* 0x000fe20000000000 */
[----:B------:R-:W5:Y:S01]  /*130f0*/  LD.E.128 R72, desc[UR38][R72.64] ;  /* 0x0000002648487980 */ /* 0x000f62000c101d00 */
[----:B------:R-:W-:Y:S01]  /*13100*/  LOP3.LUT R4, R81, 0x2, R4, 0xe2, !PT ;  /* 0x0000000251047812 */ /* 0x000fe200078ee204 */
[----:B------:R-:W-:Y:S02]  /*13110*/  IMAD.IADD R81, R3, 0x1, -R20 ;  /* 0x0000000103517824 */ /* 0x000fe400078e0a14 */
[----:B------:R-:W-:Y:S01]  /*13120*/  IMAD.SHL.U32 R21, R21, 0x4, RZ ;  /* 0x0000000415157824 */ /* 0x000fe200078e00ff */
[----:B------:R-:W5:Y:S01]  /*13130*/  LD.E.128 R76, desc[UR38][R76.64] ;  /* 0x000000264c4c7980 */ /* 0x000f62000c101d00 */
[----:B------:R-:W-:-:S03]  /*13140*/  IMAD.WIDE.U32 R16, R192, UR6, R16 ;  /* 0x00000006c0107c25 */ /* 0x000fc6000f8e0010 */
[----:B------:R-:W-:Y:S01]  /*13150*/  LOP3.LUT R20, R21, 0x4, R4, 0xe2, !PT ;  /* 0x0000000415147812 */ /* 0x000fe200078ee204 */
[----:B------:R-:W-:Y:S01]  /*13160*/  IMAD R4, R81, 0x20, R0 ;  /* 0x0000002051047824 */ /* 0x000fe200078e0200 */
[----:B------:R-:W-:Y:S01]  /*13170*/  SHF.R.S32.HI R21, RZ, 0x1f, R193 ;  /* 0x0000001fff157819 */ /* 0x000fe200000114c1 */
[----:B------:R-:W-:Y:S01]  /*13180*/  IMAD R17, R192, UR7, R17 ;  /* 0x00000007c0117c24 */ /* 0x000fe2000f8e0211 */
[----:B------:R-:W-:Y:S01]  /*13190*/  ISETP.GE.AND P1, PT, R89, UR10, PT ;  /* 0x0000000a59007c0c */ /* 0x000fe2000bf26270 */
[----:B------:R-:W-:Y:S01]  /*131a0*/  ULDC.64 UR6, c[0x0][0xbf0] ;  /* 0x0002fc0000067ab9 */ /* 0x000fe20000000a00 */
[----:B------:R-:W-:Y:S01]  /*131b0*/  VIADD R3, R22, 0x100 ;  /* 0x0000010016037836 */ /* 0x000fe20000000000 */
[----:B------:R-:W-:Y:S01]  /*131c0*/  @!PT LDS RZ, [RZ] ;  /* 0x00000000fffff984 */ /* 0x000fe20000000800 */
[----:B------:R-:W-:Y:S01]  /*131d0*/  @!PT LDS RZ, [RZ] ;  /* 0x00000000fffff984 */ /* 0x000fe20000000800 */
[----:B------:R-:W-:Y:S01]  /*131e0*/  @!PT LDS RZ, [RZ] ;  /* 0x00000000fffff984 */ /* 0x000fe20000000800 */
[----:B------:R-:W-:Y:S01]  /*131f0*/  @!PT LDS RZ, [RZ] ;  /* 0x00000000fffff984 */ /* 0x000fe20000000800 */
[----:B------:R1:W-:Y:S06]  /*13200*/  MEMBAR.ALL.CTA ;  /* 0x0000000000007992 */ /* 0x0003ec0000008000 */
[----:B-1----:R-:W1:Y:S01]  /*13210*/  FENCE.VIEW.ASYNC.S ;  /* 0x00000000000073c6 */ /* 0x002e620000000000 */
[----:B------:R-:W-:-:S02]  /*13220*/  IMAD.IADD R82, R185, 0x1, R4 ;  /* 0x00000001b9527824 */ /* 0x000fc400078e0204 */
[----:B------:R-:W-:Y:S01]  /*13230*/  IMAD R80, R21, UR6, RZ ;  /* 0x0000000615507c24 */ /* 0x000fe2000f8e02ff */
[----:B------:R-:W-:Y:S01]  /*13240*/  SEL R21, RZ, 0xffffffff, P1 ;  /* 0xffffffffff157807 */ /* 0x000fe20000800000 */
[----:B0-----:R-:W-:Y:S01]  /*13250*/  @P2 IMAD.HI.U32 R4, R82, R83, RZ ;  /* 0x0000005352042227 */ /* 0x001fe200078e00ff */
[----:B------:R-:W-:-:S03]  /*13260*/  ISETP.GE.AND P0, PT, R3, UR10, PT ;  /* 0x0000000a03007c0c */ /* 0x000fc6000bf06270 */
[----:B------:R-:W-:Y:S02]  /*13270*/  IMAD.SHL.U32 R87, R21, 0x8, RZ ;  /* 0x0000000815577824 */ /* 0x000fe400078e00ff */
[C---:B------:R-:W-:Y:S01]  /*13280*/  IMAD R81, R193.reuse, UR7, R80 ;  /* 0x00000007c1517c24 */ /* 0x040fe2000f8e0250 */
[----:B------:R-:W-:Y:S01]  /*13290*/  SEL R80, RZ, 0xffffffff, P0 ;  /* 0xffffffffff507807 */ /* 0x000fe20000000000 */
[----:B------:R-:W-:Y:S01]  /*132a0*/  IMAD.MOV.U32 R21, RZ, RZ, R82 ;  /* 0x000000ffff157224 */ /* 0x000fe200078e0052 */
[----:B--2---:R-:W-:Y:S01]  /*132b0*/  @P2 SHF.R.U32.HI R21, RZ, R85, R4 ;  /* 0x00000055ff152219 */ /* 0x004fe20000011604 */
[----:B------:R-:W-:Y:S01]  /*132c0*/  IMAD.WIDE.U32 R16, R193, UR6, R16 ;  /* 0x00000006c1107c25 */ /* 0x000fe2000f8e0010 */
[----:B------:R-:W-:Y:S01]  /*132d0*/  ISETP.GE.AND P0, PT, R91, UR10, PT ;  /* 0x0000000a5b007c0c */ /* 0x000fe2000bf06270 */
[----:B------:R-:W-:Y:S02]  /*132e0*/  ULDC.64 UR6, c[0x0][0xbe0] ;  /* 0x0002f80000067ab9 */ /* 0x000fe40000000a00 */
[----:B------:R-:W-:-:S02]  /*132f0*/  IMAD.IADD R17, R17, 0x1, R81 ;  /* 0x0000000111117824 */ /* 0x000fc400078e0251 */
[----:B------:R-:W-:Y:S01]  /*13300*/  IMAD.SHL.U32 R83, R80, 0x10, RZ ;  /* 0x0000001050537824 */ /* 0x000fe200078e00ff */
[--C-:B------:R-:W-:Y:S01]  /*13310*/  SHF.R.S32.HI R80, RZ, 0x1f, R21.reuse ;  /* 0x0000001fff507819 */ /* 0x100fe20000011415 */
[----:B------:R-:W-:Y:S01]  /*13320*/  IMAD.MOV R81, RZ, RZ, -R21 ;  /* 0x000000ffff517224 */ /* 0x000fe200078e0a15 */
[----:B------:R-:W-:Y:S02]  /*13330*/  SEL R4, RZ, 0xffffffff, P0 ;  /* 0xffffffffff047807 */ /* 0x000fe40000000000 */
[----:B------:R-:W-:Y:S01]  /*13340*/  LOP3.LUT R20, R87, 0x8, R20, 0xe2, !PT ;  /* 0x0000000857147812 */ /* 0x000fe200078ee214 */
[----:B------:R-:W-:Y:S02]  /*13350*/  IMAD R81, R84, R81, R82 ;  /* 0x0000005154517224 */ /* 0x000fe400078e0252 */
[----:B------:R-:W-:Y:S01]  /*13360*/  IMAD R80, R80, UR6, RZ ;  /* 0x0000000650507c24 */ /* 0x000fe2000f8e02ff */
[----:B------:R-:W-:Y:S01]  /*13370*/  LOP3.LUT R20, R83, 0x10, R20, 0xe2, !PT ;  /* 0x0000001053147812 */ /* 0x000fe200078ee214 */
[----:B------:R-:W-:Y:S01]  /*13380*/  IMAD.SHL.U32 R85, R4, 0x20, RZ ;  /* 0x0000002004557824 */ /* 0x000fe200078e00ff */
[----:B------:R-:W-:Y:S01]  /*13390*/  SHF.R.S32.HI R4, RZ, 0x1f, R81 ;  /* 0x0000001fff047819 */ /* 0x000fe20000011451 */
[----:B------:R-:W-:Y:S01]  /*133a0*/  IMAD.WIDE.U32 R16, R21, UR6, R16 ;  /* 0x0000000615107c25 */ /* 0x000fe2000f8e0010 */
[----:B------:R-:W-:-:S03]  /*133b0*/  ISETP.GE.AND P0, PT, R95, UR10, PT ;  /* 0x0000000a5f007c0c */ /* 0x000fc6000bf06270 */
[----:B------:R-:W-:Y:S01]  /*133c0*/  IMAD R83, R21, UR7, R80 ;  /* 0x0000000715537c24 */ /* 0x000fe2000f8e0250 */
[----:B------:R-:W-:Y:S01]  /*133d0*/  ULDC.64 UR6, c[0x0][0xbd8] ;  /* 0x0002f60000067ab9 */ /* 0x000fe20000000a00 */
[----:B------:R-:W-:Y:S01]  /*133e0*/  VIADD R93, R22, 0x1c0 ;  /* 0x000001c0165d7836 */ /* 0x000fe20000000000 */
[----:B------:R-:W-:Y:S01]  /*133f0*/  LOP3.LUT R20, R85, 0x20, R20, 0xe2, !PT ;  /* 0x0000002055147812 */ /* 0x000fe200078ee214 */
[----:B------:R-:W-:Y:S01]  /*13400*/  IMAD.IADD R17, R17, 0x1, R83 ;  /* 0x0000000111117824 */ /* 0x000fe200078e0253 */
[----:B------:R-:W-:Y:S01]  /*13410*/  SEL R21, RZ, 0x40, P0 ;  /* 0x00000040ff157807 */ /* 0x000fe20000000000 */
[----:B------:R-:W-:Y:S01]  /*13420*/  IMAD R4, R4, UR6, RZ ;  /* 0x0000000604047c24 */ /* 0x000fe2000f8e02ff */
[----:B------:R-:W-:Y:S01]  /*13430*/  ISETP.GE.AND P0, PT, R93, UR10, PT ;  /* 0x0000000a5d007c0c */ /* 0x000fe2000bf06270 */
[----:B------:R-:W-:Y:S02]  /*13440*/  IMAD.IADD R185, R0, 0x1, R185 ;  /* 0x0000000100b97824 */ /* 0x000fe400078e02b9 */
[----:B------:R-:W-:Y:S01]  /*13450*/  IMAD R92, R84, UR5, RZ ;  /* 0x00000005545c7c24 */ /* 0x000fe2000f8e02ff */
[----:B------:R-:W-:Y:S01]  /*13460*/  LOP3.LUT R0, R20, R21, RZ, 0xfc, !PT ;  /* 0x0000001514007212 */ /* 0x000fe200078efcff */
[C---:B------:R-:W-:Y:S01]  /*13470*/  IMAD R83, R81.reuse, UR7, R4 ;  /* 0x0000000751537c24 */ /* 0x040fe2000f8e0204 */
[----:B------:R-:W-:Y:S01]  /*13480*/  SEL R21, RZ, 0x80, P0 ;  /* 0x00000080ff157807 */ /* 0x000fe20000000000 */
[----:B------:R-:W-:Y:S01]  /*13490*/  IMAD.WIDE.U32 R16, R81, UR6, R16 ;  /* 0x0000000651107c25 */ /* 0x000fe2000f8e0010 */
[----:B------:R-:W-:Y:S01]  /*134a0*/  UIADD3 UR6, UR41, 0x38820, URZ ;  /* 0x0003882029067890 */ /* 0x000fe2000fffe03f */
[----:B------:R-:W-:-:S02]  /*134b0*/  ISETP.GE.AND P0, PT, R185, R92, PT ;  /* 0x0000005cb900720c */ /* 0x000fc40003f06270 */
[----:B------:R-:W-:Y:S01]  /*134c0*/  IMAD.IADD R17, R17, 0x1, R83 ;  /* 0x0000000111117824 */ /* 0x000fe200078e0253 */
[----:B------:R-:W-:Y:S01]  /*134d0*/  UPRMT UR6, URZ, 0x654, UR6 ;  /* 0x000006543f067896 */ /* 0x000fe20008000006 */
[----:B------:R-:W-:-:S04]  /*134e0*/  LEA R88, P1, R16, UR8, 0x1 ;  /* 0x0000000810587c11 */ /* 0x000fc8000f8208ff */
[----:B------:R-:W-:Y:S01]  /*134f0*/  LEA.HI.X R90, R16, UR9, R17, 0x1, P1 ;  /* 0x00000009105a7c11 */ /* 0x000fe200088f0c11 */
[----:B------:R-:W-:Y:S01]  /*13500*/  BSSY B1, `(.L_x_3222) ;  /* 0x000002c000017945 */ /* 0x000fe20003800000 */
[----:B-1----:R0:W1:Y:S02]  /*13510*/  SHFL.IDX PT, R16, R88, RZ, 0x181f ;  /* 0x00181fff58107589 */ /* 0x00206400000e0000 */
        /* <DEDUP_REMOVED lines=42> */
.L_x_3223:
[----:B------:R-:W-:Y:S05]  /*137c0*/  BSYNC B1 ;  /* 0x0000000000017941 */ /* 0x000fea0003800000 */
.L_x_3222:
        /* <DEDUP_REMOVED lines=11> */
[----:B------:R-:W-:Y:S01]  /*13880*/  SHF.R.S32.HI R25, RZ, 0x1f, R89 ;  /* 0x0000001fff197819 */ /* 0x000fe20000011459 */
[----:B0---4-:R-:W-:Y:S02]  /*13890*/  @!P0 IMAD.WIDE R10, R22, 0x2, R8 ;  /* 0x00000002160a8825 */ /* 0x011fe400078e0208 */
[CC--:B-1----:R-:W-:Y:S02]  /*138a0*/  @!P4 LEA R16, P5, R194.reuse, R8.reuse, 0x1 ;  /* 0x00000008c210c211 */ /* 0x0c2fe400078a08ff */
[-C--:B------:R-:W-:Y:S01]  /*138b0*/  @!P3 LEA R20, P6, R7, R8.reuse, 0x1 ;  /* 0x000000080714b211 */ /* 0x080fe200078c08ff */
[----:B------:R0:W-:Y:S01]  /*138c0*/  @!P0 ST.E.128 desc[UR38][R10.64], R12 ;  /* 0x0000000c0a008985 */ /* 0x0001e2000c101d26 */
[----:B------:R-:W-:Y:S02]  /*138d0*/  ISETP.GE.AND P0, PT, R91, UR10, PT ;  /* 0x0000000a5b007c0c */ /* 0x000fe4000bf06270 */
[----:B--2---:R-:W-:Y:S02]  /*138e0*/  @!P4 LEA.HI.X R17, R194, R9, R152, 0x1, P5 ;  /* 0x00000009c211c211 */ /* 0x004fe400028f0c98 */
[----:B------:R-:W-:-:S02]  /*138f0*/  @!P2 LEA R24, P5, R89, R8, 0x1 ;  /* 0x000000085918a211 */ /* 0x000fc400078a08ff */
        /* <DEDUP_REMOVED lines=25> */
.L_x_3221:
[----:B------:R-:W-:Y:S01]  /*13a90*/  ULDC.64 UR6, c[0x0][0xc08] ;  /* 0x0003020000067ab9 */ /* 0x000fe20000000a00 */
[----:B------:R-:W-:Y:S01]  /*13aa0*/  ULDC.64 UR8, c[0x0][0xc38] ;  /* 0x00030e0000087ab9 */ /* 0x000fe20000000a00 */
[----:B------:R-:W-:Y:S01]  /*13ab0*/  IMAD R7, R7, UR6, RZ ;  /* 0x0000000607077c24 */ /* 0x000fe2000f8e02ff */
[----:B------:R-:W-:Y:S01]  /*13ac0*/  SHF.R.S32.HI R0, RZ, 0x1f, R193 ;  /* 0x0000001fff007819 */ /* 0x000fe200000114c1 */
[C---:B------:R-:W-:Y:S01]  /*13ad0*/  IMAD.WIDE.U32 R8, R4.reuse, UR6, RZ ;  /* 0x0000000604087c25 */ /* 0x040fe2000f8e00ff */
[----:B------:R-:W-:Y:S01]  /*13ae0*/  ULDC.64 UR10, c[0x0][0xc30] ;  /* 0x00030c00000a7ab9 */ /* 0x000fe20000000a00 */
[----:B------:R-:W-:Y:S01]  /*13af0*/  BSSY B1, `(.L_x_3225) ;  /* 0x00000c8000017945 */ /* 0x000fe20003800000 */
[----:B------:R-:W-:Y:S01]  /*13b00*/  SHF.R.S32.HI R152, RZ, 0x1f, R204 ;  /* 0x0000001fff987819 */ /* 0x000fe200000114cc */
[----:B------:R-:W-:Y:S01]  /*13b10*/  IMAD R7, R4, UR7, R7 ;  /* 0x0000000704077c24 */ /* 0x000fe2000f8e0207 */
[----:B------:R-:W-:Y:S01]  /*13b20*/  ULDC UR7, c[0x0][0xce8] ;  /* 0x00033a0000077ab9 */ /* 0x000fe20000000800 */
[----:B------:R-:W-:Y:S01]  /*13b30*/  IMAD.IADD R4, R190, 0x1, R185 ;  /* 0x00000001be047824 */ /* 0x000fe200078e02b9 */
[----:B------:R-:W-:Y:S01]  /*13b40*/  UISETP.NE.AND UP0, UPT, UR7, 0x1, UPT ;  /* 0x000000010700788c */ /* 0x000fe2000bf05270 */
[----:B------:R-:W-:Y:S01]  /*13b50*/  IMAD.IADD R9, R9, 0x1, R7 ;  /* 0x0000000109097824 */ /* 0x000fe200078e0207 */
[----:B------:R-:W-:Y:S01]  /*13b60*/  UIMAD UR5, UR5, UR7, URZ ;  /* 0x00000007050572a4 */ /* 0x000fe2000f8e023f */
[----:B0-----:R-:W-:Y:S01]  /*13b70*/  IMAD.MOV.U32 R3, RZ, RZ, R4 ;  /* 0x000000ffff037224 */ /* 0x001fe200078e0004 */
[----:B------:R-:W-:Y:S01]  /*13b80*/  SHF.R.S32.HI R153, RZ, 0x1f, R205 ;  /* 0x0000001fff997819 */ /* 0x000fe200000114cd */
[----:B------:R-:W-:Y:S01]  /*13b90*/  IMAD.WIDE.U32 R8, R192, UR8, R8 ;  /* 0x00000008c0087c25 */ /* 0x000fe2000f8e0008 */
[----:B------:R-:W-:-:S02]  /*13ba0*/  PLOP3.LUT P0, PT, PT, PT, UP0, 0x80, 0x0 ;  /* 0x000000000000781c */ /* 0x000fc40003f0f008 */
[----:B------:R-:W-:Y:S01]  /*13bb0*/  SHF.R.S32.HI R154, RZ, 0x1f, R206 ;  /* 0x0000001fff9a7819 */ /* 0x000fe200000114ce */
[----:B------:R-:W-:Y:S01]  /*13bc0*/  IMAD R9, R192, UR9, R9 ;  /* 0x00000009c0097c24 */ /* 0x000fe2000f8e0209 */
[----:B------:R-:W-:Y:S01]  /*13bd0*/  ULDC.64 UR8, c[0x0][0xc40] ;  /* 0x0003100000087ab9 */ /* 0x000fe20000000a00 */
[----:B------:R-:W-:Y:S01]  /*13be0*/  @UP0 ULDC UR6, c[0x0][0xcec] ;  /* 0x00033b0000060ab9 */ /* 0x000fe20000000800 */
[----:B------:R-:W-:Y:S01]  /*13bf0*/  IMAD R0, R0, UR8, RZ ;  /* 0x0000000800007c24 */ /* 0x000fe2000f8e02ff */
[----:B------:R-:W-:Y:S01]  /*13c00*/  SHF.R.S32.HI R155, RZ, 0x1f, R207 ;  /* 0x0000001fff9b7819 */ /* 0x000fe200000114cf */
[C---:B------:R-:W-:Y:S01]  /*13c10*/  IMAD.WIDE.U32 R8, R193.reuse, UR8, R8 ;  /* 0x00000008c1087c25 */ /* 0x040fe2000f8e0008 */
[----:B------:R-:W-:Y:S02]  /*13c20*/  SHF.R.S32.HI R156, RZ, 0x1f, R208 ;  /* 0x0000001fff9c7819 */ /* 0x000fe400000114d0 */
[----:B------:R-:W-:Y:S01]  /*13c30*/  SHF.R.S32.HI R157, RZ, 0x1f, R209 ;  /* 0x0000001fff9d7819 */ /* 0x000fe200000114d1 */
[----:B------:R-:W-:Y:S01]  /*13c40*/  IMAD R7, R193, UR9, R0 ;  /* 0x00000009c1077c24 */ /* 0x000fe2000f8e0200 */
[----:B------:R-:W-:Y:S01]  /*13c50*/  ULDC.64 UR8, c[0x0][0xc48] ;  /* 0x0003120000087ab9 */ /* 0x000fe20000000a00 */
[----:B------:R-:W-:Y:S01]  /*13c60*/  @P0 IMAD.HI.U32 R0, R4, UR6, RZ ;  /* 0x0000000604000c27 */ /* 0x000fe2000f8e00ff */
[----:B------:R-:W-:Y:S01]  /*13c70*/  @UP0 ULDC UR6, c[0x0][0xcf0] ;  /* 0x00033c0000060ab9 */ /* 0x000fe20000000800 */
[----:B------:R-:W-:-:S02]  /*13c80*/  SHF.R.S32.HI R158, RZ, 0x1f, R210 ;  /* 0x0000001fff9e7819 */ /* 0x000fc400000114d2 */
[----:B------:R-:W-:Y:S01]  /*13c90*/  IMAD.IADD R9, R9, 0x1, R7 ;  /* 0x0000000109097824 */ /* 0x000fe200078e0207 */
[----:B------:R-:W-:Y:S01]  /*13ca0*/  @P0 SHF.R.U32.HI R3, RZ, UR6, R0 ;  /* 0x00000006ff030c19 */ /* 0x000fe20008011600 */
[----:B------:R-:W-:Y:S01]  /*13cb0*/  IMAD.IADD R185, R23, 0x1, R185 ;  /* 0x0000000117b97824 */ /* 0x000fe200078e02b9 */
[----:B------:R-:W-:Y:S01]  /*13cc0*/  UIADD3 UR6, UR41, 0x38820, URZ ;  /* 0x0003882029067890 */ /* 0x000fe2000fffe03f */
[----:B------:R-:W-:Y:S01]  /*13cd0*/  IMAD.WIDE.U32 R8, R195, UR8, R8 ;  /* 0x00000008c3087c25 */ /* 0x000fe2000f8e0008 */
[--C-:B------:R-:W-:Y:S02]  /*13ce0*/  SHF.R.S32.HI R0, RZ, 0x1f, R3.reuse ;  /* 0x0000001fff007819 */ /* 0x100fe40000011403 */
[----:B------:R-:W-:Y:S01]  /*13cf0*/  ISETP.GE.AND P0, PT, R185, UR5, PT ;  /* 0x00000005b9007c0c */ /* 0x000fe2000bf06270 */
[----:B------:R-:W-:Y:S01]  /*13d00*/  IMAD.MOV R7, RZ, RZ, -R3 ;  /* 0x000000ffff077224 */ /* 0x000fe200078e0a03 */
[----:B------:R-:W-:Y:S01]  /*13d10*/  UPRMT UR6, URZ, 0x654, UR6 ;  /* 0x000006543f067896 */ /* 0x000fe20008000006 */
[----:B------:R-:W-:Y:S01]  /*13d20*/  IMAD R0, R0, UR10, RZ ;  /* 0x0000000a00007c24 */ /* 0x000fe2000f8e02ff */
[----:B------:R-:W-:Y:S01]  /*13d30*/  SHF.R.S32.HI R159, RZ, 0x1f, R211 ;  /* 0x0000001fff9f7819 */ /* 0x000fe200000114d3 */
[----:B------:R-:W-:Y:S01]  /*13d40*/  IMAD R7, R7, UR7, R4 ;  /* 0x0000000707077c24 */ /* 0x000fe2000f8e0204 */
[----:B------:R-:W-:Y:S01]  /*13d50*/  SHF.R.S32.HI R160, RZ, 0x1f, R212 ;  /* 0x0000001fffa07819 */ /* 0x000fe200000114d4 */
[----:B------:R-:W-:Y:S01]  /*13d60*/  IMAD R9, R195, UR9, R9 ;  /* 0x00000009c3097c24 */ /* 0x000fe2000f8e0209 */
[----:B------:R-:W-:Y:S01]  /*13d70*/  ULDC.64 UR8, c[0x0][0xc28] ;  /* 0x00030a0000087ab9 */ /* 0x000fe20000000a00 */
[C---:B------:R-:W-:Y:S01]  /*13d80*/  IMAD R11, R3.reuse, UR11, R0 ;  /* 0x0000000b030b7c24 */ /* 0x040fe2000f8e0200 */
[----:B------:R-:W-:Y:S01]  /*13d90*/  SHF.R.S32.HI R0, RZ, 0x1f, R7 ;  /* 0x0000001fff007819 */ /* 0x000fe20000011407 */
[----:B------:R-:W-:Y:S01]  /*13da0*/  IMAD.WIDE.U32 R8, R3, UR10, R8 ;  /* 0x0000000a03087c25 */ /* 0x000fe2000f8e0008 */
[----:B------:R-:W-:Y:S01]  /*13db0*/  SYNCS.ARRIVE.TRANS64.RED.A1T0 RZ, [UR6], RZ ;  /* 0x000000ffffff79a7 */ /* 0x000fe20008100406 */
[----:B------:R-:W-:-:S02]  /*13dc0*/  SHF.R.S32.HI R161, RZ, 0x1f, R213 ;  /* 0x0000001fffa17819 */ /* 0x000fc400000114d5 */
[----:B------:R-:W-:Y:S01]  /*13dd0*/  IMAD R0, R0, UR8, RZ ;  /* 0x0000000800007c24 */ /* 0x000fe2000f8e02ff */
[----:B------:R-:W-:Y:S01]  /*13de0*/  SHF.R.S32.HI R162, RZ, 0x1f, R214 ;  /* 0x0000001fffa27819 */ /* 0x000fe200000114d6 */
[----:B------:R-:W-:Y:S01]  /*13df0*/  IMAD.IADD R9, R9, 0x1, R11 ;  /* 0x0000000109097824 */ /* 0x000fe200078e020b */
[----:B------:R-:W-:Y:S01]  /*13e00*/  SHF.R.S32.HI R163, RZ, 0x1f, R215 ;  /* 0x0000001fffa37819 */ /* 0x000fe200000114d7 */
[C---:B------:R-:W-:Y:S01]  /*13e10*/  IMAD R3, R7.reuse, UR9, R0 ;  /* 0x0000000907037c24 */ /* 0x040fe2000f8e0200 */
[----:B------:R-:W-:Y:S01]  /*13e20*/  SHF.R.S32.HI R164, RZ, 0x1f, R216 ;  /* 0x0000001fffa47819 */ /* 0x000fe200000114d8 */
[----:B------:R-:W-:Y:S01]  /*13e30*/  IMAD.WIDE.U32 R8, R7, UR8, R8 ;  /* 0x0000000807087c25 */ /* 0x000fe2000f8e0008 */
[----:B------:R-:W-:Y:S01]  /*13e40*/  ULDC.64 UR8, c[0x0][0xc00] ;  /* 0x0003000000087ab9 */ /* 0x000fe20000000a00 */
[----:B------:R-:W-:Y:S02]  /*13e50*/  SHF.R.S32.HI R165, RZ, 0x1f, R217 ;  /* 0x0000001fffa57819 */ /* 0x000fe400000114d9 */
[----:B------:R-:W-:Y:S01]  /*13e60*/  IMAD.IADD R3, R9, 0x1, R3 ;  /* 0x0000000109037824 */ /* 0x000fe200078e0203 */
[----:B------:R-:W-:-:S02]  /*13e70*/  LEA R0, P1, R8, UR8, 0x2 ;  /* 0x0000000808007c11 */ /* 0x000fc4000f8210ff */
[----:B------:R-:W-:Y:S02]  /*13e80*/  SHF.R.S32.HI R166, RZ, 0x1f, R218 ;  /* 0x0000001fffa67819 */ /* 0x000fe400000114da */
[----:B------:R-:W-:Y:S01]  /*13e90*/  LEA.HI.X R3, R8, UR9, R3, 0x2, P1 ;  /* 0x0000000908037c11 */ /* 0x000fe200088f1403 */
[----:B------:R0:W1:Y:S01]  /*13ea0*/  SHFL.IDX PT, R4, R0, RZ, 0x1c1f ;  /* 0x001c1fff00047589 */ /* 0x00006200000e0000 */
[----:B------:R-:W-:Y:S02]  /*13eb0*/  SHF.R.S32.HI R167, RZ, 0x1f, R219 ;  /* 0x0000001fffa77819 */ /* 0x000fe400000114db */
[----:B------:R-:W-:Y:S01]  /*13ec0*/  SHF.R.S32.HI R168, RZ, 0x1f, R220 ;  /* 0x0000001fffa87819 */ /* 0x000fe200000114dc */
[----:B------:R0:W2:Y:S01]  /*13ed0*/  SHFL.IDX PT, R7, R3, RZ, 0x1c1f ;  /* 0x001c1fff03077589 */ /* 0x0000a200000e0000 */
[----:B------:R-:W-:Y:S02]  /*13ee0*/  SHF.R.S32.HI R169, RZ, 0x1f, R221 ;  /* 0x0000001fffa97819 */ /* 0x000fe400000114dd */
[----:B------:R-:W-:-:S02]  /*13ef0*/  SHF.R.S32.HI R170, RZ, 0x1f, R222 ;  /* 0x0000001fffaa7819 */ /* 0x000fc400000114de */
[----:B------:R-:W-:Y:S02]  /*13f00*/  SHF.R.S32.HI R171, RZ, 0x1f, R223 ;  /* 0x0000001fffab7819 */ /* 0x000fe400000114df */
[----:B------:R-:W-:Y:S02]  /*13f10*/  SHF.R.S32.HI R16, RZ, 0x1f, R224 ;  /* 0x0000001fff107819 */ /* 0x000fe400000114e0 */
[----:B------:R-:W-:Y:S02]  /*13f20*/  SHF.R.S32.HI R17, RZ, 0x1f, R225 ;  /* 0x0000001fff117819 */ /* 0x000fe400000114e1 */
[----:B------:R-:W-:Y:S02]  /*13f30*/  SHF.R.S32.HI R20, RZ, 0x1f, R226 ;  /* 0x0000001fff147819 */ /* 0x000fe400000114e2 */
[----:B------:R-:W-:Y:S01]  /*13f40*/  SHF.R.S32.HI R21, RZ, 0x1f, R184 ;  /* 0x0000001fff157819 */ /* 0x000fe200000114b8 */
[----:B0-----:R-:W-:Y:S06]  /*13f50*/  @P0 BRA `(.L_x_3226) ;  /* 0x0000000800040947 */ /* 0x001fec0003800000 */
        /* <DEDUP_REMOVED lines=14> */
[CC--:B0-----:R-:W-:Y:S02]  /*14040*/  @!P2 LEA R8, P6, R225.reuse, R4.reuse, 0x2 ;  /* 0x00000004e108a211 */ /* 0x0c1fe400078c10ff */
[CC--:B-1----:R-:W-:Y:S02]  /*14050*/  @!P1 LEA R10, P5, R224.reuse, R4.reuse, 0x2 ;  /* 0x00000004e00a9211 */ /* 0x0c2fe400078a10ff */
        /* <DEDUP_REMOVED lines=12> */
[----:B------:R-:W-:Y:S02]  /*14120*/  ISETP.GE.AND P1, PT, R218, UR6, PT ;  /* 0x00000006da007c0c */ /* 0x000fe4000bf26270 */
[----:B------:R-:W-:Y:S01]  /*14130*/  @!P4 LEA.HI.X R11, R221, R7, R169, 0x2, P2 ;  /* 0x00000007dd0bc211 */ /* 0x000fe200010f14a9 */
[----:B------:R0:W-:Y:S01]  /*14140*/  @!P3 ST.E.64 desc[UR38][R8.64], R44 ;  /* 0x0000002c0800b985 */ /* 0x0001e2000c101b26 */
[----:B------:R-:W-:Y:S02]  /*14150*/  ISETP.GE.AND P2, PT, R217, UR6, PT ;  /* 0x00000006d9007c0c */ /* 0x000fe4000bf46270 */
[----:B--2---:R-:W-:Y:S01]  /*14160*/  @!P5 LEA R12, P6, R220, R4, 0x2 ;  /* 0x00000004dc0cd211 */ /* 0x004fe200078c10ff */
[----:B------:R1:W-:Y:S01]  /*14170*/  @!P4 ST.E.64 desc[UR38][R10.64], R48 ;  /* 0x000000300a00c985 */ /* 0x0003e2000c101b26 */
[----:B------:R-:W-:-:S02]  /*14180*/  ISETP.GE.AND P3, PT, R216, UR6, PT ;  /* 0x00000006d8007c0c */ /* 0x000fc4000bf66270 */
        /* <DEDUP_REMOVED lines=9> */
[----:B--2---:R-:W-:-:S02]  /*14220*/  @!P2 LEA R12, P6, R217, R4, 0x2 ;  /* 0x00000004d90ca211 */ /* 0x004fc400078c10ff */
        /* <DEDUP_REMOVED lines=11> */
[----:B--2---:R-:W-:-:S03]  /*142e0*/  @!P5 LEA R12, P6, R214, R4, 0x2 ;  /* 0x00000004d60cd211 */ /* 0x004fc600078c10ff */
        /* <DEDUP_REMOVED lines=24> */
[C---:B--2---:R-:W-:Y:S01]  /*14470*/  @!P3 LEA R12, P6, R208.reuse, R4, 0x2 ;  /* 0x00000004d00cb211 */ /* 0x044fe200078c10ff */
[----:B------:R1:W-:Y:S01]  /*14480*/  @!P4 ST.E.64 desc[UR38][R10.64], R96 ;  /* 0x000000600a00c985 */ /* 0x0003e2000c101b26 */
[----:B------:R-:W-:Y:S02]  /*14490*/  ISETP.GE.AND P4, PT, R203, UR6, PT ;  /* 0x00000006cb007c0c */ /* 0x000fe4000bf86270 */
[----:B------:R-:W-:-:S02]  /*144a0*/  @!P3 LEA.HI.X R13, R208, R7, R156, 0x2, P6 ;  /* 0x00000007d00db211 */ /* 0x000fc400030f149c */
[----:B0-----:R-:W-:-:S03]  /*144b0*/  @!P2 LEA R8, P6, R207, R4, 0x2 ;  /* 0x00000004cf08a211 */ /* 0x001fc600078c10ff */
[----:B------:R0:W-:Y:S01]  /*144c0*/  @!P3 ST.E.64 desc[UR38][R12.64], R100 ;  /* 0x000000640c00b985 */ /* 0x0001e2000c101b26 */
        /* <DEDUP_REMOVED lines=42> */
.L_x_3226:
[----:B------:R-:W-:Y:S05]  /*14770*/  BSYNC B1 ;  /* 0x0000000000017941 */ /* 0x000fea0003800000 */
.L_x_3225:
[----:B------:R-:W-:Y:S01]  /*14780*/  VIADD R185, R185, 0x8 ;  /* 0x00000008b9b97836 */ /* 0x000fe20000000000 */
[----:B------:R-:W4:Y:S04]  /*14790*/  SHFL.IDX PT, R3, R3, 0x1, 0x1c1f ;  /* 0x003c1f0003037f89 */ /* 0x000f2800000e0000 */
[----:B------:R-:W-:Y:S01]  /*147a0*/  ISETP.GE.AND P0, PT, R185, UR5, PT ;  /* 0x00000005b9007c0c */ /* 0x000fe2000bf06270 */
[----:B--2---:R2:W3:-:S12]  /*147b0*/  SHFL.IDX PT, R7, R0, 0x1, 0x1c1f ;  /* 0x003c1f0000077f89 */ /* 0x0044d800000e0000 */
[----:B--2---:R-:W-:Y:S05]  /*147c0*/  @P0 BRA `(.L_x_3224) ;  /* 0x0000001400e00947 */ /* 0x004fea0003800000 */
[----:B------:R-:W-:Y:S02]  /*147d0*/  ULDC UR5, c[0x0][0xbc8] ;  /* 0x0002f20000057ab9 */ /* 0x000fe40000000800 */
[----:B------:R-:W-:Y:S02]  /*147e0*/  ISETP.GE.AND P4, PT, R184, UR5, PT ;  /* 0x00000005b8007c0c */ /* 0x000fe4000bf86270 */
[----:B------:R-:W-:Y:S02]  /*147f0*/  ISETP.GE.AND P2, PT, R226, UR5, PT ;  /* 0x00000005e2007c0c */ /* 0x000fe4000bf46270 */
[----:B------:R-:W-:Y:S02]  /*14800*/  ISETP.GE.AND P1, PT, R225, UR5, PT ;  /* 0x00000005e1007c0c */ /* 0x000fe4000bf26270 */
[----:B------:R-:W-:-:S07]  /*14810*/  ISETP.GE.AND P0, PT, R224, UR5, PT ;  /* 0x00000005e0007c0c */ /* 0x000fce000bf06270 */
[-C--:B0--3--:R-:W-:Y:S02]  /*14820*/  @!P4 LEA R14, P3, R184, R7.reuse, 0x2 ;  /* 0x00000007b80ec211 */ /* 0x089fe400078610ff */
[----:B------:R-:W-:Y:S02]  /*14830*/  @!P2 LEA R8, P6, R226, R7, 0x2 ;  /* 0x00000007e208a211 */ /* 0x000fe400078c10ff */
[----:B----4-:R-:W-:Y:S02]  /*14840*/  @!P4 LEA.HI.X R15, R184, R3, R21, 0x2, P3 ;  /* 0x00000003b80fc211 */ /* 0x010fe400018f1415 */
        /* <DEDUP_REMOVED lines=14> */
[C---:B------:R-:W-:Y:S02]  /*14930*/  @!P4 LEA R16, P2, R222.reuse, R7, 0x2 ;  /* 0x00000007de10c211 */ /* 0x040fe400078410ff */
        /* <DEDUP_REMOVED lines=9> */
[-C--:B--2---:R-:W-:Y:S02]  /*149d0*/  @!P0 LEA R8, P6, R220, R7.reuse, 0x2 ;  /* 0x00000007dc088211 */ /* 0x084fe400078c10ff */
        /* <DEDUP_REMOVED lines=11> */
[-C--:B----4-:R-:W-:Y:S01]  /*14a90*/  @!P3 LEA R14, P6, R217, R7.reuse, 0x2 ;  /* 0x00000007d90eb211 */ /* 0x090fe200078c10ff */
[----:B------:R4:W-:Y:S01]  /*14aa0*/  @!P2 ST.E.64 desc[UR38][R12.64], R62 ;  /* 0x0000003e0c00a985 */ /* 0x0009e2000c101b26 */
[C---:B-----5:R-:W-:Y:S02]  /*14ab0*/  @!P4 LEA R16, P2, R216.reuse, R7, 0x2 ;  /* 0x00000007d810c211 */ /* 0x060fe400078410ff */
[----:B------:R-:W-:Y:S02]  /*14ac0*/  ISETP.GE.AND P1, PT, R213, UR5, PT ;  /* 0x00000005d5007c0c */ /* 0x000fe4000bf26270 */
[-C--:B------:R-:W-:Y:S02]  /*14ad0*/  @!P3 LEA.HI.X R15, R217, R3.reuse, R165, 0x2, P6 ;  /* 0x00000003d90fb211 */ /* 0x080fe400030f14a5 */
[----:B------:R-:W-:Y:S02]  /*14ae0*/  @!P4 LEA.HI.X R17, R216, R3, R164, 0x2, P2 ;  /* 0x00000003d811c211 */ /* 0x000fe400010f14a4 */
[----:B------:R-:W-:Y:S01]  /*14af0*/  ISETP.GE.AND P2, PT, R212, UR5, PT ;  /* 0x00000005d4007c0c */ /* 0x000fe2000bf46270 */
[----:B------:R-:W-:Y:S01]  /*14b00*/  @!P3 ST.E.64 desc[UR38][R14.64], R66 ;  /* 0x000000420e00b985 */ /* 0x000fe2000c101b26 */
[----:B--2---:R-:W-:-:S03]  /*14b10*/  @!P5 LEA R20, P6, R215, R7, 0x2 ;  /* 0x00000007d714d211 */ /* 0x004fc600078c10ff */
        /* <DEDUP_REMOVED lines=9> */
[----:B----4-:R-:W-:-:S02]  /*14bb0*/  @!P2 LEA R12, P6, R212, R7, 0x2 ;  /* 0x00000007d40ca211 */ /* 0x010fc400078c10ff */
        /* <DEDUP_REMOVED lines=20> */
[----:B----4-:R-:W-:Y:S02]  /*14d00*/  @!P1 LEA R10, P3, R207, R7, 0x2 ;  /* 0x00000007cf0a9211 */ /* 0x010fe400078610ff */
[----:B------:R-:W-:Y:S02]  /*14d10*/  @!P2 LEA.HI.X R9, R208, R3, R156, 0x2, P6 ;  /* 0x00000003d009a211 */ /* 0x000fe400030f149c */
[----:B--2---:R-:W-:-:S02]  /*14d20*/  @!P0 LEA R12, P6, R206, R7, 0x2 ;  /* 0x00000007ce0c8211 */ /* 0x004fc400078c10ff */
[-C--:B------:R-:W-:Y:S01]  /*14d30*/  @!P1 LEA.HI.X R11, R207, R3.reuse, R155, 0x2, P3 ;  /* 0x00000003cf0b9211 */ /* 0x080fe200018f149b */
[----:B------:R2:W-:Y:S01]  /*14d40*/  @!P2 ST.E.64 desc[UR38][R8.64], R102 ;  /* 0x000000660800a985 */ /* 0x0005e2000c101b26 */
[----:B------:R-:W-:Y:S02]  /*14d50*/  ISETP.GE.AND P3, PT, R203, UR5, PT ;  /* 0x00000005cb007c0c */ /* 0x000fe4000bf66270 */
[----:B------:R-:W-:Y:S01]  /*14d60*/  @!P0 LEA.HI.X R13, R206, R3, R154, 0x2, P6 ;  /* 0x00000003ce0d8211 */ /* 0x000fe200030f149a */
[----:B------:R4:W-:Y:S01]  /*14d70*/  @!P1 ST.E.64 desc[UR38][R10.64], R106 ;  /* 0x0000006a0a009985 */ /* 0x0009e2000c101b26 */
[-C--:B0-----:R-:W-:Y:S02]  /*14d80*/  @!P5 LEA R14, P1, R205, R7.reuse, 0x2 ;  /* 0x00000007cd0ed211 */ /* 0x081fe400078210ff */
[----:B-----5:R-:W-:Y:S01]  /*14d90*/  @!P4 LEA R16, P2, R204, R7, 0x2 ;  /* 0x00000007cc10c211 */ /* 0x020fe200078410ff */
        /* <DEDUP_REMOVED lines=16> */
[-C--:B----4-:R-:W-:Y:S01]  /*14ea0*/  @!P1 LEA R10, P6, R201, R7.reuse, 0x2 ;  /* 0x00000007c90a9211 */ /* 0x090fe200078c10ff */
[----:B------:R4:W-:Y:S02]  /*14eb0*/  @!P0 ST.E.64 desc[UR38][R8.64], R126 ;  /* 0x0000007e08008985 */ /* 0x0009e4000c101b26 */
[----:B0-----:R-:W-:-:S02]  /*14ec0*/  @!P4 LEA R12, P0, R200, R7, 0x2 ;  /* 0x00000007c80cc211 */ /* 0x001fc400078010ff */
[----:B------:R-:W-:Y:S02]  /*14ed0*/  @!P1 LEA.HI.X R11, R201, R3, R235, 0x2, P6 ;  /* 0x00000003c90b9211 */ /* 0x000fe400030f14eb */
[----:B---3--:R-:W-:Y:S02]  /*14ee0*/  @!P3 LEA R14, P6, R199, R7, 0x2 ;  /* 0x00000007c70eb211 */ /* 0x008fe400078c10ff */
[----:B------:R-:W-:Y:S01]  /*14ef0*/  @!P4 LEA.HI.X R13, R200, R3, R233, 0x2, P0 ;  /* 0x00000003c80dc211 */ /* 0x000fe200000f14e9 */
[----:B------:R4:W-:Y:S01]  /*14f00*/  @!P1 ST.E.64 desc[UR38][R10.64], R130 ;  /* 0x000000820a009985 */ /* 0x0009e2000c101b26 */
[-C--:B-----5:R-:W-:Y:S02]  /*14f10*/  @!P2 LEA R16, P1, R198, R7.reuse, 0x2 ;  /* 0x00000007c610a211 */ /* 0x0a0fe400078210ff */
        /* <DEDUP_REMOVED lines=14> */
.L_x_3218:
[----:B------:R-:W0:Y:S01]  /*15000*/  LDC.64 R12, c[0x0][0xd08] ;  /* 0x00034200ff0c7b82 */ /* 0x000e220000000a00 */
[----:B------:R-:W-:-:S07]  /*15010*/  IMAD.MOV.U32 R3, RZ, RZ, RZ ;  /* 0x000000ffff037224 */ /* 0x000fce00078e00ff */
[----:B------:R-:W1:Y:S08]  /*15020*/  LDC.64 R10, c[0x0][0xd00] ;  /* 0x00034000ff0a7b82 */ /* 0x000e700000000a00 */
[----:B------:R-:W2:Y:S01]  /*15030*/  LDC.64 R8, c[0x0][0xd00] ;  /* 0x00034000ff087b82 */ /* 0x000ea20000000a00 */
[----:B0-----:R-:W-:-:S04]  /*15040*/  ISETP.NE.U32.AND P0, PT, R12, RZ, PT ;  /* 0x000000ff0c00720c */ /* 0x001fc80003f05070 */
[----:B------:R-:W-:Y:S02]  /*15050*/  ISETP.NE.AND.EX P1, PT, R13, RZ, PT, P0 ;  /* 0x000000ff0d00720c */ /* 0x000fe40003f25300 */
[----:B-1----:R-:W-:-:S04]  /*15060*/  ISETP.NE.U32.AND P0, PT, R10, RZ, PT ;  /* 0x000000ff0a00720c */ /* 0x002fc80003f05070 */
[----:B------:R-:W-:Y:S01]  /*15070*/  ISETP.NE.AND.EX P0, PT, R11, RZ, PT, P0 ;  /* 0x000000ff0b00720c */ /* 0x000fe20003f05300 */
[----:B------:R-:W-:Y:S01]  /*15080*/  ULDC UR5, c[0x0][0xb88] ;  /* 0x0002e20000057ab9 */ /* 0x000fe20000000800 */
[----:B--2---:R-:W-:-:S05]  /*15090*/  IMAD.WIDE R8, R193, 0x4, R8 ;  /* 0x00000004c1087825 */ /* 0x004fca00078e0208 */
[----:B------:R-:W0:Y:S01]  /*150a0*/  @P1 LDC.64 R10, c[0x0][0xd08] ;  /* 0x00034200ff0a1b82 */ /* 0x000e220000000a00 */
[----:B------:R-:W-:-:S05]  /*150b0*/  IMAD.U32 R4, RZ, RZ, UR5 ;  /* 0x00000005ff047e24 */ /* 0x000fca000f8e00ff */
[----:B------:R1:W5:Y:S01]  /*150c0*/  @P0 LDG.E R3, desc[UR38][R8.64] ;  /* 0x0000002608030981 */ /* 0x000362000c1e1900 */
[----:B0-----:R-:W-:-:S05]  /*150d0*/  @P1 IMAD.WIDE R10, R193, 0x4, R10 ;  /* 0x00000004c10a1825 */ /* 0x001fca00078e020a */
[----:B------:R1:W5:Y:S01]  /*150e0*/  @P1 LDG.E R4, desc[UR38][R10.64] ;  /* 0x000000260a041981 */ /* 0x000362000c1e1900 */
[----:B------:R-:W-:Y:S02]  /*150f0*/  ISETP.NE.AND P2, PT, R0, RZ, PT ;  /* 0x000000ff0000720c */ /* 0x000fe40003f45270 */
[----:B------:R-:W-:Y:S01]  /*15100*/  SHF.R.S32.HI R28, RZ, 0x1f, R193 ;  /* 0x0000001fff1c7819 */ /* 0x000fe200000114c1 */
[----:B------:R-:W0:Y:S10]  /*15110*/  S2R R7, SR_TID.X ;  /* 0x0000000000077919 */ /* 0x000e340000002100 */
        /* <DEDUP_REMOVED lines=9> */
.L_x_3227:
[----:B------:R-:W-:Y:S01]  /*151b0*/  BSSY B1, `(.L_x_3228) ;  /* 0x0000037000017945 */ /* 0x000fe20003800000 */
[----:B------:R-:W-:Y:S02]  /*151c0*/  SEL R193, R193, RZ, !P0 ;  /* 0x000000ffc1c17207 */ /* 0x000fe40004000000 */
[----:B------:R-:W-:Y:S02]  /*151d0*/  SEL R28, R28, RZ, !P0 ;  /* 0x000000ff1c1c7207 */ /* 0x000fe40004000000 */
[----:B-----5:R-:W-:Y:S01]  /*151e0*/  SHF.R.S32.HI R26, RZ, 0x1f, R3 ;  /* 0x0000001fff1a7819 */ /* 0x020fe20000011403 */
[----:B------:R-:W-:Y:S06]  /*151f0*/  @P3 BRA `(.L_x_3229) ;  /* 0x0000000000c83947 */ /* 0x000fec0003800000 */
[----:B------:R-:W0:Y:S01]  /*15200*/  S2R R8, SR_TID.X ;  /* 0x0000000000087919 */ /* 0x000e220000002100 */
[----:B------:R-:W1:Y:S02]  /*15210*/  LDC R31, c[0x0][0xce8] ;  /* 0x00033a00ff1f7b82 */ /* 0x000e640000000800 */
[----:B-1----:R-:W-:Y:S01]  /*15220*/  IMAD R7, R4, R31, RZ ;  /* 0x0000001f04077224 */ /* 0x002fe200078e02ff */
[----:B0-----:R-:W-:-:S04]  /*15230*/  IADD3 R29, R185, -0x80, R8 ;  /* 0xffffff80b91d7810 */ /* 0x001fc80007ffe008 */
[----:B------:R-:W-:-:S13]  /*15240*/  ISETP.GE.AND P0, PT, R29, R7, PT ;  /* 0x000000071d00720c */ /* 0x000fda0003f06270 */
[----:B------:R-:W-:Y:S05]  /*15250*/  @P0 BRA `(.L_x_3229) ;  /* 0x0000000000b00947 */ /* 0x000fea0003800000 */
[----:B------:R-:W-:Y:S01]  /*15260*/  ISETP.NE.AND P1, PT, R31, 0x1, PT ;  /* 0x000000011f00780c */ /* 0x000fe20003f25270 */
[----:B------:R-:W-:Y:S01]  /*15270*/  IMAD.MOV.U32 R24, RZ, RZ, 0xab8 ;  /* 0x00000ab8ff187424 */ /* 0x000fe200078e00ff */
[----:B------:R-:W-:Y:S01]  /*15280*/  ISETP.GT.AND P0, PT, R0, 0x1, PT ;  /* 0x000000010000780c */ /* 0x000fe20003f04270 */
[----:B------:R-:W0:Y:S01]  /*15290*/  LDC.64 R8, c[0x0][0xca8] ;  /* 0x00032a00ff087b82 */ /* 0x000e220000000a00 */
[----:B------:R-:W-:Y:S01]  /*152a0*/  LOP3.LUT R195, R195, 0xff, RZ, 0xc0, !PT ;  /* 0x000000ffc3c37812 */ /* 0x000fe200078ec0ff */
[----:B------:R-:W-:Y:S01]  /*152b0*/  IMAD.MOV.U32 R25, RZ, RZ, R29 ;  /* 0x000000ffff197224 */ /* 0x000fe200078e001d */
        /* <DEDUP_REMOVED lines=8> */
[----:B------:R-:W1:Y:S01]  /*15340*/  LDC.64 R16, c[0x0][R24+0x228] ;  /* 0x00008a0018107b82 */ /* 0x000e620000000a00 */
[----:B--2---:R-:W-:Y:S01]  /*15350*/  @P1 IMAD.HI.U32 R0, R29, R0, RZ ;  /* 0x000000001d001227 */ /* 0x004fe200078e00ff */
[----:B------:R-:W-:-:S06]  /*15360*/  SEL R7, R195, RZ, P0 ;  /* 0x000000ffc3077207 */ /* 0x000fcc0000000000 */
[----:B------:R-:W2:Y:S01]  /*15370*/  LDC.64 R10, c[0x0][R24+0x210] ;  /* 0x00008400180a7b82 */ /* 0x000ea20000000a00 */
[-C--:B---3--:R-:W-:Y:S02]  /*15380*/  IMAD R27, R13, R192.reuse, RZ ;  /* 0x000000c00d1b7224 */ /* 0x088fe400078e02ff */
[----:B------:R-:W-:-:S04]  /*15390*/  IMAD.WIDE.U32 R12, R12, R192, RZ ;  /* 0x000000c00c0c7225 */ /* 0x000fc800078e00ff */
[----:B------:R-:W-:Y:S01]  /*153a0*/  IMAD.IADD R27, R13, 0x1, R27 ;  /* 0x000000010d1b7824 */ /* 0x000fe200078e021b */
[----:B----4-:R-:W-:Y:S01]  /*153b0*/  @P1 SHF.R.U32.HI R25, RZ, R33, R0 ;  /* 0x00000021ff191219 */ /* 0x010fe20000011600 */
[----:B0-----:R-:W0:Y:S01]  /*153c0*/  @!P0 LDC R8, c[0x0][0xc50] ;  /* 0x00031400ff088b82 */ /* 0x001e220000000800 */
[----:B------:R-:W-:Y:S01]  /*153d0*/  IADD3 R0, P1, P3, R20, R12, R3 ;  /* 0x0000000c14007210 */ /* 0x000fe20007b3e003 */
[----:B------:R-:W-:Y:S02]  /*153e0*/  IMAD.IADD R20, R21, 0x1, R15 ;  /* 0x0000000115147824 */ /* 0x000fe400078e020f */
[----:B------:R-:W-:Y:S02]  /*153f0*/  IMAD.MOV R14, RZ, RZ, -R25 ;  /* 0x000000ffff0e7224 */ /* 0x000fe400078e0a19 */
[-C--:B-1----:R-:W-:Y:S02]  /*15400*/  IMAD.WIDE.U32 R12, R16, R7.reuse, RZ ;  /* 0x00000007100c7225 */ /* 0x082fe400078e00ff */
[----:B------:R-:W1:Y:S02]  /*15410*/  @!P0 LDC R9, c[0x0][0xc54] ;  /* 0x00031500ff098b82 */ /* 0x000e640000000800 */
[----:B------:R-:W-:-:S02]  /*15420*/  IMAD R15, R17, R7, RZ ;  /* 0x00000007110f7224 */ /* 0x000fc400078e02ff */
[----:B------:R-:W-:Y:S01]  /*15430*/  IMAD R7, R31, R14, R29 ;  /* 0x0000000e1f077224 */ /* 0x000fe200078e021d */
[----:B------:R-:W-:Y:S01]  /*15440*/  IADD3.X R14, R20, R27, R26, P1, P3 ;  /* 0x0000001b140e7210 */ /* 0x000fe20000fe641a */
[----:B------:R-:W-:Y:S01]  /*15450*/  IMAD.IADD R15, R13, 0x1, R15 ;  /* 0x000000010d0f7824 */ /* 0x000fe200078e020f */
[----:B------:R-:W-:Y:S01]  /*15460*/  IADD3 R12, P0, P1, R25, R0, R12 ;  /* 0x00000000190c7210 */ /* 0x000fe2000791e00c */
[----:B--2---:R-:W-:Y:S01]  /*15470*/  IMAD R0, R11, R7, RZ ;  /* 0x000000070b007224 */ /* 0x004fe200078e02ff */
[----:B------:R-:W-:-:S04]  /*15480*/  SHF.R.S32.HI R25, RZ, 0x1f, R25 ;  /* 0x0000001fff197819 */ /* 0x000fc80000011419 */
[----:B------:R-:W-:Y:S02]  /*15490*/  IADD3.X R13, R25, R14, R15, P0, P1 ;  /* 0x0000000e190d7210 */ /* 0x000fe400007e240f */
[----:B------:R-:W-:-:S05]  /*154a0*/  SHF.R.S32.HI R15, RZ, 0x1f, R7 ;  /* 0x0000001fff0f7819 */ /* 0x000fca0000011407 */
[C---:B------:R-:W-:Y:S02]  /*154b0*/  IMAD R15, R10.reuse, R15, R0 ;  /* 0x0000000f0a0f7224 */ /* 0x040fe400078e0200 */
[----:B------:R-:W-:-:S04]  /*154c0*/  IMAD.WIDE.U32 R10, R10, R7, R12 ;  /* 0x000000070a0a7225 */ /* 0x000fc800078e000c */
[----:B------:R-:W-:Y:S01]  /*154d0*/  IMAD.IADD R0, R11, 0x1, R15 ;  /* 0x000000010b007824 */ /* 0x000fe200078e020f */
[----:B0-----:R-:W-:Y:S01]  /*154e0*/  LEA R8, P0, R10, R8, 0x2 ;  /* 0x000000080a087211 */ /* 0x001fe200078010ff */
[----:B------:R-:W-:-:S03]  /*154f0*/  IMAD.MOV.U32 R7, RZ, RZ, -0x800000 ;  /* 0xff800000ff077424 */ /* 0x000fc600078e00ff */
[----:B-1----:R-:W-:-:S05]  /*15500*/  LEA.HI.X R9, R10, R9, R0, 0x2, P0 ;  /* 0x000000090a097211 */ /* 0x002fca00000f1400 */
[----:B------:R0:W-:Y:S04]  /*15510*/  STG.E desc[UR38][R8.64], R7 ;  /* 0x0000000708007986 */ /* 0x0001e8000c101926 */
.L_x_3229:
[----:B------:R-:W-:Y:S05]  /*15520*/  BSYNC B1 ;  /* 0x0000000000017941 */ /* 0x000fea0003800000 */
.L_x_3228:
[----:B------:R-:W-:Y:S05]  /*15530*/  @P2 BRA `(.L_x_3224) ;  /* 0x0000000800842947 */ /* 0x000fea0003800000 */
[----:B------:R-:W1:Y:S01]  /*15540*/  LDC R13, c[0x0][0xce8] ;  /* 0x00033a00ff0d7b82 */ /* 0x000e620000000800 */
[----:B------:R-:W-:Y:S01]  /*15550*/  ULDC.64 UR6, c[0x0][0xba0] ;  /* 0x0002e80000067ab9 */ /* 0x000fe20000000a00 */
[----:B------:R-:W-:Y:S01]  /*15560*/  ULDC UR5, c[0x0][0xbc8] ;  /* 0x0002f20000057ab9 */ /* 0x000fe20000000800 */
[----:B------:R-:W-:Y:S01]  /*15570*/  IMAD R0, R26, UR6, RZ ;  /* 0x000000061a007c24 */ /* 0x000fe2000f8e02ff */
[----:B------:R-:W-:Y:S01]  /*15580*/  ISETP.GE.AND P2, PT, R194, UR5, PT ;  /* 0x00000005c2007c0c */ /* 0x000fe2000bf46270 */
[C---:B0-----:R-:W-:Y:S01]  /*15590*/  IMAD.WIDE.U32 R8, R3.reuse, UR6, RZ ;  /* 0x0000000603087c25 */ /* 0x041fe2000f8e00ff */
[C---:B------:R-:W-:Y:S01]  /*155a0*/  ISETP.GE.AND P3, PT, R22.reuse, UR5, PT ;  /* 0x0000000516007c0c */ /* 0x040fe2000bf66270 */
[----:B------:R-:W-:Y:S01]  /*155b0*/  BSSY B1, `(.L_x_3230) ;  /* 0x0000075000017945 */ /* 0x000fe20003800000 */
[----:B------:R-:W-:Y:S01]  /*155c0*/  SHF.R.S32.HI R38, RZ, 0x1f, R194 ;  /* 0x0000001fff267819 */ /* 0x000fe200000114c2 */
[----:B------:R-:W-:Y:S01]  /*155d0*/  IMAD R3, R3, UR7, R0 ;  /* 0x0000000703037c24 */ /* 0x000fe2000f8e0200 */
[----:B------:R-:W-:Y:S01]  /*155e0*/  ULDC.64 UR6, c[0x0][0xbe8] ;  /* 0x0002fa0000067ab9 */ /* 0x000fe20000000a00 */
[C---:B------:R-:W-:Y:S01]  /*155f0*/  VIADD R33, R22.reuse, 0x80 ;  /* 0x0000008016217836 */ /* 0x040fe20000000000 */
[----:B------:R-:W-:Y:S01]  /*15600*/  SEL R12, RZ, 0x1, P3 ;  /* 0x00000001ff0c7807 */ /* 0x000fe20001800000 */
[----:B------:R-:W-:Y:S01]  /*15610*/  IMAD.IADD R9, R9, 0x1, R3 ;  /* 0x0000000109097824 */ /* 0x000fe200078e0203 */
[----:B------:R-:W-:Y:S01]  /*15620*/  SHF.R.S32.HI R3, RZ, 0x1f, R30 ;  /* 0x0000001fff037819 */ /* 0x000fe2000001141e */
[----:B------:R-:W-:Y:S01]  /*15630*/  VIADD R29, R22, 0xc0 ;  /* 0x000000c0161d7836 */ /* 0x000fe20000000000 */
[----:B------:R-:W-:Y:S01]  /*15640*/  ISETP.GE.AND P1, PT, R33, UR5, PT ;  /* 0x0000000521007c0c */ /* 0x000fe2000bf26270 */
[----:B------:R-:W-:Y:S01]  /*15650*/  IMAD.WIDE.U32 R8, R192, UR6, R8 ;  /* 0x00000006c0087c25 */ /* 0x000fe2000f8e0008 */
[----:B------:R-:W-:-:S02]  /*15660*/  LEA.HI R0, R3, R30, RZ, 0x3 ;  /* 0x0000001e03007211 */ /* 0x000fc400078f18ff */
[----:B------:R-:W-:Y:S01]  /*15670*/  SEL R14, RZ, 0xffffffff, P1 ;  /* 0xffffffffff0e7807 */ /* 0x000fe20000800000 */
[----:B------:R-:W-:Y:S01]  /*15680*/  IMAD R9, R192, UR7, R9 ;  /* 0x00000007c0097c24 */ /* 0x000fe2000f8e0209 */
[----:B------:R-:W-:Y:S01]  /*15690*/  LOP3.LUT R7, R0, 0xfffffff8, RZ, 0xc0, !PT ;  /* 0xfffffff800077812 */ /* 0x000fe200078ec0ff */
[----:B------:R-:W-:Y:S01]  /*156a0*/  ULDC.64 UR6, c[0x0][0xbf0] ;  /* 0x0002fc0000067ab9 */ /* 0x000fe20000000a00 */
[----:B-1----:R-:W-:Y:S01]  /*156b0*/  ISETP.NE.AND P0, PT, R13, 0x1, PT ;  /* 0x000000010d00780c */ /* 0x002fe20003f05270 */
[----:B------:R-:W-:Y:S01]  /*156c0*/  IMAD.WIDE.U32 R8, R193, UR6, R8 ;  /* 0x00000006c1087c25 */ /* 0x000fe2000f8e0008 */
[----:B------:R-:W-:Y:S02]  /*156d0*/  SHF.R.S32.HI R16, RZ, 0x3, R0 ;  /* 0x00000003ff107819 */ /* 0x000fe40000011400 */
[----:B------:R-:W-:Y:S01]  /*156e0*/  SHF.R.S32.HI R32, RZ, 0x1f, R29 ;  /* 0x0000001fff207819 */ /* 0x000fe2000001141d */
[----:B------:R-:W-:Y:S02]  /*156f0*/  IMAD.IADD R7, R30, 0x1, -R7 ;  /* 0x000000011e077824 */ /* 0x000fe400078e0a07 */
[----:B------:R-:W-:Y:S01]  /*15700*/  IMAD R0, R28, UR6, RZ ;  /* 0x000000061c007c24 */ /* 0x000fe2000f8e02ff */
[----:B------:R-:W-:Y:S01]  /*15710*/  SHF.R.S32.HI R28, RZ, 0x1f, R33 ;  /* 0x0000001fff1c7819 */ /* 0x000fe20000011421 */
[----:B------:R-:W-:-:S02]  /*15720*/  IMAD R10, R7, 0x20, R16 ;  /* 0x00000020070a7824 */ /* 0x000fc400078e0210 */
[----:B------:R-:W-:Y:S01]  /*15730*/  IMAD R7, R193, UR7, R0 ;  /* 0x00000007c1077c24 */ /* 0x000fe2000f8e0200 */
[----:B------:R-:W-:Y:S01]  /*15740*/  SEL R0, RZ, 0xffffffff, P2 ;  /* 0xffffffffff007807 */ /* 0x000fe20001000000 */
[----:B------:R-:W0:Y:S01]  /*15750*/  @P0 LDC R3, c[0x0][0xcec] ;  /* 0x00033b00ff030b82 */ /* 0x000e220000000800 */
[----:B------:R-:W-:Y:S01]  /*15760*/  IMAD.IADD R10, R185, 0x1, R10 ;  /* 0x00000001b90a7824 */ /* 0x000fe200078e020a */
[----:B------:R-:W-:Y:S01]  /*15770*/  ULDC.64 UR6, c[0x0][0xbe0] ;  /* 0x0002f80000067ab9 */ /* 0x000fe20000000a00 */
[----:B------:R-:W-:Y:S02]  /*15780*/  IMAD.IADD R9, R9, 0x1, R7 ;  /* 0x0000000109097824 */ /* 0x000fe400078e0207 */
[----:B------:R-:W-:Y:S02]  /*15790*/  IMAD.SHL.U32 R15, R0, 0x2, RZ ;  /* 0x00000002000f7824 */ /* 0x000fe400078e00ff */
[C---:B------:R-:W-:Y:S01]  /*157a0*/  VIADD R31, R22.reuse, 0x100 ;  /* 0x00000100161f7836 */ /* 0x040fe20000000000 */
[----:B------:R-:W1:Y:S01]  /*157b0*/  @P0 LDC R11, c[0x0][0xcf0] ;  /* 0x00033c00ff0b0b82 */ /* 0x000e620000000800 */
[----:B------:R-:W-:Y:S01]  /*157c0*/  VIADD R27, R22, 0x140 ;  /* 0x00000140161b7836 */ /* 0x000fe20000000000 */
[----:B------:R-:W-:Y:S01]  /*157d0*/  LOP3.LUT R12, R15, 0x2, R12, 0xe2, !PT ;  /* 0x000000020f0c7812 */ /* 0x000fe200078ee20c */
[----:B------:R-:W-:Y:S01]  /*157e0*/  IMAD.SHL.U32 R15, R14, 0x4, RZ ;  /* 0x000000040e0f7824 */ /* 0x000fe200078e00ff */
[----:B------:R-:W-:Y:S01]  /*157f0*/  SHF.R.S32.HI R36, RZ, 0x1f, R31 ;  /* 0x0000001fff247819 */ /* 0x000fe2000001141f */
[----:B------:R-:W-:Y:S01]  /*15800*/  VIADD R35, R22, 0x180 ;  /* 0x0000018016237836 */ /* 0x000fe20000000000 */
[----:B------:R-:W-:Y:S01]  /*15810*/  SHF.R.S32.HI R26, RZ, 0x1f, R27 ;  /* 0x0000001fff1a7819 */ /* 0x000fe2000001141b */
[----:B------:R-:W-:Y:S01]  /*15820*/  IMAD R25, R4, R13, RZ ;  /* 0x0000000d04197224 */ /* 0x000fe200078e02ff */
[----:B------:R-:W-:Y:S01]  /*15830*/  LOP3.LUT R12, R15, 0x4, R12, 0xe2, !PT ;  /* 0x000000040f0c7812 */ /* 0x000fe200078ee20c */
[----:B------:R-:W-:Y:S01]  /*15840*/  VIADD R37, R22, 0x1c0 ;  /* 0x000001c016257836 */ /* 0x000fe20000000000 */
[----:B------:R-:W-:-:S04]  /*15850*/  SHF.R.S32.HI R30, RZ, 0x1f, R35 ;  /* 0x0000001fff1e7819 */ /* 0x000fc80000011423 */
[----:B------:R-:W-:Y:S01]  /*15860*/  ISETP.GE.AND P1, PT, R37, UR5, PT ;  /* 0x0000000525007c0c */ /* 0x000fe2000bf26270 */
[----:B0-----:R-:W-:Y:S01]  /*15870*/  @P0 IMAD.HI.U32 R0, R10, R3, RZ ;  /* 0x000000030a000227 */ /* 0x001fe200078e00ff */
[----:B------:R-:W-:-:S03]  /*15880*/  SHF.R.S32.HI R34, RZ, 0x1f, R37 ;  /* 0x0000001fff227819 */ /* 0x000fc60000011425 */
[----:B------:R-:W-:Y:S01]  /*15890*/  IMAD.MOV.U32 R3, RZ, RZ, R10 ;  /* 0x000000ffff037224 */ /* 0x000fe200078e000a */
[----:B-1----:R-:W-:Y:S02]  /*158a0*/  @P0 SHF.R.U32.HI R3, RZ, R11, R0 ;  /* 0x0000000bff030219 */ /* 0x002fe40000011600 */
[----:B------:R-:W-:Y:S02]  /*158b0*/  ISETP.GE.AND P0, PT, R29, UR5, PT ;  /* 0x000000051d007c0c */ /* 0x000fe4000bf06270 */
[--C-:B------:R-:W-:Y:S01]  /*158c0*/  SHF.R.S32.HI R0, RZ, 0x1f, R3.reuse ;  /* 0x0000001fff007819 */ /* 0x100fe20000011403 */
[----:B------:R-:W-:Y:S02]  /*158d0*/  IMAD.MOV R7, RZ, RZ, -R3 ;  /* 0x000000ffff077224 */ /* 0x000fe400078e0a03 */
[----:B------:R-:W-:-:S04]  /*158e0*/  IMAD.WIDE.U32 R8, R3, UR6, R8 ;  /* 0x0000000603087c25 */ /* 0x000fc8000f8e0008 */
[----:B------:R-:W-:Y:S01]  /*158f0*/  IMAD R7, R13, R7, R10 ;  /* 0x000000070d077224 */ /* 0x000fe200078e020a */
[----:B------:R-:W-:Y:S01]  /*15900*/  SEL R10, RZ, 0xffffffff, P0 ;  /* 0xffffffffff0a7807 */ /* 0x000fe20000000000 */
[----:B------:R-:W-:Y:S01]  /*15910*/  IMAD R0, R0, UR6, RZ ;  /* 0x0000000600007c24 */ /* 0x000fe2000f8e02ff */
[----:B------:R-:W-:-:S03]  /*15920*/  ISETP.GE.AND P0, PT, R31, UR5, PT ;  /* 0x000000051f007c0c */ /* 0x000fc6000bf06270 */
[----:B------:R-:W-:Y:S01]  /*15930*/  IMAD.SHL.U32 R15, R10, 0x8, RZ ;  /* 0x000000080a0f7824 */ /* 0x000fe200078e00ff */
[----:B------:R-:W-:Y:S01]  /*15940*/  SEL R10, RZ, 0xffffffff, P0 ;  /* 0xffffffffff0a7807 */ /* 0x000fe20000000000 */
[----:B------:R-:W-:Y:S01]  /*15950*/  IMAD R11, R3, UR7, R0 ;  /* 0x00000007030b7c24 */ /* 0x000fe2000f8e0200 */
[----:B------:R-:W-:Y:S01]  /*15960*/  ISETP.GE.AND P0, PT, R27, UR5, PT ;  /* 0x000000051b007c0c */ /* 0x000fe2000bf06270 */
[----:B------:R-:W-:Y:S01]  /*15970*/  ULDC.64 UR6, c[0x0][0xbd8] ;  /* 0x0002f60000067ab9 */ /* 0x000fe20000000a00 */
[----:B------:R-:W-:Y:S01]  /*15980*/  LOP3.LUT R12, R15, 0x8, R12, 0xe2, !PT ;  /* 0x000000080f0c7812 */ /* 0x000fe200078ee20c */
[----:B------:R-:W-:Y:S01]  /*15990*/  IMAD.SHL.U32 R3, R10, 0x10, RZ ;  /* 0x000000100a037824 */ /* 0x000fe200078e00ff */
[----:B------:R-:W-:Y:S01]  /*159a0*/  SHF.R.S32.HI R0, RZ, 0x1f, R7 ;  /* 0x0000001fff007819 */ /* 0x000fe20000011407 */
[----:B------:R-:W-:-:S03]  /*159b0*/  IMAD.IADD R9, R9, 0x1, R11 ;  /* 0x0000000109097824 */ /* 0x000fc600078e020b */
[----:B------:R-:W-:Y:S01]  /*159c0*/  LOP3.LUT R12, R3, 0x10, R12, 0xe2, !PT ;  /* 0x00000010030c7812 */ /* 0x000fe200078ee20c */
[----:B------:R-:W-:Y:S01]  /*159d0*/  IMAD R0, R0, UR6, RZ ;  /* 0x0000000600007c24 */ /* 0x000fe2000f8e02ff */
[----:B------:R-:W-:Y:S01]  /*159e0*/  SEL R3, RZ, 0xffffffff, P0 ;  /* 0xffffffffff037807 */ /* 0x000fe20000000000 */
[----:B------:R-:W-:Y:S01]  /*159f0*/  IMAD.WIDE.U32 R8, R7, UR6, R8 ;  /* 0x0000000607087c25 */ /* 0x000fe2000f8e0008 */
[----:B------:R-:W-:-:S03]  /*15a00*/  ISETP.GE.AND P0, PT, R35, UR5, PT ;  /* 0x0000000523007c0c */ /* 0x000fc6000bf06270 */
[----:B------:R-:W-:Y:S02]  /*15a10*/  IMAD.SHL.U32 R11, R3, 0x20, RZ ;  /* 0x00000020030b7824 */ /* 0x000fe400078e00ff */
[----:B------:R-:W-:Y:S01]  /*15a20*/  IMAD R3, R7, UR7, R0 ;  /* 0x0000000707037c24 */ /* 0x000fe2000f8e0200 */
[----:B------:R-:W-:Y:S01]  /*15a30*/  ULDC.64 UR6, c[0x0][0xb80] ;  /* 0x0002e00000067ab9 */ /* 0x000fe20000000a00 */
[----:B------:R-:W-:Y:S01]  /*15a40*/  IMAD.IADD R0, R16, 0x1, R185 ;  /* 0x0000000110007824 */ /* 0x000fe200078e02b9 */
[----:B------:R-:W-:Y:S01]  /*15a50*/  LOP3.LUT R12, R11, 0x20, R12, 0xe2, !PT ;  /* 0x000000200b0c7812 */ /* 0x000fe200078ee20c */
[----:B------:R-:W-:Y:S01]  /*15a60*/  IMAD.IADD R3, R9, 0x1, R3 ;  /* 0x0000000109037824 */ /* 0x000fe200078e0203 */
[----:B------:R-:W-:Y:S02]  /*15a70*/  SEL R11, RZ, 0x40, P0 ;  /* 0x00000040ff0b7807 */ /* 0x000fe40000000000 */
        /* <DEDUP_REMOVED lines=40> */
.L_x_3231:
[----:B------:R-:W-:Y:S05]  /*15d00*/  BSYNC B1 ;  /* 0x0000000000017941 */ /* 0x000fea0003800000 */
.L_x_3230:
        /* <DEDUP_REMOVED lines=36> */
.L_x_3224:
[----:B------:R-:W-:Y:S05]  /*15f50*/  BSYNC B0 ;  /* 0x0000000000007941 */ /* 0x000fea0003800000 */
.L_x_3217:
[----:B------:R-:W-:Y:S02]  /*15f60*/  ULDC UR5, c[0x0][0xd3c] ;  /* 0x00034f0000057ab9 */ /* 0x000fe40000000800 */
[----:B------:R-:W-:-:S06]  /*15f70*/  UISETP.GE.AND UP0, UPT, UR4, UR5, UPT ;  /* 0x000000050400728c */ /* 0x000fcc000bf06270 */
[----:B------:R-:W-:-:S13]  /*15f80*/  PLOP3.LUT P0, PT, PT, PT, UP0, 0x80, 0x0 ;  /* 0x000000000000781c */ /* 0x000fda0003f0f008 */
[----:B------:R-:W-:Y:S05]  /*15f90*/  @!P0 BRA `(.L_x_3232) ;  /* 0xfffffeb400008947 */ /* 0x000fea000383ffff */
[----:B------:R-:W-:Y:S05]  /*15fa0*/  EXIT ;  /* 0x000000000000794d */ /* 0x000fea0003800000 */
.L_x_3123:
        /* <DEDUP_REMOVED lines=18> */
.L_x_3233:
        /* <DEDUP_REMOVED lines=43> */
.L_x_3237:
        /* <DEDUP_REMOVED lines=39> */
.L_x_3235:
        /* <DEDUP_REMOVED lines=12> */
.L_x_3238:
        /* <DEDUP_REMOVED lines=63> */
.L_x_3239:
        /* <DEDUP_REMOVED lines=61> */
.L_x_3240:
[----:B01----:R-:W-:-:S05]  /*16e70*/  LOP3.LUT R3, RZ, R2, RZ, 0x33, !PT ;  /* 0x00000002ff037212 */ /* 0x003fca00078e33ff */
[----:B------:R-:W-:-:S05]  /*16e80*/  IMAD.IADD R2, R4, 0x1, R3 ;  /* 0x0000000104027824 */ /* 0x000fca00078e0203 */
[----:B------:R1:W-:Y:S01]  /*16e90*/  STL [R1+0x4], R2 ;  /* 0x0000040201007387 */ /* 0x0003e20000100800 */
[----:B------:R-:W-:Y:S05]  /*16ea0*/  BRA `(.L_x_3241) ;  /* 0x0000000000107947 */ /* 0x000fea0003800000 */
.L_x_3236:
[----:B------:R-:W-:Y:S01]  /*16eb0*/  IMAD.U32 R2, RZ, RZ, UR6 ;  /* 0x00000006ff027e24 */ /* 0x000fe2000f8e00ff */
[----:B------:R0:W-:Y:S04]  /*16ec0*/  STL [R1+0x4], RZ ;  /* 0x000004ff01007387 */ /* 0x0001e80000100800 */
[----:B------:R0:W-:Y:S04]  /*16ed0*/  STL [R1+0x8], RZ ;  /* 0x000008ff01007387 */ /* 0x0001e80000100800 */
[----:B------:R0:W-:Y:S02]  /*16ee0*/  STL [R1], R2 ;  /* 0x0000000201007387 */ /* 0x0001e40000100800 */
.L_x_3241:
        /* <DEDUP_REMOVED lines=10> */
.L_x_3234:
        /* <DEDUP_REMOVED lines=9> */
[C---:B----4-:R-:W-:Y:S01]  /*17020*/  IMAD.SHL.U32 R0, R6.reuse, 0x8, RZ ;  /* 0x0000000806007824 */ /* 0x050fe200078e00ff */
[----:B------:R-:W-:Y:S01]  /*17030*/  LOP3.LUT R4, R6, 0x7f, RZ, 0xc0, !PT ;  /* 0x0000007f06047812 */ /* 0x000fe200078ec0ff */
[----:B------:R-:W-:Y:S01]  /*17040*/  UMOV UR4, 0x400 ;  /* 0x0000040000047882 */ /* 0x000fe20000000000 */
[----:B------:R-:W-:Y:S01]  /*17050*/  BSSY B8, `(.L_x_3242) ;  /* 0x00007b1000087945 */ /* 0x000fe20003800000 */
[----:B------:R-:W-:Y:S01]  /*17060*/  ULDC UR37, c[0x0][0xc] ;  /* 0x0000030000257ab9 */ /* 0x000fe20000000800 */
[----:B------:R-:W-:Y:S01]  /*17070*/  LOP3.LUT R3, R0, 0x1f8, RZ, 0xc0, !PT ;  /* 0x000001f800037812 */ /* 0x000fe200078ec0ff */
[----:B01----:R-:W-:Y:S01]  /*17080*/  IMAD.SHL.U32 R2, R4, 0x8, RZ ;  /* 0x0000000804027824 */ /* 0x003fe200078e00ff */
[----:B------:R-:W-:Y:S01]  /*17090*/  LOP3.LUT R0, R0, 0x38, RZ, 0xc0, !PT ;  /* 0x0000003800007812 */ /* 0x000fe200078ec0ff */
[----:B------:R-:W-:Y:S01]  /*170a0*/  ULDC.64 UR40, c[0x0][0x198] ;  /* 0x0000660000287ab9 */ /* 0x000fe20000000a00 */
[----:B------:R-:W-:Y:S01]  /*170b0*/  LOP3.LUT R3, R3, 0x38, R6, 0x78, !PT ;  /* 0x0000003803037812 */ /* 0x000fe200078e7806 */
[----:B------:R-:W-:-:S03]  /*170c0*/  IMAD.SHL.U32 R6, R6, 0x10, RZ ;  /* 0x0000001006067824 */ /* 0x000fc600078e00ff */
[----:B------:R-:W-:Y:S02]  /*170d0*/  LOP3.LUT R2, R3, 0x200, R2, 0xf8, !PT ;  /* 0x0000020003027812 */ /* 0x000fe400078ef802 */
[----:B------:R-:W-:-:S04]  /*170e0*/  SHF.R.U32.HI R3, RZ, 0x3, R4 ;  /* 0x00000003ff037819 */ /* 0x000fc80000011604 */
[----:B------:R-:W-:Y:S02]  /*170f0*/  LOP3.LUT R4, R3, 0x70, R6, 0xf8, !PT ;  /* 0x0000007003047812 */ /* 0x000fe400078ef806 */
[C---:B------:R-:W-:Y:S01]  /*17100*/  LOP3.LUT R4, R0.reuse, 0x40, RZ, 0xfc, !PT ;  /* 0x0000004000047812 */ /* 0x040fe200078efcff */
[----:B--2---:R-:W-:Y:S01]  /*17110*/  ULEA UR4, UR5, UR4, 0x18 ;  /* 0x0000000405047291 */ /* 0x004fe2000f8ec03f */
[----:B------:R-:W-:-:S05]  /*17120*/  LOP3.LUT R4, R0, 0x100, RZ, 0xfc, !PT ;  /* 0x0000010000047812 */ /* 0x000fca00078efcff */
[----:B------:R-:W-:-:S04]  /*17130*/  IMAD.U32 R19, RZ, RZ, UR4 ;  /* 0x00000004ff137e24 */ /* 0x000fc8000f8e00ff */
[----:B------:R-:W-:Y:S02]  /*17140*/  IMAD R3, R2, 0x2, R19 ;  /* 0x0000000202037824 */ /* 0x000fe400078e0213 */
[----:B------:R-:W-:-:S03]  /*17150*/  IMAD.MOV.U32 R2, RZ, RZ, 0x1 ;  /* 0x00000001ff027424 */ /* 0x000fc600078e00ff */
        /* <DEDUP_REMOVED lines=9> */
.L_x_3376:
[----:B--23--:R-:W2:Y:S01]  /*171f0*/  LDL R9, [R1+0xc] ;  /* 0x00000c0001097983 */ /* 0x00cea20000100800 */
[----:B------:R-:W-:Y:S05]  /*17200*/  YIELD ;  /* 0x0000000000007946 */ /* 0x000fea0003800000 */
[----:B------:R-:W-:Y:S01]  /*17210*/  ULDC.64 UR4, c[0x0][0xb20] ;  /* 0x0002c80000047ab9 */ /* 0x000fe20000000a00 */
[----:B------:R-:W-:Y:S01]  /*17220*/  IMAD.MOV.U32 R0, RZ, RZ, RZ ;  /* 0x000000ffff007224 */ /* 0x000fe200078e00ff */
[----:B------:R-:W-:Y:S01]  /*17230*/  ISETP.NE.U32.AND P0, PT, RZ, UR4, PT ;  /* 0x00000004ff007c0c */ /* 0x000fe2000bf05070 */
[----:B01----:R-:W0:Y:S01]  /*17240*/  LDC.64 R4, c[0x0][0xaf8] ;  /* 0x0002be00ff047b82 */ /* 0x003e220000000a00 */
        /* <DEDUP_REMOVED lines=41> */
.L_x_3243:
        /* <DEDUP_REMOVED lines=16> */
.L_x_3244:
[----:B------:R-:W-:Y:S05]  /*175e0*/  @!P1 BRA `(.L_x_3245) ;  /* 0x00000000000c9947 */ /* 0x000fea0003800000 */
[----:B------:R-:W3:Y:S04]  /*175f0*/  LDG.E R6, desc[UR38][R2.64] ;  /* 0x0000002602067981 */ /* 0x000ee8000c1e1900 */
[----:B------:R-:W3:Y:S02]  /*17600*/  LDG.E R2, desc[UR38][R2.64+0x4] ;  /* 0x0000042602027981 */ /* 0x000ee4000c1e1900 */
[----:B---3--:R-:W-:-:S07]  /*17610*/  IMAD.IADD R6, R2, 0x1, -R6 ;  /* 0x0000000102067824 */ /* 0x008fce00078e0a06 */
.L_x_3245:
        /* <DEDUP_REMOVED lines=34> */
.L_x_3248:
[----:B------:R-:W-:-:S13]  /*17840*/  ISETP.NE.AND P0, PT, R3, 0x1, PT ;  /* 0x000000010300780c */ /* 0x000fda0003f05270 */
[----:B------:R-:W2:Y:S02]  /*17850*/  @P0 LDC.64 R4, c[0x0][0xae0] ;  /* 0x0002b800ff040b82 */ /* 0x000ea40000000a00 */
[----:B--2---:R-:W-:-:S05]  /*17860*/  @P0 IMAD.HI.U32 R4, R8, R4, RZ ;  /* 0x0000000408040227 */ /* 0x004fca00078e00ff */
[----:B------:R-:W-:-:S07]  /*17870*/  @P0 SHF.R.U32.HI R8, RZ, R5, R4 ;  /* 0x00000005ff080219 */ /* 0x000fce0000011604 */
.L_x_3249:
[----:B------:R-:W-:Y:S05]  /*17880*/  BSYNC B0 ;  /* 0x0000000000007941 */ /* 0x000fea0003800000 */
.L_x_3247:
[----:B------:R-:W-:-:S05]  /*17890*/  IMAD R8, R8, R3, R3 ;  /* 0x0000000308087224 */ /* 0x000fca00078e0203 */
[----:B------:R-:W-:-:S07]  /*178a0*/  VIMNMX R2, R2, R8, PT ;  /* 0x0000000802027248 */ /* 0x000fce0003fe0100 */
.L_x_3246:
        /* <DEDUP_REMOVED lines=25> */
.L_x_3252:
[----:B------:R-:W-:-:S13]  /*17a40*/  ISETP.NE.AND P0, PT, R3, 0x1, PT ;  /* 0x000000010300780c */ /* 0x000fda0003f05270 */
[----:B--2---:R-:W2:Y:S02]  /*17a50*/  @P0 LDC.64 R4, c[0x0][0xae0] ;  /* 0x0002b800ff040b82 */ /* 0x004ea40000000a00 */
[----:B--2---:R-:W-:-:S05]  /*17a60*/  @P0 IMAD.HI.U32 R4, R6, R4, RZ ;  /* 0x0000000406040227 */ /* 0x004fca00078e00ff */
[----:B------:R-:W-:-:S07]  /*17a70*/  @P0 SHF.R.U32.HI R6, RZ, R5, R4 ;  /* 0x00000005ff060219 */ /* 0x000fce0000011604 */
.L_x_3253:
[----:B------:R-:W-:Y:S05]  /*17a80*/  BSYNC B0 ;  /* 0x0000000000007941 */ /* 0x000fea0003800000 */
.L_x_3251:
[----:B------:R-:W-:-:S05]  /*17a90*/  IMAD R3, R6, R3, RZ ;  /* 0x0000000306037224 */ /* 0x000fca00078e02ff */
[----:B------:R-:W-:-:S07]  /*17aa0*/  VIMNMX R2, R2, R3, !PT ;  /* 0x0000000302027248 */ /* 0x000fce0007fe0100 */
.L_x_3250:
        /* <DEDUP_REMOVED lines=44> */
.L_x_3255:
[----:B------:R-:W-:Y:S05]  /*17d70*/  BSYNC B0 ;  /* 0x0000000000007941 */ /* 0x000fea0003800000 */
.L_x_3254:
        /* <DEDUP_REMOVED lines=12> */
[----:B------:R-:W3:Y:S01]  /*17e40*/  S2R R2, SR_LANEID ;  /* 0x0000000000027919 */ /* 0x000ee20000000000 */
[----:B------:R-:W-:Y:S02]  /*17e50*/  VOTEU.ANY UR4, UPT, PT ;  /* 0x0000000000047886 */ /* 0x000fe400038e0100 */
[----:B------:R-:W3:Y:S08]  /*17e60*/  FLO.U32 R0, UR4 ;  /* 0x0000000400007d00 */ /* 0x000ef000080e0000 */
[----:B-1----:R-:W1:Y:S01]  /*17e70*/  POPC R4, UR4 ;  /* 0x0000000400047d09 */ /* 0x002e620008000000 */
[----:B---3--:R-:W-:-:S02]  /*17e80*/  ISETP.EQ.U32.AND P0, PT, R0, R2, PT ;  /* 0x000000020000720c */ /* 0x008fc40003f02070 */
[----:B------:R-:W1:Y:S11]  /*17e90*/  LDC.64 R2, c[0x0][0xd60] ;  /* 0x00035800ff027b82 */ /* 0x000e760000000a00 */
[----:B-1----:R-:W3:Y:S04]  /*17ea0*/  @P0 ATOMG.E.ADD.STRONG.GPU PT, R2, desc[UR38][R2.64], R4 ;  /* 0x00000004020209a8 */ /* 0x002ee800081ee1e6 */
[----:B---3--:R1:W3:Y:S02]  /*17eb0*/  SHFL.IDX PT, R2, R2, R0, 0x1f ;  /* 0x00001f0002027589 */ /* 0x0082e400000e0000 */
[----:B-1----:R-:W1:Y:S02]  /*17ec0*/  S2R R0, SR_LTMASK ;  /* 0x0000000000007919 */ /* 0x002e640000003900 */
[----:B-1----:R-:W-:-:S06]  /*17ed0*/  LOP3.LUT R0, R0, UR4, RZ, 0xc0, !PT ;  /* 0x0000000400007c12 */ /* 0x002fcc000f8ec0ff */
[----:B------:R-:W3:Y:S02]  /*17ee0*/  POPC R0, R0 ;  /* 0x0000000000007309 */ /* 0x000ee40000000000 */
[----:B---3--:R-:W-:-:S05]  /*17ef0*/  IADD3 R0, R2, UR37, R0 ;  /* 0x0000002502007c10 */ /* 0x008fca000fffe000 */
[----:B------:R4:W-:Y:S01]  /*17f00*/  STL [R1], R0 ;  /* 0x0000000001007387 */ /* 0x0009e20000100800 */
[----:B------:R-:W-:Y:S05]  /*17f10*/  BRA `(.L_x_3258) ;  /* 0x0000005800987947 */ /* 0x000fea0003800000 */
.L_x_3257:
        /* <DEDUP_REMOVED lines=20> */
.L_x_3260:
[----:B------:R-:W-:Y:S05]  /*18060*/  BSYNC B6 ;  /* 0x0000000000067941 */ /* 0x000fea0003800000 */
.L_x_3259:
        /* <DEDUP_REMOVED lines=20> */
.L_x_3263:
        /* <DEDUP_REMOVED lines=15> */
.L_x_3262:
[----:B------:R-:W-:Y:S05]  /*182a0*/  BSYNC B6 ;  /* 0x0000000000067941 */ /* 0x000fea0003800000 */
.L_x_3261:
        /* <DEDUP_REMOVED lines=24> */
.L_x_3393:
        /* <DEDUP_REMOVED lines=9> */
.L_x_3396:
        /* <DEDUP_REMOVED lines=24> */
.L_x_3267:
[----:B------:R-:W4:Y:S04]  /*18640*/  LDL R0, [R1+0x10] ;  /* 0x0000100001007983 */ /* 0x000f280000100800 */
[----:B---3--:R-:W3:Y:S01]  /*18650*/  LDL R2, [R1+0x18] ;  /* 0x0000180001027983 */ /* 0x008ee20000100800 */
[----:B----4-:R-:W-:Y:S01]  /*18660*/  IMAD R0, R0, 0x8, R19 ;  /* 0x0000000800007824 */ /* 0x010fe200078e0213 */
[----:B---3--:R-:W-:-:S04]  /*18670*/  SHF.L.U32 R2, R2, 0x1f, RZ ;  /* 0x0000001f02027819 */ /* 0x008fc800000006ff */
[----:B------:R-:W3:Y:S02]  /*18680*/  SYNCS.PHASECHK.TRANS64.TRYWAIT P0, [R0+URZ+0x38840], R2 ;  /* 0x03884002000075a7 */ /* 0x000ee4000800017f */
[----:B---3--:R-:W-:Y:S05]  /*18690*/  @!P0 BRA `(.L_x_3268) ;  /* 0x0000006c00648947 */ /* 0x008fea0003800000 */
.L_x_3397:
        /* <DEDUP_REMOVED lines=11> */
.L_x_3269:
        /* <DEDUP_REMOVED lines=23> */
.L_x_3265:
[----:B------:R-:W3:Y:S04]  /*188c0*/  LDL R2, [R1+0xc] ;  /* 0x00000c0001027983 */ /* 0x000ee80000100800 */
        /* <DEDUP_REMOVED lines=8> */
[----:B------:R-:W-:Y:S01]  /*18950*/  BSSY B6, `(.L_x_3270) ;  /* 0x0000019000067945 */ /* 0x000fe20003800000 */
[----:B---3--:R-:W-:-:S04]  /*18960*/  SHF.R.S32.HI R0, RZ, 0x1f, R2 ;  /* 0x0000001fff007819 */ /* 0x008fc80000011402 */
[----:B-1----:R-:W-:Y:S02]  /*18970*/  SEL R4, R0, RZ, !P0 ;  /* 0x000000ff00047207 */ /* 0x002fe40004000000 */
[----:B------:R-:W-:Y:S02]  /*18980*/  SEL R0, R2, RZ, !P0 ;  /* 0x000000ff02007207 */ /* 0x000fe40004000000 */
[----:B----4-:R-:W-:Y:S01]  /*18990*/  SHF.R.S32.HI R3, RZ, 0x1f, R3 ;  /* 0x0000001fff037819 */ /* 0x010fe20000011403 */
[----:B------:R1:W-:Y:S04]  /*189a0*/  STL [R1+0x58], R4 ;  /* 0x0000580401007387 */ /* 0x0003e80000100800 */
[----:B------:R1:W-:Y:S04]  /*189b0*/  STL [R1+0x38], R0 ;  /* 0x0000380001007387 */ /* 0x0003e80000100800 */
[----:B------:R1:W-:Y:S01]  /*189c0*/  STL [R1+0x50], R3 ;  /* 0x0000500301007387 */ /* 0x0003e20000100800 */
        /* <DEDUP_REMOVED lines=17> */
.L_x_3271:
[----:B------:R-:W-:Y:S05]  /*18ae0*/  BSYNC B6 ;  /* 0x0000000000067941 */ /* 0x000fea0003800000 */
.L_x_3270:
[----:B------:R-:W3:Y:S01]  /*18af0*/  LDL R11, [R1+0x34] ;  /* 0x00003400010b7983 */ /* 0x000ee20000100800 */
[----:B0-----:R-:W0:Y:S01]  /*18b00*/  LDC R7, c[0x0][0x448] ;  /* 0x00011200ff077b82 */ /* 0x001e220000000800 */
[----:B------:R-:W-:Y:S01]  /*18b10*/  ULDC.64 UR4, c[0x0][0x298] ;  /* 0x0000a60000047ab9 */ /* 0x000fe20000000a00 */
[----:B------:R-:W-:Y:S01]  /*18b20*/  ULDC.64 UR6, c[0x0][0x280] ;  /* 0x0000a00000067ab9 */ /* 0x000fe20000000a00 */
[----:B-1----:R-:W4:Y:S04]  /*18b30*/  LDL R4, [R1+0x50] ;  /* 0x0000500001047983 */ /* 0x002f280000100800 */
[----:B------:R-:W2:Y:S04]  /*18b40*/  LDL R9, [R1+0x28] ;  /* 0x0000280001097983 */ /* 0x000ea80000100800 */
[----:B------:R-:W2:Y:S01]  /*18b50*/  LDL R8, [R1+0x58] ;  /* 0x0000580001087983 */ /* 0x000ea20000100800 */
[----:B------:R-:W1:Y:S01]  /*18b60*/  S2R R2, SR_TID.X ;  /* 0x0000000000027919 */ /* 0x000e620000002100 */
[----:B------:R-:W1:Y:S02]  /*18b70*/  S2R R0, SR_TID.X ;  /* 0x0000000000007919 */ /* 0x000e640000002100 */
[----:B------:R-:W2:Y:S01]  /*18b80*/  LDL R6, [R1+0x38] ;  /* 0x0000380001067983 */ /* 0x000ea20000100800 */
[----:B0-----:R-:W-:-:S13]  /*18b90*/  ISETP.NE.AND P0, PT, R7, 0x1, PT ;  /* 0x000000010700780c */ /* 0x001fda0003f05270 */
[----:B------:R-:W0:Y:S01]  /*18ba0*/  @P0 LDC R3, c[0x0][0x450] ;  /* 0x00011400ff030b82 */ /* 0x000e220000000800 */
[----:B-1----:R-:W-:-:S04]  /*18bb0*/  LOP3.LUT R2, R2, 0x7f, RZ, 0xc0, !PT ;  /* 0x0000007f02027812 */ /* 0x002fc800078ec0ff */
[----:B------:R-:W-:Y:S01]  /*18bc0*/  SHF.R.U32.HI R2, RZ, 0x3, R2 ;  /* 0x00000003ff027819 */ /* 0x000fe20000011602 */
[----:B------:R-:W-:-:S05]  /*18bd0*/  IMAD.SHL.U32 R0, R0, 0x10, RZ ;  /* 0x0000001000007824 */ /* 0x000fca00078e00ff */
[----:B------:R-:W-:Y:S02]  /*18be0*/  LOP3.LUT R0, R2, 0x70, R0, 0xf8, !PT ;  /* 0x0000007002007812 */ /* 0x000fe400078ef800 */
[----:B------:R-:W1:Y:S03]  /*18bf0*/  @P0 LDC R2, c[0x0][0x44c] ;  /* 0x00011300ff020b82 */ /* 0x000e660000000800 */
[----:B---3--:R-:W-:-:S04]  /*18c00*/  IMAD.IADD R5, R0, 0x1, R11 ;  /* 0x0000000100057824 */ /* 0x008fc800078e020b */
[----:B-1----:R-:W-:-:S04]  /*18c10*/  @P0 IMAD.HI.U32 R2, R5, R2, RZ ;  /* 0x0000000205020227 */ /* 0x002fc800078e00ff */
[----:B------:R-:W-:Y:S01]  /*18c20*/  IMAD.MOV.U32 R0, RZ, RZ, R5 ;  /* 0x000000ffff007224 */ /* 0x000fe200078e0005 */
[----:B0-----:R-:W-:Y:S01]  /*18c30*/  @P0 SHF.R.U32.HI R0, RZ, R3, R2 ;  /* 0x00000003ff000219 */ /* 0x001fe20000011602 */
[----:B----4-:R-:W-:-:S04]  /*18c40*/  IMAD R2, R4, UR4, RZ ;  /* 0x0000000404027c24 */ /* 0x010fc8000f8e02ff */
[C---:B--2---:R-:W-:Y:S02]  /*18c50*/  IMAD R4, R9.reuse, UR5, R2 ;  /* 0x0000000509047c24 */ /* 0x044fe4000f8e0202 */
        /* <DEDUP_REMOVED lines=14> */
[----:B------:R-:W-:Y:S01]  /*18d40*/  SHF.R.S32.HI R4, RZ, 0x1f, R0 ;  /* 0x0000001fff047819 */ /* 0x000fe20000011400 */
[----:B------:R-:W3:Y:S04]  /*18d50*/  S2R R10, SR_TID.X ;  /* 0x00000000000a7919 */ /* 0x000ee80000002100 */
        /* <DEDUP_REMOVED lines=17> */
[----:B------:R-:W-:Y:S01]  /*18e70*/  UMOV UR4, 0xffffffff ;  /* 0xffffffff00047882 */ /* 0x000fe20000000000 */
[----:B---3--:R-:W-:Y:S02]  /*18e80*/  LOP3.LUT R10, R10, 0x7f, RZ, 0xc0, !PT ;  /* 0x0000007f0a0a7812 */ /* 0x008fe400078ec0ff */
[----:B------:R-:W-:Y:S02]  /*18e90*/  LEA.HI.X R2, R4, UR7, R0, 0x1, P1 ;  /* 0x0000000704027c11 */ /* 0x000fe400088f0c00 */
[----:B------:R-:W-:Y:S01]  /*18ea0*/  SHF.R.U32.HI R10, RZ, 0x3, R10 ;  /* 0x00000003ff0a7819 */ /* 0x000fe2000001160a */
[----:B-1----:R-:W-:Y:S06]  /*18eb0*/  BRA.DIV UR4, `(.L_x_3272) ;  /* 0x0000006604707947 */ /* 0x002fec000b800000 */
[----:B------:R-:W2:Y:S04]  /*18ec0*/  LDL R11, [R1+0x30] ;  /* 0x00003000010b7983 */ /* 0x000ea80000100800 */
[----:B------:R-:W3:Y:S04]  /*18ed0*/  LDL.LU R6, [R1+0x34] ;  /* 0x0000340001067983 */ /* 0x000ee80000300800 */
[----:B------:R-:W0:Y:S04]  /*18ee0*/  SHFL.IDX PT, R5, R3, RZ, 0x181f ;  /* 0x00181fff03057589 */ /* 0x000e2800000e0000 */
[----:B------:R-:W1:Y:S01]  /*18ef0*/  SHFL.IDX PT, R4, R2, RZ, 0x181f ;  /* 0x00181fff02047589 */ /* 0x000e6200000e0000 */
[----:B--2---:R-:W-:-:S02]  /*18f00*/  IMAD R0, R11, R7, RZ ;  /* 0x000000070b007224 */ /* 0x004fc400078e02ff */
[----:B---3--:R-:W-:Y:S02]  /*18f10*/  IMAD.IADD R10, R10, 0x1, R6 ;  /* 0x000000010a0a7824 */ /* 0x008fe400078e0206 */
[----:B------:R-:W-:Y:S02]  /*18f20*/  SHFL.IDX PT, R6, R2, 0x1, 0x181f ;  /* 0x00381f0002067f89 */ /* 0x000fe400000e0000 */
[C---:B------:R-:W-:Y:S01]  /*18f30*/  VIADD R7, R10.reuse, 0x10 ;  /* 0x000000100a077836 */ /* 0x040fe20000000000 */
[----:B------:R-:W-:Y:S01]  /*18f40*/  ISETP.GE.AND P1, PT, R10, R0, PT ;  /* 0x000000000a00720c */ /* 0x000fe20003f26270 */
[----:B------:R-:W-:Y:S04]  /*18f50*/  STL [R1+0x34], R10 ;  /* 0x0000340a01007387 */ /* 0x000fe80000100800 */
[----:B------:R2:W-:Y:S08]  /*18f60*/  STL [R1+0x48], R7 ;  /* 0x0000480701007387 */ /* 0x0005f00000100800 */
[----:B0-----:R-:W-:-:S05]  /*18f70*/  @!P1 LEA R5, P2, R9, R5, 0x1 ;  /* 0x0000000509059211 */ /* 0x001fca00078408ff */
[----:B-1----:R-:W-:-:S05]  /*18f80*/  @!P1 IMAD.X R4, RZ, RZ, R4, P2 ;  /* 0x000000ffff049224 */ /* 0x002fca00010e0604 */
[----:B------:R-:W-:-:S04]  /*18f90*/  @!P1 LOP3.LUT R5, R5, R4, RZ, 0x3c, !PT ;  /* 0x0000000405059212 */ /* 0x000fc800078e3cff */
[----:B------:R-:W-:-:S04]  /*18fa0*/  @!P1 LOP3.LUT R4, R5, R4, RZ, 0x3c, !PT ;  /* 0x0000000405049212 */ /* 0x000fc800078e3cff */
[----:B------:R-:W-:-:S05]  /*18fb0*/  @!P1 LOP3.LUT R5, R5, R4, RZ, 0x3c, !PT ;  /* 0x0000000405059212 */ /* 0x000fca00078e3cff */
[----:B-----5:R0:W-:Y:S01]  /*18fc0*/  @!P1 LDGSTS.E.BYPASS.LTC128B.128 [R8+0x20400], desc[UR38][R4.64], !P0 ;  /* 0x2040000004089fae */ /* 0x0201e2000c101d66 */
[----:B------:R-:W-:Y:S01]  /*18fd0*/  ISETP.GE.AND P1, PT, R7, R0, PT ;  /* 0x000000000700720c */ /* 0x000fe20003f26270 */
[----:B--2---:R-:W-:-:S05]  /*18fe0*/  VIADD R7, R10, 0x20 ;  /* 0x000000200a077836 */ /* 0x004fca0000000000 */
[----:B------:R-:W-:Y:S04]  /*18ff0*/  STL [R1+0x5c], R7 ;  /* 0x00005c0701007387 */ /* 0x000fe80000100800 */
[----:B0-----:R-:W0:Y:S03]  /*19000*/  SHFL.IDX PT, R4, R3, 0x1, 0x181f ;  /* 0x00381f0003047f89 */ /* 0x001e2600000e0000 */
[----:B0-----:R-:W-:-:S05]  /*19010*/  @!P1 LEA R5, P2, R9, R4, 0x1 ;  /* 0x0000000409059211 */ /* 0x001fca00078408ff */
[----:B------:R-:W-:Y:S02]  /*19020*/  @!P1 IMAD.X R4, RZ, RZ, R6, P2 ;  /* 0x000000ffff049224 */ /* 0x000fe400010e0606 */
[----:B------:R-:W-:Y:S03]  /*19030*/  SHFL.IDX PT, R6, R2, 0x2, 0x181f ;  /* 0x00581f0002067f89 */ /* 0x000fe600000e0000 */
[----:B------:R-:W-:-:S04]  /*19040*/  @!P1 LOP3.LUT R5, R5, R4, RZ, 0x3c, !PT ;  /* 0x0000000405059212 */ /* 0x000fc800078e3cff */
[----:B------:R-:W-:-:S04]  /*19050*/  @!P1 LOP3.LUT R4, R5, R4, RZ, 0x3c, !PT ;  /* 0x0000000405049212 */ /* 0x000fc800078e3cff */
[----:B------:R-:W-:-:S05]  /*19060*/  @!P1 LOP3.LUT R5, R5, R4, RZ, 0x3c, !PT ;  /* 0x0000000405059212 */ /* 0x000fca00078e3cff */
[----:B------:R0:W-:Y:S01]  /*19070*/  @!P1 LDGSTS.E.BYPASS.LTC128B.128 [R8+0x20c00], desc[UR38][R4.64], !P0 ;  /* 0x20c0000004089fae */ /* 0x0001e2000c101d66 */
[----:B------:R-:W-:-:S03]  /*19080*/  ISETP.GE.AND P1, PT, R7, R0, PT ;  /* 0x000000000700720c */ /* 0x000fc60003f26270 */
[----:B0-----:R-:W0:Y:S04]  /*19090*/  SHFL.IDX PT, R4, R3, 0x2, 0x181f ;  /* 0x00581f0003047f89 */ /* 0x001e2800000e0000 */
[----:B------:R-:W1:Y:S06]  /*190a0*/  SHFL.IDX PT, R3, R3, 0x3, 0x181f ;  /* 0x00781f0003037f89 */ /* 0x000e6c00000e0000 */
[----:B0-----:R-:W-:-:S05]  /*190b0*/  @!P1 LEA R5, P2, R9, R4, 0x1 ;  /* 0x0000000409059211 */ /* 0x001fca00078408ff */
[----:B------:R-:W-:-:S05]  /*190c0*/  @!P1 IMAD.X R4, RZ, RZ, R6, P2 ;  /* 0x000000ffff049224 */ /* 0x000fca00010e0606 */
[----:B------:R-:W-:-:S04]  /*190d0*/  @!P1 LOP3.LUT R5, R5, R4, RZ, 0x3c, !PT ;  /* 0x0000000405059212 */ /* 0x000fc800078e3cff */
[----:B------:R-:W-:-:S04]  /*190e0*/  @!P1 LOP3.LUT R4, R5, R4, RZ, 0x3c, !PT ;  /* 0x0000000405049212 */ /* 0x000fc800078e3cff */
[----:B------:R-:W-:-:S05]  /*190f0*/  @!P1 LOP3.LUT R5, R5, R4, RZ, 0x3c, !PT ;  /* 0x0000000405059212 */ /* 0x000fca00078e3cff */
[----:B------:R0:W-:Y:S04]  /*19100*/  @!P1 LDGSTS.E.BYPASS.LTC128B.128 [R8+0x21400], desc[UR38][R4.64], !P0 ;  /* 0x2140000004089fae */ /* 0x0001e8000c101d66 */
[----:B01----:R0:W2:Y:S02]  /*19110*/  SHFL.IDX PT, R4, R2, 0x3, 0x181f ;  /* 0x00781f0002047f89 */ /* 0x0030a400000e0000 */
.L_x_3406:
[----:B0-----:R-:W3:Y:S02]  /*19120*/  LDL R2, [R1+0x34] ;  /* 0x0000340001027983 */ /* 0x001ee40000100800 */
[----:B---3--:R-:W-:-:S05]  /*19130*/  VIADD R2, R2, 0x30 ;  /* 0x0000003002027836 */ /* 0x008fca0000000000 */
[----:B------:R-:W-:Y:S01]  /*19140*/  ISETP.GE.AND P1, PT, R2, R0, PT ;  /* 0x000000000200720c */ /* 0x000fe20003f26270 */
[----:B------:R0:W-:-:S12]  /*19150*/  STL [R1+0x60], R2 ;  /* 0x0000600201007387 */ /* 0x0001d80000100800 */
[----:B0-----:R-:W-:-:S05]  /*19160*/  @!P1 LEA R2, P2, R9, R3, 0x1 ;  /* 0x0000000309029211 */ /* 0x001fca00078408ff */
[----:B--2---:R-:W-:-:S05]  /*19170*/  @!P1 IMAD.X R3, RZ, RZ, R4, P2 ;  /* 0x000000ffff039224 */ /* 0x004fca00010e0604 */
[----:B------:R-:W-:Y:S01]  /*19180*/  @!PT LDS RZ, [RZ] ;  /* 0x00000000fffff984 */ /* 0x000fe20000000800 */
[----:B------:R-:W-:Y:S01]  /*19190*/  @!PT LDS RZ, [RZ] ;  /* 0x00000000fffff984 */ /* 0x000fe20000000800 */
[----:B------:R-:W-:Y:S01]  /*191a0*/  @!PT LDS RZ, [RZ] ;  /* 0x00000000fffff984 */ /* 0x000fe20000000800 */
[----:B------:R0:W-:Y:S01]  /*191b0*/  @!P1 LDGSTS.E.BYPASS.LTC128B.128 [R8+0x21c00], desc[UR38][R2.64], !P0 ;  /* 0x21c0000002089fae */ /* 0x0001e2000c101d66 */
[----:B------:R-:W-:Y:S01]  /*191c0*/  PLOP3.LUT P0, PT, PT, PT, PT, 0x80, 0x0 ;  /* 0x000000000000781c */ /* 0x000fe20003f0f070 */
[----:B------:R-:W-:-:S12]  /*191d0*/  NOP ;  /* 0x0000000000007918 */ /* 0x000fd80000000000 */
.L_x_3273:
        /* <DEDUP_REMOVED lines=37> */
.L_x_3275:
[----:B------:R-:W-:Y:S05]  /*19430*/  BSYNC B6 ;  /* 0x0000000000067941 */ /* 0x000fea0003800000 */
.L_x_3274:
        /* <DEDUP_REMOVED lines=122> */
[C---:B------:R-:W-:Y:S02]  /*19be0*/  @!P2 LOP3.LUT R2, R3.reuse, R2, RZ, 0x3c, !PT ;  /* 0x000000020302a212 */ /* 0x040fe400078e3cff */
[C---:B------:R-:W-:Y:S02]  /*19bf0*/  LOP3.LUT P6, RZ, R18.reuse, 0x4, RZ, 0xc0, !PT ;  /* 0x0000000412ff7812 */ /* 0x040fe400078cc0ff */
        /* <DEDUP_REMOVED lines=59> */
.L_x_3416:
        /* <DEDUP_REMOVED lines=30> */
.L_x_3278:
[----:B------:R-:W-:Y:S05]  /*1a190*/  BSYNC B0 ;  /* 0x0000000000007941 */ /* 0x000fea0003800000 */
.L_x_3277:
[----:B------:R-:W-:Y:S01]  /*1a1a0*/  NOP ;  /* 0x0000000000007918 */ /* 0x000fe20000000000 */
[----:B------:R-:W-:-:S13]  /*1a1b0*/  PLOP3.LUT P0, PT, PT, PT, PT, 0x80, 0x0 ;  /* 0x000000000000781c */ /* 0x000fda0003f0f070 */
.L_x_3279:
        /* <DEDUP_REMOVED lines=18> */
.L_x_3417:
[----:B------:R-:W-:Y:S05]  /*1a2e0*/  BSYNC B0 ;  /* 0x0000000000007941 */ /* 0x000fea0003800000 */
.L_x_3280:
        /* <DEDUP_REMOVED lines=13> */
.L_x_3418:
[----:B------:R-:W-:Y:S05]  /*1a3c0*/  BSYNC B1 ;  /* 0x0000000000017941 */ /* 0x000fea0003800000 */
.L_x_3284:
        /* <DEDUP_REMOVED lines=9> */
.L_x_3287:
[----:B------:R-:W-:Y:S05]  /*1a460*/  BSYNC B1 ;  /* 0x0000000000017941 */ /* 0x000fea0003800000 */
.L_x_3286:
        /* <DEDUP_REMOVED lines=13> */
.L_x_3288:
        /* <DEDUP_REMOVED lines=15> */
.L_x_3289:
        /* <DEDUP_REMOVED lines=15> */
.L_x_3290:
        /* <DEDUP_REMOVED lines=15> */
.L_x_3291:
        /* <DEDUP_REMOVED lines=15> */
.L_x_3292:
        /* <DEDUP_REMOVED lines=15> */
.L_x_3293:
        /* <DEDUP_REMOVED lines=15> */
.L_x_3294:
        /* <DEDUP_REMOVED lines=15> */
.L_x_3295:
        /* <DEDUP_REMOVED lines=10> */
.L_x_3283:
[----:B------:R-:W-:Y:S05]  /*1ac70*/  BSYNC B0 ;  /* 0x0000000000007941 */ /* 0x000fea0003800000 */
.L_x_3282:
        /* <DEDUP_REMOVED lines=61> */
.L_x_3302:
        /* <DEDUP_REMOVED lines=8> */
.L_x_3419:
[----:B------:R-:W-:Y:S05]  /*1b0d0*/  BSYNC B3 ;  /* 0x0000000000037941 */ /* 0x000fea0003800000 */
.L_x_3303:
        /* <DEDUP_REMOVED lines=9> */
.L_x_3306:
[----:B------:R-:W-:Y:S05]  /*1b170*/  BSYNC B3 ;  /* 0x0000000000037941 */ /* 0x000fea0003800000 */
.L_x_3305:
        /* <DEDUP_REMOVED lines=13> */
.L_x_3307:
        /* <DEDUP_REMOVED lines=13> */
.L_x_3420:
[----:B------:R-:W-:Y:S05]  /*1b320*/  BSYNC B3 ;  /* 0x0000000000037941 */ /* 0x000fea0003800000 */
.L_x_3308:
        /* <DEDUP_REMOVED lines=11> */
.L_x_3311:
[----:B------:R-:W-:Y:S05]  /*1b3e0*/  BSYNC B3 ;  /* 0x0000000000037941 */ /* 0x000fea0003800000 */
.L_x_3310:
        /* <DEDUP_REMOVED lines=10> */
.L_x_3312:
        /* <DEDUP_REMOVED lines=15> */
.L_x_3313:
        /* <DEDUP_REMOVED lines=15> */
.L_x_3314:
        /* <DEDUP_REMOVED lines=15> */
.L_x_3315:
        /* <DEDUP_REMOVED lines=15> */
.L_x_3316:
        /* <DEDUP_REMOVED lines=15> */
.L_x_3317:
        /* <DEDUP_REMOVED lines=15> */
.L_x_3318:
        /* <DEDUP_REMOVED lines=15> */
.L_x_3319:
        /* <DEDUP_REMOVED lines=10> */
.L_x_3301:
[----:B------:R-:W-:Y:S05]  /*1bbc0*/  BSYNC B1 ;  /* 0x0000000000017941 */ /* 0x000fea0003800000 */
.L_x_3300:
[----:B------:R-:W2:Y:S02]  /*1bbd0*/  LDL.LU R5, [R1+0x3c] ;  /* 0x00003c0001057983 */ /* 0x000ea40000300800 */
[----:B--2---:R-:W-:-:S07]  /*1bbe0*/  VIADD R0, R5, 0xfffffffd ;  /* 0xfffffffd05007836 */ /* 0x004fce0000000000 */
.L_x_3299:
[----:B------:R-:W-:Y:S05]  /*1bbf0*/  BSYNC B2 ;  /* 0x0000000000027941 */ /* 0x000fea0003800000 */
.L_x_3298:
[----:B------:R-:W-:-:S05]  /*1bc00*/  VIADD R8, R8, 0xfffffffe ;  /* 0xfffffffe08087836 */ /* 0x000fca0000000000 */
[----:B------:R-:W-:-:S13]  /*1bc10*/  ISETP.NE.AND P0, PT, R8, R4, PT ;  /* 0x000000040800720c */ /* 0x000fda0003f05270 */
[----:B------:R-:W-:Y:S05]  /*1bc20*/  @!P0 BRA `(.L_x_3297) ;  /* 0x0000001800e08947 */ /* 0x000fea0003800000 */
.L_x_3360:
        /* <DEDUP_REMOVED lines=35> */
.L_x_3322:
        /* <DEDUP_REMOVED lines=8> */
.L_x_3421:
[----:B------:R-:W-:Y:S05]  /*1bee0*/  BSYNC B2 ;  /* 0x0000000000027941 */ /* 0x000fea0003800000 */
.L_x_3323:
        /* <DEDUP_REMOVED lines=9> */
.L_x_3326:
[----:B------:R-:W-:Y:S05]  /*1bf80*/  BSYNC B2 ;  /* 0x0000000000027941 */ /* 0x000fea0003800000 */
.L_x_3325:
        /* <DEDUP_REMOVED lines=12> */
.L_x_3327:
        /* <DEDUP_REMOVED lines=13> */
.L_x_3422:
[----:B------:R-:W-:Y:S05]  /*1c120*/  BSYNC B2 ;  /* 0x0000000000027941 */ /* 0x000fea0003800000 */
.L_x_3328:
        /* <DEDUP_REMOVED lines=11> */
.L_x_3331:
[----:B------:R-:W-:Y:S05]  /*1c1e0*/  BSYNC B2 ;  /* 0x0000000000027941 */ /* 0x000fea0003800000 */
.L_x_3330:
        /* <DEDUP_REMOVED lines=9> */
.L_x_3332:
        /* <DEDUP_REMOVED lines=15> */
.L_x_3333:
        /* <DEDUP_REMOVED lines=15> */
.L_x_3334:
        /* <DEDUP_REMOVED lines=15> */
.L_x_3335:
        /* <DEDUP_REMOVED lines=15> */
.L_x_3336:
        /* <DEDUP_REMOVED lines=15> */
.L_x_3337:
        /* <DEDUP_REMOVED lines=15> */
.L_x_3338:
        /* <DEDUP_REMOVED lines=15> */
.L_x_3339:
        /* <DEDUP_REMOVED lines=10> */
.L_x_3321:
[----:B------:R-:W-:Y:S05]  /*1c9b0*/  BSYNC B1 ;  /* 0x0000000000017941 */ /* 0x000fea0003800000 */
.L_x_3320:
        /* <DEDUP_REMOVED lines=35> */
.L_x_3342:
        /* <DEDUP_REMOVED lines=8> */
.L_x_3423:
[----:B------:R-:W-:Y:S05]  /*1cc70*/  BSYNC B2 ;  /* 0x0000000000027941 */ /* 0x000fea0003800000 */
.L_x_3343:
        /* <DEDUP_REMOVED lines=9> */
.L_x_3346:
[----:B------:R-:W-:Y:S05]  /*1cd10*/  BSYNC B2 ;  /* 0x0000000000027941 */ /* 0x000fea0003800000 */
.L_x_3345:
        /* <DEDUP_REMOVED lines=13> */
.L_x_3347:
        /* <DEDUP_REMOVED lines=13> */
.L_x_3424:
[----:B------:R-:W-:Y:S05]  /*1cec0*/  BSYNC B2 ;  /* 0x0000000000027941 */ /* 0x000fea0003800000 */
.L_x_3348:
        /* <DEDUP_REMOVED lines=11> */
.L_x_3351:
[----:B------:R-:W-:Y:S05]  /*1cf80*/  BSYNC B2 ;  /* 0x0000000000027941 */ /* 0x000fea0003800000 */
.L_x_3350:
        /* <DEDUP_REMOVED lines=10> */
.L_x_3352:
        /* <DEDUP_REMOVED lines=15> */
.L_x_3353:
        /* <DEDUP_REMOVED lines=15> */
.L_x_3354:
        /* <DEDUP_REMOVED lines=15> */
.L_x_3355:
        /* <DEDUP_REMOVED lines=15> */
.L_x_3356:
        /* <DEDUP_REMOVED lines=15> */
.L_x_3357:
        /* <DEDUP_REMOVED lines=15> */
.L_x_3358:
        /* <DEDUP_REMOVED lines=15> */
.L_x_3359:
        /* <DEDUP_REMOVED lines=10> */
.L_x_3341:
[----:B------:R-:W-:Y:S05]  /*1d760*/  BSYNC B1 ;  /* 0x0000000000017941 */ /* 0x000fea0003800000 */
.L_x_3340:
[----:B------:R-:W2:Y:S01]  /*1d770*/  LDL R2, [R1+0x20] ;  /* 0x0000200001027983 */ /* 0x000ea20000100800 */
[----:B------:R-:W-:Y:S01]  /*1d780*/  VIADD R0, R0, 0xfffffffe ;  /* 0xfffffffe00007836 */ /* 0x000fe20000000000 */
[----:B--2---:R-:W-:-:S13]  /*1d790*/  ISETP.GT.AND P0, PT, R6, R2, PT ;  /* 0x000000020600720c */ /* 0x004fda0003f04270 */
[----:B------:R-:W-:Y:S05]  /*1d7a0*/  @P0 BRA `(.L_x_3360) ;  /* 0xffffffe400200947 */ /* 0x000fea000383ffff */
.L_x_3297:
[----:B------:R-:W-:Y:S05]  /*1d7b0*/  BSYNC B0 ;  /* 0x0000000000007941 */ /* 0x000fea0003800000 */
.L_x_3296:
        /* <DEDUP_REMOVED lines=25> */
.L_x_3362:
[----:B------:R-:W-:Y:S05]  /*1d950*/  BSYNC B0 ;  /* 0x0000000000007941 */ /* 0x000fea0003800000 */
.L_x_3361:
[----:B------:R-:W-:-:S05]  /*1d960*/  SEL R0, R0, RZ, P0 ;  /* 0x000000ff00007207 */ /* 0x000fca0000000000 */
[----:B------:R3:W-:Y:S02]  /*1d970*/  STL [R1+0x10], R0 ;  /* 0x0000100001007387 */ /* 0x0007e40000100800 */
.L_x_3258:
[----:B------:R-:W-:Y:S05]  /*1d980*/  BSYNC B7 ;  /* 0x0000000000077941 */ /* 0x000fea0003800000 */
.L_x_3256:
        /* <DEDUP_REMOVED lines=13> */
.L_x_3363:
[----:B------:R-:W5:Y:S01]  /*1da60*/  S2R R16, SR_TID.X ;  /* 0x0000000000107919 */ /* 0x000f620000002100 */
[----:B------:R-:W-:Y:S01]  /*1da70*/  UMOV UR4, 0xffffffff ;  /* 0xffffffff00047882 */ /* 0x000fe20000000000 */
[----:B-----5:R-:W-:-:S04]  /*1da80*/  LOP3.LUT R16, R16, 0x1f, RZ, 0xc0, !PT ;  /* 0x0000001f10107812 */ /* 0x020fc800078ec0ff */
[----:B------:R-:W-:Y:S01]  /*1da90*/  ISETP.NE.AND P0, PT, R16, 0x1f, PT ;  /* 0x0000001f1000780c */ /* 0x000fe20003f05270 */
[----:B------:R-:W-:-:S12]  /*1daa0*/  BRA.DIV UR4, `(.L_x_3365) ;  /* 0x0000002e04387947 */ /* 0x000fd8000b800000 */
[----:B-1----:R-:W0:Y:S01]  /*1dab0*/  LDL.LU R3, [R1] ;  /* 0x0000000001037983 */ /* 0x002e220000300800 */
[----:B------:R-:W-:-:S03]  /*1dac0*/  ULDC UR4, c[0x0][0xd3c] ;  /* 0x00034f0000047ab9 */ /* 0x000fc60000000800 */
[----:B------:R-:W3:Y:S01]  /*1dad0*/  LDL R4, [R1+0xc] ;  /* 0x00000c0001047983 */ /* 0x000ee20000100800 */
[----:B0-----:R-:W-:Y:S02]  /*1dae0*/  IMAD.MOV.U32 R8, RZ, RZ, R3 ;  /* 0x000000ffff087224 */ /* 0x001fe400078e0003 */
[----:B---34-:R-:W-:-:S05]  /*1daf0*/  IMAD.IADD R0, R4, 0x1, R16 ;  /* 0x0000000104007824 */ /* 0x018fca00078e0210 */
        /* <DEDUP_REMOVED lines=35> */
.L_x_3434:
[----:B------:R-:W-:Y:S02]  /*1dd30*/  ULDC UR4, c[0x0][0xd38] ;  /* 0x00034e0000047ab9 */ /* 0x000fe40000000800 */
[----:B------:R-:W-:-:S04]  /*1dd40*/  IMAD.U32 R8, RZ, RZ, UR4 ;  /* 0x00000004ff087e24 */ /* 0x000fc8000f8e00ff */
[----:B-1----:R-:W-:-:S04]  /*1dd50*/  IMAD R10, R10, R8, RZ ;  /* 0x000000080a0a7224 */ /* 0x002fc800078e02ff */
[----:B------:R-:W-:-:S05]  /*1dd60*/  IMAD.IADD R4, R9, 0x1, R10 ;  /* 0x0000000109047824 */ /* 0x000fca00078e020a */
[----:B------:R-:W-:-:S13]  /*1dd70*/  ISETP.GT.AND P6, PT, R4, R0, PT ;  /* 0x000000000400720c */ /* 0x000fda0003fc4270 */
[----:B------:R-:W-:Y:S05]  /*1dd80*/  @P6 BRA `(.L_x_3366) ;  /* 0x0000000000ac6947 */ /* 0x000fea0003800000 */
.L_x_3369:
        /* <DEDUP_REMOVED lines=37> */
.L_x_3442:
[----:B------:R-:W-:Y:S02]  /*1dfe0*/  ULDC UR4, c[0x0][0xd38] ;  /* 0x00034e0000047ab9 */ /* 0x000fe40000000800 */
[----:B------:R-:W-:-:S04]  /*1dff0*/  IMAD.U32 R8, RZ, RZ, UR4 ;  /* 0x00000004ff087e24 */ /* 0x000fc8000f8e00ff */
[----:B-1----:R-:W-:-:S04]  /*1e000*/  IMAD R10, R10, R8, RZ ;  /* 0x000000080a0a7224 */ /* 0x002fc800078e02ff */
[----:B------:R-:W-:-:S05]  /*1e010*/  IMAD.IADD R4, R10, 0x1, R4 ;  /* 0x000000010a047824 */ /* 0x000fca00078e0204 */
[----:B------:R-:W-:-:S13]  /*1e020*/  ISETP.GT.AND P6, PT, R4, R0, PT ;  /* 0x000000000400720c */ /* 0x000fda0003fc4270 */
[----:B------:R-:W-:Y:S05]  /*1e030*/  @!P6 BRA `(.L_x_3369) ;  /* 0xfffffffc0054e947 */ /* 0x000fea000383ffff */
.L_x_3366:
        /* <DEDUP_REMOVED lines=12> */
.L_x_3447:
[----:B------:R-:W-:-:S13]  /*1e100*/  ISETP.NE.AND P0, PT, R3, RZ, PT ;  /* 0x000000ff0300720c */ /* 0x000fda0003f05270 */
[----:B------:R-:W-:Y:S05]  /*1e110*/  @!P0 BRA `(.L_x_3371) ;  /* 0x0000000000148947 */ /* 0x000fea0003800000 */
[----:B------:R-:W-:Y:S01]  /*1e120*/  UMOV UR4, 0xffffffff ;  /* 0xffffffff00047882 */ /* 0x000fe20000000000 */
[----:B---3--:R-:W-:Y:S02]  /*1e130*/  VIADD R9, R9, 0xffffffff ;  /* 0xffffffff09097836 */ /* 0x008fe40000000000 */
[----:B------:R-:W-:Y:S05]  /*1e140*/  BRA.DIV UR4, `(.L_x_3372) ;  /* 0x00000032042c7947 */ /* 0x000fea000b800000 */
[----:B0-----:R0:W2:Y:S02]  /*1e150*/  SHFL.IDX PT, R2, R2, R9, 0x1f ;  /* 0x00001f0902027589 */ /* 0x0010a400000e0000 */
.L_x_3450:
[----:B--2---:R-:W-:-:S07]  /*1e160*/  IMAD.MOV.U32 R6, RZ, RZ, R2 ;  /* 0x000000ffff067224 */ /* 0x004fce00078e0002 */
.L_x_3371:
[----:B0-----:R-:W-:Y:S01]  /*1e170*/  IMAD R2, R6, R8, R10 ;  /* 0x0000000806027224 */ /* 0x001fe200078e020a */
[----:B------:R-:W-:-:S03]  /*1e180*/  ISETP.NE.AND P0, PT, R7, 0x1, PT ;  /* 0x000000010700780c */ /* 0x000fc60003f05270 */
[----:B------:R-:W-:Y:S01]  /*1e190*/  IMAD.IADD R0, R0, 0x1, -R2 ;  /* 0x0000000100007824 */ /* 0x000fe200078e0a02 */
[----:B------:R0:W-:Y:S09]  /*1e1a0*/  STL [R1], R2 ;  /* 0x0000000201007387 */ /* 0x0001f20000100800 */
[----:B------:R-:W-:Y:S05]  /*1e1b0*/  @!P0 BRA `(.L_x_3373) ;  /* 0x0000000000e48947 */ /* 0x000fea0003800000 */
[----:B-1-3--:R-:W-:-:S04]  /*1e1c0*/  IABS R5, R4 ;  /* 0x0000000400057213 */ /* 0x00afc80000000000 */
[----:B0-----:R-:W0:Y:S08]  /*1e1d0*/  I2F.RP R2, R5 ;  /* 0x0000000500027306 */ /* 0x001e300000209400 */
        /* <DEDUP_REMOVED lines=55> */
.L_x_3373:
[----:B-1-3--:R-:W2:Y:S01]  /*1e550*/  LDL R5, [R1+0xc] ;  /* 0x00000c0001057983 */ /* 0x00aea20000100800 */
[----:B0-----:R-:W2:Y:S02]  /*1e560*/  LDC.64 R2, c[0x0][0xd90] ;  /* 0x00036400ff027b82 */ /* 0x001ea40000000a00 */
[----:B--2---:R-:W-:-:S05]  /*1e570*/  IMAD.WIDE R2, R5, 0x4, R2 ;  /* 0x0000000405027825 */ /* 0x004fca00078e0202 */
        /* <DEDUP_REMOVED lines=30> */
[----:B------:R-:W-:-:S04]  /*1e760*/  VIADDMNMX R6, R3, R8, R6, PT ;  /* 0x0000000803067246 */ /* 0x000fc80003800106 */
        /* <DEDUP_REMOVED lines=19> */
[----:B------:R-:W-:Y:S02]  /*1e8a0*/  LOP3.LUT R3, R0, R6, RZ, 0x3c, !PT ;  /* 0x0000000600037212 */ /* 0x000fe400078e3cff */
[----:B------:R-:W-:Y:S02]  /*1e8b0*/  IADD3 R0, R7, 0x1000000, R0 ;  /* 0x0100000007007810 */ /* 0x000fe40007ffe000 */
        /* <DEDUP_REMOVED lines=8> */
.L_x_3374:
[----:B------:R-:W-:-:S05]  /*1e940*/  LOP3.LUT R0, RZ, R0, RZ, 0x33, !PT ;  /* 0x00000000ff007212 */ /* 0x000fca00078e33ff */
[----:B------:R-:W-:-:S05]  /*1e950*/  IMAD.IADD R0, R4, 0x1, R0 ;  /* 0x0000000104007824 */ /* 0x000fca00078e0200 */
[----:B------:R2:W-:Y:S01]  /*1e960*/  STL [R1+0x4], R0 ;  /* 0x0000040001007387 */ /* 0x0005e20000100800 */
[----:B------:R-:W-:Y:S05]  /*1e970*/  BRA `(.L_x_3375) ;  /* 0x0000000000287947 */ /* 0x000fea0003800000 */
.L_x_3367:
        /* <DEDUP_REMOVED lines=10> */
.L_x_3375:
[----:B01----:R-:W3:Y:S04]  /*1ea20*/  LDL R2, [R1+0xc] ;  /* 0x00000c0001027983 */ /* 0x003ee80000100800 */
[----:B------:R-:W4:Y:S04]  /*1ea30*/  LDL R3, [R1+0x8] ;  /* 0x0000080001037983 */ /* 0x000f280000100800 */
[----:B------:R-:W5:Y:S04]  /*1ea40*/  LDL R5, [R1+0x4] ;  /* 0x0000040001057983 */ /* 0x000f680000100800 */
[----:B------:R-:W5:Y:S01]  /*1ea50*/  LDL R4, [R1] ;  /* 0x0000000001047983 */ /* 0x000f620000100800 */
[----:B--2---:R-:W0:Y:S01]  /*1ea60*/  S2R R0, SR_TID.X ;  /* 0x0000000000007919 */ /* 0x004e220000002100 */
[----:B------:R-:W-:Y:S05]  /*1ea70*/  WARPSYNC.ALL ;  /* 0x0000000000007948 */ /* 0x000fea0003800000 */
[----:B0-----:R-:W-:Y:S01]  /*1ea80*/  LOP3.LUT R0, R0, 0x1f, RZ, 0xc0, !PT ;  /* 0x0000001f00007812 */ /* 0x001fe200078ec0ff */
[----:B------:R-:W-:Y:S03]  /*1ea90*/  BAR.SYNC.DEFER_BLOCKING 0x4, 0x180 ;  /* 0x0106000000007b1d */ /* 0x000fe60000010000 */
[----:B------:R-:W-:-:S13]  /*1eaa0*/  ISETP.NE.AND P0, PT, R0, RZ, PT ;  /* 0x000000ff0000720c */ /* 0x000fda0003f05270 */
[----:B------:R-:W0:Y:S01]  /*1eab0*/  @!P0 S2R R0, SR_CgaCtaId ;  /* 0x0000000000008919 */ /* 0x000e220000008800 */
[----:B---3--:R-:W-:Y:S01]  /*1eac0*/  IMAD.MOV.U32 R7, RZ, RZ, R2 ;  /* 0x000000ffff077224 */ /* 0x008fe200078e0002 */
[----:B------:R-:W-:Y:S01]  /*1ead0*/  @!P0 MOV R2, 0x400 ;  /* 0x0000040000028802 */ /* 0x000fe20000000f00 */
[----:B----4-:R-:W-:-:S03]  /*1eae0*/  IMAD.MOV.U32 R6, RZ, RZ, R3 ;  /* 0x000000ffff067224 */ /* 0x010fc600078e0003 */
[----:B0-----:R-:W-:-:S05]  /*1eaf0*/  @!P0 LEA R19, R0, R2, 0x18 ;  /* 0x0000000200138211 */ /* 0x001fca00078ec0ff */
[----:B-----5:R0:W-:Y:S01]  /*1eb00*/  @!P0 STS.128 [R19+0x388d0], R4 ;  /* 0x0388d00413008388 */ /* 0x0201e20000000c00 */
[----:B------:R-:W-:Y:S06]  /*1eb10*/  BAR.ARV 0x5, 0x180 ;  /* 0x0146000000007b1d */ /* 0x000fec0000002000 */
.L_x_3364:
[----:B---34-:R-:W3:Y:S01]  /*1eb20*/  LDL R0, [R1+0xc] ;  /* 0x00000c0001007983 */ /* 0x018ee20000100800 */
[----:B------:R-:W-:Y:S02]  /*1eb30*/  ULDC UR4, c[0x0][0xd3c] ;  /* 0x00034f0000047ab9 */ /* 0x000fe40000000800 */
[----:B---3--:R-:W-:-:S13]  /*1eb40*/  ISETP.GE.AND P0, PT, R0, UR4, PT ;  /* 0x0000000400007c0c */ /* 0x008fda000bf06270 */
[----:B------:R-:W-:Y:S05]  /*1eb50*/  @!P0 BRA `(.L_x_3376) ;  /* 0xffffff8400a48947 */ /* 0x000fea000383ffff */
[----:B------:R-:W-:Y:S05]  /*1eb60*/  BSYNC B8 ;  /* 0x0000000000087941 */ /* 0x000fea0003800000 */
.L_x_3242:
[----:B----4-:R-:W4:Y:S01]  /*1eb70*/  LDL.LU R0, [R1+0x64] ;  /* 0x0000640001007983 */ /* 0x010f220000300800 */
[----:B------:R-:W-:Y:S01]  /*1eb80*/  BSSY B0, `(.L_x_3377) ;  /* 0x000000b000007945 */ /* 0x000fe20003800000 */
[----:B01----:R-:W0:Y:S01]  /*1eb90*/  S2R R5, SR_CgaCtaId ;  /* 0x0000000000057919 */ /* 0x003e220000008800 */
[----:B----4-:R-:W-:-:S05]  /*1eba0*/  VIADD R0, R0, 0x1 ;  /* 0x0000000100007836 */ /* 0x010fca0000000000 */
        /* <DEDUP_REMOVED lines=8> */
.L_x_3451:
[----:B------:R-:W-:Y:S05]  /*1ec30*/  BSYNC B0 ;  /* 0x0000000000007941 */ /* 0x000fea0003800000 */
.L_x_3377:
[----:B------:R-:W-:-:S03]  /*1ec40*/  UMOV UR4, 0xffffffff ;  /* 0xffffffff00047882 */ /* 0x000fc60000000000 */
[----:B------:R-:W-:Y:S05]  /*1ec50*/  BRA.DIV UR4, `(.L_x_3379) ;  /* 0x0000002604a87947 */ /* 0x000fea000b800000 */
[----:B------:R-:W1:Y:S02]  /*1ec60*/  S2R R2, SR_TID.X ;  /* 0x0000000000027919 */ /* 0x000e640000002100 */
[----:B-1----:R-:W-:-:S04]  /*1ec70*/  SHF.R.U32.HI R2, RZ, 0x5, R2 ;  /* 0x00000005ff027819 */ /* 0x002fc80000011602 */
[----:B------:R-:W-:-:S05]  /*1ec80*/  LOP3.LUT R2, R2, 0x3, RZ, 0xc0, !PT ;  /* 0x0000000302027812 */ /* 0x000fca00078ec0ff */
[----:B------:R1:W2:Y:S02]  /*1ec90*/  SHFL.IDX PT, R14, R2, RZ, 0x1f ;  /* 0x00001fff020e7589 */ /* 0x0002a400000e0000 */
.L_x_3454:
[----:B--2---:R-:W-:Y:S01]  /*1eca0*/  ISETP.NE.AND P0, PT, R14, RZ, PT ;  /* 0x000000ff0e00720c */ /* 0x004fe20003f05270 */
[----:B------:R-:W-:-:S12]  /*1ecb0*/  BSSY B0, `(.L_x_3380) ;  /* 0x0000027000007945 */ /* 0x000fd80003800000 */
[----:B------:R-:W-:Y:S05]  /*1ecc0*/  @P0 BRA `(.L_x_3381) ;  /* 0x0000000000940947 */ /* 0x000fea0003800000 */
[----:B------:R-:W-:-:S03]  /*1ecd0*/  UMOV UR4, 0xffffffff ;  /* 0xffffffff00047882 */ /* 0x000fc60000000000 */
[----:B------:R-:W-:Y:S05]  /*1ece0*/  BRA.DIV UR4, `(.L_x_3382) ;  /* 0x0000002604b87947 */ /* 0x000fea000b800000 */
[----:B------:R-:W-:-:S13]  /*1ecf0*/  ELECT P6, URZ, PT ;  /* 0x00000000003f782f */ /* 0x000fda00038c0000 */
.L_x_3457:
[----:B------:R-:W-:Y:S05]  /*1ed00*/  @!P6 BRA `(.L_x_3381) ;  /* 0x000000000084e947 */ /* 0x000fea0003800000 */
[----:B------:R-:W-:-:S06]  /*1ed10*/  ULOP3.LUT UR4, UR36, 0x2, URZ, 0xfc, !UPT ;  /* 0x0000000224047892 */ /* 0x000fcc000f8efc3f */
[----:B-1----:R-:W-:-:S05]  /*1ed20*/  IMAD.U32 R2, RZ, RZ, UR4 ;  /* 0x00000004ff027e24 */ /* 0x002fca000f8e00ff */
[----:B------:R-:W-:-:S13]  /*1ed30*/  ISETP.NE.AND P2, PT, R2, 0x3, PT ;  /* 0x000000030200780c */ /* 0x000fda0003f45270 */
[----:B------:R-:W-:Y:S05]  /*1ed40*/  @!P2 BRA `(.L_x_3383) ;  /* 0x000000000004a947 */ /* 0x000fea0003800000 */
[----:B------:R-:W-:Y:S01]  /*1ed50*/  BPT.TRAP 0x1 ;  /* 0x000000040000795c */ /* 0x000fe20000300000 */
.L_x_3383:
[----:B0-----:R-:W2:Y:S04]  /*1ed60*/  LDL R3, [R1+0x10] ;  /* 0x0000100001037983 */ /* 0x001ea80000100800 */
[----:B------:R-:W4:Y:S01]  /*1ed70*/  LDL.LU R7, [R1+0x18] ;  /* 0x0000180001077983 */ /* 0x000f220000300800 */
[----:B------:R-:W-:-:S04]  /*1ed80*/  VIADD R2, R0, 0x38840 ;  /* 0x0003884000027836 */ /* 0x000fc80000000000 */
[C---:B--2---:R-:W-:Y:S02]  /*1ed90*/  IMAD R6, R3.reuse, 0x8, R2 ;  /* 0x0000000803067824 */ /* 0x044fe400078e0202 */
[----:B------:R-:W-:Y:S01]  /*1eda0*/  VIADD R3, R3, 0x1 ;  /* 0x0000000103037836 */ /* 0x000fe20000000000 */
[----:B----4-:R-:W-:-:S04]  /*1edb0*/  SHF.L.U32 R5, R7, 0x1f, RZ ;  /* 0x0000001f07057819 */ /* 0x010fc800000006ff */
        /* <DEDUP_REMOVED lines=8> */
.L_x_3458:
[----:B------:R-:W1:Y:S02]  /*1ee40*/  SYNCS.PHASECHK.TRANS64.TRYWAIT P0, [R7+URZ], R2 ;  /* 0x00000002070075a7 */ /* 0x000e64000800017f */
[----:B-1----:R-:W-:Y:S05]  /*1ee50*/  @!P0 BRA `(.L_x_3385) ;  /* 0x0000002400908947 */ /* 0x002fea0003800000 */
.L_x_3459:
[----:B------:R-:W-:Y:S05]  /*1ee60*/  @!P2 BRA `(.L_x_3386) ;  /* 0x000000000004a947 */ /* 0x000fea0003800000 */
[----:B------:R-:W-:Y:S01]  /*1ee70*/  BPT.TRAP 0x1 ;  /* 0x000000040000795c */ /* 0x000fe20000300000 */
.L_x_3386:
[----:B------:R-:W2:Y:S01]  /*1ee80*/  LDL.LU R4, [R1+0x10] ;  /* 0x0000100001047983 */ /* 0x000ea20000300800 */
[----:B------:R-:W-:-:S04]  /*1ee90*/  VIADD R0, R0, 0x38860 ;  /* 0x0003886000007836 */ /* 0x000fc80000000000 */
[----:B--2---:R-:W-:-:S04]  /*1eea0*/  IMAD R4, R4, 0x8, R0 ;  /* 0x0000000804047824 */ /* 0x004fc800078e0200 */
[----:B------:R-:W2:Y:S02]  /*1eeb0*/  SYNCS.PHASECHK.TRANS64.TRYWAIT P0, [R4+URZ], R5 ;  /* 0x00000005040075a7 */ /* 0x000ea4000800017f */
[----:B--2---:R-:W-:Y:S05]  /*1eec0*/  @!P0 BRA `(.L_x_3387) ;  /* 0x0000002400888947 */ /* 0x004fea0003800000 */
.L_x_3460:
[----:B------:R-:W-:-:S07]  /*1eed0*/  IMAD R3, R3, 0x8, R0 ;  /* 0x0000000803037824 */ /* 0x000fce00078e0200 */
.L_x_3388:
[----:B----4-:R4:W0:Y:S02]  /*1eee0*/  SYNCS.PHASECHK.TRANS64.TRYWAIT P0, [R3+URZ], R2 ;  /* 0x00000002030075a7 */ /* 0x010824000800017f */
[----:B0-----:R-:W-:Y:S05]  /*1eef0*/  @!P0 NANOSLEEP.SYNCS 0x989680 ;  /* 0x009896800000895d */ /* 0x001fea0003900000 */
[----:B------:R-:W0:Y:S02]  /*1ef00*/  @!P0 SYNCS.PHASECHK.TRANS64 P0, [R3+URZ], R2 ;  /* 0x00000002030085a7 */ /* 0x000e24000800007f */
[----:B0-----:R-:W-:Y:S05]  /*1ef10*/  @!P0 BRA `(.L_x_3388) ;  /* 0xfffffffc00f08947 */ /* 0x001fea000383ffff */
.L_x_3381:
[----:B------:R-:W-:Y:S05]  /*1ef20*/  BSYNC B0 ;  /* 0x0000000000007941 */ /* 0x000fea0003800000 */
.L_x_3380:
[----:B------:R-:W-:Y:S05]  /*1ef30*/  EXIT ;  /* 0x000000000000794d */ /* 0x000fea0003800000 */
.L_x_3147:
[----:B0-----:R-:W-:-:S04]  /*1ef40*/  IMAD.U32 R0, RZ, RZ, UR41 ;  /* 0x00000029ff007e24 */ /* 0x001fc8000f8e00ff */
[----:B------:R0:W1:Y:S03]  /*1ef50*/  SYNCS.PHASECHK.TRANS64.TRYWAIT P1, [R0+URZ+0x38800], R3 ;  /* 0x03880003000075a7 */ /* 0x000066000802017f */
[----:B-1----:R-:W-:Y:S05]  /*1ef60*/  @!P1 NANOSLEEP.SYNCS 0x989680 ;  /* 0x009896800000995d */ /* 0x002fea0003900000 */
[----:B------:R-:W1:Y:S02]  /*1ef70*/  @!P1 SYNCS.PHASECHK.TRANS64 P1, [R0+URZ+0x38800], R3 ;  /* 0x03880003000095a7 */ /* 0x000e64000802007f */
[----:B-1----:R-:W-:Y:S05]  /*1ef80*/  @!P1 BRA `(.L_x_3147) ;  /* 0xfffffffc00ec9947 */ /* 0x002fea000383ffff */
[----:B------:R-:W-:Y:S05]  /*1ef90*/  BRA `(.L_x_3389) ;  /* 0xfffffe5400ec7947 */ /* 0x000fea000383ffff */
.L_x_3151:
[----:B--2---:R2:W3:Y:S02]  /*1efa0*/  SYNCS.PHASECHK.TRANS64.TRYWAIT P1, [R7+URZ+0x38830], R4 ;  /* 0x03883004070075a7 */ /* 0x0044e4000802017f */
[----:B---3--:R-:W-:Y:S05]  /*1efb0*/  @!P1 NANOSLEEP.SYNCS 0x989680 ;  /* 0x009896800000995d */ /* 0x008fea0003900000 */
[----:B------:R-:W3:Y:S02]  /*1efc0*/  @!P1 SYNCS.PHASECHK.TRANS64 P1, [R7+URZ+0x38830], R4 ;  /* 0x03883004070095a7 */ /* 0x000ee4000802007f */
[----:B---3--:R-:W-:Y:S05]  /*1efd0*/  @!P1 BRA `(.L_x_3151) ;  /* 0xfffffffc00f09947 */ /* 0x008fea000383ffff */
[----:B------:R-:W-:Y:S05]  /*1efe0*/  BRA `(.L_x_3150) ;  /* 0xfffffe5800047947 */ /* 0x000fea000383ffff */
.L_x_3152:
[----:B0-----:R-:W-:-:S04]  /*1eff0*/  IMAD.U32 R6, RZ, RZ, UR41 ;  /* 0x00000029ff067e24 */ /* 0x001fc8000f8e00ff */
[----:B------:R0:W3:Y:S03]  /*1f000*/  SYNCS.PHASECHK.TRANS64.TRYWAIT P1, [R6+URZ+0x38810], R3 ;  /* 0x03881003060075a7 */ /* 0x0000e6000802017f */
[----:B---3--:R-:W-:Y:S05]  /*1f010*/  @!P1 NANOSLEEP.SYNCS 0x989680 ;  /* 0x009896800000995d */ /* 0x008fea0003900000 */
[----:B------:R-:W3:Y:S02]  /*1f020*/  @!P1 SYNCS.PHASECHK.TRANS64 P1, [R6+URZ+0x38810], R3 ;  /* 0x03881003060095a7 */ /* 0x000ee4000802007f */
[----:B---3--:R-:W-:Y:S05]  /*1f030*/  @!P1 BRA `(.L_x_3152) ;  /* 0xfffffffc00ec9947 */ /* 0x008fea000383ffff */
[----:B------:R-:W-:Y:S05]  /*1f040*/  BRA `(.L_x_3390) ;  /* 0xfffffe58008c7947 */ /* 0x000fea000383ffff */
.L_x_3156:
[----:B----4-:R4:W0:Y:S02]  /*1f050*/  SYNCS.PHASECHK.TRANS64.TRYWAIT P1, [R7+URZ+0x38850], R4 ;  /* 0x03885004070075a7 */ /* 0x010824000802017f */
[----:B0-----:R-:W-:Y:S05]  /*1f060*/  @!P1 NANOSLEEP.SYNCS 0x989680 ;  /* 0x009896800000995d */ /* 0x001fea0003900000 */
[----:B------:R-:W0:Y:S02]  /*1f070*/  @!P1 SYNCS.PHASECHK.TRANS64 P1, [R7+URZ+0x38850], R4 ;  /* 0x03885004070095a7 */ /* 0x000e24000802007f */
[----:B0-----:R-:W-:Y:S05]  /*1f080*/  @!P1 BRA `(.L_x_3156) ;  /* 0xfffffffc00f09947 */ /* 0x001fea000383ffff */
[----:B------:R-:W-:Y:S05]  /*1f090*/  BRA `(.L_x_3155) ;  /* 0xfffffe5800987947 */ /* 0x000fea000383ffff */
.L_x_3172:
[----:B-1----:R-:W-:-:S04]  /*1f0a0*/  IMAD.U32 R9, RZ, RZ, UR5 ;  /* 0x00000005ff097e24 */ /* 0x002fc8000f8e00ff */
[----:B------:R1:W2:Y:S03]  /*1f0b0*/  SYNCS.PHASECHK.TRANS64.TRYWAIT P2, [R9+URZ+0x38830], R8 ;  /* 0x03883008090075a7 */ /* 0x0002a6000804017f */
[----:B--2---:R-:W-:Y:S05]  /*1f0c0*/  @!P2 NANOSLEEP.SYNCS 0x989680 ;  /* 0x009896800000a95d */ /* 0x004fea0003900000 */
[----:B------:R-:W2:Y:S02]  /*1f0d0*/  @!P2 SYNCS.PHASECHK.TRANS64 P2, [R9+URZ+0x38830], R8 ;  /* 0x038830080900a5a7 */ /* 0x000ea4000804007f */
[----:B--2---:R-:W-:Y:S05]  /*1f0e0*/  @!P2 BRA `(.L_x_3172) ;  /* 0xfffffffc00eca947 */ /* 0x004fea000383ffff */
[----:B------:R-:W-:Y:S05]  /*1f0f0*/  BRA `(.L_x_3171) ;  /* 0xfffffe88000c7947 */ /* 0x000fea000383ffff */
.L_x_3176:
[----:B-1----:R-:W-:-:S04]  /*1f100*/  IMAD.U32 R9, RZ, RZ, UR5 ;  /* 0x00000005ff097e24 */ /* 0x002fc8000f8e00ff */
[----:B------:R1:W3:Y:S03]  /*1f110*/  SYNCS.PHASECHK.TRANS64.TRYWAIT P2, [R9+URZ+0x38850], R8 ;  /* 0x03885008090075a7 */ /* 0x0002e6000804017f */
[----:B---3--:R-:W-:Y:S05]  /*1f120*/  @!P2 NANOSLEEP.SYNCS 0x989680 ;  /* 0x009896800000a95d */ /* 0x008fea0003900000 */
[----:B------:R-:W3:Y:S02]  /*1f130*/  @!P2 SYNCS.PHASECHK.TRANS64 P2, [R9+URZ+0x38850], R8 ;  /* 0x038850080900a5a7 */ /* 0x000ee4000804007f */
[----:B---3--:R-:W-:Y:S05]  /*1f140*/  @!P2 BRA `(.L_x_3176) ;  /* 0xfffffffc00eca947 */ /* 0x008fea000383ffff */
[----:B------:R-:W-:Y:S05]  /*1f150*/  BRA `(.L_x_3175) ;  /* 0xfffffe8800687947 */ /* 0x000fea000383ffff */
.L_x_3193:
[----:B-1----:R-:W-:-:S04]  /*1f160*/  IMAD.U32 R6, RZ, RZ, UR5 ;  /* 0x00000005ff067e24 */ /* 0x002fc8000f8e00ff */
[----:B------:R1:W2:Y:S03]  /*1f170*/  SYNCS.PHASECHK.TRANS64.TRYWAIT P3, [R6+URZ+0x38830], R5 ;  /* 0x03883005060075a7 */ /* 0x0002a6000806017f */
[----:B--2---:R-:W-:Y:S05]  /*1f180*/  @!P3 NANOSLEEP.SYNCS 0x989680 ;  /* 0x009896800000b95d */ /* 0x004fea0003900000 */
[----:B------:R-:W2:Y:S02]  /*1f190*/  @!P3 SYNCS.PHASECHK.TRANS64 P3, [R6+URZ+0x38830], R5 ;  /* 0x038830050600b5a7 */ /* 0x000ea4000806007f */
[----:B--2---:R-:W-:Y:S05]  /*1f1a0*/  @!P3 BRA `(.L_x_3193) ;  /* 0xfffffffc00ecb947 */ /* 0x004fea000383ffff */
[----:B------:R-:W-:Y:S05]  /*1f1b0*/  BRA `(.L_x_3192) ;  /* 0xfffffebc00e07947 */ /* 0x000fea000383ffff */
.L_x_3197:
[----:B-1----:R-:W-:-:S04]  /*1f1c0*/  IMAD.U32 R6, RZ, RZ, UR5 ;  /* 0x00000005ff067e24 */ /* 0x002fc8000f8e00ff */
[----:B------:R1:W3:Y:S03]  /*1f1d0*/  SYNCS.PHASECHK.TRANS64.TRYWAIT P3, [R6+URZ+0x38850], R5 ;  /* 0x03885005060075a7 */ /* 0x0002e6000806017f */
[----:B---3--:R-:W-:Y:S05]  /*1f1e0*/  @!P3 NANOSLEEP.SYNCS 0x989680 ;  /* 0x009896800000b95d */ /* 0x008fea0003900000 */
[----:B------:R-:W3:Y:S02]  /*1f1f0*/  @!P3 SYNCS.PHASECHK.TRANS64 P3, [R6+URZ+0x38850], R5 ;  /* 0x038850050600b5a7 */ /* 0x000ee4000806007f */
[----:B---3--:R-:W-:Y:S05]  /*1f200*/  @!P3 BRA `(.L_x_3197) ;  /* 0xfffffffc00ecb947 */ /* 0x008fea000383ffff */
[----:B------:R-:W-:Y:S05]  /*1f210*/  BRA `(.L_x_3196) ;  /* 0xfffffec0003c7947 */ /* 0x000fea000383ffff */
.L_x_3203:
[----:B-1----:R-:W-:-:S04]  /*1f220*/  IMAD.U32 R6, RZ, RZ, UR5 ;  /* 0x00000005ff067e24 */ /* 0x002fc8000f8e00ff */
[----:B------:R1:W2:Y:S03]  /*1f230*/  SYNCS.PHASECHK.TRANS64.TRYWAIT P2, [R6+URZ+0x38830], R5 ;  /* 0x03883005060075a7 */ /* 0x0002a6000804017f */
[----:B--2---:R-:W-:Y:S05]  /*1f240*/  @!P2 NANOSLEEP.SYNCS 0x989680 ;  /* 0x009896800000a95d */ /* 0x004fea0003900000 */
[----:B------:R-:W2:Y:S02]  /*1f250*/  @!P2 SYNCS.PHASECHK.TRANS64 P2, [R6+URZ+0x38830], R5 ;  /* 0x038830050600a5a7 */ /* 0x000ea4000804007f */
[----:B--2---:R-:W-:Y:S05]  /*1f260*/  @!P2 BRA `(.L_x_3203) ;  /* 0xfffffffc00eca947 */ /* 0x004fea000383ffff */
[----:B------:R-:W-:Y:S05]  /*1f270*/  BRA `(.L_x_3202) ;  /* 0xfffffee400e87947 */ /* 0x000fea000383ffff */
.L_x_3207:
[----:B-1----:R-:W-:-:S04]  /*1f280*/  IMAD.U32 R6, RZ, RZ, UR5 ;  /* 0x00000005ff067e24 */ /* 0x002fc8000f8e00ff */
[----:B------:R1:W3:Y:S03]  /*1f290*/  SYNCS.PHASECHK.TRANS64.TRYWAIT P2, [R6+URZ+0x38850], R5 ;  /* 0x03885005060075a7 */ /* 0x0002e6000804017f */
[----:B---3--:R-:W-:Y:S05]  /*1f2a0*/  @!P2 NANOSLEEP.SYNCS 0x989680 ;  /* 0x009896800000a95d */ /* 0x008fea0003900000 */
[----:B------:R-:W3:Y:S02]  /*1f2b0*/  @!P2 SYNCS.PHASECHK.TRANS64 P2, [R6+URZ+0x38850], R5 ;  /* 0x038850050600a5a7 */ /* 0x000ee4000804007f */
[----:B---3--:R-:W-:Y:S05]  /*1f2c0*/  @!P2 BRA `(.L_x_3207) ;  /* 0xfffffffc00eca947 */ /* 0x008fea000383ffff */
[----:B------:R-:W-:Y:S05]  /*1f2d0*/  BRA `(.L_x_3206) ;  /* 0xfffffee800447947 */ /* 0x000fea000383ffff */
.L_x_3264:
        /* <DEDUP_REMOVED lines=11> */
.L_x_3392:
[----:B------:R-:W-:Y:S05]  /*1f390*/  BSYNC B0 ;  /* 0x0000000000007941 */ /* 0x000fea0003800000 */
.L_x_3391:
[----:B------:R-:W-:Y:S05]  /*1f3a0*/  BRA `(.L_x_3393) ;  /* 0xffffff9000207947 */ /* 0x000fea000383ffff */
.L_x_3266:
[----:B------:R-:W-:Y:S01]  /*1f3b0*/  BSSY B0, `(.L_x_3394) ;  /* 0x0000006000007945 */ /* 0x000fe20003800000 */
[----:B------:R-:W-:-:S07]  /*1f3c0*/  IMAD.MOV.U32 R15, RZ, RZ, -0x1 ;  /* 0xffffffffff0f7424 */ /* 0x000fce00078e00ff */
[----:B012---:R-:W-:Y:S05]  /*1f3d0*/  WARPSYNC.COLLECTIVE R15, `(.L_x_3395) ;  /* 0x000000000f0c7348 */ /* 0x007fea0003c00000 */
[----:B------:R-:W-:Y:S02]  /*1f3e0*/  ELECT P6, UR62, PT ;  /* 0x00000000003e782f */ /* 0x000fe400038c0000 */
[----:B------:R-:W-:Y:S01]  /*1f3f0*/  MOV R14, UR62 ;  /* 0x0000003e000e7c02 */ /* 0x000fe20008000f00 */
[----:B012---:R-:W-:Y:S10]  /*1f400*/  ENDCOLLECTIVE ;  /* 0x000000000000791b */ /* 0x007ff40003800000 */
.L_x_3395:
[----:B------:R-:W-:Y:S05]  /*1f410*/  BSYNC B0 ;  /* 0x0000000000007941 */ /* 0x000fea0003800000 */
.L_x_3394:
[----:B------:R-:W-:Y:S05]  /*1f420*/  BRA `(.L_x_3396) ;  /* 0xffffff9000247947 */ /* 0x000fea000383ffff */
.L_x_3268:
[----:B---3--:R3:W4:Y:S02]  /*1f430*/  SYNCS.PHASECHK.TRANS64.TRYWAIT P0, [R0+URZ+0x38840], R2 ;  /* 0x03884002000075a7 */ /* 0x008724000800017f */
[----:B----4-:R-:W-:Y:S05]  /*1f440*/  @!P0 NANOSLEEP.SYNCS 0x989680 ;  /* 0x009896800000895d */ /* 0x010fea0003900000 */
[----:B------:R-:W4:Y:S02]  /*1f450*/  @!P0 SYNCS.PHASECHK.TRANS64 P0, [R0+URZ+0x38840], R2 ;  /* 0x03884002000085a7 */ /* 0x000f24000800007f */
[----:B----4-:R-:W-:Y:S05]  /*1f460*/  @!P0 BRA `(.L_x_3268) ;  /* 0xfffffffc00f08947 */ /* 0x010fea000383ffff */
[----:B------:R-:W-:Y:S05]  /*1f470*/  BRA `(.L_x_3397) ;  /* 0xffffff9000887947 */ /* 0x000fea000383ffff */
.L_x_3272:
[----:B------:R0:W5:Y:S01]  /*1f480*/  LDL R0, [R1+0x30] ;  /* 0x0000300001007983 */ /* 0x0001620000100800 */
[----:B------:R-:W-:Y:S02]  /*1f490*/  IMAD.MOV.U32 R6, RZ, RZ, R11 ;  /* 0x000000ffff067224 */ /* 0x000fe400078e000b */
[----:B------:R-:W-:Y:S02]  /*1f4a0*/  IMAD.MOV.U32 R13, RZ, RZ, R2 ;  /* 0x000000ffff0d7224 */ /* 0x000fe400078e0002 */
[----:B------:R-:W-:Y:S02]  /*1f4b0*/  IMAD.MOV.U32 R12, RZ, RZ, RZ ;  /* 0x000000ffff0c7224 */ /* 0x000fe400078e00ff */
[----:B------:R-:W-:Y:S02]  /*1f4c0*/  IMAD.MOV.U32 R11, RZ, RZ, 0x181f ;  /* 0x0000181fff0b7424 */ /* 0x000fe400078e00ff */
[----:B------:R-:W-:Y:S02]  /*1f4d0*/  IMAD.MOV.U32 R15, RZ, RZ, -0x1 ;  /* 0xffffffffff0f7424 */ /* 0x000fe400078e00ff */
[----:B0-----:R-:W-:-:S07]  /*1f4e0*/  IMAD.IADD R10, R10, 0x1, R6 ;  /* 0x000000010a0a7824 */ /* 0x001fce00078e0206 */
[----:B-----5:R-:W-:Y:S05]  /*1f4f0*/  WARPSYNC.COLLECTIVE R15, `(.L_x_3398) ;  /* 0x000000000f087348 */ /* 0x020fea0003c00000 */
[----:B------:R0:W1:Y:S02]  /*1f500*/  SHFL.IDX P6, R14, R13, R12, R11 ;  /* 0x0000000c0d0e7389 */ /* 0x00006400000c000b */
[----:B01---5:R-:W-:Y:S01]  /*1f510*/  ENDCOLLECTIVE ;  /* 0x000000000000791b */ /* 0x023fe20003800000 */
.L_x_3398:
[----:B------:R0:W-:Y:S01]  /*1f520*/  STL [R1+0x34], R10 ;  /* 0x0000340a01007387 */ /* 0x0001e20000100800 */
[----:B------:R-:W-:Y:S02]  /*1f530*/  IMAD.MOV.U32 R13, RZ, RZ, R3 ;  /* 0x000000ffff0d7224 */ /* 0x000fe400078e0003 */
[----:B------:R-:W-:-:S07]  /*1f540*/  IMAD.MOV.U32 R4, RZ, RZ, R14 ;  /* 0x000000ffff047224 */ /* 0x000fce00078e000e */
[----:B0-----:R-:W-:Y:S05]  /*1f550*/  WARPSYNC.COLLECTIVE R15, `(.L_x_3399) ;  /* 0x000000000f087348 */ /* 0x001fea0003c00000 */
[----:B------:R1:W2:Y:S02]  /*1f560*/  SHFL.IDX P6, R14, R13, R12, R11 ;  /* 0x0000000c0d0e7389 */ /* 0x0002a400000c000b */
[----:B012---:R-:W-:Y:S01]  /*1f570*/  ENDCOLLECTIVE ;  /* 0x000000000000791b */ /* 0x007fe20003800000 */
.L_x_3399:
[----:B------:R-:W-:Y:S02]  /*1f580*/  IMAD.MOV.U32 R13, RZ, RZ, R2 ;  /* 0x000000ffff0d7224 */ /* 0x000fe400078e0002 */
[----:B------:R-:W-:Y:S02]  /*1f590*/  IMAD.MOV.U32 R12, RZ, RZ, 0x1 ;  /* 0x00000001ff0c7424 */ /* 0x000fe400078e00ff */
[----:B------:R-:W-:-:S07]  /*1f5a0*/  IMAD.MOV.U32 R5, RZ, RZ, R14 ;  /* 0x000000ffff057224 */ /* 0x000fce00078e000e */
[----:B------:R-:W-:Y:S05]  /*1f5b0*/  WARPSYNC.COLLECTIVE R15, `(.L_x_3400) ;  /* 0x000000000f087348 */ /* 0x000fea0003c00000 */
[----:B------:R0:W1:Y:S02]  /*1f5c0*/  SHFL.IDX P6, R14, R13, R12, R11 ;  /* 0x0000000c0d0e7389 */ /* 0x00006400000c000b */
[----:B01----:R-:W-:Y:S01]  /*1f5d0*/  ENDCOLLECTIVE ;  /* 0x000000000000791b */ /* 0x003fe20003800000 */
.L_x_3400:
[----:B------:R-:W-:Y:S02]  /*1f5e0*/  IMAD.MOV.U32 R13, RZ, RZ, R3 ;  /* 0x000000ffff0d7224 */ /* 0x000fe400078e0003 */
[----:B------:R-:W-:-:S07]  /*1f5f0*/  IMAD.MOV.U32 R6, RZ, RZ, R14 ;  /* 0x000000ffff067224 */ /* 0x000fce00078e000e */
[----:B------:R-:W-:Y:S05]  /*1f600*/  WARPSYNC.COLLECTIVE R15, `(.L_x_3401) ;  /* 0x000000000f087348 */ /* 0x000fea0003c00000 */
[----:B------:R0:W1:Y:S02]  /*1f610*/  SHFL.IDX P6, R14, R13, R12, R11 ;  /* 0x0000000c0d0e7389 */ /* 0x00006400000c000b */
[----:B01----:R-:W-:Y:S01]  /*1f620*/  ENDCOLLECTIVE ;  /* 0x000000000000791b */ /* 0x003fe20003800000 */
.L_x_3401:
        /* <DEDUP_REMOVED lines=22> */
.L_x_3402:
        /* <DEDUP_REMOVED lines=10> */
.L_x_3403:
        /* <DEDUP_REMOVED lines=11> */
.L_x_3404:
        /* <DEDUP_REMOVED lines=14> */
.L_x_3405:
[----:B------:R-:W-:Y:S01]  /*1f9c0*/  IMAD.MOV.U32 R3, RZ, RZ, R14 ;  /* 0x000000ffff037224 */ /* 0x000fe200078e000e */
[----:B------:R-:W-:Y:S06]  /*1f9d0*/  BRA `(.L_x_3406) ;  /* 0xffffff9400d07947 */ /* 0x000fec000383ffff */
.L_x_3276:
        /* <DEDUP_REMOVED lines=26> */
.L_x_3408:
[----:B------:R-:W-:Y:S05]  /*1fb80*/  BSYNC B0 ;  /* 0x0000000000007941 */ /* 0x000fea0003800000 */
.L_x_3407:
        /* <DEDUP_REMOVED lines=13> */
.L_x_3409:
        /* <DEDUP_REMOVED lines=41> */
.L_x_3410:
        /* <DEDUP_REMOVED lines=16> */
.L_x_3411:
        /* <DEDUP_REMOVED lines=29> */
.L_x_3412:
        /* <DEDUP_REMOVED lines=12> */
.L_x_3413:
        /* <DEDUP_REMOVED lines=34> */
.L_x_3414:
[----:B------:R-:W-:Y:S02]  /*204a0*/  IMAD.MOV.U32 R13, RZ, RZ, R0 ;  /* 0x000000ffff0d7224 */ /* 0x000fe400078e0000 */
[----:B------:R-:W-:-:S07]  /*204b0*/  IMAD.MOV.U32 R4, RZ, RZ, R14 ;  /* 0x000000ffff047224 */ /* 0x000fce00078e000e */
[----:B------:R-:W-:Y:S05]  /*204c0*/  WARPSYNC.COLLECTIVE R15, `(.L_x_3415) ;  /* 0x000000000f087348 */ /* 0x000fea0003c00000 */
[----:B------:R0:W1:Y:S02]  /*204d0*/  SHFL.IDX P6, R14, R13, R12, R11 ;  /* 0x0000000c0d0e7389 */ /* 0x00006400000c000b */
[----:B01----:R-:W-:Y:S01]  /*204e0*/  ENDCOLLECTIVE ;  /* 0x000000000000791b */ /* 0x003fe20003800000 */
.L_x_3415:
[----:B------:R-:W-:Y:S01]  /*204f0*/  IMAD.MOV.U32 R0, RZ, RZ, R14 ;  /* 0x000000ffff007224 */ /* 0x000fe200078e000e */
[----:B------:R-:W-:Y:S06]  /*20500*/  BRA `(.L_x_3416) ;  /* 0xffffff9800a87947 */ /* 0x000fec000383ffff */
.L_x_3281:
[----:B0-----:R0:W2:Y:S02]  /*20510*/  SYNCS.PHASECHK.TRANS64.TRYWAIT P0, [R19+URZ+0x38820], R0 ;  /* 0x03882000130075a7 */ /* 0x0010a4000800017f */
[----:B--2---:R-:W-:Y:S05]  /*20520*/  @!P0 NANOSLEEP.SYNCS 0x989680 ;  /* 0x009896800000895d */ /* 0x004fea0003900000 */
[----:B------:R-:W2:Y:S02]  /*20530*/  @!P0 SYNCS.PHASECHK.TRANS64 P0, [R19+URZ+0x38820], R0 ;  /* 0x03882000130085a7 */ /* 0x000ea4000800007f */
[----:B--2---:R-:W-:Y:S05]  /*20540*/  @!P0 BRA `(.L_x_3281) ;  /* 0xfffffffc00f08947 */ /* 0x004fea000383ffff */
[----:B------:R-:W-:Y:S05]  /*20550*/  BRA `(.L_x_3417) ;  /* 0xffffff9c00607947 */ /* 0x000fea000383ffff */
.L_x_3285:
[----:B0-----:R0:W1:Y:S02]  /*20560*/  SYNCS.PHASECHK.TRANS64.TRYWAIT P0, [R0+URZ+0x38860], R2 ;  /* 0x03886002000075a7 */ /* 0x001064000800017f */
[----:B-1----:R-:W-:Y:S05]  /*20570*/  @!P0 NANOSLEEP.SYNCS 0x989680 ;  /* 0x009896800000895d */ /* 0x002fea0003900000 */
[----:B------:R-:W1:Y:S02]  /*20580*/  @!P0 SYNCS.PHASECHK.TRANS64 P0, [R0+URZ+0x38860], R2 ;  /* 0x03886002000085a7 */ /* 0x000e64000800007f */
[----:B-1----:R-:W-:Y:S05]  /*20590*/  @!P0 BRA `(.L_x_3285) ;  /* 0xfffffffc00f08947 */ /* 0x002fea000383ffff */
[----:B------:R-:W-:Y:S05]  /*205a0*/  BRA `(.L_x_3418) ;  /* 0xffffff9c00847947 */ /* 0x000fea000383ffff */
.L_x_3304:
[----:B--2---:R2:W3:Y:S02]  /*205b0*/  SYNCS.PHASECHK.TRANS64.TRYWAIT P0, [R3+URZ+0x38840], R2 ;  /* 0x03884002030075a7 */ /* 0x0044e4000800017f */
[----:B---3--:R-:W-:Y:S05]  /*205c0*/  @!P0 NANOSLEEP.SYNCS 0x989680 ;  /* 0x009896800000895d */ /* 0x008fea0003900000 */
[----:B------:R-:W3:Y:S02]  /*205d0*/  @!P0 SYNCS.PHASECHK.TRANS64 P0, [R3+URZ+0x38840], R2 ;  /* 0x03884002030085a7 */ /* 0x000ee4000800007f */
[----:B---3--:R-:W-:Y:S05]  /*205e0*/  @!P0 BRA `(.L_x_3304) ;  /* 0xfffffffc00f08947 */ /* 0x008fea000383ffff */
[----:B------:R-:W-:Y:S05]  /*205f0*/  BRA `(.L_x_3419) ;  /* 0xffffffa800b47947 */ /* 0x000fea000383ffff */
.L_x_3309:
[----:B0-----:R0:W1:Y:S02]  /*20600*/  SYNCS.PHASECHK.TRANS64.TRYWAIT P0, [R3+URZ+0x38860], R2 ;  /* 0x03886002030075a7 */ /* 0x001064000800017f */
[----:B-1----:R-:W-:Y:S05]  /*20610*/  @!P0 NANOSLEEP.SYNCS 0x989680 ;  /* 0x009896800000895d */ /* 0x002fea0003900000 */
[----:B------:R-:W1:Y:S02]  /*20620*/  @!P0 SYNCS.PHASECHK.TRANS64 P0, [R3+URZ+0x38860], R2 ;  /* 0x03886002030085a7 */ /* 0x000e64000800007f */
[----:B-1----:R-:W-:Y:S05]  /*20630*/  @!P0 BRA `(.L_x_3309) ;  /* 0xfffffffc00f08947 */ /* 0x002fea000383ffff */
[----:B------:R-:W-:Y:S05]  /*20640*/  BRA `(.L_x_3420) ;  /* 0xffffffac00347947 */ /* 0x000fea000383ffff */
.L_x_3324:
[----:B-1----:R1:W2:Y:S02]  /*20650*/  SYNCS.PHASECHK.TRANS64.TRYWAIT P0, [R4+URZ+0x38840], R2 ;  /* 0x03884002040075a7 */ /* 0x0022a4000800017f */
[----:B--2---:R-:W-:Y:S05]  /*20660*/  @!P0 NANOSLEEP.SYNCS 0x989680 ;  /* 0x009896800000895d */ /* 0x004fea0003900000 */
[----:B------:R-:W2:Y:S02]  /*20670*/  @!P0 SYNCS.PHASECHK.TRANS64 P0, [R4+URZ+0x38840], R2 ;  /* 0x03884002040085a7 */ /* 0x000ea4000800007f */
[----:B--2---:R-:W-:Y:S05]  /*20680*/  @!P0 BRA `(.L_x_3324) ;  /* 0xfffffffc00f08947 */ /* 0x004fea000383ffff */
[----:B------:R-:W-:Y:S05]  /*20690*/  BRA `(.L_x_3421) ;  /* 0xffffffb800107947 */ /* 0x000fea000383ffff */
.L_x_3329:
[----:B0-----:R0:W2:Y:S02]  /*206a0*/  SYNCS.PHASECHK.TRANS64.TRYWAIT P0, [R4+URZ+0x38860], R2 ;  /* 0x03886002040075a7 */ /* 0x0010a4000800017f */
[----:B--2---:R-:W-:Y:S05]  /*206b0*/  @!P0 NANOSLEEP.SYNCS 0x989680 ;  /* 0x009896800000895d */ /* 0x004fea0003900000 */
[----:B------:R-:W2:Y:S02]  /*206c0*/  @!P0 SYNCS.PHASECHK.TRANS64 P0, [R4+URZ+0x38860], R2 ;  /* 0x03886002040085a7 */ /* 0x000ea4000800007f */
[----:B--2---:R-:W-:Y:S05]  /*206d0*/  @!P0 BRA `(.L_x_3329) ;  /* 0xfffffffc00f08947 */ /* 0x004fea000383ffff */
[----:B------:R-:W-:Y:S05]  /*206e0*/  BRA `(.L_x_3422) ;  /* 0xffffffb8008c7947 */ /* 0x000fea000383ffff */
.L_x_3344:
[----:B-1----:R1:W2:Y:S02]  /*206f0*/  SYNCS.PHASECHK.TRANS64.TRYWAIT P0, [R4+URZ+0x38840], R2 ;  /* 0x03884002040075a7 */ /* 0x0022a4000800017f */
[----:B--2---:R-:W-:Y:S05]  /*20700*/  @!P0 NANOSLEEP.SYNCS 0x989680 ;  /* 0x009896800000895d */ /* 0x004fea0003900000 */
[----:B------:R-:W2:Y:S02]  /*20710*/  @!P0 SYNCS.PHASECHK.TRANS64 P0, [R4+URZ+0x38840], R2 ;  /* 0x03884002040085a7 */ /* 0x000ea4000800007f */
[----:B--2---:R-:W-:Y:S05]  /*20720*/  @!P0 BRA `(.L_x_3344) ;  /* 0xfffffffc00f08947 */ /* 0x004fea000383ffff */
[----:B------:R-:W-:Y:S05]  /*20730*/  BRA `(.L_x_3423) ;  /* 0xffffffc4004c7947 */ /* 0x000fea000383ffff */
.L_x_3349:
[----:B0-----:R0:W2:Y:S02]  /*20740*/  SYNCS.PHASECHK.TRANS64.TRYWAIT P0, [R4+URZ+0x38860], R2 ;  /* 0x03886002040075a7 */ /* 0x0010a4000800017f */
[----:B--2---:R-:W-:Y:S05]  /*20750*/  @!P0 NANOSLEEP.SYNCS 0x989680 ;  /* 0x009896800000895d */ /* 0x004fea0003900000 */
[----:B------:R-:W2:Y:S02]  /*20760*/  @!P0 SYNCS.PHASECHK.TRANS64 P0, [R4+URZ+0x38860], R2 ;  /* 0x03886002040085a7 */ /* 0x000ea4000800007f */
[----:B--2---:R-:W-:Y:S05]  /*20770*/  @!P0 BRA `(.L_x_3349) ;  /* 0xfffffffc00f08947 */ /* 0x004fea000383ffff */
[----:B------:R-:W-:Y:S05]  /*20780*/  BRA `(.L_x_3424) ;  /* 0xffffffc400cc7947 */ /* 0x000fea000383ffff */
.L_x_3365:
[----:B-1----:R-:W5:Y:S01]  /*20790*/  LDL R3, [R1] ;  /* 0x0000000001037983 */ /* 0x002f620000100800 */
[----:B------:R-:W-:Y:S01]  /*207a0*/  BSSY B0, `(.L_x_3425) ;  /* 0x0000008000007945 */ /* 0x000fe20003800000 */
[----:B------:R-:W-:Y:S02]  /*207b0*/  IMAD.MOV.U32 R12, RZ, RZ, RZ ;  /* 0x000000ffff0c7224 */ /* 0x000fe400078e00ff */
[----:B------:R-:W-:Y:S02]  /*207c0*/  IMAD.MOV.U32 R11, RZ, RZ, 0x1f ;  /* 0x0000001fff0b7424 */ /* 0x000fe400078e00ff */
[----:B------:R-:W-:Y:S02]  /*207d0*/  IMAD.MOV.U32 R15, RZ, RZ, -0x1 ;  /* 0xffffffffff0f7424 */ /* 0x000fe400078e00ff */
[----:B-----5:R-:W-:-:S07]  /*207e0*/  IMAD.MOV.U32 R13, RZ, RZ, R3 ;  /* 0x000000ffff0d7224 */ /* 0x020fce00078e0003 */
[----:B0-234-:R-:W-:Y:S05]  /*207f0*/  WARPSYNC.COLLECTIVE R15, `(.L_x_3426) ;  /* 0x000000000f087348 */ /* 0x01dfea0003c00000 */
[----:B------:R1:W0:Y:S02]  /*20800*/  SHFL.IDX P6, R14, R13, R12, R11 ;  /* 0x0000000c0d0e7389 */ /* 0x00022400000c000b */
[----:B01234-:R-:W-:Y:S01]  /*20810*/  ENDCOLLECTIVE ;  /* 0x000000000000791b */ /* 0x01ffe20003800000 */
.L_x_3426:
[----:B------:R-:W-:Y:S05]  /*20820*/  BSYNC B0 ;  /* 0x0000000000007941 */ /* 0x000fea0003800000 */
.L_x_3425:
        /* <DEDUP_REMOVED lines=9> */
.L_x_3427:
        /* <DEDUP_REMOVED lines=25> */
.L_x_3428:
        /* <DEDUP_REMOVED lines=8> */
.L_x_3429:
        /* <DEDUP_REMOVED lines=8> */
.L_x_3430:
        /* <DEDUP_REMOVED lines=8> */
.L_x_3431:
        /* <DEDUP_REMOVED lines=8> */
.L_x_3432:
        /* <DEDUP_REMOVED lines=9> */
.L_x_3433:
[----:B------:R-:W-:Y:S01]  /*20ce0*/  IMAD.MOV.U32 R10, RZ, RZ, R14 ;  /* 0x000000ffff0a7224 */ /* 0x000fe200078e000e */
[----:B------:R-:W-:Y:S06]  /*20cf0*/  BRA `(.L_x_3434) ;  /* 0xffffffd0000c7947 */ /* 0x000fec000383ffff */
.L_x_3368:
        /* <DEDUP_REMOVED lines=8> */
.L_x_3436:
[----:B------:R-:W-:Y:S05]  /*20d80*/  BSYNC B0 ;  /* 0x0000000000007941 */ /* 0x000fea0003800000 */
.L_x_3435:
        /* <DEDUP_REMOVED lines=10> */
.L_x_3437:
        /* <DEDUP_REMOVED lines=8> */
.L_x_3438:
        /* <DEDUP_REMOVED lines=8> */
.L_x_3439:
        /* <DEDUP_REMOVED lines=8> */
.L_x_3440:
        /* <DEDUP_REMOVED lines=9> */
.L_x_3441:
[----:B------:R-:W-:Y:S01]  /*21040*/  IMAD.MOV.U32 R10, RZ, RZ, R14 ;  /* 0x000000ffff0a7224 */ /* 0x000fe200078e000e */
[----:B------:R-:W-:Y:S06]  /*21050*/  BRA `(.L_x_3442) ;  /* 0xffffffcc00e07947 */ /* 0x000fec000383ffff */
.L_x_3370:
[----:B------:R-:W-:Y:S01]  /*21060*/  BSSY B0, `(.L_x_3443) ;  /* 0x0000006000007945 */ /* 0x000fe20003800000 */
[----:B------:R-:W-:Y:S01]  /*21070*/  PLOP3.LUT P6, PT, P6, PT, PT, 0x8, 0x0 ;  /* 0x000000000000781c */ /* 0x000fe200037ce170 */
[----:B------:R-:W-:-:S12]  /*21080*/  IMAD.MOV.U32 R15, RZ, RZ, -0x1 ;  /* 0xffffffffff0f7424 */ /* 0x000fd800078e00ff */
[----:B0-----:R-:W-:Y:S05]  /*21090*/  WARPSYNC.COLLECTIVE R15, `(.L_x_3444) ;  /* 0x000000000f087348 */ /* 0x001fea0003c00000 */
[----:B------:R-:W-:Y:S01]  /*210a0*/  VOTE.ANY R14, PT, P6 ;  /* 0x00000000000e7806 */ /* 0x000fe200030e0100 */
[----:B0-----:R-:W-:Y:S06]  /*210b0*/  ENDCOLLECTIVE ;  /* 0x000000000000791b */ /* 0x001fec0003800000 */
.L_x_3444:
[----:B------:R-:W-:Y:S05]  /*210c0*/  BSYNC B0 ;  /* 0x0000000000007941 */ /* 0x000fea0003800000 */
.L_x_3443:
        /* <DEDUP_REMOVED lines=10> */
.L_x_3445:
[----:B------:R-:W-:Y:S02]  /*21170*/  IMAD.MOV.U32 R13, RZ, RZ, R7 ;  /* 0x000000ffff0d7224 */ /* 0x000fe400078e0007 */
[----:B------:R-:W-:-:S07]  /*21180*/  IMAD.MOV.U32 R4, RZ, RZ, R14 ;  /* 0x000000ffff047224 */ /* 0x000fce00078e000e */
[----:B------:R-:W-:Y:S05]  /*21190*/  WARPSYNC.COLLECTIVE R15, `(.L_x_3446) ;  /* 0x000000000f087348 */ /* 0x000fea0003c00000 */
[----:B------:R0:W1:Y:S02]  /*211a0*/  SHFL.IDX P6, R14, R13, R12, R11 ;  /* 0x0000000c0d0e7389 */ /* 0x00006400000c000b */
[----:B01----:R-:W-:Y:S01]  /*211b0*/  ENDCOLLECTIVE ;  /* 0x000000000000791b */ /* 0x003fe20003800000 */
.L_x_3446:
[----:B------:R-:W-:Y:S02]  /*211c0*/  IMAD.MOV.U32 R7, RZ, RZ, R14 ;  /* 0x000000ffff077224 */ /* 0x000fe400078e000e */
[----:B------:R-:W-:-:S05]  /*211d0*/  IMAD.IADD R5, R9, 0x1, R16 ;  /* 0x0000000109057824 */ /* 0x000fca00078e0210 */
[----:B------:R1:W-:Y:S01]  /*211e0*/  STL [R1+0xc], R5 ;  /* 0x00000c0501007387 */ /* 0x0003e20000100800 */
[----:B------:R-:W-:Y:S05]  /*211f0*/  BRA `(.L_x_3447) ;  /* 0xffffffcc00c07947 */ /* 0x000fea000383ffff */
.L_x_3372:
[----:B------:R-:W-:Y:S01]  /*21200*/  BSSY B0, `(.L_x_3448) ;  /* 0x0000008000007945 */ /* 0x000fe20003800000 */
[----:B------:R-:W-:Y:S02]  /*21210*/  IMAD.MOV.U32 R13, RZ, RZ, R2 ;  /* 0x000000ffff0d7224 */ /* 0x000fe400078e0002 */
[----:B------:R-:W-:Y:S02]  /*21220*/  IMAD.MOV.U32 R12, RZ, RZ, R9 ;  /* 0x000000ffff0c7224 */ /* 0x000fe400078e0009 */
[----:B------:R-:W-:Y:S02]  /*21230*/  IMAD.MOV.U32 R11, RZ, RZ, 0x1f ;  /* 0x0000001fff0b7424 */ /* 0x000fe400078e00ff */
[----:B------:R-:W-:-:S07]  /*21240*/  IMAD.MOV.U32 R15, RZ, RZ, -0x1 ;  /* 0xffffffffff0f7424 */ /* 0x000fce00078e00ff */
[----:B01----:R-:W-:Y:S05]  /*21250*/  WARPSYNC.COLLECTIVE R15, `(.L_x_3449) ;  /* 0x000000000f087348 */ /* 0x003fea0003c00000 */
[----:B------:R2:W3:Y:S02]  /*21260*/  SHFL.IDX P6, R14, R13, R12, R11 ;  /* 0x0000000c0d0e7389 */ /* 0x0004e400000c000b */
[----:B0123--:R-:W-:Y:S01]  /*21270*/  ENDCOLLECTIVE ;  /* 0x000000000000791b */ /* 0x00ffe20003800000 */
.L_x_3449:
[----:B------:R-:W-:Y:S05]  /*21280*/  BSYNC B0 ;  /* 0x0000000000007941 */ /* 0x000fea0003800000 */
.L_x_3448:
[----:B------:R-:W-:Y:S01]  /*21290*/  IMAD.MOV.U32 R2, RZ, RZ, R14 ;  /* 0x000000ffff027224 */ /* 0x000fe200078e000e */
[----:B------:R-:W-:Y:S06]  /*212a0*/  BRA `(.L_x_3450) ;  /* 0xffffffcc00ac7947 */ /* 0x000fec000383ffff */
.L_x_3378:
[----:B0-----:R0:W1:Y:S02]  /*212b0*/  SYNCS.PHASECHK.TRANS64.TRYWAIT P0, [R0+URZ+0x38820], R3 ;  /* 0x03882003000075a7 */ /* 0x001064000800017f */
[----:B-1----:R-:W-:Y:S05]  /*212c0*/  @!P0 NANOSLEEP.SYNCS 0x989680 ;  /* 0x009896800000895d */ /* 0x002fea0003900000 */
[----:B------:R-:W1:Y:S02]  /*212d0*/  @!P0 SYNCS.PHASECHK.TRANS64 P0, [R0+URZ+0x38820], R3 ;  /* 0x03882003000085a7 */ /* 0x000e64000800007f */
[----:B-1----:R-:W-:Y:S05]  /*212e0*/  @!P0 BRA `(.L_x_3378) ;  /* 0xfffffffc00f08947 */ /* 0x002fea000383ffff */
[----:B------:R-:W-:Y:S05]  /*212f0*/  BRA `(.L_x_3451) ;  /* 0xffffffd8004c7947 */ /* 0x000fea000383ffff */
.L_x_3379:
        /* <DEDUP_REMOVED lines=11> */
.L_x_3453:
[----:B------:R-:W-:Y:S05]  /*213b0*/  BSYNC B0 ;  /* 0x0000000000007941 */ /* 0x000fea0003800000 */
.L_x_3452:
[----:B------:R-:W-:Y:S05]  /*213c0*/  BRA `(.L_x_3454) ;  /* 0xffffffd800347947 */ /* 0x000fea000383ffff */
.L_x_3382:
[----:B------:R-:W-:Y:S01]  /*213d0*/  BSSY B1, `(.L_x_3455) ;  /* 0x0000006000017945 */ /* 0x000fe20003800000 */
[----:B------:R-:W-:-:S07]  /*213e0*/  IMAD.MOV.U32 R15, RZ, RZ, -0x1 ;  /* 0xffffffffff0f7424 */ /* 0x000fce00078e00ff */
[----:B01-3--:R-:W-:Y:S05]  /*213f0*/  WARPSYNC.COLLECTIVE R15, `(.L_x_3456) ;  /* 0x000000000f0c7348 */ /* 0x00bfea0003c00000 */
[----:B------:R-:W-:Y:S02]  /*21400*/  ELECT P6, UR62, PT ;  /* 0x00000000003e782f */ /* 0x000fe400038c0000 */
[----:B------:R-:W-:Y:S01]  /*21410*/  MOV R14, UR62 ;  /* 0x0000003e000e7c02 */ /* 0x000fe20008000f00 */
[----:B01-3--:R-:W-:Y:S10]  /*21420*/  ENDCOLLECTIVE ;  /* 0x000000000000791b */ /* 0x00bff40003800000 */
.L_x_3456:
[----:B------:R-:W-:Y:S05]  /*21430*/  BSYNC B1 ;  /* 0x0000000000017941 */ /* 0x000fea0003800000 */
.L_x_3455:
[----:B------:R-:W-:Y:S05]  /*21440*/  BRA `(.L_x_3457) ;  /* 0xffffffd8002c7947 */ /* 0x000fea000383ffff */
.L_x_3384:
[----:B0-----:R0:W1:Y:S02]  /*21450*/  SYNCS.PHASECHK.TRANS64.TRYWAIT P0, [R6+URZ], R5 ;  /* 0x00000005060075a7 */ /* 0x001064000800017f */
[----:B-1----:R-:W-:Y:S05]  /*21460*/  @!P0 NANOSLEEP.SYNCS 0x989680 ;  /* 0x009896800000895d */ /* 0x002fea0003900000 */
[----:B------:R-:W1:Y:S02]  /*21470*/  @!P0 SYNCS.PHASECHK.TRANS64 P0, [R6+URZ], R5 ;  /* 0x00000005060085a7 */ /* 0x000e64000800007f */
[----:B-1----:R-:W-:Y:S05]  /*21480*/  @!P0 BRA `(.L_x_3384) ;  /* 0xfffffffc00f08947 */ /* 0x002fea000383ffff */
[----:B------:R-:W-:Y:S05]  /*21490*/  BRA `(.L_x_3458) ;  /* 0xffffffd800687947 */ /* 0x000fea000383ffff */
.L_x_3385:
[----:B-1----:R1:W2:Y:S02]  /*214a0*/  SYNCS.PHASECHK.TRANS64.TRYWAIT P0, [R7+URZ], R2 ;  /* 0x00000002070075a7 */ /* 0x0022a4000800017f */
[----:B--2---:R-:W-:Y:S05]  /*214b0*/  @!P0 NANOSLEEP.SYNCS 0x989680 ;  /* 0x009896800000895d */ /* 0x004fea0003900000 */
[----:B------:R-:W2:Y:S02]  /*214c0*/  @!P0 SYNCS.PHASECHK.TRANS64 P0, [R7+URZ], R2 ;  /* 0x00000002070085a7 */ /* 0x000ea4000800007f */
[----:B--2---:R-:W-:Y:S05]  /*214d0*/  @!P0 BRA `(.L_x_3385) ;  /* 0xfffffffc00f08947 */ /* 0x004fea000383ffff */
[----:B------:R-:W-:Y:S05]  /*214e0*/  BRA `(.L_x_3459) ;  /* 0xffffffd8005c7947 */ /* 0x000fea000383ffff */
.L_x_3387:
[----:B--2---:R2:W4:Y:S02]  /*214f0*/  SYNCS.PHASECHK.TRANS64.TRYWAIT P0, [R4+URZ], R5 ;  /* 0x00000005040075a7 */ /* 0x004524000800017f */
[----:B----4-:R-:W-:Y:S05]  /*21500*/  @!P0 NANOSLEEP.SYNCS 0x989680 ;  /* 0x009896800000895d */ /* 0x010fea0003900000 */
[----:B------:R-:W4:Y:S02]  /*21510*/  @!P0 SYNCS.PHASECHK.TRANS64 P0, [R4+URZ], R5 ;  /* 0x00000005040085a7 */ /* 0x000f24000800007f */
[----:B----4-:R-:W-:Y:S05]  /*21520*/  @!P0 BRA `(.L_x_3387) ;  /* 0xfffffffc00f08947 */ /* 0x010fea000383ffff */
[----:B------:R-:W-:Y:S05]  /*21530*/  BRA `(.L_x_3460) ;  /* 0xffffffd800647947 */ /* 0x000fea000383ffff */
.L_x_3461:
        /* <DEDUP_REMOVED lines=12> */
.L_x_5876:


//--------------------- .text._ZN7cutlass13device_kernelIN5flash11enable_sm90INS1_16FlashAttnFwdSm90INS1_25CollectiveMainloopFwdSm90ILi2EN4cute5tupleIJNS5_1CILi1EEES8_S8_EEENS6_IJNS7_ILi64EEESA_SA_EEELi512ENS_6half_tEfNS_4arch4Sm90ELb0ELb1ELb0ELb1ELb0ELb1ELb1ELb0ELb0ELb1ELb1ELb0EEENS1_21CollectiveEpilogueFwdINS6_IJSA_NS7_ILi512EEESA_EEES9_SC_SE_Li256ELb1ELb1ELb1ELb0EEENS1_36VarlenDynamicPersistentTileSchedulerILi64ELi64ELi256ELi128ELb1ELb1ELb1ELb1ELb0ELb1EEEEEEEEEvNT_6ParamsE --------------------------
	.section	.text._ZN7cutlass13device_kernelIN5flash11enable_sm90INS1_16FlashAttnFwdSm90INS1_25CollectiveMainloopFwdSm90ILi2EN4cute5tupleIJNS5_1CILi1EEES8_S8_EEENS6_IJNS7_ILi64EEESA_SA_EEELi512ENS_6half_tEfNS_4arch4Sm90ELb0ELb1ELb0ELb1ELb0ELb1ELb1ELb0ELb0ELb1ELb1ELb0EEENS1_21CollectiveEpilogueFwdINS6_IJSA_NS7_ILi512EEESA_EEES9_SC_SE_Li256ELb1ELb1ELb1ELb0EEENS1_36VarlenDynamicPersistentTileSchedulerILi64ELi64ELi256ELi128ELb1ELb1ELb1ELb1ELb0ELb1EEEEEEEEEvNT_6ParamsE,"ax",@progbits
	.align	128
.text._ZN7cutlass13device_kernelIN5flash11enable_sm90INS1_16FlashAttnFwdSm90INS1_25CollectiveMainloopFwdSm90ILi2EN4cute5tupleIJNS5_1CILi1EEES8_S8_EEENS6_IJNS7_ILi64EEESA_SA_EEELi512ENS_6half_tEfNS_4arch4Sm90ELb0ELb1ELb0ELb1ELb0ELb1ELb1ELb0ELb0ELb1ELb1ELb0EEENS1_21CollectiveEpilogueFwdINS6_IJSA_NS7_ILi512EEESA_EEES9_SC_SE_Li256ELb1ELb1ELb1ELb0EEENS1_36VarlenDynamicPersistentTileSchedulerILi64ELi64ELi256ELi128ELb1ELb1ELb1ELb1ELb0ELb1EEEEEEEEEvNT_6ParamsE:
        .type           _ZN7cutlass13device_kernelIN5flash11enable_sm90INS1_16FlashAttnFwdSm90INS1_25CollectiveMainloopFwdSm90ILi2EN4cute5tupleIJNS5_1CILi1EEES8_S8_EEENS6_IJNS7_ILi64EEESA_SA_EEELi512ENS_6half_tEfNS_4arch4Sm90ELb0ELb1ELb0ELb1ELb0ELb1ELb1ELb0ELb0ELb1ELb1ELb0EEENS1_21CollectiveEpilogueFwdINS6_IJSA_NS7_ILi512EEESA_EEES9_SC_SE_Li256ELb1ELb1ELb1ELb0EEENS1_36VarlenDynamicPersistentTileSchedulerILi64ELi64ELi256ELi128ELb1ELb1ELb1ELb1ELb0ELb1EEEEEEEEEvNT_6ParamsE,@function
        .size           _ZN7cutlass13device_kernelIN5flash11enable_sm90INS1_16FlashAttnFwdSm90INS1_25CollectiveMainloopFwdSm90ILi2EN4cute5tupleIJNS5_1CILi1EEES8_S8_EEENS6_IJNS7_ILi64EEESA_SA_EEELi512ENS_6half_tEfNS_4arch4Sm90ELb0ELb1ELb0ELb1ELb0ELb1ELb1ELb0ELb0ELb1ELb1ELb0EEENS1_21CollectiveEpilogueFwdINS6_IJSA_NS7_ILi512EEESA_EEES9_SC_SE_Li256ELb1ELb1ELb1ELb0EEENS1_36VarlenDynamicPersistentTileSchedulerILi64ELi64ELi256ELi128ELb1ELb1ELb1ELb1ELb0ELb1EEEEEEEEEvNT_6ParamsE,(.L_x_5877 - _ZN7cutlass13device_kernelIN5flash11enable_sm90INS1_16FlashAttnFwdSm90INS1_25CollectiveMainloopFwdSm90ILi2EN4cute5tupleIJNS5_1CILi1EEES8_S8_EEENS6_IJNS7_ILi64EEESA_SA_EEELi512ENS_6half_tEfNS_4arch4Sm90ELb0ELb1ELb0ELb1ELb0ELb1ELb1ELb0ELb0ELb1ELb1ELb0EEENS1_21CollectiveEpilogueFwdINS6_IJSA_NS7_ILi512EEESA_EEES9_SC_SE_Li256ELb1ELb1ELb1ELb0EEENS1_36VarlenDynamicPersistentTileSchedulerILi64ELi64ELi256ELi128ELb1ELb1ELb1ELb1ELb0ELb1EEEEEEEEEvNT_6ParamsE)
        .other          _ZN7cutlass13device_kernelIN5flash11enable_sm90INS1_16FlashAttnFwdSm90INS1_25CollectiveMainloopFwdSm90ILi2EN4cute5tupleIJNS5_1CILi1EEES8_S8_EEENS6_IJNS7_ILi64EEESA_SA_EEELi512ENS_6half_tEfNS_4arch4Sm90ELb0ELb1ELb0ELb1ELb0ELb1ELb1ELb0ELb0ELb1ELb1ELb0EEENS1_21CollectiveEpilogueFwdINS6_IJSA_NS7_ILi512EEESA_EEES9_SC_SE_Li256ELb1ELb1ELb1ELb0EEENS1_36VarlenDynamicPersistentTileSchedulerILi64ELi64ELi256ELi128ELb1ELb1ELb1ELb1ELb0ELb1EEEEEEEEEvNT_6ParamsE,@"STO_CUDA_ENTRY STV_DEFAULT"
_ZN7cutlass13device_kernelIN5flash11enable_sm90INS1_16FlashAttnFwdSm90INS1_25CollectiveMainloopFwdSm90ILi2EN4cute5tupleIJNS5_1CILi1EEES8_S8_EEENS6_IJNS7_ILi64EEESA_SA_EEELi512ENS_6half_tEfNS_4arch4Sm90ELb0ELb1ELb0ELb1ELb0ELb1ELb1ELb0ELb0ELb1ELb1ELb0EEENS1_21CollectiveEpilogueFwdINS6_IJSA_NS7_ILi512EEESA_EEES9_SC_SE_Li256ELb1ELb1ELb1ELb0EEENS1_36VarlenDynamicPersistentTileSchedulerILi64ELi64ELi256ELi128ELb1ELb1ELb1ELb1ELb0ELb1EEEEEEEEEvNT_6ParamsE:
        /* <DEDUP_REMOVED lines=24> */
.L_x_3463:
[----:B------:R-:W-:Y:S05]  /*0180*/  BSYNC B0 ;  /* 0x0000000000007941 */ /* 0x000fea0003800000 */
.L_x_3462:
        /* <DEDUP_REMOVED lines=39> */
.L_x_3464:
        /* <DEDUP_REMOVED lines=22> */
.L_x_3465:
        /* <DEDUP_REMOVED lines=18> */
.L_x_3466:
        /* <DEDUP_REMOVED lines=22> */
.L_x_3467:
        /* <DEDUP_REMOVED lines=22> */
.L_x_3468:
        /* <DEDUP_REMOVED lines=8> */
.L_x_3471:
        /* <DEDUP_REMOVED lines=20> */
[----:B------:R-:W-:Y:S01]  /*0b00*/  ULOP3.LUT UR47, UR36, 0x1, URZ, 0xfc, !UPT ;  /* 0x00000001242f7892 */ /* 0x000fe2000f8efc3f */
[----:B------:R-:W-:Y:S02]  /*0b10*/  IMAD.MOV.U32 R215, RZ, RZ, 0x40 ;  /* 0x00000040ffd77424 */ /* 0x000fe400078e00ff */
[----:B------:R-:W-:Y:S01]  /*0b20*/  IMAD.MOV.U32 R186, RZ, RZ, RZ ;  /* 0x000000ffffba7224 */ /* 0x000fe200078e00ff */
[----:B------:R-:W-:Y:S01]  /*0b30*/  SHF.R.S32.HI R3, RZ, 0x1f, R6 ;  /* 0x0000001fff037819 */ /* 0x000fe20000011406 */
[----:B------:R-:W-:Y:S02]  /*0b40*/  IMAD.MOV.U32 R190, RZ, RZ, RZ ;  /* 0x000000ffffbe7224 */ /* 0x000fe400078e00ff */
[----:B------:R-:W-:Y:S01]  /*0b50*/  IMAD.MOV.U32 R22, RZ, RZ, RZ ;  /* 0x000000ffff167224 */ /* 0x000fe200078e00ff */
[CC--:B------:R-:W-:Y:S01]  /*0b60*/  LEA.HI R0, R3.reuse, R6.reuse, RZ, 0x4 ;  /* 0x0000000603007211 */ /* 0x0c0fe200078f20ff */
[----:B------:R-:W-:Y:S01]  /*0b70*/  IMAD.MOV.U32 R19, RZ, RZ, RZ ;  /* 0x000000ffff137224 */ /* 0x000fe200078e00ff */
[CC--:B------:R-:W-:Y:S01]  /*0b80*/  LEA.HI R2, R3.reuse, R6.reuse, RZ, 0x5 ;  /* 0x0000000603027211 */ /* 0x0c0fe200078f28ff */
[----:B------:R-:W-:Y:S01]  /*0b90*/  IMAD.MOV.U32 R229, RZ, RZ, RZ ;  /* 0x000000ffffe57224 */ /* 0x000fe200078e00ff */
[----:B------:R-:W-:-:S02]  /*0ba0*/  LEA.HI R4, R3, R6, RZ, 0x7 ;  /* 0x0000000603047211 */ /* 0x000fc400078f38ff */
[CC--:B------:R-:W-:Y:S02]  /*0bb0*/  LEA.HI R8, R3.reuse, R6.reuse, RZ, 0x2 ;  /* 0x0000000603087211 */ /* 0x0c0fe400078f10ff */
[----:B------:R-:W-:Y:S02]  /*0bc0*/  LEA.HI R3, R3, R6, RZ, 0x3 ;  /* 0x0000000603037211 */ /* 0x000fe400078f18ff */
[----:B------:R-:W-:Y:S02]  /*0bd0*/  SHF.R.S32.HI R5, RZ, 0x4, R0 ;  /* 0x00000004ff057819 */ /* 0x000fe40000011400 */
[----:B------:R-:W-:Y:S02]  /*0be0*/  LOP3.LUT R13, R3, 0xfffffff8, RZ, 0xc0, !PT ;  /* 0xfffffff8030d7812 */ /* 0x000fe400078ec0ff */
[----:B------:R-:W-:Y:S02]  /*0bf0*/  LOP3.LUT R3, R0, 0xfffffff0, RZ, 0xc0, !PT ;  /* 0xfffffff000037812 */ /* 0x000fe400078ec0ff */
[--C-:B------:R-:W-:Y:S01]  /*0c00*/  SHF.R.S32.HI R220, RZ, 0x5, R2.reuse ;  /* 0x00000005ffdc7819 */ /* 0x100fe20000011402 */
[C---:B------:R-:W-:Y:S01]  /*0c10*/  IMAD.IADD R13, R6.reuse, 0x1, -R13 ;  /* 0x00000001060d7824 */ /* 0x040fe200078e0a0d */
[----:B------:R-:W-:Y:S01]  /*0c20*/  SHF.R.S32.HI R7, RZ, 0x1f, R2 ;  /* 0x0000001fff077819 */ /* 0x000fe20000011402 */
[----:B------:R-:W-:Y:S01]  /*0c30*/  IMAD.IADD R3, R6, 0x1, -R3 ;  /* 0x0000000106037824 */ /* 0x000fe200078e0a03 */
[----:B------:R-:W-:Y:S01]  /*0c40*/  LOP3.LUT R9, R4, 0xffffff80, RZ, 0xc0, !PT ;  /* 0xffffff8004097812 */ /* 0x000fe200078ec0ff */
[----:B------:R-:W-:Y:S01]  /*0c50*/  IMAD.SHL.U32 R196, R13, 0x8, RZ ;  /* 0x000000080dc47824 */ /* 0x000fe200078e00ff */
[----:B------:R-:W-:-:S02]  /*0c60*/  LOP3.LUT R11, R8, 0xfffffffc, RZ, 0xc0, !PT ;  /* 0xfffffffc080b7812 */ /* 0x000fc400078ec0ff */
[----:B------:R-:W-:Y:S01]  /*0c70*/  LEA.HI R0, R0, R5, RZ, 0x1 ;  /* 0x0000000500007211 */ /* 0x000fe200078f08ff */
[C---:B------:R-:W-:Y:S01]  /*0c80*/  IMAD.IADD R9, R6.reuse, 0x1, -R9 ;  /* 0x0000000106097824 */ /* 0x040fe200078e0a09 */
[----:B------:R-:W-:Y:S01]  /*0c90*/  LEA.HI R7, R7, R220, RZ, 0x2 ;  /* 0x000000dc07077211 */ /* 0x000fe200078f10ff */
[----:B------:R-:W-:Y:S01]  /*0ca0*/  IMAD.IADD R188, R6, 0x1, -R11 ;  /* 0x0000000106bc7824 */ /* 0x000fe200078e0a0b */
[----:B------:R-:W-:Y:S01]  /*0cb0*/  SHF.R.S32.HI R6, RZ, 0x1f, R3 ;  /* 0x0000001fff067819 */ /* 0x000fe20000011403 */
[----:B------:R-:W-:Y:S01]  /*0cc0*/  VIADD R227, R196, 0x80 ;  /* 0x00000080c4e37836 */ /* 0x000fe20000000000 */
[----:B------:R-:W-:Y:S01]  /*0cd0*/  LOP3.LUT R0, R0, 0x1ffffffe, RZ, 0xc0, !PT ;  /* 0x1ffffffe00007812 */ /* 0x000fe200078ec0ff */
[C---:B------:R-:W-:Y:S01]  /*0ce0*/  VIADD R225, R196.reuse, 0x100 ;  /* 0x00000100c4e17836 */ /* 0x040fe20000000000 */
[----:B------:R-:W-:Y:S01]  /*0cf0*/  SHF.R.S32.HI R20, RZ, 0x7, R4 ;  /* 0x00000007ff147819 */ /* 0x000fe20000011404 */
[----:B------:R-:W-:Y:S01]  /*0d00*/  VIADD R224, R196, 0x140 ;  /* 0x00000140c4e07836 */ /* 0x000fe20000000000 */
[----:B------:R-:W-:Y:S01]  /*0d10*/  LOP3.LUT R7, R7, 0x3ffffc, RZ, 0xc0, !PT ;  /* 0x003ffffc07077812 */ /* 0x000fe200078ec0ff */
[----:B------:R-:W-:Y:S01]  /*0d20*/  IMAD.IADD R0, R5, 0x1, -R0 ;  /* 0x0000000105007824 */ /* 0x000fe200078e0a00 */
[----:B------:R-:W-:Y:S01]  /*0d30*/  SHF.R.S32.HI R2, RZ, 0x1f, R9 ;  /* 0x0000001fff027819 */ /* 0x000fe20000011409 */
[----:B------:R-:W-:Y:S01]  /*0d40*/  IMAD R14, R20, 0x100, R3 ;  /* 0x00000100140e7824 */ /* 0x000fe200078e0203 */
[----:B------:R-:W-:Y:S01]  /*0d50*/  LEA.HI R10, R6, R3, RZ, 0x3 ;  /* 0x00000003060a7211 */ /* 0x000fe200078f18ff */
[----:B------:R-:W-:Y:S01]  /*0d60*/  IMAD.IADD R7, R220, 0x1, -R7 ;  /* 0x00000001dc077824 */ /* 0x000fe200078e0a07 */
[----:B------:R-:W-:Y:S01]  /*0d70*/  SHF.R.S32.HI R185, RZ, 0x2, R8 ;  /* 0x00000002ffb97819 */ /* 0x000fe20000011408 */
[----:B------:R-:W-:Y:S01]  /*0d80*/  IMAD.SHL.U32 R0, R0, 0x8, RZ ;  /* 0x0000000800007824 */ /* 0x000fe200078e00ff */
[----:B------:R-:W-:Y:S01]  /*0d90*/  LEA.HI R5, R2, R9, RZ, 0x2 ;  /* 0x0000000902057211 */ /* 0x000fe200078f10ff */
[----:B------:R-:W-:Y:S01]  /*0da0*/  IMAD R15, R7, 0x10, R14 ;  /* 0x00000010070f7824 */ /* 0x000fe200078e020e */
[C---:B------:R-:W-:Y:S01]  /*0db0*/  LOP3.LUT R12, R10.reuse, 0xfffffff8, RZ, 0xc0, !PT ;  /* 0xfffffff80a0c7812 */ /* 0x040fe200078ec0ff */
[----:B------:R-:W-:Y:S01]  /*0dc0*/  VIADD R7, R185, 0x20 ;  /* 0x00000020b9077836 */ /* 0x000fe20000000000 */
[--C-:B------:R-:W-:Y:S01]  /*0dd0*/  SHF.R.S32.HI R6, RZ, 0x2, R5.reuse ;  /* 0x00000002ff067819 */ /* 0x100fe20000011405 */
[----:B------:R-:W-:Y:S01]  /*0de0*/  IMAD.SHL.U32 R10, R10, 0x40, RZ ;  /* 0x000000400a0a7824 */ /* 0x000fe200078e00ff */
[----:B------:R-:W-:Y:S01]  /*0df0*/  SHF.R.S32.HI R11, RZ, 0x1f, R5 ;  /* 0x0000001fff0b7819 */ /* 0x000fe20000011405 */
[----:B------:R-:W-:Y:S01]  /*0e00*/  IMAD.IADD R12, R3, 0x1, -R12 ;  /* 0x00000001030c7824 */ /* 0x000fe200078e0a0c */
[----:B------:R-:W-:Y:S01]  /*0e10*/  SHF.R.S32.HI R16, RZ, 0x1f, R7 ;  /* 0x0000001fff107819 */ /* 0x000fe20000011407 */
[--C-:B------:R-:W-:Y:S01]  /*0e20*/  IMAD.U32 R15, R15, 0x40, R0.reuse ;  /* 0x000000400f0f7824 */ /* 0x100fe200078e0000 */
[----:B------:R-:W-:Y:S01]  /*0e30*/  LEA.HI R11, R11, R6, RZ, 0x3 ;  /* 0x000000060b0b7211 */ /* 0x000fe200078f18ff */
[----:B------:R-:W-:Y:S01]  /*0e40*/  IMAD.SHL.U32 R3, R12, 0x40, RZ ;  /* 0x000000400c037824 */ /* 0x000fe200078e00ff */
[----:B------:R-:W-:Y:S01]  /*0e50*/  LOP3.LUT R14, R5, 0x7ffffffc, RZ, 0xc0, !PT ;  /* 0x7ffffffc050e7812 */ /* 0x000fe200078ec0ff */
[----:B------:R-:W-:Y:S01]  /*0e60*/  STL [R1+0x64], R20 ;  /* 0x0000641401007387 */ /* 0x000fe20000100800 */
[----:B------:R-:W-:Y:S01]  /*0e70*/  LOP3.LUT R11, R11, 0xfffffff8, RZ, 0xc0, !PT ;  /* 0xfffffff80b0b7812 */ /* 0x000fe200078ec0ff */
[----:B------:R-:W-:Y:S01]  /*0e80*/  VIADD R228, R196, 0x40 ;  /* 0x00000040c4e47836 */ /* 0x000fe20000000000 */
[----:B------:R-:W-:Y:S01]  /*0e90*/  LEA.HI R5, R16, R7, RZ, 0x3 ;  /* 0x0000000710057211 */ /* 0x000fe200078f18ff */
[----:B------:R-:W-:Y:S01]  /*0ea0*/  IMAD.SHL.U32 R7, R7, 0x40, RZ ;  /* 0x0000004007077824 */ /* 0x000fe200078e00ff */
[----:B------:R-:W-:Y:S01]  /*0eb0*/  LOP3.LUT R3, R3, 0x1c0, RZ, 0xc0, !PT ;  /* 0x000001c003037812 */ /* 0x000fe200078ec0ff */
[----:B------:R-:W-:Y:S01]  /*0ec0*/  IMAD.IADD R11, R6, 0x1, -R11 ;  /* 0x00000001060b7824 */ /* 0x000fe200078e0a0b */
[----:B------:R-:W-:Y:S01]  /*0ed0*/  LEA.HI R4, R4, R20, RZ, 0x1 ;  /* 0x0000001404047211 */ /* 0x000fe200078f08ff */
[----:B------:R-:W-:Y:S01]  /*0ee0*/  IMAD.SHL.U32 R6, R5, 0x40, RZ ;  /* 0x0000004005067824 */ /* 0x000fe200078e00ff */
[----:B------:R-:W-:Y:S01]  /*0ef0*/  LOP3.LUT R0, R3, 0x8, R0, 0xf8, !PT ;  /* 0x0000000803007812 */ /* 0x000fe200078ef800 */
[----:B------:R-:W-:Y:S01]  /*0f00*/  IMAD.SHL.U32 R16, R188, 0x8, RZ ;  /* 0x00000008bc107824 */ /* 0x000fe200078e00ff */
[----:B------:R-:W-:Y:S01]  /*0f10*/  SHF.R.U32.HI R5, RZ, 0x3, R3 ;  /* 0x00000003ff057819 */ /* 0x000fe20000011603 */
[----:B------:R-:W-:Y:S01]  /*0f20*/  IMAD.IADD R14, R9, 0x1, -R14 ;  /* 0x00000001090e7824 */ /* 0x000fe200078e0a0e */
[----:B------:R-:W-:Y:S01]  /*0f30*/  LOP3.LUT R3, R10, 0x7ffffe00, RZ, 0xc0, !PT ;  /* 0x7ffffe000a037812 */ /* 0x000fe200078ec0ff */
[----:B------:R-:W-:Y:S01]  /*0f40*/  STL [R1+0x84], R15 ;  /* 0x0000840f01007387 */ /* 0x000fe20000100800 */
[----:B------:R-:W-:Y:S01]  /*0f50*/  LOP3.LUT R0, R0, R5, RZ, 0x3c, !PT ;  /* 0x0000000500007212 */ /* 0x000fe200078e3cff */
[----:B------:R-:W-:Y:S01]  /*0f60*/  IMAD.SHL.U32 R187, R14, 0x2, RZ ;  /* 0x000000020ebb7824 */ /* 0x000fe200078e00ff */
[----:B------:R-:W-:Y:S01]  /*0f70*/  LOP3.LUT R7, R7, 0x1c0, RZ, 0xc0, !PT ;  /* 0x000001c007077812 */ /* 0x000fe200078ec0ff */
[----:B------:R-:W-:Y:S01]  /*0f80*/  IMAD R3, R220, 0x400, R3 ;  /* 0x00000400dc037824 */ /* 0x000fe200078e0203 */
[----:B------:R-:W-:Y:S01]  /*0f90*/  LOP3.LUT R4, R4, 0xfffffe, RZ, 0xc0, !PT ;  /* 0x00fffffe04047812 */ /* 0x000fe200078ec0ff */
[----:B------:R-:W-:Y:S01]  /*0fa0*/  VIADD R226, R196, 0xc0 ;  /* 0x000000c0c4e27836 */ /* 0x000fe20000000000 */
[----:B------:R-:W-:Y:S01]  /*0fb0*/  LEA.HI R2, R2, R9, RZ, 0x5 ;  /* 0x0000000902027211 */ /* 0x000fe200078f28ff */
[----:B------:R-:W-:Y:S01]  /*0fc0*/  IMAD.IADD R3, R3, 0x1, R0 ;  /* 0x0000000103037824 */ /* 0x000fe200078e0200 */
[----:B------:R-:W-:Y:S01]  /*0fd0*/  SHF.R.U32.HI R9, RZ, 0x3, R7 ;  /* 0x00000003ff097819 */ /* 0x000fe20000011607 */
[----:B------:R-:W-:Y:S01]  /*0fe0*/  IMAD.IADD R4, R20, 0x1, -R4 ;  /* 0x0000000114047824 */ /* 0x000fe200078e0a04 */
[----:B------:R-:W-:Y:S01]  /*0ff0*/  LOP3.LUT R7, R7, 0x38, R16, 0xf8, !PT ;  /* 0x0000003807077812 */ /* 0x000fe200078ef810 */
[----:B------:R-:W-:Y:S01]  /*1000*/  IMAD R199, R3, 0x2, R18 ;  /* 0x0000000203c77824 */ /* 0x000fe200078e0212 */
[----:B------:R-:W-:-:S02]  /*1010*/  LOP3.LUT R6, R6, 0xfffffe00, RZ, 0xc0, !PT ;  /* 0xfffffe0006067812 */ /* 0x000fc400078ec0ff */
[----:B------:R-:W-:Y:S01]  /*1020*/  LEA.HI R0, R188, R188, RZ, 0x1 ;  /* 0x000000bcbc007211 */ /* 0x000fe200078f08ff */
[C---:B------:R-:W-:Y:S01]  /*1030*/  VIADD R216, R199.reuse, 0x36400 ;  /* 0x00036400c7d87836 */ /* 0x040fe20000000000 */
[----:B------:R-:W-:Y:S01]  /*1040*/  SHF.R.S32.HI R2, RZ, 0x5, R2 ;  /* 0x00000005ff027819 */ /* 0x000fe20000011402 */
[----:B------:R-:W-:Y:S01]  /*1050*/  VIADD R214, R199, 0x36420 ;  /* 0x00036420c7d67836 */ /* 0x000fe20000000000 */
[----:B------:R-:W-:Y:S02]  /*1060*/  LOP3.LUT R7, R6, R7, R9, 0xf6, !PT ;  /* 0x0000000706077212 */ /* 0x000fe400078ef609 */
[----:B------:R-:W-:Y:S01]  /*1070*/  SHF.R.S32.HI R8, RZ, 0x1f, R8 ;  /* 0x0000001fff087819 */ /* 0x000fe20000011408 */
[----:B------:R-:W-:Y:S01]  /*1080*/  IMAD R193, R2, 0x10, R11 ;  /* 0x0000001002c17824 */ /* 0x000fe200078e020b */
[----:B------:R-:W-:Y:S01]  /*1090*/  LOP3.LUT R5, R0, 0x1ffffffe, RZ, 0xc0, !PT ;  /* 0x1ffffffe00057812 */ /* 0x000fe200078ec0ff */
[----:B------:R-:W-:Y:S01]  /*10a0*/  IMAD.SHL.U32 R0, R4, 0x100, RZ ;  /* 0x0000010004007824 */ /* 0x000fe200078e00ff */
[----:B------:R-:W-:-:S02]  /*10b0*/  R2P PR, R12, 0x6 ;  /* 0x000000060c007804 */ /* 0x000fc40000000000 */
[----:B------:R-:W-:Y:S01]  /*10c0*/  SHF.R.S32.HI R2, RZ, 0x1f, R227 ;  /* 0x0000001fff027819 */ /* 0x000fe200000114e3 */
[----:B------:R-:W-:Y:S01]  /*10d0*/  IMAD.IADD R197, R187, 0x1, R0 ;  /* 0x00000001bbc57824 */ /* 0x000fe200078e0200 */
[----:B------:R-:W-:Y:S01]  /*10e0*/  LEA.HI R8, R8, R185, RZ, 0x3 ;  /* 0x000000b908087211 */ /* 0x000fe200078f18ff */
[----:B------:R0:W-:Y:S01]  /*10f0*/  STL [R1+0x80], R0 ;  /* 0x0000800001007387 */ /* 0x0001e20000100800 */
[----:B------:R-:W-:Y:S01]  /*1100*/  SHF.R.S32.HI R2, RZ, 0x1f, R225 ;  /* 0x0000001fff027819 */ /* 0x000fe200000114e1 */
[----:B------:R-:W-:Y:S01]  /*1110*/  IMAD R2, R7, 0x2, R18 ;  /* 0x0000000207027824 */ /* 0x000fe200078e0212 */
[----:B------:R-:W-:Y:S01]  /*1120*/  LOP3.LUT R8, R8, 0xfffffff8, RZ, 0xc0, !PT ;  /* 0xfffffff808087812 */ /* 0x000fe200078ec0ff */
[C---:B------:R-:W-:Y:S01]  /*1130*/  VIADD R237, R197.reuse, 0xc8 ;  /* 0x000000c8c5ed7836 */ /* 0x040fe20000000000 */
[----:B------:R-:W-:Y:S01]  /*1140*/  SHF.R.S32.HI R4, RZ, 0x1f, R228 ;  /* 0x0000001fff047819 */ /* 0x000fe200000114e4 */
[----:B------:R-:W-:Y:S01]  /*1150*/  VIADD R236, R197, 0xd0 ;  /* 0x000000d0c5ec7836 */ /* 0x000fe20000000000 */
[----:B------:R1:W-:Y:S01]  /*1160*/  STL [R1+0x7c], R2 ;  /* 0x00007c0201007387 */ /* 0x0003e20000100800 */
[----:B------:R-:W-:Y:S01]  /*1170*/  IMAD.IADD R218, R188, 0x1, -R5 ;  /* 0x00000001bcda7824 */ /* 0x000fe200078e0a05 */
[----:B------:R-:W-:Y:S01]  /*1180*/  SHF.R.S32.HI R4, RZ, 0x1f, R226 ;  /* 0x0000001fff047819 */ /* 0x000fe200000114e2 */
[----:B------:R-:W-:Y:S01]  /*1190*/  IMAD.IADD R198, R185, 0x1, -R8 ;  /* 0x00000001b9c67824 */ /* 0x000fe200078e0a08 */
[----:B0-----:R-:W-:Y:S01]  /*11a0*/  SHF.R.S32.HI R0, RZ, 0x1f, R224 ;  /* 0x0000001fff007819 */ /* 0x001fe200000114e0 */
[C---:B------:R-:W-:Y:S01]  /*11b0*/  VIADD R234, R197.reuse, 0xe0 ;  /* 0x000000e0c5ea7836 */ /* 0x040fe20000000000 */
[----:B------:R-:W-:Y:S01]  /*11c0*/  SHF.R.S32.HI R0, RZ, 0x1f, R197 ;  /* 0x0000001fff007819 */ /* 0x000fe200000114c5 */
[----:B------:R-:W-:Y:S01]  /*11d0*/  VIADD R0, R197, 0xc0 ;  /* 0x000000c0c5007836 */ /* 0x000fe20000000000 */
[----:B------:R-:W-:Y:S01]  /*11e0*/  SEL R215, R215, 0xffffffc0, !P2 ;  /* 0xffffffc0d7d77807 */ /* 0x000fe20005000000 */
[----:B------:R-:W-:-:S02]  /*11f0*/  VIADD R233, R197, 0xe8 ;  /* 0x000000e8c5e97836 */ /* 0x000fc40000000000 */
[C---:B-1----:R-:W-:Y:S01]  /*1200*/  VIADD R2, R197.reuse, 0xb8 ;  /* 0x000000b8c5027836 */ /* 0x042fe20000000000 */
        /* <DEDUP_REMOVED lines=59> */
[----:B------:R-:W-:Y:S01]  /*15c0*/  IMAD R218, R218, 0x8, R193 ;  /* 0x00000008dada7824 */ /* 0x000fe200078e02c1 */
[----:B------:R-:W-:Y:S01]  /*15d0*/  SHF.R.S32.HI R0, RZ, 0x1f, R231 ;  /* 0x0000001fff007819 */ /* 0x000fe200000114e7 */
[----:B------:R-:W-:-:S07]  /*15e0*/  IMAD.IADD R215, R215, 0x1, R214 ;  /* 0x00000001d7d77824 */ /* 0x000fce00078e02d6 */
.L_x_3682:
[----:B------:R-:W-:Y:S01]  /*15f0*/  ULDC.64 UR4, c[0x0][0xb20] ;  /* 0x0002c80000047ab9 */ /* 0x000fe20000000a00 */
[----:B012-4-:R-:W0:Y:S01]  /*1600*/  LDC.64 R2, c[0x0][0xb00] ;  /* 0x0002c000ff027b82 */ /* 0x017e220000000a00 */
[----:B------:R-:W-:Y:S01]  /*1610*/  ISETP.NE.U32.AND P0, PT, RZ, UR4, PT ;  /* 0x00000004ff007c0c */ /* 0x000fe2000bf05070 */
[----:B-----5:R-:W-:Y:S01]  /*1620*/  IMAD.MOV.U32 R24, RZ, RZ, RZ ;  /* 0x000000ffff187224 */ /* 0x020fe200078e00ff */
        /* <DEDUP_REMOVED lines=15> */
[----:B------:R-:W5:Y:S01]  /*1720*/  @P3 LDG.E R24, desc[UR50][R2.64] ;  /* 0x0000003202183981 */ /* 0x000f62000c1e1900 */
[----:B------:R-:W-:Y:S01]  /*1730*/  ISETP.NE.U32.AND P2, PT, RZ, UR6, PT ;  /* 0x00000006ff007c0c */ /* 0x000fe2000bf45070 */
[----:B-1----:R-:W-:-:S04]  /*1740*/  @P0 IMAD.WIDE R4, R155, 0x4, R4 ;  /* 0x000000049b040825 */ /* 0x002fc800078e0204 */
[----:B0-----:R-:W-:Y:S01]  /*1750*/  @P1 IMAD.WIDE R6, R155, 0x4, R6 ;  /* 0x000000049b061825 */ /* 0x001fe200078e0206 */
[----:B------:R-:W-:Y:S01]  /*1760*/  UISETP.NE.U32.AND UP0, UPT, UR4, URZ, UPT ;  /* 0x0000003f0400728c */ /* 0x000fe2000bf05070 */
[----:B------:R0:W5:Y:S02]  /*1770*/  @P0 LDG.E R10, desc[UR50][R4.64] ;  /* 0x00000032040a0981 */ /* 0x000164000c1e1900 */
[----:B------:R-:W-:Y:S02]  /*1780*/  ULDC UR4, c[0x0][0x424] ;  /* 0x0001090000047ab9 */ /* 0x000fe40000000800 */
[----:B------:R1:W5:Y:S01]  /*1790*/  @P1 LDG.E R23, desc[UR50][R6.64] ;  /* 0x0000003206171981 */ /* 0x000362000c1e1900 */
[----:B------:R-:W-:Y:S01]  /*17a0*/  UISETP.NE.AND.EX UP0, UPT, UR5, URZ, UPT, UP0 ;  /* 0x0000003f0500728c */ /* 0x000fe2000bf05300 */
[C---:B------:R-:W-:Y:S02]  /*17b0*/  LOP3.LUT R0, R154.reuse, 0xff0000, RZ, 0xc0, !PT ;  /* 0x00ff00009a007812 */ /* 0x040fe400078ec0ff */
[----:B------:R-:W-:Y:S01]  /*17c0*/  ULDC UR5, c[0x0][0x2f0] ;  /* 0x0000bc0000057ab9 */ /* 0x000fe20000000800 */
[----:B------:R-:W-:Y:S01]  /*17d0*/  USEL UR4, UR4, 0x1, UP0 ;  /* 0x0000000104047887 */ /* 0x000fe20008000000 */
[----:B0-----:R-:W-:-:S02]  /*17e0*/  LOP3.LUT R4, R154, 0xff000000, RZ, 0xc0, !PT ;  /* 0xff0000009a047812 */ /* 0x001fc400078ec0ff */
[----:B------:R-:W-:Y:S01]  /*17f0*/  ISETP.NE.AND.EX P2, PT, RZ, UR7, PT, P2 ;  /* 0x00000007ff007c0c */ /* 0x000fe2000bf45320 */
[----:B------:R-:W-:Y:S01]  /*1800*/  UIMAD UR4, UR4, UR5, URZ ;  /* 0x00000005040472a4 */ /* 0x000fe2000f8e023f */
[----:B------:R-:W-:Y:S02]  /*1810*/  SHF.R.U32.HI R5, RZ, 0x8, R4 ;  /* 0x00000008ff057819 */ /* 0x000fe40000011604 */
[----:B------:R-:W-:Y:S01]  /*1820*/  ULDC UR5, c[0x0][0x348] ;  /* 0x0000d20000057ab9 */ /* 0x000fe20000000800 */
[----:B------:R-:W-:Y:S01]  /*1830*/  LOP3.LUT R221, R154, 0xffff, RZ, 0xc0, !PT ;  /* 0x0000ffff9add7812 */ /* 0x000fe200078ec0ff */
[----:B------:R-:W-:Y:S01]  /*1840*/  IMAD.MOV.U32 R223, RZ, RZ, R155 ;  /* 0x000000ffffdf7224 */ /* 0x000fe200078e009b */
[----:B------:R-:W-:Y:S01]  /*1850*/  LEA.HI R222, R0, R5, RZ, 0x10 ;  /* 0x0000000500de7211 */ /* 0x000fe200078f80ff */
[----:B-1----:R-:W-:Y:S06]  /*1860*/  @P1 BRA `(.L_x_3473) ;  /* 0x0000000000241947 */ /* 0x002fec0003800000 */
        /* <DEDUP_REMOVED lines=9> */
.L_x_3473:
[----:B------:R-:W-:Y:S02]  /*1900*/  IMAD.U32 R40, RZ, RZ, UR5 ;  /* 0x00000005ff287e24 */ /* 0x000fe4000f8e00ff */
[----:B------:R-:W-:Y:S01]  /*1910*/  IMAD.U32 R25, RZ, RZ, UR4 ;  /* 0x00000004ff197e24 */ /* 0x000fe2000f8e00ff */
[----:B------:R-:W-:Y:S06]  /*1920*/  @!P2 BRA `(.L_x_3474) ;  /* 0x000000000010a947 */ /* 0x000fec0003800000 */
[----:B------:R-:W0:Y:S02]  /*1930*/  LDC.64 R2, c[0x0][0xb18] ;  /* 0x0002c600ff027b82 */ /* 0x000e240000000a00 */
[----:B0-----:R-:W-:-:S05]  /*1940*/  IMAD.WIDE R2, R155, 0x4, R2 ;  /* 0x000000049b027825 */ /* 0x001fca00078e0202 */
[----:B------:R0:W5:Y:S01]  /*1950*/  LDG.E R25, desc[UR50][R2.64] ;  /* 0x0000003202197981 */ /* 0x000162000c1e1900 */
[----:B------:R-:W-:Y:S05]  /*1960*/  BRA `(.L_x_3475) ;  /* 0x0000000000107947 */ /* 0x000fea0003800000 */
.L_x_3474:
[----:B------:R-:W-:Y:S05]  /*1970*/  @!P3 BRA `(.L_x_3475) ;  /* 0x00000000000cb947 */ /* 0x000fea0003800000 */
[----:B------:R-:W2:Y:S04]  /*1980*/  LDG.E R0, desc[UR50][R2.64] ;  /* 0x0000003202007981 */ /* 0x000ea8000c1e1900 */
[----:B------:R-:W2:Y:S02]  /*1990*/  LDG.E R25, desc[UR50][R2.64+0x4] ;  /* 0x0000043202197981 */ /* 0x000ea4000c1e1900 */
[----:B--2---:R-:W-:-:S07]  /*19a0*/  IMAD.IADD R25, R25, 0x1, -R0 ;  /* 0x0000000119197824 */ /* 0x004fce00078e0a00 */
.L_x_3475:
[----:B------:R-:W-:Y:S01]  /*19b0*/  ULDC.64 UR4, c[0x0][0xb08] ;  /* 0x0002c20000047ab9 */ /* 0x000fe20000000a00 */
[----:B------:R-:W1:Y:S01]  /*19c0*/  LDC R4, c[0x0][0x448] ;  /* 0x00011200ff047b82 */ /* 0x000e620000000800 */
[----:B------:R-:W-:-:S04]  /*19d0*/  ISETP.NE.U32.AND P0, PT, RZ, UR4, PT ;  /* 0x00000004ff007c0c */ /* 0x000fc8000bf05070 */
[----:B------:R-:W-:Y:S01]  /*19e0*/  ISETP.NE.AND.EX P0, PT, RZ, UR5, PT, P0 ;  /* 0x00000005ff007c0c */ /* 0x000fe2000bf05300 */
[----:B------:R-:W-:Y:S02]  /*19f0*/  ULDC.64 UR4, c[0x0][0xb28] ;  /* 0x0002ca0000047ab9 */ /* 0x000fe40000000a00 */
[----:B------:R-:W-:-:S04]  /*1a00*/  ISETP.NE.U32.AND P1, PT, RZ, UR4, PT ;  /* 0x00000004ff007c0c */ /* 0x000fc8000bf25070 */
[----:B------:R-:W-:-:S06]  /*1a10*/  ISETP.NE.AND.EX P1, PT, RZ, UR5, PT, P1 ;  /* 0x00000005ff007c0c */ /* 0x000fcc000bf25310 */
[----:B------:R-:W2:Y:S08]  /*1a20*/  @P0 LDC.64 R6, c[0x0][0xb08] ;  /* 0x0002c200ff060b82 */ /* 0x000eb00000000a00 */
[----:B------:R-:W3:Y:S01]  /*1a30*/  @P1 LDC.64 R8, c[0x0][0xb28] ;  /* 0x0002ca00ff081b82 */ /* 0x000ee20000000a00 */
[----:B--2---:R-:W-:-:S05]  /*1a40*/  @P0 IMAD.WIDE R6, R155, 0x4, R6 ;  /* 0x000000049b060825 */ /* 0x004fca00078e0206 */
[----:B------:R-:W2:Y:S04]  /*1a50*/  @P0 LDG.E R0, desc[UR50][R6.64] ;  /* 0x0000003206000981 */ /* 0x000ea8000c1e1900 */
[----:B0-----:R-:W2:Y:S01]  /*1a60*/  @P0 LDG.E R3, desc[UR50][R6.64+0x4] ;  /* 0x0000043206030981 */ /* 0x001ea2000c1e1900 */
[----:B-----5:R-:W-:Y:S02]  /*1a70*/  IMAD.MOV.U32 R2, RZ, RZ, R25 ;  /* 0x000000ffff027224 */ /* 0x020fe400078e0019 */
[----:B---3--:R-:W-:-:S05]  /*1a80*/  @P1 IMAD.WIDE R8, R155, 0x4, R8 ;  /* 0x000000049b081825 */ /* 0x008fca00078e0208 */
[----:B------:R0:W5:Y:S01]  /*1a90*/  @P1 LDG.E R2, desc[UR50][R8.64] ;  /* 0x0000003208021981 */ /* 0x000162000c1e1900 */
[----:B-1----:R-:W-:Y:S01]  /*1aa0*/  ISETP.NE.AND P1, PT, R4, 0x1, PT ;  /* 0x000000010400780c */ /* 0x002fe20003f25270 */
[----:B------:R-:W-:Y:S01]  /*1ab0*/  IMAD.SHL.U32 R195, R153, 0x40, RZ ;  /* 0x0000004099c37824 */ /* 0x000fe200078e00ff */
[----:B------:R-:W1:Y:S01]  /*1ac0*/  LDC.64 R4, c[0x0][0xad8] ;  /* 0x0002b600ff047b82 */ /* 0x000e620000000a00 */
[----:B------:R-:W-:-:S10]  /*1ad0*/  IMAD.IADD R13, R25, 0x1, -R10 ;  /* 0x00000001190d7824 */ /* 0x000fd400078e0a0a */
[----:B------:R-:W3:Y:S08]  /*1ae0*/  @P1 LDC R11, c[0x0][0x44c] ;  /* 0x00011300ff0b1b82 */ /* 0x000ef00000000800 */
[----:B------:R-:W4:Y:S01]  /*1af0*/  @P1 LDC R12, c[0x0][0x450] ;  /* 0x00011400ff0c1b82 */ /* 0x000f220000000800 */
[----:B-1----:R-:W-:Y:S01]  /*1b00*/  ISETP.GE.AND P2, PT, R5, 0x1, PT ;  /* 0x000000010500780c */ /* 0x002fe20003f46270 */
[----:B--2---:R-:W-:-:S02]  /*1b10*/  @P0 IMAD.IADD R40, R3, 0x1, -R0 ;  /* 0x0000000103280824 */ /* 0x004fc400078e0a00 */
[----:B------:R-:W-:Y:S02]  /*1b20*/  VIADD R0, R195, 0x3f ;  /* 0x0000003fc3007836 */ /* 0x000fe40000000000 */
[----:B------:R-:W-:Y:S02]  /*1b30*/  IMAD.IADD R184, R13, 0x1, R40 ;  /* 0x000000010db87824 */ /* 0x000fe400078e0228 */
[----:B---3--:R-:W-:-:S03]  /*1b40*/  @P1 IMAD.HI.U32 R3, R0, R11, RZ ;  /* 0x0000000b00031227 */ /* 0x008fc600078e00ff */
[C---:B------:R-:W-:Y:S01]  /*1b50*/  IADD3 R44, R184.reuse, 0x1, -R23 ;  /* 0x00000001b82c7810 */ /* 0x040fe20007ffe817 */
[----:B------:R-:W-:Y:S01]  /*1b60*/  IMAD.MOV.U32 R7, RZ, RZ, R0 ;  /* 0x000000ffff077224 */ /* 0x000fe200078e0000 */
[----:B----4-:R-:W-:Y:S01]  /*1b70*/  @P1 SHF.R.U32.HI R7, RZ, R12, R3 ;  /* 0x0000000cff071219 */ /* 0x010fe20000011603 */
[----:B------:R-:W-:-:S04]  /*1b80*/  VIADD R0, R184, 0x3f ;  /* 0x0000003fb8007836 */ /* 0x000fc80000000000 */
[----:B0-----:R-:W-:Y:S01]  /*1b90*/  IMAD.IADD R9, R44, 0x1, R7 ;  /* 0x000000012c097824 */ /* 0x001fe200078e0207 */
        /* <DEDUP_REMOVED lines=16> */
.L_x_3478:
[----:B------:R-:W-:-:S13]  /*1ca0*/  ISETP.NE.AND P0, PT, R5, 0x1, PT ;  /* 0x000000010500780c */ /* 0x000fda0003f05270 */
[----:B------:R-:W0:Y:S02]  /*1cb0*/  @P0 LDC.64 R6, c[0x0][0xae0] ;  /* 0x0002b800ff060b82 */ /* 0x000e240000000a00 */
[----:B0-----:R-:W-:-:S05]  /*1cc0*/  @P0 IMAD.HI.U32 R6, R0, R6, RZ ;  /* 0x0000000600060227 */ /* 0x001fca00078e00ff */
[----:B------:R-:W-:-:S07]  /*1cd0*/  @P0 SHF.R.U32.HI R0, RZ, R7, R6 ;  /* 0x00000007ff000219 */ /* 0x000fce0000011606 */
.L_x_3479:
[----:B------:R-:W-:Y:S05]  /*1ce0*/  BSYNC B0 ;  /* 0x0000000000007941 */ /* 0x000fea0003800000 */
.L_x_3477:
[----:B------:R-:W-:-:S05]  /*1cf0*/  IMAD R3, R0, R5, R5 ;  /* 0x0000000500037224 */ /* 0x000fca00078e0205 */
[----:B------:R-:W-:-:S07]  /*1d00*/  VIMNMX R4, R4, R3, PT ;  /* 0x0000000304047248 */ /* 0x000fce0003fe0100 */
.L_x_3476:
[----:B------:R-:W0:Y:S01]  /*1d10*/  @P1 LDC R0, c[0x0][0x44c] ;  /* 0x00011300ff001b82 */ /* 0x000e220000000800 */
[----:B------:R-:W-:Y:S01]  /*1d20*/  VIADD R4, R4, 0x3f ;  /* 0x0000003f04047836 */ /* 0x000fe20000000000 */
[----:B------:R-:W-:Y:S01]  /*1d30*/  ULDC UR4, c[0x0][0xad4] ;  /* 0x0002b50000047ab9 */ /* 0x000fe20000000800 */
[----:B------:R-:W-:Y:S02]  /*1d40*/  IMAD.MOV.U32 R7, RZ, RZ, R195 ;  /* 0x000000ffff077224 */ /* 0x000fe400078e00c3 */
[----:B------:R-:W-:Y:S01]  /*1d50*/  IMAD.IADD R152, R184, 0x1, -R23 ;  /* 0x00000001b8987824 */ /* 0x000fe200078e0a17 */
[----:B------:R-:W-:Y:S02]  /*1d60*/  SHF.R.S32.HI R3, RZ, 0x1f, R4 ;  /* 0x0000001fff037819 */ /* 0x000fe40000011404 */
[----:B------:R-:W1:Y:S02]  /*1d70*/  @P1 LDC R9, c[0x0][0x450] ;  /* 0x00011400ff091b82 */ /* 0x000e640000000800 */
[----:B------:R-:W-:Y:S01]  /*1d80*/  LEA.HI R3, R3, R4, RZ, 0x6 ;  /* 0x0000000403037211 */ /* 0x000fe200078f30ff */
[----:B0-----:R-:W-:-:S05]  /*1d90*/  @P1 IMAD.HI.U32 R0, R195, R0, RZ ;  /* 0x00000000c3001227 */ /* 0x001fca00078e00ff */
[----:B-1----:R-:W-:Y:S02]  /*1da0*/  @P1 SHF.R.U32.HI R7, RZ, R9, R0 ;  /* 0x00000009ff071219 */ /* 0x002fe40000011600 */
[----:B------:R-:W-:-:S03]  /*1db0*/  SHF.R.S32.HI R0, RZ, 0x6, R3 ;  /* 0x00000006ff007819 */ /* 0x000fc60000011403 */
[----:B------:R-:W-:Y:S01]  /*1dc0*/  IMAD.IADD R3, R152, 0x1, R7 ;  /* 0x0000000198037824 */ /* 0x000fe200078e0207 */
        /* <DEDUP_REMOVED lines=13> */
.L_x_3482:
[----:B------:R-:W-:-:S13]  /*1ea0*/  ISETP.NE.AND P0, PT, R5, 0x1, PT ;  /* 0x000000010500780c */ /* 0x000fda0003f05270 */
[----:B------:R-:W0:Y:S02]  /*1eb0*/  @P0 LDC.64 R6, c[0x0][0xae0] ;  /* 0x0002b800ff060b82 */ /* 0x000e240000000a00 */
[----:B0-----:R-:W-:-:S05]  /*1ec0*/  @P0 IMAD.HI.U32 R6, R3, R6, RZ ;  /* 0x0000000603060227 */ /* 0x001fca00078e00ff */
[----:B------:R-:W-:-:S07]  /*1ed0*/  @P0 SHF.R.U32.HI R3, RZ, R7, R6 ;  /* 0x00000007ff030219 */ /* 0x000fce0000011606 */
.L_x_3483:
[----:B------:R-:W-:Y:S05]  /*1ee0*/  BSYNC B0 ;  /* 0x0000000000007941 */ /* 0x000fea0003800000 */
.L_x_3481:
[----:B------:R-:W-:-:S05]  /*1ef0*/  IMAD R3, R3, R5, RZ ;  /* 0x0000000503037224 */ /* 0x000fca00078e02ff */
[----:B------:R-:W-:-:S07]  /*1f00*/  VIMNMX R0, R0, R3, !PT ;  /* 0x0000000300007248 */ /* 0x000fce0007fe0100 */
.L_x_3480:
        /* <DEDUP_REMOVED lines=41> */
.L_x_3485:
[----:B------:R-:W-:Y:S05]  /*21a0*/  BSYNC B0 ;  /* 0x0000000000007941 */ /* 0x000fea0003800000 */
.L_x_3484:
        /* <DEDUP_REMOVED lines=36> */
.L_x_3488:
[----:B------:R-:W-:Y:S05]  /*23f0*/  BSYNC B6 ;  /* 0x0000000000067941 */ /* 0x000fea0003800000 */
.L_x_3487:
        /* <DEDUP_REMOVED lines=20> */
.L_x_3490:
[----:B------:R-:W-:Y:S05]  /*2540*/  BSYNC B6 ;  /* 0x0000000000067941 */ /* 0x000fea0003800000 */
.L_x_3489:
[----:B------:R-:W-:Y:S01]  /*2550*/  ULDC.64 UR4, c[0x0][0xaf0] ;  /* 0x0002bc0000047ab9 */ /* 0x000fe20000000a00 */
[----:B------:R-:W0:Y:S01]  /*2560*/  LDC.64 R6, c[0x0][0x300] ;  /* 0x0000c000ff067b82 */ /* 0x000e220000000a00 */
[----:B------:R-:W-:Y:S01]  /*2570*/  ISETP.NE.U32.AND P0, PT, RZ, UR4, PT ;  /* 0x00000004ff007c0c */ /* 0x000fe2000bf05070 */
[----:B------:R-:W-:Y:S01]  /*2580*/  IMAD.IADD R24, R24, 0x1, R25 ;  /* 0x0000000118187824 */ /* 0x000fe200078e0219 */
[----:B------:R-:W-:Y:S01]  /*2590*/  ULDC.64 UR8, c[0x0][0xb00] ;  /* 0x0002c00000087ab9 */ /* 0x000fe20000000a00 */
[----:B------:R-:W-:Y:S01]  /*25a0*/  SHF.R.S32.HI R17, RZ, 0x1f, R16 ;  /* 0x0000001fff117819 */ /* 0x000fe20000011410 */
[----:B------:R-:W-:Y:S01]  /*25b0*/  ULDC.64 UR6, c[0x0][0x330] ;  /* 0x0000cc0000067ab9 */ /* 0x000fe20000000a00 */
[----:B------:R-:W-:Y:S01]  /*25c0*/  ISETP.NE.AND.EX P0, PT, RZ, UR5, PT, P0 ;  /* 0x00000005ff007c0c */ /* 0x000fe2000bf05300 */
[----:B------:R-:W-:Y:S01]  /*25d0*/  ULDC.64 UR4, c[0x0][0x308] ;  /* 0x0000c20000047ab9 */ /* 0x000fe20000000a00 */
[----:B------:R-:W1:Y:S08]  /*25e0*/  LDC R25, c[0x0][0x3f4] ;  /* 0x0000fd00ff197b82 */ /* 0x000e700000000800 */
[----:B------:R-:W2:Y:S08]  /*25f0*/  LDC.64 R56, c[0x0][0x408] ;  /* 0x00010200ff387b82 */ /* 0x000eb00000000a00 */
        /* <DEDUP_REMOVED lines=8> */
[----:B------:R-:W-:Y:S01]  /*2680*/  IMAD R0, R10, R6, RZ ;  /* 0x000000060a007224 */ /* 0x000fe200078e02ff */
[----:B------:R-:W-:Y:S01]  /*2690*/  ISETP.NE.AND.EX P0, PT, RZ, UR9, PT, P0 ;  /* 0x00000009ff007c0c */ /* 0x000fe2000bf05300 */
[----:B------:R-:W-:Y:S01]  /*26a0*/  IMAD.WIDE.U32 R20, R221, UR6, R16 ;  /* 0x00000006dd147c25 */ /* 0x000fe2000f8e0010 */
[----:B-1----:R-:W-:Y:S01]  /*26b0*/  ISETP.GE.AND P1, PT, R16, R25, PT ;  /* 0x000000191000720c */ /* 0x002fe20003f26270 */
[----:B---3--:R-:W1:Y:S01]  /*26c0*/  LDC.64 R4, c[0x0][0x3f8] ;  /* 0x0000fe00ff047b82 */ /* 0x008e620000000a00 */
[----:B------:R-:W-:Y:S01]  /*26d0*/  SHF.R.S32.HI R189, RZ, 0x1f, R188 ;  /* 0x0000001fffbd7819 */ /* 0x000fe200000114bc */
[----:B------:R-:W-:Y:S01]  /*26e0*/  IMAD R3, R24, R7, R0 ;  /* 0x0000000718037224 */ /* 0x000fe200078e0200 */
[----:B------:R-:W-:Y:S01]  /*26f0*/  IADD3 R38, P2, R185, R24, RZ ;  /* 0x00000018b9267210 */ /* 0x000fe20007f5e0ff */
[----:B------:R-:W-:Y:S01]  /*2700*/  IMAD R21, R221, UR7, R21 ;  /* 0x00000007dd157c24 */ /* 0x000fe2000f8e0215 */
[----:B------:R-:W-:Y:S01]  /*2710*/  ULDC.64 UR6, c[0x0][0x338] ;  /* 0x0000ce0000067ab9 */ /* 0x000fe20000000a00 */
[----:B------:R-:W-:Y:S01]  /*2720*/  IMAD.IADD R29, R29, 0x1, R3 ;  /* 0x000000011d1d7824 */ /* 0x000fe200078e0203 */
[----:B------:R-:W-:Y:S01]  /*2730*/  P2R R74, PR, RZ, 0x2 ;  /* 0x00000002ff4a7803 */ /* 0x000fe20000000000 */
[----:B------:R-:W-:Y:S01]  /*2740*/  IMAD R12, R73, R6, RZ ;  /* 0x00000006490c7224 */ /* 0x000fe200078e02ff */
[----:B------:R-:W-:Y:S01]  /*2750*/  SHF.L.U64.HI R62, R6, 0x6, R7 ;  /* 0x00000006063e7819 */ /* 0x000fe20000010207 */
[----:B------:R-:W-:-:S04]  /*2760*/  IMAD.WIDE.U32 R28, R221, UR4, R28 ;  /* 0x00000004dd1c7c25 */ /* 0x000fc8000f8e001c */
[----:B------:R-:W-:Y:S01]  /*2770*/  IMAD R29, R221, UR5, R29 ;  /* 0x00000005dd1d7c24 */ /* 0x000fe2000f8e021d */
[----:B------:R-:W-:Y:S01]  /*2780*/  ULDC.64 UR4, c[0x0][0x310] ;  /* 0x0000c40000047ab9 */ /* 0x000fe20000000a00 */
[C---:B------:R-:W-:Y:S02]  /*2790*/  IMAD R13, R185.reuse, R7, R12 ;  /* 0x00000007b90d7224 */ /* 0x040fe400078e020c */
[----:B------:R-:W-:Y:S02]  /*27a0*/  IMAD.SHL.U32 R58, R198, 0x40, RZ ;  /* 0x00000040c63a7824 */ /* 0x000fe400078e00ff */
[----:B--2---:R-:W-:-:S03]  /*27b0*/  IMAD.WIDE.U32 R34, R185, R56, R188 ;  /* 0x00000038b9227225 */ /* 0x004fc600078e00bc */
[----:B------:R-:W-:Y:S01]  /*27c0*/  LOP3.LUT R58, R58, 0x1c0, RZ, 0xc0, !PT ;  /* 0x000001c03a3a7812 */ /* 0x000fe200078ec0ff */
[C---:B------:R-:W-:Y:S01]  /*27d0*/  IMAD.WIDE.U32 R36, R185.reuse, R56, R16 ;  /* 0x00000038b9247225 */ /* 0x040fe200078e0010 */
[----:B-1----:R-:W-:Y:S02]  /*27e0*/  SHF.L.U64.HI R60, R4, 0x6, R5 ;  /* 0x00000006043c7819 */ /* 0x002fe40000010205 */
[----:B------:R-:W-:Y:S01]  /*27f0*/  SHF.R.U32.HI R54, RZ, 0x3, R58 ;  /* 0x00000003ff367819 */ /* 0x000fe2000001163a */
[----:B------:R-:W-:Y:S01]  /*2800*/  IMAD.WIDE.U32 R30, R185, R4, R188 ;  /* 0x00000004b91e7225 */ /* 0x000fe200078e00bc */
[----:B0-----:R-:W-:-:S03]  /*2810*/  SHF.R.U32.HI R26, RZ, 0x7, R26 ;  /* 0x00000007ff1a7819 */ /* 0x001fc6000001161a */
[----:B------:R-:W-:-:S04]  /*2820*/  IMAD.WIDE.U32 R32, R185, R4, R16 ;  /* 0x00000004b9207225 */ /* 0x000fc800078e0010 */
[----:B------:R-:W-:Y:S02]  /*2830*/  VIADD R55, R16, 0x20 ;  /* 0x0000002010377836 */ /* 0x000fe40000000000 */
[----:B------:R-:W-:Y:S02]  /*2840*/  IMAD.SHL.U32 R61, R6, 0x40, RZ ;  /* 0x00000040063d7824 */ /* 0x000fe400078e00ff */
[----:B------:R-:W-:Y:S02]  /*2850*/  IMAD.SHL.U32 R59, R4, 0x40, RZ ;  /* 0x00000040043b7824 */ /* 0x000fe400078e00ff */
[----:B------:R-:W-:Y:S02]  /*2860*/  VIADD R53, R26, 0x8 ;  /* 0x000000081a357836 */ /* 0x000fe40000000000 */
[----:B------:R-:W-:Y:S02]  /*2870*/  IMAD.SHL.U32 R52, R25, 0x2, RZ ;  /* 0x0000000219347824 */ /* 0x000fe400078e00ff */
[----:B------:R-:W-:Y:S01]  /*2880*/  IMAD.X R39, R10, 0x1, R73, P2 ;  /* 0x000000010a277824 */ /* 0x000fe200010e0649 */
[----:B----4-:R-:W-:-:S02]  /*2890*/  SHF.R.S32.HI R0, RZ, 0x1f, R155 ;  /* 0x0000001fff007819 */ /* 0x010fc4000001149b */
[----:B------:R-:W-:Y:S02]  /*28a0*/  SEL R155, R155, RZ, !P0 ;  /* 0x000000ff9b9b7207 */ /* 0x000fe40004000000 */
[----:B------:R-:W-:-:S03]  /*28b0*/  SEL R0, R0, RZ, !P0 ;  /* 0x000000ff00007207 */ /* 0x000fc60004000000 */
[----:B------:R-:W-:-:S04]  /*28c0*/  IMAD.WIDE.U32 R28, R155, UR4, R28 ;  /* 0x000000049b1c7c25 */ /* 0x000fc8000f8e001c */
[C---:B------:R-:W-:Y:S02]  /*28d0*/  IMAD R8, R0.reuse, UR6, RZ ;  /* 0x0000000600087c24 */ /* 0x040fe4000f8e02ff */
[----:B------:R-:W-:Y:S01]  /*28e0*/  IMAD R0, R0, UR4, RZ ;  /* 0x0000000400007c24 */ /* 0x000fe2000f8e02ff */
[----:B------:R-:W-:Y:S01]  /*28f0*/  ULDC UR4, c[0x0][0x2f4] ;  /* 0x0000bd0000047ab9 */ /* 0x000fe20000000800 */
[C---:B------:R-:W-:Y:S02]  /*2900*/  IMAD R15, R155.reuse, UR7, R8 ;  /* 0x000000079b0f7c24 */ /* 0x040fe4000f8e0208 */
[----:B------:R-:W-:Y:S02]  /*2910*/  IMAD R3, R155, UR5, R0 ;  /* 0x000000059b037c24 */ /* 0x000fe4000f8e0200 */
[----:B------:R-:W-:-:S04]  /*2920*/  IMAD.WIDE.U32 R8, R185, R6, R16 ;  /* 0x00000006b9087225 */ /* 0x000fc800078e0010 */
[----:B------:R-:W-:Y:S01]  /*2930*/  IMAD.IADD R72, R29, 0x1, R3 ;  /* 0x000000011d487824 */ /* 0x000fe200078e0203 */
[----:B------:R-:W-:Y:S01]  /*2940*/  SEL R3, R25, RZ, P1 ;  /* 0x000000ff19037207 */ /* 0x000fe20000800000 */
[----:B------:R-:W-:Y:S01]  /*2950*/  IMAD R0, R73, R4, RZ ;  /* 0x0000000449007224 */ /* 0x000fe200078e02ff */
[----:B------:R-:W-:Y:S01]  /*2960*/  IADD3 R65, P0, R28, R8, RZ ;  /* 0x000000081c417210 */ /* 0x000fe20007f1e0ff */
[----:B------:R-:W-:Y:S01]  /*2970*/  IMAD.WIDE.U32 R20, R155, UR6, R20 ;  /* 0x000000069b147c25 */ /* 0x000fe2000f8e0014 */
[----:B------:R-:W-:Y:S02]  /*2980*/  ISETP.GE.AND P1, PT, R55, UR4, PT ;  /* 0x0000000437007c0c */ /* 0x000fe4000bf26270 */
[----:B------:R-:W-:Y:S01]  /*2990*/  IADD3.X R64, R72, R9, R13, P0, !PT ;  /* 0x0000000948407210 */ /* 0x000fe200007fe40d */
[----:B------:R-:W-:Y:S01]  /*29a0*/  IMAD R11, R185, R5, R0 ;  /* 0x00000005b90b7224 */ /* 0x000fe200078e0200 */
[----:B------:R-:W-:Y:S01]  /*29b0*/  ISETP.GE.AND P0, PT, R16, UR4, PT ;  /* 0x0000000410007c0c */ /* 0x000fe2000bf06270 */
[----:B------:R-:W-:-:S02]  /*29c0*/  IMAD R0, R73, R56, RZ ;  /* 0x0000003849007224 */ /* 0x000fc400078e02ff */
[----:B------:R-:W-:Y:S02]  /*29d0*/  IMAD.IADD R3, R16, 0x1, R3 ;  /* 0x0000000110037824 */ /* 0x000fe400078e0203 */
[----:B------:R-:W-:Y:S02]  /*29e0*/  IMAD R9, R185, R57, R0 ;  /* 0x00000039b9097224 */ /* 0x000fe400078e0200 */
[----:B------:R-:W-:Y:S01]  /*29f0*/  IMAD.IADD R31, R31, 0x1, R11 ;  /* 0x000000011f1f7824 */ /* 0x000fe200078e020b */
[----:B------:R-:W-:Y:S01]  /*2a00*/  SHF.R.S32.HI R0, RZ, 0x1f, R3 ;  /* 0x0000001fff007819 */ /* 0x000fe20000011403 */
[----:B------:R-:W-:Y:S02]  /*2a10*/  IMAD.IADD R35, R35, 0x1, R9 ;  /* 0x0000000123237824 */ /* 0x000fe400078e0209 */
[----:B------:R-:W-:Y:S01]  /*2a20*/  IMAD.IADD R37, R9, 0x1, R37 ;  /* 0x0000000109257824 */ /* 0x000fe200078e0225 */
[----:B------:R-:W-:Y:S01]  /*2a30*/  LEA.HI R63, R0, R3, RZ, 0x3 ;  /* 0x00000003003f7211 */ /* 0x000fe200078f18ff */
[----:B------:R-:W-:Y:S01]  /*2a40*/  IMAD.IADD R33, R11, 0x1, R33 ;  /* 0x000000010b217824 */ /* 0x000fe200078e0221 */
[----:B------:R-:W-:Y:S01]  /*2a50*/  LOP3.LUT R3, R58, 0x18, R16, 0xf8, !PT ;  /* 0x000000183a037812 */ /* 0x000fe200078ef810 */
[----:B-----5:R-:W-:Y:S01]  /*2a60*/  IMAD.WIDE.U32 R30, R2, R4, R30 ;  /* 0x00000004021e7225 */ /* 0x020fe200078e001e */
[----:B------:R-:W-:-:S02]  /*2a70*/  SHF.R.S32.HI R9, RZ, 0x1f, R2 ;  /* 0x0000001fff097819 */ /* 0x000fc40000011402 */
[----:B------:R-:W-:Y:S01]  /*2a80*/  LOP3.LUT R3, R3, R54, RZ, 0x3c, !PT ;  /* 0x0000003603037212 */ /* 0x000fe200078e3cff */
[----:B------:R-:W-:Y:S01]  /*2a90*/  IMAD.WIDE.U32 R32, R2, R4, R32 ;  /* 0x0000000402207225 */ /* 0x000fe200078e0020 */
[----:B------:R-:W-:-:S03]  /*2aa0*/  LOP3.LUT R48, R63, 0xfffffff8, RZ, 0xc0, !PT ;  /* 0xfffffff83f307812 */ /* 0x000fc600078ec0ff */
[----:B------:R-:W-:Y:S01]  /*2ab0*/  IMAD R51, R220, 0x200, R3 ;  /* 0x00000200dc337824 */ /* 0x000fe200078e0203 */
[----:B------:R-:W-:Y:S01]  /*2ac0*/  LOP3.LUT R3, R58, 0x38, R63, 0xf8, !PT ;  /* 0x000000383a037812 */ /* 0x000fe200078ef83f */
[C---:B------:R-:W-:Y:S01]  /*2ad0*/  IMAD R0, R9.reuse, R4, RZ ;  /* 0x0000000409007224 */ /* 0x040fe200078e02ff */
[----:B------:R-:W-:Y:S01]  /*2ae0*/  SHF.R.S32.HI R45, RZ, 0x1f, R48 ;  /* 0x0000001fff2d7819 */ /* 0x000fe20000011430 */
[----:B------:R-:W-:Y:S01]  /*2af0*/  IMAD R9, R9, R56, RZ ;  /* 0x0000003809097224 */ /* 0x000fe200078e02ff */
[----:B------:R-:W-:Y:S01]  /*2b00*/  LOP3.LUT R3, R3, R54, RZ, 0x3c, !PT ;  /* 0x0000003603037212 */ /* 0x000fe200078e3cff */
[C---:B------:R-:W-:Y:S02]  /*2b10*/  IMAD R49, R2.reuse, R5, R0 ;  /* 0x0000000502317224 */ /* 0x040fe400078e0200 */
[----:B------:R-:W-:Y:S01]  /*2b20*/  IMAD R9, R2, R57, R9 ;  /* 0x0000003902097224 */ /* 0x000fe200078e0209 */
[----:B------:R-:W-:Y:S01]  /*2b30*/  SHF.L.U64.HI R57, R56, 0x6, R57 ;  /* 0x0000000638397819 */ /* 0x000fe20000010239 */
[----:B------:R-:W-:-:S04]  /*2b40*/  IMAD.WIDE.U32 R34, R2, R56, R34 ;  /* 0x0000003802227225 */ /* 0x000fc800078e0022 */
[----:B------:R-:W-:-:S04]  /*2b50*/  IMAD.WIDE.U32 R36, R2, R56, R36 ;  /* 0x0000003802247225 */ /* 0x000fc800078e0024 */
[----:B------:R-:W-:Y:S02]  /*2b60*/  IMAD.IADD R50, R31, 0x1, R49 ;  /* 0x000000011f327824 */ /* 0x000fe400078e0231 */
[----:B------:R-:W-:Y:S02]  /*2b70*/  IMAD.SHL.U32 R56, R56, 0x40, RZ ;  /* 0x0000004038387824 */ /* 0x000fe400078e00ff */
[----:B------:R-:W-:Y:S02]  /*2b80*/  IMAD.IADD R49, R49, 0x1, R33 ;  /* 0x0000000131317824 */ /* 0x000fe400078e0221 */
[----:B------:R-:W-:Y:S02]  /*2b90*/  IMAD.IADD R47, R35, 0x1, R9 ;  /* 0x00000001232f7824 */ /* 0x000fe400078e0209 */
[----:B------:R-:W-:Y:S02]  /*2ba0*/  IMAD.IADD R46, R9, 0x1, R37 ;  /* 0x00000001092e7824 */ /* 0x000fe400078e0225 */
[----:B------:R-:W-:-:S02]  /*2bb0*/  IMAD R3, R220, 0x200, R3 ;  /* 0x00000200dc037824 */ /* 0x000fc400078e0203 */
[----:B------:R-:W-:-:S07]  /*2bc0*/  IMAD.IADD R0, R21, 0x1, R15 ;  /* 0x0000000115007824 */ /* 0x000fce00078e020f */
.L_x_3520:
[----:B----4-:R-:W0:Y:S01]  /*2bd0*/  LDC.64 R66, c[0x0][0x2e8] ;  /* 0x0000ba00ff427b82 */ /* 0x010e220000000a00 */
[----:B------:R-:W-:Y:S01]  /*2be0*/  VIADD R41, R41, 0xffffffff ;  /* 0xffffffff29297836 */ /* 0x000fe20000000000 */
[----:B------:R-:W-:Y:S05]  /*2bf0*/  YIELD ;  /* 0x0000000000007946 */ /* 0x000fea0003800000 */
[----:B------:R-:W-:Y:S01]  /*2c00*/  SHF.R.S32.HI R69, RZ, 0x1f, R41 ;  /* 0x0000001fff457819 */ /* 0x000fe20000011429 */
[----:B--2---:R-:W1:Y:S01]  /*2c10*/  LDC R27, c[0x0][0x3f4] ;  /* 0x0000fd00ff1b7b82 */ /* 0x004e620000000800 */
        /* <DEDUP_REMOVED lines=31> */
[----:B------:R-:W-:Y:S01]  /*2e10*/  IMAD.MOV.U32 R6, RZ, RZ, R34 ;  /* 0x000000ffff067224 */ /* 0x000fe200078e0022 */
[----:B------:R-:W-:Y:S01]  /*2e20*/  ULDC.64 UR4, c[0x0][0x3e8] ;  /* 0x0000fa0000047ab9 */ /* 0x000fe20000000a00 */
[----:B------:R-:W-:Y:S01]  /*2e30*/  IMAD.MOV.U32 R7, RZ, RZ, R47 ;  /* 0x000000ffff077224 */ /* 0x000fe200078e002f */
[----:B------:R-:W-:Y:S01]  /*2e40*/  ULDC.64 UR6, c[0x0][0x400] ;  /* 0x0001000000067ab9 */ /* 0x000fe20000000a00 */
[----:B------:R-:W-:Y:S02]  /*2e50*/  IMAD R5, R57, R41, RZ ;  /* 0x0000002939057224 */ /* 0x000fe400078e02ff */
[----:B------:R-:W-:Y:S01]  /*2e60*/  IMAD.WIDE.U32 R8, R41, R56, R6 ;  /* 0x0000003829087225 */ /* 0x000fe200078e0006 */
[----:B------:R-:W-:-:S03]  /*2e70*/  IADD3 R7, P3, R30, R4, RZ ;  /* 0x000000041e077210 */ /* 0x000fc60007f7e0ff */
[----:B------:R-:W-:Y:S01]  /*2e80*/  IMAD R5, R69, R56, R5 ;  /* 0x0000003845057224 */ /* 0x000fe200078e0205 */
[----:B------:R-:W-:Y:S01]  /*2e90*/  LEA R4, P5, R8, UR6, 0x1 ;  /* 0x0000000608047c11 */ /* 0x000fe2000f8a08ff */
[----:B------:R-:W-:Y:S01]  /*2ea0*/  IMAD.X R10, R70, 0x1, R50, P3 ;  /* 0x00000001460a7824 */ /* 0x000fe200018e0632 */
[----:B------:R-:W-:Y:S01]  /*2eb0*/  LEA R6, P3, R7, UR4, 0x1 ;  /* 0x0000000407067c11 */ /* 0x000fe2000f8608ff */
[----:B------:R-:W-:-:S03]  /*2ec0*/  IMAD.IADD R5, R9, 0x1, R5 ;  /* 0x0000000109057824 */ /* 0x000fc600078e0205 */
[----:B------:R-:W-:Y:S02]  /*2ed0*/  LEA.HI.X R7, R7, UR5, R10, 0x1, P3 ;  /* 0x0000000507077c11 */ /* 0x000fe400098f0c0a */
[----:B------:R-:W-:Y:S02]  /*2ee0*/  CS2R R10, SRZ ;  /* 0x00000000000a7805 */ /* 0x000fe4000001ff00 */
[----:B------:R-:W-:Y:S02]  /*2ef0*/  LEA.HI.X R5, R8, UR7, R5, 0x1, P5 ;  /* 0x0000000708057c11 */ /* 0x000fe4000a8f0c05 */
[----:B------:R-:W-:Y:S02]  /*2f00*/  CS2R R8, SRZ ;  /* 0x0000000000087805 */ /* 0x000fe4000001ff00 */
[-C--:B------:R-:W-:Y:S02]  /*2f10*/  ISETP.GE.AND P5, PT, R188, R27.reuse, PT ;  /* 0x0000001bbc00720c */ /* 0x080fe40003fa6270 */
[----:B------:R-:W-:-:S11]  /*2f20*/  ISETP.GE.AND P3, PT, R217, R27, PT ;  /* 0x0000001bd900720c */ /* 0x000fd60003f66270 */
[----:B------:R0:W5:Y:S04]  /*2f30*/  @!P5 LDG.E.64 R14, desc[UR50][R6.64] ;  /* 0x00000032060ed981 */ /* 0x000168000c1e1b00 */
[----:B------:R0:W5:Y:S04]  /*2f40*/  @!P3 LDG.E.64 R8, desc[UR50][R6.64+0x20] ;  /* 0x000020320608b981 */ /* 0x000168000c1e1b00 */
[----:B------:R0:W5:Y:S04]  /*2f50*/  @!P5 LDG.E.64 R24, desc[UR50][R4.64] ;  /* 0x000000320418d981 */ /* 0x000168000c1e1b00 */
[----:B------:R0:W5:Y:S02]  /*2f60*/  @!P3 LDG.E.64 R10, desc[UR50][R4.64+0x20] ;  /* 0x00002032040ab981 */ /* 0x000164000c1e1b00 */
.L_x_3495:
[----:B------:R-:W-:Y:S05]  /*2f70*/  BSYNC B1 ;  /* 0x0000000000017941 */ /* 0x000fea0003800000 */
.L_x_3494:
        /* <DEDUP_REMOVED lines=16> */
.L_x_3496:
[----:B------:R-:W-:Y:S01]  /*3080*/  IMAD R75, R186, 0x8, R18 ;  /* 0x00000008ba4b7824 */ /* 0x000fe200078e0212 */
[----:B------:R-:W-:Y:S01]  /*3090*/  SHF.L.U32 R78, R190, 0x1f, RZ ;  /* 0x0000001fbe4e7819 */ /* 0x000fe200000006ff */
[----:B------:R-:W-:Y:S03]  /*30a0*/  BSSY B1, `(.L_x_3497) ;  /* 0x0000003000017945 */ /* 0x000fe60003800000 */
[----:B------:R-:W0:Y:S02]  /*30b0*/  SYNCS.PHASECHK.TRANS64.TRYWAIT P5, [R75+URZ+0x38890], R78 ;  /* 0x0388904e4b0075a7 */ /* 0x000e2400080a017f */
[----:B0-----:R-:W-:Y:S05]  /*30c0*/  @!P5 BRA `(.L_x_3498) ;  /* 0x0000026800f0d947 */ /* 0x001fea0003800000 */
.L_x_3893:
[----:B------:R-:W-:Y:S05]  /*30d0*/  BSYNC B1 ;  /* 0x0000000000017941 */ /* 0x000fea0003800000 */
.L_x_3497:
        /* <DEDUP_REMOVED lines=48> */
.L_x_3503:
[----:B------:R-:W-:Y:S05]  /*33e0*/  BSYNC B2 ;  /* 0x0000000000027941 */ /* 0x000fea0003800000 */
.L_x_3502:
[----:B--2---:R1:W-:Y:S02]  /*33f0*/  STG.E.128 desc[UR50][R12.64], R4 ;  /* 0x000000040c007986 */ /* 0x0043e4000c101d32 */
.L_x_3501:
[----:B------:R-:W-:Y:S05]  /*3400*/  BSYNC B1 ;  /* 0x0000000000017941 */ /* 0x000fea0003800000 */
.L_x_3500:
        /* <DEDUP_REMOVED lines=51> */
.L_x_3505:
[----:B------:R-:W-:Y:S05]  /*3740*/  BSYNC B1 ;  /* 0x0000000000017941 */ /* 0x000fea0003800000 */
.L_x_3504:
[----:B-1----:R1:W-:Y:S01]  /*3750*/  STG.E.128 desc[UR50][R12.64+0x40], R4 ;  /* 0x000040040c007986 */ /* 0x0023e2000c101d32 */
[----:B------:R-:W-:Y:S05]  /*3760*/  BRA `(.L_x_3499) ;  /* 0x0000000c001c7947 */ /* 0x000fea0003800000 */
.L_x_3493:
        /* <DEDUP_REMOVED lines=42> */
.L_x_3506:
[----:B------:R-:W-:Y:S01]  /*3a10*/  IMAD R75, R186, 0x8, R18 ;  /* 0x00000008ba4b7824 */ /* 0x000fe200078e0212 */
[----:B------:R-:W-:Y:S01]  /*3a20*/  SHF.L.U32 R78, R190, 0x1f, RZ ;  /* 0x0000001fbe4e7819 */ /* 0x000fe200000006ff */
[----:B------:R-:W-:Y:S03]  /*3a30*/  BSSY B1, `(.L_x_3507) ;  /* 0x0000003000017945 */ /* 0x000fe60003800000 */
[----:B------:R-:W0:Y:S02]  /*3a40*/  SYNCS.PHASECHK.TRANS64.TRYWAIT P5, [R75+URZ+0x38890], R78 ;  /* 0x0388904e4b0075a7 */ /* 0x000e2400080a017f */
[----:B0-----:R-:W-:Y:S05]  /*3a50*/  @!P5 BRA `(.L_x_3508) ;  /* 0x0000026000a0d947 */ /* 0x001fea0003800000 */
.L_x_3894:
[----:B------:R-:W-:Y:S05]  /*3a60*/  BSYNC B1 ;  /* 0x0000000000017941 */ /* 0x000fea0003800000 */
.L_x_3507:
        /* <DEDUP_REMOVED lines=24> */
[----:B------:R-:W-:-:S05]  /*3bf0*/  LOP3.LUT R13, R13, R54, RZ, 0x3c, !PT ;  /* 0x000000360d0d7212 */ /* 0x000fca00078e3cff */
[----:B------:R-:W-:Y:S02]  /*3c00*/  IMAD R15, R220, 0x200, R13 ;  /* 0x00000200dc0f7824 */ /* 0x000fe400078e020d */
[----:B------:R-:W-:Y:S02]  /*3c10*/  IMAD.IADD R13, R3, 0x1, R26 ;  /* 0x00000001030d7824 */ /* 0x000fe400078e021a */
[----:B------:R-:W-:Y:S02]  /*3c20*/  IMAD.IADD R15, R26, 0x1, R15 ;  /* 0x000000011a0f7824 */ /* 0x000fe400078e020f */
[--C-:B------:R-:W-:Y:S02]  /*3c30*/  IMAD R13, R13, 0x2, R18.reuse ;  /* 0x000000020d0d7824 */ /* 0x100fe400078e0212 */
[----:B------:R-:W-:-:S04]  /*3c40*/  IMAD R24, R15, 0x2, R18 ;  /* 0x000000020f187824 */ /* 0x000fc800078e0212 */
[----:B------:R-:W1:Y:S04]  /*3c50*/  LDS.128 R12, [R13+0x22400] ;  /* 0x022400000d0c7984 */ /* 0x000e680000000c00 */
[----:B------:R-:W2:Y:S01]  /*3c60*/  LDS.128 R24, [R24+0x22400] ;  /* 0x0224000018187984 */ /* 0x000ea20000000c00 */
[----:B------:R-:W-:Y:S05]  /*3c70*/  @P4 BRA `(.L_x_3510) ;  /* 0x0000000400484947 */ /* 0x000fea0003800000 */
[--C-:B------:R-:W-:Y:S01]  /*3c80*/  SHF.R.U64 R82, R8, 0x10, R9.reuse ;  /* 0x0000001008527819 */ /* 0x100fe20000001209 */
[----:B--2---:R-:W-:Y:S01]  /*3c90*/  HADD2.F32 R8, -RZ, R25.H1_H1 ;  /* 0x30000019ff087230 */ /* 0x004fe20000004100 */
[----:B------:R-:W-:Y:S02]  /*3ca0*/  SHF.R.U32.HI R9, RZ, 0x10, R9 ;  /* 0x00000010ff097819 */ /* 0x000fe40000011609 */
[--C-:B------:R-:W-:Y:S02]  /*3cb0*/  SHF.R.U64 R80, R4, 0x10, R5.reuse ;  /* 0x0000001004507819 */ /* 0x100fe40000001205 */
[----:B------:R-:W-:Y:S02]  /*3cc0*/  SHF.R.U32.HI R84, RZ, 0x10, R5 ;  /* 0x00000010ff547819 */ /* 0x000fe40000011605 */
[--C-:B------:R-:W-:Y:S01]  /*3cd0*/  SHF.R.U64 R4, R6, 0x10, R7.reuse ;  /* 0x0000001006047819 */ /* 0x100fe20000001207 */
[----:B-1----:R-:W-:Y:S01]  /*3ce0*/  HADD2.F32 R6, -RZ, R13.H0_H0 ;  /* 0x2000000dff067230 */ /* 0x002fe20000004100 */
[----:B------:R-:W-:Y:S01]  /*3cf0*/  SHF.R.U32.HI R87, RZ, 0x10, R7 ;  /* 0x00000010ff577819 */ /* 0x000fe20000011607 */
[----:B------:R-:W-:Y:S01]  /*3d00*/  HADD2.F32 R7, -RZ, R25.H0_H0 ;  /* 0x20000019ff077230 */ /* 0x000fe20000004100 */
[--C-:B------:R-:W-:Y:S01]  /*3d10*/  SHF.R.U64 R5, R10, 0x10, R11.reuse ;  /* 0x000000100a057819 */ /* 0x100fe2000000120b */
[----:B------:R-:W-:Y:S01]  /*3d20*/  HADD2.F32 R10, -RZ, R83.H1_H1 ;  /* 0x30000053ff0a7230 */ /* 0x000fe20000004100 */
[----:B------:R-:W-:Y:S01]  /*3d30*/  SHF.R.U32.HI R85, RZ, 0x10, R11 ;  /* 0x00000010ff557819 */ /* 0x000fe2000001160b */
[----:B------:R-:W-:-:S02]  /*3d40*/  HADD2.F32 R25, -RZ, R9.H0_H0 ;  /* 0x20000009ff197230 */ /* 0x000fc40000004100 */
[----:B------:R-:W-:Y:S02]  /*3d50*/  HADD2.F32 R83, -RZ, R83.H0_H0 ;  /* 0x20000053ff537230 */ /* 0x000fe40000004100 */
[----:B------:R-:W-:Y:S02]  /*3d60*/  HADD2.F32 R9, -RZ, R13.H1_H1 ;  /* 0x3000000dff097230 */ /* 0x000fe40000004100 */
[----:B------:R-:W-:Y:S01]  /*3d70*/  FMUL.FTZ R86, R8, R25 ;  /* 0x0000001908567220 */ /* 0x000fe20000410000 */
[----:B------:R-:W-:Y:S02]  /*3d80*/  HADD2.F32 R11, -RZ, R84.H0_H0 ;  /* 0x20000054ff0b7230 */ /* 0x000fe40000004100 */
[-C--:B------:R-:W-:Y:S01]  /*3d90*/  FMUL.FTZ R13, R7, R83.reuse ;  /* 0x00000053070d7220 */ /* 0x080fe20000410000 */
[C---:B------:R-:W-:Y:S01]  /*3da0*/  FMUL.FTZ R84, R6.reuse, R83 ;  /* 0x0000005306547220 */ /* 0x040fe20000410000 */
[----:B------:R-:W-:Y:S02]  /*3db0*/  FMUL.FTZ R25, R9, R25 ;  /* 0x0000001909197220 */ /* 0x000fe40000410000 */
[-C--:B------:R-:W-:Y:S01]  /*3dc0*/  FFMA.FTZ R6, R6, R10.reuse, -R13 ;  /* 0x0000000a06067223 */ /* 0x080fe2000001080d */
[----:B------:R-:W-:Y:S01]  /*3dd0*/  FFMA.FTZ R7, R7, R10, R84 ;  /* 0x0000000a07077223 */ /* 0x000fe20000010054 */
[-C--:B------:R-:W-:Y:S01]  /*3de0*/  FFMA.FTZ R9, R9, R11.reuse, -R86 ;  /* 0x0000000b09097223 */ /* 0x080fe20000010856 */
[----:B------:R-:W-:Y:S01]  /*3df0*/  FFMA.FTZ R8, R8, R11, R25 ;  /* 0x0000000b08087223 */ /* 0x000fe20000010019 */
[----:B------:R-:W-:-:S02]  /*3e00*/  HADD2.F32 R25, -RZ, R88.H0_H0 ;  /* 0x20000058ff197230 */ /* 0x000fc40000004100 */
[----:B------:R-:W-:Y:S02]  /*3e10*/  HADD2.F32 R11, -RZ, R27.H0_H0 ;  /* 0x2000001bff0b7230 */ /* 0x000fe40000004100 */
[----:B------:R-:W-:Y:S01]  /*3e20*/  HADD2.F32 R10, -RZ, R15.H0_H0 ;  /* 0x2000000fff0a7230 */ /* 0x000fe20000004100 */
[----:B------:R-:W-:Y:S01]  /*3e30*/  F2FP.F16.F32.PACK_AB R7, R8, R7 ;  /* 0x000000070807723e */ /* 0x000fe200000000ff */
[----:B------:R-:W-:Y:S02]  /*3e40*/  HADD2.F32 R86, -RZ, R85.H0_H0 ;  /* 0x20000055ff567230 */ /* 0x000fe40000004100 */
[----:B------:R-:W-:Y:S01]  /*3e50*/  FMUL.FTZ R83, R11, R25 ;  /* 0x000000190b537220 */ /* 0x000fe20000410000 */
[----:B------:R-:W-:Y:S02]  /*3e60*/  HADD2.F32 R15, -RZ, R15.H1_H1 ;  /* 0x3000000fff0f7230 */ /* 0x000fe40000004100 */
[----:B------:R-:W-:Y:S02]  /*3e70*/  HADD2.F32 R27, -RZ, R27.H1_H1 ;  /* 0x3000001bff1b7230 */ /* 0x000fe40000004100 */
[----:B------:R-:W-:-:S02]  /*3e80*/  HADD2.F32 R13, -RZ, R88.H1_H1 ;  /* 0x30000058ff0d7230 */ /* 0x000fc40000004100 */
[C---:B------:R-:W-:Y:S01]  /*3e90*/  FMUL.FTZ R88, R10.reuse, R25 ;  /* 0x000000190a587220 */ /* 0x040fe20000410000 */
[----:B------:R-:W-:Y:S02]  /*3ea0*/  HADD2.F32 R84, -RZ, R87.H0_H0 ;  /* 0x20000057ff547230 */ /* 0x000fe40000004100 */
[-C--:B------:R-:W-:Y:S01]  /*3eb0*/  FMUL.FTZ R92, R15, R86.reuse ;  /* 0x000000560f5c7220 */ /* 0x080fe20000410000 */
[----:B------:R-:W-:Y:S01]  /*3ec0*/  FMUL.FTZ R90, R27, R86 ;  /* 0x000000561b5a7220 */ /* 0x000fe20000410000 */
[-C--:B------:R-:W-:Y:S01]  /*3ed0*/  FFMA.FTZ R86, R10, R13.reuse, -R83 ;  /* 0x0000000d0a567223 */ /* 0x080fe20000010853 */
[----:B------:R-:W-:Y:S01]  /*3ee0*/  FFMA.FTZ R88, R11, R13, R88 ;  /* 0x0000000d0b587223 */ /* 0x000fe20000010058 */
[-C--:B------:R-:W-:Y:S01]  /*3ef0*/  FFMA.FTZ R89, R27, R84.reuse, R92 ;  /* 0x000000541b597223 */ /* 0x080fe2000001005c */
[----:B------:R-:W-:Y:S02]  /*3f00*/  HADD2.F32 R25, -RZ, R91.H1_H1 ;  /* 0x3000005bff197230 */ /* 0x000fe40000004100 */
[----:B------:R-:W-:Y:S01]  /*3f10*/  FFMA.FTZ R87, R15, R84, -R90 ;  /* 0x000000540f577223 */ /* 0x000fe2000001085a */
[----:B------:R-:W-:-:S02]  /*3f20*/  HADD2.F32 R11, -RZ, R24.H0_H0 ;  /* 0x20000018ff0b7230 */ /* 0x000fc40000004100 */
[----:B------:R-:W-:Y:S01]  /*3f30*/  HADD2.F32 R10, -RZ, R12.H0_H0 ;  /* 0x2000000cff0a7230 */ /* 0x000fe20000004100 */
[----:B------:R-:W-:Y:S01]  /*3f40*/  F2FP.F16.F32.PACK_AB R88, R89, R88 ;  /* 0x000000585958723e */ /* 0x000fe200000000ff */
[----:B------:R-:W-:Y:S02]  /*3f50*/  HADD2.F32 R27, -RZ, R82.H0_H0 ;  /* 0x20000052ff1b7230 */ /* 0x000fe40000004100 */
[-C--:B------:R-:W-:Y:S01]  /*3f60*/  FMUL.FTZ R83, R11, R25.reuse ;  /* 0x000000190b537220 */ /* 0x080fe20000410000 */
[----:B------:R-:W-:Y:S02]  /*3f70*/  HADD2.F32 R24, -RZ, R24.H1_H1 ;  /* 0x30000018ff187230 */ /* 0x000fe40000004100 */
[----:B------:R-:W-:Y:S02]  /*3f80*/  HADD2.F32 R12, -RZ, R12.H1_H1 ;  /* 0x3000000cff0c7230 */ /* 0x000fe40000004100 */
[----:B------:R-:W-:Y:S02]  /*3f90*/  HADD2.F32 R15, -RZ, R80.H0_H0 ;  /* 0x20000050ff0f7230 */ /* 0x000fe40000004100 */
[----:B------:R-:W-:Y:S01]  /*3fa0*/  FMUL.FTZ R80, R10, R25 ;  /* 0x000000190a507220 */ /* 0x000fe20000410000 */
[----:B------:R-:W-:-:S02]  /*3fb0*/  HADD2.F32 R13, -RZ, R93.H1_H1 ;  /* 0x3000005dff0d7230 */ /* 0x000fc40000004100 */
[-C--:B------:R-:W-:Y:S01]  /*3fc0*/  FMUL.FTZ R25, R24, R27.reuse ;  /* 0x0000001b18197220 */ /* 0x080fe20000410000 */
[----:B------:R-:W-:Y:S02]  /*3fd0*/  FMUL.FTZ R27, R12, R27 ;  /* 0x0000001b0c1b7220 */ /* 0x000fe40000410000 */
[----:B------:R-:W-:Y:S01]  /*3fe0*/  FFMA.FTZ R83, R10, R13, -R83 ;  /* 0x0000000d0a537223 */ /* 0x000fe20000010853 */
[-C--:B------:R-:W-:Y:S01]  /*3ff0*/  FFMA.FTZ R82, R12, R15.reuse, -R25 ;  /* 0x0000000f0c527223 */ /* 0x080fe20000010819 */
[----:B------:R-:W-:Y:S01]  /*4000*/  FFMA.FTZ R27, R24, R15, R27 ;  /* 0x0000000f181b7223 */ /* 0x000fe2000001001b */
[----:B------:R-:W-:Y:S02]  /*4010*/  HADD2.F32 R15, -RZ, R5.H0_H0 ;  /* 0x20000005ff0f7230 */ /* 0x000fe40000004100 */
[----:B------:R-:W-:Y:S01]  /*4020*/  FFMA.FTZ R80, R11, R13, R80 ;  /* 0x0000000d0b507223 */ /* 0x000fe20000010050 */
[----:B------:R-:W-:Y:S02]  /*4030*/  HADD2.F32 R10, -RZ, R26.H0_H0 ;  /* 0x2000001aff0a7230 */ /* 0x000fe40000004100 */
[----:B------:R-:W-:-:S02]  /*4040*/  HADD2.F32 R5, -RZ, R14.H0_H0 ;  /* 0x2000000eff057230 */ /* 0x000fc40000004100 */
[----:B------:R-:W-:Y:S01]  /*4050*/  HADD2.F32 R26, -RZ, R26.H1_H1 ;  /* 0x3000001aff1a7230 */ /* 0x000fe20000004100 */
[----:B------:R-:W-:Y:S01]  /*4060*/  F2FP.F16.F32.PACK_AB R24, R27, R80 ;  /* 0x000000501b18723e */ /* 0x000fe200000000ff */
[----:B------:R-:W-:Y:S02]  /*4070*/  HADD2.F32 R12, -RZ, R91.H0_H0 ;  /* 0x2000005bff0c7230 */ /* 0x000fe40000004100 */
[----:B------:R-:W-:Y:S02]  /*4080*/  HADD2.F32 R14, -RZ, R14.H1_H1 ;  /* 0x3000000eff0e7230 */ /* 0x000fe40000004100 */
[----:B------:R-:W-:Y:S01]  /*4090*/  FMUL.FTZ R85, R26, R15 ;  /* 0x0000000f1a557220 */ /* 0x000fe20000410000 */
[----:B------:R-:W-:Y:S02]  /*40a0*/  HADD2.F32 R11, -RZ, R93.H0_H0 ;  /* 0x2000005dff0b7230 */ /* 0x000fe40000004100 */
[----:B------:R-:W-:Y:S01]  /*40b0*/  FMUL.FTZ R25, R5, R12 ;  /* 0x0000000c05197220 */ /* 0x000fe20000410000 */
[----:B------:R-:W-:-:S02]  /*40c0*/  HADD2.F32 R13, -RZ, R4.H0_H0 ;  /* 0x20000004ff0d7230 */ /* 0x000fc40000004100 */
[----:B------:R-:W-:Y:S01]  /*40d0*/  FMUL.FTZ R15, R14, R15 ;  /* 0x0000000f0e0f7220 */ /* 0x000fe20000410000 */
[C---:B------:R-:W-:Y:S01]  /*40e0*/  FMUL.FTZ R4, R10.reuse, R12 ;  /* 0x0000000c0a047220 */ /* 0x040fe20000410000 */
[----:B------:R-:W-:Y:S01]  /*40f0*/  FFMA.FTZ R25, R10, R11, R25 ;  /* 0x0000000b0a197223 */ /* 0x000fe20000010019 */
[----:B------:R-:W-:Y:S01]  /*4100*/  F2FP.F16.F32.PACK_AB R12, R82, R83 ;  /* 0x00000053520c723e */ /* 0x000fe200000000ff */
[----:B------:R-:W-:Y:S01]  /*4110*/  FFMA.FTZ R26, R26, R13, R15 ;  /* 0x0000000d1a1a7223 */ /* 0x000fe2000001000f */
[----:B------:R-:W-:Y:S01]  /*4120*/  FFMA.FTZ R4, R5, R11, -R4 ;  /* 0x0000000b05047223 */ /* 0x000fe20000010804 */
[----:B------:R-:W-:Y:S01]  /*4130*/  FFMA.FTZ R85, R14, R13, -R85 ;  /* 0x0000000d0e557223 */ /* 0x000fe20000010855 */
[----:B------:R-:W-:Y:S01]  /*4140*/  F2FP.F16.F32.PACK_AB R13, R9, R6 ;  /* 0x00000006090d723e */ /* 0x000fe200000000ff */
[----:B------:R-:W-:Y:S01]  /*4150*/  IMAD.MOV.U32 R27, RZ, RZ, R88 ;  /* 0x000000ffff1b7224 */ /* 0x000fe200078e0058 */
[----:B------:R-:W-:Y:S01]  /*4160*/  F2FP.F16.F32.PACK_AB R26, R26, R25 ;  /* 0x000000191a1a723e */ /* 0x000fe200000000ff */
[----:B------:R-:W-:Y:S01]  /*4170*/  IMAD.MOV.U32 R25, RZ, RZ, R7 ;  /* 0x000000ffff197224 */ /* 0x000fe200078e0007 */
[----:B------:R-:W-:-:S02]  /*4180*/  F2FP.F16.F32.PACK_AB R15, R87, R86 ;  /* 0x00000056570f723e */ /* 0x000fc400000000ff */
[----:B------:R-:W-:-:S07]  /*4190*/  F2FP.F16.F32.PACK_AB R14, R85, R4 ;  /* 0x00000004550e723e */ /* 0x000fce00000000ff */
.L_x_3510:
[----:B------:R-:W-:Y:S05]  /*41a0*/  BSYNC B1 ;  /* 0x0000000000017941 */ /* 0x000fea0003800000 */
.L_x_3509:
        /* <DEDUP_REMOVED lines=10> */
.L_x_3492:
[----:B------:R-:W-:-:S06]  /*4250*/  UISETP.NE.AND UP0, UPT, UR47, 0x3, UPT ;  /* 0x000000032f00788c */ /* 0x000fcc000bf05270 */
[----:B------:R-:W-:-:S13]  /*4260*/  PLOP3.LUT P3, PT, PT, PT, UP0, 0x80, 0x0 ;  /* 0x000000000000781c */ /* 0x000fda0003f6f008 */
[----:B------:R-:W-:Y:S05]  /*4270*/  @!P3 BRA `(.L_x_3511) ;  /* 0x000000000004b947 */ /* 0x000fea0003800000 */
[----:B------:R-:W-:Y:S01]  /*4280*/  BPT.TRAP 0x1 ;  /* 0x000000040000795c */ /* 0x000fe20000300000 */
.L_x_3511:
        /* <DEDUP_REMOVED lines=8> */
.L_x_3895:
[----:B------:R-:W-:Y:S05]  /*4310*/  BSYNC B1 ;  /* 0x0000000000017941 */ /* 0x000fea0003800000 */
.L_x_3512:
        /* <DEDUP_REMOVED lines=12> */
.L_x_3499:
[----:B------:R-:W-:Y:S05]  /*43e0*/  BSYNC B0 ;  /* 0x0000000000007941 */ /* 0x000fea0003800000 */
.L_x_3491:
        /* <DEDUP_REMOVED lines=17> */
.L_x_3515:
[----:B------:R-:W-:Y:S05]  /*4500*/  BSYNC B0 ;  /* 0x0000000000007941 */ /* 0x000fea0003800000 */
.L_x_3514:
[----:B------:R-:W5:Y:S01]  /*4510*/  SYNCS.PHASECHK.TRANS64.TRYWAIT P5, [R75+URZ+0x388b0], R78 ;  /* 0x0388b04e4b0075a7 */ /* 0x000f6200080a017f */
[----:B------:R-:W-:Y:S01]  /*4520*/  BSSY B0, `(.L_x_3516) ;  /* 0x0000003000007945 */ /* 0x000fe20003800000 */
[----:B------:R-:W-:-:S03]  /*4530*/  ISETP.GE.AND P3, PT, R185, R76, PT ;  /* 0x0000004cb900720c */ /* 0x000fc60003f66270 */
[----:B-----5:R-:W-:Y:S10]  /*4540*/  @!P5 BRA `(.L_x_3517) ;  /* 0x00000258000cd947 */ /* 0x020ff40003800000 */
.L_x_3896:
[----:B------:R-:W-:Y:S05]  /*4550*/  BSYNC B0 ;  /* 0x0000000000007941 */ /* 0x000fea0003800000 */
.L_x_3516:
        /* <DEDUP_REMOVED lines=82> */
.L_x_3519:
[----:B------:R-:W-:Y:S05]  /*4a80*/  BSYNC B0 ;  /* 0x0000000000007941 */ /* 0x000fea0003800000 */
.L_x_3518:
        /* <DEDUP_REMOVED lines=17> */
.L_x_3486:
[----:B------:R-:W-:Y:S04]  /*4ba0*/  BSSY B0, `(.L_x_3521) ;  /* 0x0000004000007945 */ /* 0x000fe80003800000 */
[----:B------:R-:W-:Y:S05]  /*4bb0*/  @P3 BRA `(.L_x_3522) ;  /* 0x0000000000083947 */ /* 0x000fea0003800000 */
[----:B------:R-:W0:Y:S02]  /*4bc0*/  FENCE.VIEW.ASYNC.G ;  /* 0x00000000000073c6 */ /* 0x000e240000000100 */
[----:B0-----:R-:W-:Y:S06]  /*4bd0*/  BAR.ARV 0xc, 0x180 ;  /* 0x0306000000007b1d */ /* 0x001fec0000002000 */
.L_x_3522:
[----:B------:R-:W-:Y:S05]  /*4be0*/  BSYNC B0 ;  /* 0x0000000000007941 */ /* 0x000fea0003800000 */
.L_x_3521:
[----:B------:R-:W-:Y:S01]  /*4bf0*/  UISETP.NE.AND UP0, UPT, UR37, 0x1, UPT ;  /* 0x000000012500788c */ /* 0x000fe2000bf05270 */
[----:B------:R-:W-:Y:S05]  /*4c00*/  BSSY B7, `(.L_x_3523) ;  /* 0x000152e000077945 */ /* 0x000fea0003800000 */
[----:B------:R-:W-:-:S13]  /*4c10*/  PLOP3.LUT P0, PT, PT, PT, UP0, 0x80, 0x0 ;  /* 0x000000000000781c */ /* 0x000fda0003f0f008 */
[----:B------:R-:W-:Y:S05]  /*4c20*/  @!P0 BRA `(.L_x_3524) ;  /* 0x0000002000ec8947 */ /* 0x000fea0003800000 */
[----:B------:R-:W0:Y:S01]  /*4c30*/  LDC R0, c[0x0][0x448] ;  /* 0x00011200ff007b82 */ /* 0x000e220000000800 */
[----:B------:R-:W-:-:S07]  /*4c40*/  VIADD R5, R195, 0x3f ;  /* 0x0000003fc3057836 */ /* 0x000fce0000000000 */
[----:B-----5:R-:W1:Y:S01]  /*4c50*/  LDC.64 R2, c[0x0][0xad8] ;  /* 0x0002b600ff027b82 */ /* 0x020e620000000a00 */
[----:B0-----:R-:W-:Y:S02]  /*4c60*/  ISETP.NE.AND P1, PT, R0, 0x1, PT ;  /* 0x000000010000780c */ /* 0x001fe40003f25270 */
        /* <DEDUP_REMOVED lines=19> */
.L_x_3527:
[----:B------:R-:W-:-:S13]  /*4da0*/  ISETP.NE.AND P0, PT, R3, 0x1, PT ;  /* 0x000000010300780c */ /* 0x000fda0003f05270 */
[----:B------:R-:W0:Y:S02]  /*4db0*/  @P0 LDC.64 R4, c[0x0][0xae0] ;  /* 0x0002b800ff040b82 */ /* 0x000e240000000a00 */
[----:B0-----:R-:W-:-:S05]  /*4dc0*/  @P0 IMAD.HI.U32 R4, R0, R4, RZ ;  /* 0x0000000400040227 */ /* 0x001fca00078e00ff */
[----:B------:R-:W-:-:S07]  /*4dd0*/  @P0 SHF.R.U32.HI R0, RZ, R5, R4 ;  /* 0x00000005ff000219 */ /* 0x000fce0000011604 */
.L_x_3528:
[----:B------:R-:W-:Y:S05]  /*4de0*/  BSYNC B0 ;  /* 0x0000000000007941 */ /* 0x000fea0003800000 */
.L_x_3526:
[----:B------:R-:W-:-:S05]  /*4df0*/  IMAD R5, R0, R3, R3 ;  /* 0x0000000300057224 */ /* 0x000fca00078e0203 */
[----:B------:R-:W-:-:S07]  /*4e00*/  VIMNMX R2, R2, R5, PT ;  /* 0x0000000502027248 */ /* 0x000fce0003fe0100 */
.L_x_3525:
        /* <DEDUP_REMOVED lines=24> */
.L_x_3531:
[----:B------:R-:W-:-:S13]  /*4f90*/  ISETP.NE.AND P0, PT, R3, 0x1, PT ;  /* 0x000000010300780c */ /* 0x000fda0003f05270 */
[----:B------:R-:W0:Y:S02]  /*4fa0*/  @P0 LDC.64 R4, c[0x0][0xae0] ;  /* 0x0002b800ff040b82 */ /* 0x000e240000000a00 */
[----:B0-----:R-:W-:-:S05]  /*4fb0*/  @P0 IMAD.HI.U32 R2, R152, R4, RZ ;  /* 0x0000000498020227 */ /* 0x001fca00078e00ff */
[----:B------:R-:W-:-:S07]  /*4fc0*/  @P0 SHF.R.U32.HI R152, RZ, R5, R2 ;  /* 0x00000005ff980219 */ /* 0x000fce0000011602 */
.L_x_3532:
[----:B------:R-:W-:Y:S05]  /*4fd0*/  BSYNC B0 ;  /* 0x0000000000007941 */ /* 0x000fea0003800000 */
.L_x_3530:
[----:B------:R-:W-:-:S05]  /*4fe0*/  IMAD R3, R152, R3, RZ ;  /* 0x0000000398037224 */ /* 0x000fca00078e02ff */
[----:B------:R-:W-:-:S07]  /*4ff0*/  VIMNMX R0, R0, R3, !PT ;  /* 0x0000000300007248 */ /* 0x000fce0007fe0100 */
.L_x_3529:
[----:B------:R-:W-:Y:S01]  /*5000*/  SHF.R.S32.HI R3, RZ, 0x1f, R0 ;  /* 0x0000001fff037819 */ /* 0x000fe20000011400 */
[----:B------:R-:W-:Y:S03]  /*5010*/  BSSY B0, `(.L_x_3533) ;  /* 0x0000025000007945 */ /* 0x000fe60003800000 */
[----:B------:R-:W-:-:S04]  /*5020*/  LEA.HI R3, R3, R0, RZ, 0x6 ;  /* 0x0000000003037211 */ /* 0x000fc800078f30ff */
        /* <DEDUP_REMOVED lines=35> */
.L_x_3534:
[----:B------:R-:W-:Y:S05]  /*5260*/  BSYNC B0 ;  /* 0x0000000000007941 */ /* 0x000fea0003800000 */
.L_x_3533:
[-C--:B------:R-:W-:Y:S01]  /*5270*/  IMAD R0, R230, R3.reuse, R6 ;  /* 0x00000003e6007224 */ /* 0x080fe200078e0206 */
[----:B------:R-:W-:Y:S02]  /*5280*/  PLOP3.LUT P0, PT, PT, PT, PT, 0x80, 0x0 ;  /* 0x000000000000781c */ /* 0x000fe40003f0f070 */
[----:B---3--:R-:W-:Y:S02]  /*5290*/  CS2R R12, SRZ ;  /* 0x00000000000c7805 */ /* 0x008fe4000001ff00 */
        /* <DEDUP_REMOVED lines=64> */
[----:B--2---:R-:W-:Y:S02]  /*56a0*/  CS2R R26, SRZ ;  /* 0x00000000001a7805 */ /* 0x004fe4000001ff00 */
[----:B------:R-:W-:Y:S01]  /*56b0*/  CS2R R24, SRZ ;  /* 0x0000000000187805 */ /* 0x000fe2000001ff00 */
[----:B------:R-:W-:Y:S06]  /*56c0*/  @!P1 BRA `(.L_x_3535) ;  /* 0x0000014800049947 */ /* 0x000fec0003800000 */
[----:B------:R-:W2:Y:S01]  /*56d0*/  LDL R4, [R1+0x64] ;  /* 0x0000640001047983 */ /* 0x000ea20000100800 */
        /* <DEDUP_REMOVED lines=20> */
[----:B------:R-:W-:-:S05]  /*5820*/  LOP3.LUT R4, R4, 0x1fffe, RZ, 0xc0, !PT ;  /* 0x0001fffe04047812 */ /* 0x000fca00078ec0ff */
[----:B------:R-:W-:Y:S02]  /*5830*/  IMAD.IADD R3, R3, 0x1, -R4 ;  /* 0x0000000103037824 */ /* 0x000fe400078e0a04 */
[----:B------:R-:W-:Y:S02]  /*5840*/  VIADD R4, R18, 0x36400 ;  /* 0x0003640012047836 */ /* 0x000fe40000000000 */
[----:B------:R-:W-:-:S03]  /*5850*/  IMAD R3, R3, 0x8000, R18 ;  /* 0x0000800003037824 */ /* 0x000fc600078e0212 */
[----:B------:R-:W-:Y:S01]  /*5860*/  SHF.R.U32.HI R4, RZ, 0x4, R4 ;  /* 0x00000004ff047819 */ /* 0x000fe20000011604 */
[----:B------:R-:W-:-:S03]  /*5870*/  VIADD R3, R3, 0x400 ;  /* 0x0000040003037836 */ /* 0x000fc60000000000 */
[----:B------:R-:W-:Y:S02]  /*5880*/  LOP3.LUT R4, R4, 0x3fff, RZ, 0xc0, !PT ;  /* 0x00003fff04047812 */ /* 0x000fe400078ec0ff */
[----:B------:R-:W-:Y:S02]  /*5890*/  SHF.R.U32.HI R3, RZ, 0x4, R3 ;  /* 0x00000004ff037819 */ /* 0x000fe40000011603 */
[----:B------:R-:W-:Y:S02]  /*58a0*/  LOP3.LUT R4, R4, 0x10000, RZ, 0xfc, !PT ;  /* 0x0001000004047812 */ /* 0x000fe400078efcff */
[----:B------:R-:W-:Y:S02]  /*58b0*/  LOP3.LUT R3, R3, 0x3fff, RZ, 0xc0, !PT ;  /* 0x00003fff03037812 */ /* 0x000fe400078ec0ff */
[C---:B------:R-:W-:Y:S01]  /*58c0*/  R2UR UR4, R4.reuse ;  /* 0x00000000040472ca */ /* 0x040fe200000e0000 */
[----:B------:R-:W-:Y:S01]  /*58d0*/  VIADD R10, R4, 0x2 ;  /* 0x00000002040a7836 */ /* 0x000fe20000000000 */
[----:B------:R-:W-:Y:S01]  /*58e0*/  LOP3.LUT R14, R3, 0x2000000, RZ, 0xfc, !PT ;  /* 0x02000000030e7812 */ /* 0x000fe200078efcff */
[----:B------:R-:W-:-:S04]  /*58f0*/  @!P2 IMAD R3, R19, 0x8, R18 ;  /* 0x000000081303a824 */ /* 0x000fc800078e0212 */
[----:B------:R-:W-:Y:S02]  /*5900*/  IMAD R6, R19, 0x1000, R14 ;  /* 0x0000100013067824 */ /* 0x000fe400078e020e */
[----:B------:R-:W-:Y:S02]  /*5910*/  @!P2 VIADD R3, R3, 0x38860 ;  /* 0x000388600303a836 */ /* 0x000fe40000000000 */
[C---:B------:R-:W-:Y:S01]  /*5920*/  VIADD R8, R6.reuse, 0x80 ;  /* 0x0000008006087836 */ /* 0x040fe20000000000 */
[----:B------:R-:W-:Y:S02]  /*5930*/  R2UR UR6, R6 ;  /* 0x00000000060672ca */ /* 0x000fe400000e0000 */
[----:B------:R-:W-:-:S11]  /*5940*/  @!P2 PRMT R3, RZ, 0x654, R3 ;  /* 0x00000654ff03a816 */ /* 0x000fd60000000003 */
        /* <DEDUP_REMOVED lines=33> */
.L_x_3538:
[----:B------:R-:W-:Y:S01]  /*5b60*/  BAR.SYNC.DEFER_BLOCKING 0xe, 0x100 ;  /* 0x0384000000007b1d */ /* 0x000fe20000010000 */
[C---:B-1----:R-:W-:Y:S01]  /*5b70*/  IMAD R2, R19.reuse, 0x40, R193 ;  /* 0x0000004013027824 */ /* 0x042fe200078e02c1 */
        /* <DEDUP_REMOVED lines=183> */
.L_x_3537:
[----:B------:R-:W-:Y:S05]  /*66f0*/  BSYNC B0 ;  /* 0x0000000000007941 */ /* 0x000fea0003800000 */
.L_x_3536:
[----:B------:R-:W-:Y:S01]  /*6700*/  BAR.SYNC.DEFER_BLOCKING 0xe, 0x100 ;  /* 0x0384000000007b1d */ /* 0x000fe20000010000 */
[C---:B0-----:R-:W-:Y:S01]  /*6710*/  IMAD R3, R19.reuse, 0x40, R193 ;  /* 0x0000004013037824 */ /* 0x041fe200078e02c1 */
[----:B------:R-:W-:Y:S01]  /*6720*/  PLOP3.LUT P0, PT, PT, PT, PT, 0x8, 0x0 ;  /* 0x000000000000781c */ /* 0x000fe20003f0e170 */
[----:B------:R-:W-:Y:S01]  /*6730*/  VIADD R19, R19, 0x1 ;  /* 0x0000000113137836 */ /* 0x000fe20000000000 */
[----:B------:R-:W-:Y:S01]  /*6740*/  CS2R R12, SRZ ;  /* 0x00000000000c7805 */ /* 0x000fe2000001ff00 */
[----:B------:R-:W-:-:S03]  /*6750*/  IMAD R3, R3, 0x4, R18 ;  /* 0x0000000403037824 */ /* 0x000fc600078e0212 */
[----:B------:R-:W-:-:S04]  /*6760*/  ISETP.NE.AND P1, PT, R19, 0x2, PT ;  /* 0x000000021300780c */ /* 0x000fc80003f25270 */
[----:B------:R-:W-:Y:S01]  /*6770*/  SEL R19, R19, RZ, P1 ;  /* 0x000000ff13137207 */ /* 0x000fe20000800000 */
[----:B-1----:R-:W0:Y:S04]  /*6780*/  LDS R2, [R3+0x38400] ;  /* 0x0384000003027984 */ /* 0x002e280000000800 */
[----:B------:R1:W2:Y:S02]  /*6790*/  LDS R0, [R3+0x38420] ;  /* 0x0384200003007984 */ /* 0x0002a40000000800 */
[----:B-1----:R-:W-:-:S04]  /*67a0*/  SEL R3, RZ, 0x1, P1 ;  /* 0x00000001ff037807 */ /* 0x002fc80000800000 */
[----:B------:R-:W-:Y:S01]  /*67b0*/  LOP3.LUT R22, R22, R3, RZ, 0x3c, !PT ;  /* 0x0000000316167212 */ /* 0x000fe200078e3cff */
        /* <DEDUP_REMOVED lines=130> */
.L_x_3524:
[----:B------:R-:W0:Y:S01]  /*6fe0*/  LDC R0, c[0x0][0x448] ;  /* 0x00011200ff007b82 */ /* 0x000e220000000800 */
[----:B------:R-:W-:-:S07]  /*6ff0*/  VIADD R3, R195, 0x3f ;  /* 0x0000003fc3037836 */ /* 0x000fce0000000000 */
[----:B------:R-:W1:Y:S01]  /*7000*/  LDC.64 R4, c[0x0][0xad8] ;  /* 0x0002b600ff047b82 */ /* 0x000e620000000a00 */
        /* <DEDUP_REMOVED lines=20> */
.L_x_3541:
[----:B------:R-:W-:-:S13]  /*7150*/  ISETP.NE.AND P0, PT, R5, 0x1, PT ;  /* 0x000000010500780c */ /* 0x000fda0003f05270 */
[----:B------:R-:W0:Y:S02]  /*7160*/  @P0 LDC.64 R6, c[0x0][0xae0] ;  /* 0x0002b800ff060b82 */ /* 0x000e240000000a00 */
[----:B0-----:R-:W-:-:S05]  /*7170*/  @P0 IMAD.HI.U32 R6, R0, R6, RZ ;  /* 0x0000000600060227 */ /* 0x001fca00078e00ff */
[----:B------:R-:W-:-:S07]  /*7180*/  @P0 SHF.R.U32.HI R0, RZ, R7, R6 ;  /* 0x00000007ff000219 */ /* 0x000fce0000011606 */
.L_x_3542:
[----:B------:R-:W-:Y:S05]  /*7190*/  BSYNC B0 ;  /* 0x0000000000007941 */ /* 0x000fea0003800000 */
.L_x_3540:
[----:B------:R-:W-:-:S05]  /*71a0*/  IMAD R3, R0, R5, R5 ;  /* 0x0000000500037224 */ /* 0x000fca00078e0205 */
[----:B------:R-:W-:-:S07]  /*71b0*/  VIMNMX R4, R4, R3, PT ;  /* 0x0000000304047248 */ /* 0x000fce0003fe0100 */
.L_x_3539:
        /* <DEDUP_REMOVED lines=24> */
.L_x_3545:
[----:B------:R-:W-:-:S13]  /*7340*/  ISETP.NE.AND P0, PT, R5, 0x1, PT ;  /* 0x000000010500780c */ /* 0x000fda0003f05270 */
[----:B------:R-:W0:Y:S02]  /*7350*/  @P0 LDC.64 R6, c[0x0][0xae0] ;  /* 0x0002b800ff060b82 */ /* 0x000e240000000a00 */
[----:B0-----:R-:W-:-:S05]  /*7360*/  @P0 IMAD.HI.U32 R4, R3, R6, RZ ;  /* 0x0000000603040227 */ /* 0x001fca00078e00ff */
[----:B------:R-:W-:-:S07]  /*7370*/  @P0 SHF.R.U32.HI R3, RZ, R7, R4 ;  /* 0x00000007ff030219 */ /* 0x000fce0000011604 */
.L_x_3546:
[----:B------:R-:W-:Y:S05]  /*7380*/  BSYNC B0 ;  /* 0x0000000000007941 */ /* 0x000fea0003800000 */
.L_x_3544:
[----:B------:R-:W-:-:S05]  /*7390*/  IMAD R3, R3, R5, RZ ;  /* 0x0000000503037224 */ /* 0x000fca00078e02ff */
[----:B------:R-:W-:-:S07]  /*73a0*/  VIMNMX R0, R0, R3, !PT ;  /* 0x0000000300007248 */ /* 0x000fce0007fe0100 */
.L_x_3543:
        /* <DEDUP_REMOVED lines=39> */
.L_x_3548:
[----:B------:R-:W-:Y:S05]  /*7620*/  BSYNC B0 ;  /* 0x0000000000007941 */ /* 0x000fea0003800000 */
.L_x_3547:
        /* <DEDUP_REMOVED lines=100> */
.L_x_3550:
[----:B------:R-:W-:Y:S05]  /*7c70*/  BSYNC B6 ;  /* 0x0000000000067941 */ /* 0x000fea0003800000 */
.L_x_3549:
        /* <DEDUP_REMOVED lines=12> */
.L_x_3554:
[----:B-1----:R1:W2:Y:S02]  /*7d40*/  SYNCS.PHASECHK.TRANS64.TRYWAIT P0, [R18+URZ+0x38800], R3 ;  /* 0x03880003120075a7 */ /* 0x0022a4000800017f */
[----:B--2---:R-:W-:Y:S05]  /*7d50*/  @!P0 NANOSLEEP.SYNCS 0x989680 ;  /* 0x009896800000895d */ /* 0x004fea0003900000 */
[----:B------:R-:W2:Y:S02]  /*7d60*/  @!P0 SYNCS.PHASECHK.TRANS64 P0, [R18+URZ+0x38800], R3 ;  /* 0x03880003120085a7 */ /* 0x000ea4000800007f */
[----:B--2---:R-:W-:Y:S05]  /*7d70*/  @!P0 BRA `(.L_x_3554) ;  /* 0xfffffffc00f08947 */ /* 0x004fea000383ffff */
.L_x_3553:
[----:B------:R-:W-:Y:S05]  /*7d80*/  BSYNC B0 ;  /* 0x0000000000007941 */ /* 0x000fea0003800000 */
.L_x_3552:
[----:B------:R-:W-:Y:S05]  /*7d90*/  BRA `(.L_x_3555) ;  /* 0x0000002c00087947 */ /* 0x000fea0003800000 */
.L_x_3551:
        /* <DEDUP_REMOVED lines=31> */
.L_x_3557:
[----:B------:R-:W-:Y:S05]  /*7f90*/  BSYNC B6 ;  /* 0x0000000000067941 */ /* 0x000fea0003800000 */
.L_x_3556:
        /* <DEDUP_REMOVED lines=32> */
[----:B------:R-:W-:-:S04]  /*81a0*/  IMAD.WIDE.U32 R2, R5, UR6, R2 ;  /* 0x0000000605027c25 */ /* 0x000fc8000f8e0002 */
[----:B------:R-:W-:Y:S01]  /*81b0*/  IMAD R31, R5, UR7, R0 ;  /* 0x00000007051f7c24 */ /* 0x000fe2000f8e0200 */
[----:B------:R-:W-:Y:S01]  /*81c0*/  ULDC.64 UR6, c[0x0][0x400] ;  /* 0x0001000000067ab9 */ /* 0x000fe20000000a00 */
[----:B------:R-:W-:Y:S01]  /*81d0*/  IMAD.IADD R5, R11, 0x1, R7 ;  /* 0x000000010b057824 */ /* 0x000fe200078e0207 */
[----:B------:R-:W-:Y:S01]  /*81e0*/  LEA R0, P0, R10, UR4, 0x1 ;  /* 0x000000040a007c11 */ /* 0x000fe2000f8008ff */
[----:B------:R-:W-:Y:S01]  /*81f0*/  IMAD.IADD R31, R3, 0x1, R31 ;  /* 0x00000001031f7824 */ /* 0x000fe200078e021f */
[----:B------:R-:W-:Y:S01]  /*8200*/  LEA R30, P1, R2, UR6, 0x1 ;  /* 0x00000006021e7c11 */ /* 0x000fe2000f8208ff */
[----:B------:R-:W-:Y:S01]  /*8210*/  UMOV UR4, 0xffffffff ;  /* 0xffffffff00047882 */ /* 0x000fe20000000000 */
[----:B------:R-:W-:Y:S02]  /*8220*/  LEA.HI.X R10, R10, UR5, R5, 0x1, P0 ;  /* 0x000000050a0a7c11 */ /* 0x000fe400080f0c05 */
[----:B------:R-:W-:Y:S01]  /*8230*/  LEA.HI.X R31, R2, UR7, R31, 0x1, P1 ;  /* 0x00000007021f7c11 */ /* 0x000fe200088f0c1f */
[----:B------:R-:W-:Y:S08]  /*8240*/  BRA.DIV UR4, `(.L_x_3560) ;  /* 0x0000021a04e07947 */ /* 0x000ff0000b800000 */
[----:B------:R0:W1:Y:S04]  /*8250*/  SHFL.IDX PT, R3, R10, RZ, 0x1c1f ;  /* 0x001c1fff0a037589 */ /* 0x00006800000e0000 */
[----:B------:R0:W2:Y:S04]  /*8260*/  SHFL.IDX PT, R2, R0, RZ, 0x1c1f ;  /* 0x001c1fff00027589 */ /* 0x0000a800000e0000 */
[----:B------:R0:W3:Y:S04]  /*8270*/  SHFL.IDX PT, R5, R31, RZ, 0x1c1f ;  /* 0x001c1fff1f057589 */ /* 0x0000e800000e0000 */
[----:B------:R0:W4:Y:S02]  /*8280*/  SHFL.IDX PT, R14, R30, RZ, 0x1c1f ;  /* 0x001c1fff1e0e7589 */ /* 0x00012400000e0000 */
.L_x_3902:
        /* <DEDUP_REMOVED lines=9> */
[----:B------:R-:W-:Y:S02]  /*8320*/  CS2R R28, SRZ ;  /* 0x00000000001c7805 */ /* 0x000fe4000001ff00 */
[----:B------:R-:W-:Y:S02]  /*8330*/  ISETP.GE.AND P3, PT, R217, UR4, PT ;  /* 0x00000004d9007c0c */ /* 0x000fe4000bf66270 */
[----:B------:R-:W-:Y:S01]  /*8340*/  ISETP.GE.AND P2, PT, R188, UR4, PT ;  /* 0x00000004bc007c0c */ /* 0x000fe2000bf46270 */
[----:B---3--:R-:W-:Y:S01]  /*8350*/  IMAD.MOV.U32 R15, RZ, RZ, R5 ;  /* 0x000000ffff0f7224 */ /* 0x008fe200078e0005 */
[----:B------:R-:W-:-:S09]  /*8360*/  CS2R R26, SRZ ;  /* 0x00000000001a7805 */ /* 0x000fd2000001ff00 */
[C---:B------:R-:W-:Y:S01]  /*8370*/  @!P3 IMAD.SHL.U32 R7, R217.reuse, 0x2, RZ ;  /* 0x00000002d907b824 */ /* 0x040fe200078e00ff */
[----:B------:R-:W-:Y:S01]  /*8380*/  @!P3 SHF.L.U64.HI R12, R217, 0x1, R38 ;  /* 0x00000001d90cb819 */ /* 0x000fe20000010226 */
[----:B-12---:R-:W-:-:S03]  /*8390*/  @!P2 IMAD.WIDE R8, R188, 0x2, R2 ;  /* 0x00000002bc08a825 */ /* 0x006fc600078e0202 */
[-C--:B------:R-:W-:Y:S02]  /*83a0*/  @!P3 IADD3 R2, P0, R2, R7.reuse, RZ ;  /* 0x000000070202b210 */ /* 0x080fe40007f1e0ff */
[----:B----4-:R-:W-:Y:S02]  /*83b0*/  @!P3 IADD3 R4, P1, R14, R7, RZ ;  /* 0x000000070e04b210 */ /* 0x010fe40007f3e0ff */
[----:B------:R-:W-:Y:S02]  /*83c0*/  CS2R R20, SRZ ;  /* 0x0000000000147805 */ /* 0x000fe4000001ff00 */
[----:B------:R-:W-:Y:S01]  /*83d0*/  CS2R R24, SRZ ;  /* 0x0000000000187805 */ /* 0x000fe2000001ff00 */
[----:B------:R-:W-:Y:S01]  /*83e0*/  @!P2 IMAD.WIDE R6, R188, 0x2, R14 ;  /* 0x00000002bc06a825 */ /* 0x000fe200078e020e */
[----:B------:R1:W5:Y:S03]  /*83f0*/  @!P2 LD.E.64 R28, desc[UR50][R8.64] ;  /* 0x00000032081ca980 */ /* 0x000366000c101b00 */
[--C-:B------:R-:W-:Y:S01]  /*8400*/  @!P3 IMAD.X R3, R3, 0x1, R12.reuse, P0 ;  /* 0x000000010303b824 */ /* 0x100fe200000e060c */
[----:B------:R1:W5:Y:S01]  /*8410*/  @!P2 LD.E.64 R26, desc[UR50][R6.64] ;  /* 0x00000032061aa980 */ /* 0x000362000c101b00 */
[----:B------:R-:W-:-:S03]  /*8420*/  @!P3 IMAD.X R5, R5, 0x1, R12, P1 ;  /* 0x000000010505b824 */ /* 0x000fc600008e060c */
[----:B------:R1:W5:Y:S04]  /*8430*/  @!P3 LD.E.64 R20, desc[UR50][R2.64] ;  /* 0x000000320214b980 */ /* 0x000368000c101b00 */
[----:B------:R1:W5:Y:S02]  /*8440*/  @!P3 LD.E.64 R24, desc[UR50][R4.64] ;  /* 0x000000320418b980 */ /* 0x000364000c101b00 */
.L_x_3562:
[----:B------:R-:W-:Y:S05]  /*8450*/  BSYNC B1 ;  /* 0x0000000000017941 */ /* 0x000fea0003800000 */
.L_x_3561:
[----:B-12--5:R-:W-:Y:S01]  /*8460*/  IMAD.MOV.U32 R2, RZ, RZ, R26 ;  /* 0x000000ffff027224 */ /* 0x026fe200078e001a */
[----:B------:R-:W-:Y:S01]  /*8470*/  UMOV UR4, 0xffffffff ;  /* 0xffffffff00047882 */ /* 0x000fe20000000000 */
[----:B------:R-:W-:Y:S02]  /*8480*/  IMAD.MOV.U32 R3, RZ, RZ, R27 ;  /* 0x000000ffff037224 */ /* 0x000fe400078e001b */
[----:B------:R-:W-:Y:S01]  /*8490*/  IMAD.MOV.U32 R4, RZ, RZ, R24 ;  /* 0x000000ffff047224 */ /* 0x000fe200078e0018 */
[----:B------:R-:W-:Y:S01]  /*84a0*/  PRMT R37, R2, 0x7610, R37 ;  /* 0x0000761002257816 */ /* 0x000fe20000000025 */
[----:B---3--:R-:W-:Y:S02]  /*84b0*/  IMAD.MOV.U32 R5, RZ, RZ, R25 ;  /* 0x000000ffff057224 */ /* 0x008fe400078e0019 */
[----:B------:R-:W-:Y:S01]  /*84c0*/  IMAD.MOV.U32 R2, RZ, RZ, R28 ;  /* 0x000000ffff027224 */ /* 0x000fe200078e001c */
[----:B------:R-:W-:Y:S01]  /*84d0*/  PRMT R43, R3, 0x5410, R4 ;  /* 0x00005410032b7816 */ /* 0x000fe20000000004 */
[----:B------:R-:W-:Y:S01]  /*84e0*/  IMAD.MOV.U32 R3, RZ, RZ, R29 ;  /* 0x000000ffff037224 */ /* 0x000fe200078e001d */
[----:B------:R-:W-:Y:S01]  /*84f0*/  PRMT R44, R5, 0x7610, R44 ;  /* 0x00007610052c7816 */ /* 0x000fe2000000002c */
[----:B------:R-:W-:Y:S01]  /*8500*/  IMAD.MOV.U32 R4, RZ, RZ, R20 ;  /* 0x000000ffff047224 */ /* 0x000fe200078e0014 */
[----:B------:R-:W-:Y:S01]  /*8510*/  PRMT R37, R37, 0x5410, R2 ;  /* 0x0000541025257816 */ /* 0x000fe20000000002 */
[----:B------:R-:W-:Y:S01]  /*8520*/  IMAD.MOV.U32 R5, RZ, RZ, R21 ;  /* 0x000000ffff057224 */ /* 0x000fe200078e0015 */
[----:B------:R-:W-:-:S02]  /*8530*/  PRMT R44, R44, 0x5410, R3 ;  /* 0x000054102c2c7816 */ /* 0x000fc40000000003 */
[----:B------:R-:W-:Y:S02]  /*8540*/  CS2R R2, SRZ ;  /* 0x0000000000027805 */ /* 0x000fe4000001ff00 */
[----:B------:R-:W-:Y:S01]  /*8550*/  PRMT R45, R4, 0x5410, R5 ;  /* 0x00005410042d7816 */ /* 0x000fe20000000005 */
[----:B------:R-:W-:Y:S06]  /*8560*/  BRA.DIV UR4, `(.L_x_3563) ;  /* 0x0000021a04887947 */ /* 0x000fec000b800000 */
[----:B------:R1:W2:Y:S04]  /*8570*/  SHFL.IDX PT, R5, R10, 0x1, 0x1c1f ;  /* 0x003c1f000a057f89 */ /* 0x0002a800000e0000 */
[----:B------:R1:W3:Y:S04]  /*8580*/  SHFL.IDX PT, R4, R0, 0x1, 0x1c1f ;  /* 0x003c1f0000047f89 */ /* 0x0002e800000e0000 */
[----:B------:R1:W0:Y:S04]  /*8590*/  SHFL.IDX PT, R7, R31, 0x1, 0x1c1f ;  /* 0x003c1f001f077f89 */ /* 0x00022800000e0000 */
[----:B----4-:R1:W4:Y:S02]  /*85a0*/  SHFL.IDX PT, R14, R30, 0x1, 0x1c1f ;  /* 0x003c1f001e0e7f89 */ /* 0x01032400000e0000 */
.L_x_3908:
[----:B------:R-:W-:Y:S01]  /*85b0*/  VIADD R32, R32, 0x20 ;  /* 0x0000002020207836 */ /* 0x000fe20000000000 */
[----:B01----:R-:W-:Y:S01]  /*85c0*/  LEA.HI R0, R229, R229, RZ, 0x1 ;  /* 0x000000e5e5007211 */ /* 0x003fe200078f08ff */
[----:B------:R-:W-:Y:S01]  /*85d0*/  BSSY B1, `(.L_x_3564) ;  /* 0x0000021000017945 */ /* 0x000fe20003800000 */
[----:B------:R-:W-:Y:S01]  /*85e0*/  IMAD.SHL.U32 R34, R198, 0x40, RZ ;  /* 0x00000040c6227824 */ /* 0x000fe200078e00ff */
        /* <DEDUP_REMOVED lines=9> */
[----:B---3--:R-:W-:Y:S01]  /*8680*/  IMAD.MOV.U32 R2, RZ, RZ, R4 ;  /* 0x000000ffff027224 */ /* 0x008fe200078e0004 */
[----:B------:R-:W-:Y:S01]  /*8690*/  ISETP.GE.AND P2, PT, R188, UR4, PT ;  /* 0x00000004bc007c0c */ /* 0x000fe2000bf46270 */
[----:B--2---:R-:W-:Y:S01]  /*86a0*/  IMAD.MOV.U32 R3, RZ, RZ, R5 ;  /* 0x000000ffff037224 */ /* 0x004fe200078e0005 */
[----:B------:R-:W-:Y:S01]  /*86b0*/  ISETP.GE.AND P3, PT, R217, UR4, PT ;  /* 0x00000004d9007c0c */ /* 0x000fe2000bf66270 */
[----:B----4-:R-:W-:Y:S01]  /*86c0*/  IMAD.MOV.U32 R8, RZ, RZ, R14 ;  /* 0x000000ffff087224 */ /* 0x010fe200078e000e */
[----:B------:R-:W-:Y:S01]  /*86d0*/  CS2R R12, SRZ ;  /* 0x00000000000c7805 */ /* 0x000fe2000001ff00 */
[----:B------:R-:W-:-:S08]  /*86e0*/  IMAD.MOV.U32 R9, RZ, RZ, R7 ;  /* 0x000000ffff097224 */ /* 0x000fd000078e0007 */
[----:B------:R-:W-:Y:S02]  /*86f0*/  @!P2 IMAD.WIDE R30, R188, 0x2, R2 ;  /* 0x00000002bc1ea825 */ /* 0x000fe400078e0202 */
[C---:B------:R-:W-:Y:S02]  /*8700*/  @!P3 SHF.L.U64.HI R32, R217.reuse, 0x1, R38 ;  /* 0x00000001d920b819 */ /* 0x040fe40000010226 */
[----:B------:R-:W-:Y:S01]  /*8710*/  @!P3 IMAD.SHL.U32 R3, R217, 0x2, RZ ;  /* 0x00000002d903b824 */ /* 0x000fe200078e00ff */
[----:B------:R-:W-:Y:S01]  /*8720*/  CS2R R10, SRZ ;  /* 0x00000000000a7805 */ /* 0x000fe2000001ff00 */
[----:B------:R0:W5:Y:S03]  /*8730*/  @!P2 LD.E.64 R12, desc[UR50][R30.64] ;  /* 0x000000321e0ca980 */ /* 0x000166000c101b00 */
[-C--:B------:R-:W-:Y:S02]  /*8740*/  @!P3 IADD3 R4, P0, R4, R3.reuse, RZ ;  /* 0x000000030404b210 */ /* 0x080fe40007f1e0ff */
[----:B------:R-:W-:Y:S01]  /*8750*/  @!P3 IADD3 R6, P1, R14, R3, RZ ;  /* 0x000000030e06b210 */ /* 0x000fe20007f3e0ff */
[----:B------:R-:W-:Y:S01]  /*8760*/  @!P2 IMAD.WIDE R14, R188, 0x2, R8 ;  /* 0x00000002bc0ea825 */ /* 0x000fe200078e0208 */
[----:B------:R-:W-:-:S02]  /*8770*/  CS2R R2, SRZ ;  /* 0x0000000000027805 */ /* 0x000fc4000001ff00 */
[----:B------:R-:W-:Y:S01]  /*8780*/  CS2R R8, SRZ ;  /* 0x0000000000087805 */ /* 0x000fe2000001ff00 */
[--C-:B------:R-:W-:Y:S02]  /*8790*/  @!P3 IMAD.X R5, R5, 0x1, R32.reuse, P0 ;  /* 0x000000010505b824 */ /* 0x100fe400000e0620 */
[----:B------:R-:W-:Y:S01]  /*87a0*/  @!P3 IMAD.X R7, R7, 0x1, R32, P1 ;  /* 0x000000010707b824 */ /* 0x000fe200008e0620 */
[----:B------:R0:W5:Y:S04]  /*87b0*/  @!P2 LD.E.64 R2, desc[UR50][R14.64] ;  /* 0x000000320e02a980 */ /* 0x000168000c101b00 */
[----:B------:R0:W5:Y:S04]  /*87c0*/  @!P3 LD.E.64 R10, desc[UR50][R4.64] ;  /* 0x00000032040ab980 */ /* 0x000168000c101b00 */
[----:B------:R0:W5:Y:S02]  /*87d0*/  @!P3 LD.E.64 R8, desc[UR50][R6.64] ;  /* 0x000000320608b980 */ /* 0x000164000c101b00 */
.L_x_3565:
[----:B------:R-:W-:Y:S05]  /*87e0*/  BSYNC B1 ;  /* 0x0000000000017941 */ /* 0x000fea0003800000 */
.L_x_3564:
[----:B------:R-:W1:Y:S01]  /*87f0*/  SYNCS.PHASECHK.TRANS64.TRYWAIT P0, [R18+URZ+0x38800], R33 ;  /* 0x03880021120075a7 */ /* 0x000e62000800017f */
[----:B0-2---:R-:W-:Y:S01]  /*8800*/  LOP3.LUT R5, R34, 0x1c0, RZ, 0xc0, !PT ;  /* 0x000001c022057812 */ /* 0x005fe200078ec0ff */
[----:B-----5:R-:W-:Y:S01]  /*8810*/  IMAD.MOV.U32 R6, RZ, RZ, R2 ;  /* 0x000000ffff067224 */ /* 0x020fe200078e0002 */
[----:B------:R-:W-:Y:S01]  /*8820*/  VIADDMNMX R31, R35, -R195, 0x40, PT ;  /* 0x00000040231f7446 */ /* 0x000fe200038009c3 */
[----:B----4-:R-:W-:Y:S01]  /*8830*/  IMAD.MOV.U32 R14, RZ, RZ, R12 ;  /* 0x000000ffff0e7224 */ /* 0x010fe200078e000c */
[----:B---3--:R-:W-:Y:S01]  /*8840*/  LOP3.LUT R4, R5, 0x18, R16, 0xf8, !PT ;  /* 0x0000001805047812 */ /* 0x008fe200078ef810 */
[----:B------:R-:W-:Y:S01]  /*8850*/  IMAD.MOV.U32 R7, RZ, RZ, R9 ;  /* 0x000000ffff077224 */ /* 0x000fe200078e0009 */
[----:B------:R-:W-:Y:S01]  /*8860*/  SHF.R.U32.HI R5, RZ, 0x3, R5 ;  /* 0x00000003ff057819 */ /* 0x000fe20000011605 */
[----:B------:R-:W-:Y:S01]  /*8870*/  BSSY B1, `(.L_x_3566) ;  /* 0x0000013000017945 */ /* 0x000fe20003800000 */
[----:B------:R-:W-:Y:S01]  /*8880*/  PRMT R46, R6, 0x7610, R46 ;  /* 0x00007610062e7816 */ /* 0x000fe2000000002e */
[----:B------:R-:W-:Y:S01]  /*8890*/  IMAD.MOV.U32 R6, RZ, RZ, R8 ;  /* 0x000000ffff067224 */ /* 0x000fe200078e0008 */
[----:B------:R-:W-:Y:S01]  /*88a0*/  LOP3.LUT R5, R4, R5, RZ, 0x3c, !PT ;  /* 0x0000000504057212 */ /* 0x000fe200078e3cff */
[----:B------:R-:W-:Y:S01]  /*88b0*/  IMAD.MOV.U32 R4, RZ, RZ, R3 ;  /* 0x000000ffff047224 */ /* 0x000fe200078e0003 */
[----:B------:R-:W-:-:S02]  /*88c0*/  PRMT R30, R7, 0x7610, R30 ;  /* 0x00007610071e7816 */ /* 0x000fc4000000001e */
[----:B------:R-:W-:Y:S01]  /*88d0*/  PRMT R47, R6, 0x5410, R14 ;  /* 0x00005410062f7816 */ /* 0x000fe2000000000e */
[----:B------:R-:W-:Y:S01]  /*88e0*/  IMAD R5, R220, 0x200, R5 ;  /* 0x00000200dc057824 */ /* 0x000fe200078e0205 */
[----:B------:R-:W-:Y:S01]  /*88f0*/  PRMT R46, R46, 0x5410, R4 ;  /* 0x000054102e2e7816 */ /* 0x000fe20000000004 */
[----:B------:R-:W-:Y:S01]  /*8900*/  IMAD.MOV.U32 R4, RZ, RZ, R13 ;  /* 0x000000ffff047224 */ /* 0x000fe200078e000d */
[----:B------:R-:W-:Y:S01]  /*8910*/  LOP3.LUT P2, RZ, R198, 0x4, RZ, 0xc0, !PT ;  /* 0x00000004c6ff7812 */ /* 0x000fe2000784c0ff */
[----:B------:R-:W-:Y:S01]  /*8920*/  IMAD.MOV.U32 R6, RZ, RZ, R10 ;  /* 0x000000ffff067224 */ /* 0x000fe200078e000a */
[----:B------:R-:W-:Y:S01]  /*8930*/  ISETP.GE.AND P1, PT, R185, R31, PT ;  /* 0x0000001fb900720c */ /* 0x000fe20003f26270 */
[----:B------:R-:W-:Y:S02]  /*8940*/  IMAD R15, R5, 0x2, R18 ;  /* 0x00000002050f7824 */ /* 0x000fe400078e0212 */
[----:B------:R-:W-:Y:S01]  /*8950*/  IMAD.MOV.U32 R5, RZ, RZ, R11 ;  /* 0x000000ffff057224 */ /* 0x000fe200078e000b */
[----:B------:R-:W-:Y:S01]  /*8960*/  PRMT R48, R4, 0x5410, R6 ;  /* 0x0000541004307816 */ /* 0x000fe20000000006 */
[----:B------:R-:W-:-:S02]  /*8970*/  VIADD R4, R15, 0x20400 ;  /* 0x000204000f047836 */ /* 0x000fc40000000000 */
[----:B------:R-:W-:Y:S01]  /*8980*/  VIADD R14, R15, 0x20440 ;  /* 0x000204400f0e7836 */ /* 0x000fe20000000000 */
[----:B-1----:R-:W-:Y:S06]  /*8990*/  @!P0 BRA `(.L_x_3567) ;  /* 0x0000021400ec8947 */ /* 0x002fec0003800000 */
.L_x_3909:
[----:B------:R-:W-:Y:S05]  /*89a0*/  BSYNC B1 ;  /* 0x0000000000017941 */ /* 0x000fea0003800000 */
.L_x_3566:
        /* <DEDUP_REMOVED lines=9> */
[----:B------:R-:W1:Y:S01]  /*8a40*/  LDS.128 R4, [R15+0x20400] ;  /* 0x020400000f047984 */ /* 0x000e620000000c00 */
[----:B0-----:R-:W-:Y:S01]  /*8a50*/  SHF.R.U32.HI R33, RZ, 0x10, R29 ;  /* 0x00000010ff217819 */ /* 0x001fe2000001161d */
[--C-:B------:R-:W-:Y:S01]  /*8a60*/  HADD2.F32 R34, -RZ, R37.reuse.H0_H0 ;  /* 0x20000025ff227230 */ /* 0x100fe20000004100 */
        /* <DEDUP_REMOVED lines=39> */
.L_x_3571:
[----:B------:R-:W-:Y:S05]  /*8ce0*/  BSYNC B2 ;  /* 0x0000000000027941 */ /* 0x000fea0003800000 */
.L_x_3570:
[----:B------:R-:W-:Y:S05]  /*8cf0*/  @P1 BRA `(.L_x_3569) ;  /* 0x0000000000a81947 */ /* 0x000fea0003800000 */
[----:B-1----:R-:W1:Y:S01]  /*8d00*/  LDS.128 R4, [R14] ;  /* 0x000000000e047984 */ /* 0x002e620000000c00 */
[----:B------:R-:W-:Y:S01]  /*8d10*/  SHF.R.U32.HI R27, RZ, 0x10, R21 ;  /* 0x00000010ff1b7819 */ /* 0x000fe20000011615 */
[----:B------:R-:W-:Y:S01]  /*8d20*/  HADD2.F32 R28, -RZ, R43.H1_H1 ;  /* 0x3000002bff1c7230 */ /* 0x000fe20000004100 */
[--C-:B------:R-:W-:Y:S01]  /*8d30*/  SHF.R.U32.HI R29, RZ, 0x10, R25.reuse ;  /* 0x00000010ff1d7819 */ /* 0x100fe20000011619 */
[----:B------:R-:W-:Y:S01]  /*8d40*/  HADD2.F32 R26, -RZ, R45.H0_H0 ;  /* 0x2000002dff1a7230 */ /* 0x000fe20000004100 */
        /* <DEDUP_REMOVED lines=9> */
[-C--:B0-----:R-:W-:Y:S01]  /*8de0*/  FMUL.FTZ R33, R25, R29.reuse ;  /* 0x0000001d19217220 */ /* 0x081fe20000410000 */
        /* <DEDUP_REMOVED lines=27> */
.L_x_3569:
[----:B------:R-:W-:Y:S05]  /*8fa0*/  BSYNC B1 ;  /* 0x0000000000017941 */ /* 0x000fea0003800000 */
.L_x_3568:
[----:B------:R-:W-:-:S13]  /*8fb0*/  ISETP.GE.AND P0, PT, R36, R31, PT ;  /* 0x0000001f2400720c */ /* 0x000fda0003f06270 */
[----:B------:R-:W-:Y:S05]  /*8fc0*/  @P0 BRA `(.L_x_3572) ;  /* 0x0000001800580947 */ /* 0x000fea0003800000 */
[----:B-12---:R-:W1:Y:S01]  /*8fd0*/  LDC R4, c[0x0][0x3f4] ;  /* 0x0000fd00ff047b82 */ /* 0x006e620000000800 */
[----:B------:R-:W-:Y:S01]  /*8fe0*/  BSSY B1, `(.L_x_3573) ;  /* 0x000002e000017945 */ /* 0x000fe20003800000 */
[-C--:B-1----:R-:W-:Y:S02]  /*8ff0*/  ISETP.GE.AND P0, PT, R188, R4.reuse, PT ;  /* 0x00000004bc00720c */ /* 0x082fe40003f06270 */
[----:B------:R-:W-:-:S11]  /*9000*/  ISETP.GE.AND P1, PT, R217, R4, PT ;  /* 0x00000004d900720c */ /* 0x000fd60003f26270 */
[----:B------:R-:W-:Y:S05]  /*9010*/  @P0 BRA `(.L_x_3574) ;  /* 0x0000000000a80947 */ /* 0x000fea0003800000 */
[----:B------:R-:W1:Y:S01]  /*9020*/  LDS.128 R4, [R15+0x21400] ;  /* 0x021400000f047984 */ /* 0x000e620000000c00 */
[----:B------:R-:W-:Y:S01]  /*9030*/  SHF.R.U32.HI R24, RZ, 0x10, R3 ;  /* 0x00000010ff187819 */ /* 0x000fe20000011603 */
[----:B------:R-:W-:Y:S01]  /*9040*/  HADD2.F32 R25, -RZ, R46.H0_H0 ;  /* 0x2000002eff197230 */ /* 0x000fe20000004100 */
[--C-:B------:R-:W-:Y:S01]  /*9050*/  SHF.R.U32.HI R20, RZ, 0x10, R13.reuse ;  /* 0x00000010ff147819 */ /* 0x100fe2000001160d */
[----:B------:R-:W-:Y:S01]  /*9060*/  HADD2.F32 R21, -RZ, R47.H1_H1 ;  /* 0x3000002fff157230 */ /* 0x000fe20000004100 */
[----:B------:R-:W-:Y:S01]  /*9070*/  SHF.R.U64 R31, R12, 0x10, R13 ;  /* 0x000000100c1f7819 */ /* 0x000fe2000000120d */
[----:B------:R-:W-:Y:S01]  /*9080*/  HADD2.F32 R24, -RZ, R24.H0_H0 ;  /* 0x20000018ff187230 */ /* 0x000fe20000004100 */
[----:B------:R-:W-:Y:S01]  /*9090*/  SHF.R.U64 R26, R2, 0x10, R3 ;  /* 0x00000010021a7819 */ /* 0x000fe20000001203 */
[----:B------:R-:W-:Y:S02]  /*90a0*/  HADD2.F32 R20, -RZ, R20.H0_H0 ;  /* 0x20000014ff147230 */ /* 0x000fe40000004100 */
[----:B-1----:R-:W-:-:S02]  /*90b0*/  HADD2.F32 R13, -RZ, R7.H1_H1 ;  /* 0x30000007ff0d7230 */ /* 0x002fc40000004100 */
[--C-:B------:R-:W-:Y:S02]  /*90c0*/  HADD2.F32 R2, -RZ, R4.reuse.H0_H0 ;  /* 0x20000004ff027230 */ /* 0x100fe40000004100 */
[----:B------:R-:W-:Y:S02]  /*90d0*/  HADD2.F32 R4, -RZ, R4.H1_H1 ;  /* 0x30000004ff047230 */ /* 0x000fe40000004100 */
[C---:B------:R-:W-:Y:S01]  /*90e0*/  FMUL.FTZ R27, R13.reuse, R24 ;  /* 0x000000180d1b7220 */ /* 0x040fe20000410000 */
[----:B------:R-:W-:Y:S02]  /*90f0*/  HADD2.F32 R12, -RZ, R7.H0_H0 ;  /* 0x20000007ff0c7230 */ /* 0x000fe40000004100 */
[----:B------:R-:W-:Y:S01]  /*9100*/  FMUL.FTZ R29, R13, R20 ;  /* 0x000000140d1d7220 */ /* 0x000fe20000410000 */
[--C-:B------:R-:W-:Y:S02]  /*9110*/  HADD2.F32 R7, -RZ, R6.reuse.H0_H0 ;  /* 0x20000006ff077230 */ /* 0x100fe40000004100 */
[----:B------:R-:W-:Y:S01]  /*9120*/  FMUL.FTZ R13, R4, R25 ;  /* 0x00000019040d7220 */ /* 0x000fe20000410000 */
[----:B------:R-:W-:-:S02]  /*9130*/  HADD2.F32 R6, -RZ, R6.H1_H1 ;  /* 0x30000006ff067230 */ /* 0x000fc40000004100 */
[----:B------:R-:W-:Y:S01]  /*9140*/  FFMA.FTZ R28, R12, R20, -R27 ;  /* 0x000000140c1c7223 */ /* 0x000fe2000001081b */
[-C--:B------:R-:W-:Y:S01]  /*9150*/  FMUL.FTZ R27, R4, R21.reuse ;  /* 0x00000015041b7220 */ /* 0x080fe20000410000 */
[----:B------:R-:W-:Y:S01]  /*9160*/  FFMA.FTZ R29, R12, R24, R29 ;  /* 0x000000180c1d7223 */ /* 0x000fe2000001001d */
[C---:B------:R-:W-:Y:S01]  /*9170*/  FFMA.FTZ R21, R2.reuse, R21, -R13 ;  /* 0x0000001502157223 */ /* 0x040fe2000001080d */
[--C-:B------:R-:W-:Y:S02]  /*9180*/  HADD2.F32 R3, -RZ, R5.reuse.H0_H0 ;  /* 0x20000005ff037230 */ /* 0x100fe40000004100 */
[----:B------:R-:W-:Y:S01]  /*9190*/  FFMA.FTZ R2, R2, R25, R27 ;  /* 0x0000001902027223 */ /* 0x000fe2000001001b */
[----:B------:R-:W-:Y:S02]  /*91a0*/  HADD2.F32 R13, -RZ, R46.H1_H1 ;  /* 0x3000002eff0d7230 */ /* 0x000fe40000004100 */
[----:B------:R-:W-:Y:S02]  /*91b0*/  HADD2.F32 R12, -RZ, R48.H0_H0 ;  /* 0x20000030ff0c7230 */ /* 0x000fe40000004100 */
[----:B------:R-:W-:-:S02]  /*91c0*/  HADD2.F32 R5, -RZ, R5.H1_H1 ;  /* 0x30000005ff057230 */ /* 0x000fc40000004100 */
[CC--:B------:R-:W-:Y:S01]  /*91d0*/  FMUL.FTZ R24, R6.reuse, R13.reuse ;  /* 0x0000000d06187220 */ /* 0x0c0fe20000410000 */
        /* <DEDUP_REMOVED lines=8> */
[C---:B------:R-:W-:Y:S01]  /*9260*/  FFMA.FTZ R5, R3.reuse, R4, -R6 ;  /* 0x0000000403057223 */ /* 0x040fe20000010806 */
[----:B------:R-:W-:Y:S01]  /*9270*/  F2FP.F16.F32.PACK_AB R4, R2, R21 ;  /* 0x000000150204723e */ /* 0x000fe200000000ff */
[----:B------:R-:W-:Y:S01]  /*9280*/  FFMA.FTZ R20, R3, R20, R25 ;  /* 0x0000001403147223 */ /* 0x000fe20000010019 */
[----:B------:R-:W-:-:S04]  /*9290*/  F2FP.F16.F32.PACK_AB R6, R13, R24 ;  /* 0x000000180d06723e */ /* 0x000fc800000000ff */
[----:B------:R-:W-:-:S05]  /*92a0*/  F2FP.F16.F32.PACK_AB R5, R20, R5 ;  /* 0x000000051405723e */ /* 0x000fca00000000ff */
[----:B------:R1:W-:Y:S02]  /*92b0*/  STS.128 [R15+0x21400], R4 ;  /* 0x021400040f007388 */ /* 0x0003e40000000c00 */
.L_x_3574:
[----:B------:R-:W-:Y:S05]  /*92c0*/  BSYNC B1 ;  /* 0x0000000000017941 */ /* 0x000fea0003800000 */
.L_x_3573:
[----:B------:R-:W-:Y:S05]  /*92d0*/  @P1 BRA `(.L_x_3572) ;  /* 0x0000001400941947 */ /* 0x000fea0003800000 */
[----:B-1----:R-:W1:Y:S01]  /*92e0*/  LDS.128 R4, [R14+0x1000] ;  /* 0x001000000e047984 */ /* 0x002e620000000c00 */
[----:B------:R-:W-:Y:S01]  /*92f0*/  SHF.R.U64 R25, R10, 0x10, R11 ;  /* 0x000000100a197819 */ /* 0x000fe2000000120b */
[----:B------:R-:W-:Y:S01]  /*9300*/  HADD2.F32 R13, -RZ, R47.H0_H0 ;  /* 0x2000002fff0d7230 */ /* 0x000fe20000004100 */
[----:B------:R-:W-:Y:S02]  /*9310*/  SHF.R.U32.HI R12, RZ, 0x10, R9 ;  /* 0x00000010ff0c7819 */ /* 0x000fe40000011609 */
[----:B------:R-:W-:Y:S01]  /*9320*/  SHF.R.U32.HI R10, RZ, 0x10, R11 ;  /* 0x00000010ff0a7819 */ /* 0x000fe2000001160b */
[----:B------:R-:W-:Y:S01]  /*9330*/  HADD2.F32 R11, -RZ, R48.H1_H1 ;  /* 0x30000030ff0b7230 */ /* 0x000fe20000004100 */
[----:B------:R-:W-:Y:S01]  /*9340*/  SHF.R.U64 R24, R8, 0x10, R9 ;  /* 0x0000001008187819 */ /* 0x000fe20000001209 */
[----:B------:R-:W-:Y:S02]  /*9350*/  HADD2.F32 R12, -RZ, R12.H0_H0 ;  /* 0x2000000cff0c7230 */ /* 0x000fe40000004100 */
[----:B------:R-:W-:-:S02]  /*9360*/  HADD2.F32 R10, -RZ, R10.H0_H0 ;  /* 0x2000000aff0a7230 */ /* 0x000fc40000004100 */
[--C-:B-1----:R-:W-:Y:S02]  /*9370*/  HADD2.F32 R9, -RZ, R7.reuse.H1_H1 ;  /* 0x30000007ff097230 */ /* 0x102fe40000004100 */
[--C-:B------:R-:W-:Y:S02]  /*9380*/  HADD2.F32 R2, -RZ, R4.reuse.H0_H0 ;  /* 0x20000004ff027230 */ /* 0x100fe40000004100 */
[----:B------:R-:W-:Y:S02]  /*9390*/  HADD2.F32 R4, -RZ, R4.H1_H1 ;  /* 0x30000004ff047230 */ /* 0x000fe40000004100 */
[C---:B------:R-:W-:Y:S01]  /*93a0*/  FMUL.FTZ R15, R9.reuse, R12 ;  /* 0x0000000c090f7220 */ /* 0x040fe20000410000 */
[----:B------:R-:W-:Y:S02]  /*93b0*/  HADD2.F32 R8, -RZ, R7.H0_H0 ;  /* 0x20000007ff087230 */ /* 0x000fe40000004100 */
[----:B------:R-:W-:Y:S01]  /*93c0*/  FMUL.FTZ R21, R9, R10 ;  /* 0x0000000a09157220 */ /* 0x000fe20000410000 */
[----:B------:R-:W-:-:S02]  /*93d0*/  HADD2.F32 R7, -RZ, R6.H0_H0 ;  /* 0x20000006ff077230 */ /* 0x000fc40000004100 */
[----:B------:R-:W-:Y:S01]  /*93e0*/  FMUL.FTZ R9, R4, R13 ;  /* 0x0000000d04097220 */ /* 0x000fe20000410000 */
        /* <DEDUP_REMOVED lines=9> */
[CC--:B------:R-:W-:Y:S01]  /*9480*/  FMUL.FTZ R10, R6.reuse, R9.reuse ;  /* 0x00000009060a7220 */ /* 0x0c0fe20000410000 */
        /* <DEDUP_REMOVED lines=14> */
[----:B------:R3:W-:Y:S01]  /*9570*/  STS.128 [R14+0x1000], R4 ;  /* 0x001000040e007388 */ /* 0x0007e20000000c00 */
[----:B------:R-:W-:Y:S05]  /*9580*/  BRA `(.L_x_3572) ;  /* 0x0000001000e87947 */ /* 0x000fea0003800000 */
.L_x_3559:
        /* <DEDUP_REMOVED lines=34> */
.L_x_3915:
        /* <DEDUP_REMOVED lines=12> */
[----:B-12---:R-:W-:-:S04]  /*9870*/  IMAD.WIDE R2, R16, 0x2, R2 ;  /* 0x0000000210027825 */ /* 0x006fc800078e0202 */
[----:B----4-:R-:W-:Y:S01]  /*9880*/  IMAD.WIDE R14, R16, 0x2, R14 ;  /* 0x00000002100e7825 */ /* 0x010fe200078e020e */
[----:B------:R3:W5:Y:S04]  /*9890*/  LD.E.128 R24, desc[UR50][R2.64] ;  /* 0x0000003202187980 */ /* 0x000768000c101d00 */
[----:B------:R3:W5:Y:S02]  /*98a0*/  LD.E.128 R28, desc[UR50][R14.64] ;  /* 0x000000320e1c7980 */ /* 0x000764000c101d00 */
.L_x_3577:
[----:B------:R-:W-:Y:S05]  /*98b0*/  BSYNC B1 ;  /* 0x0000000000017941 */ /* 0x000fea0003800000 */
.L_x_3576:
[----:B--23-5:R-:W-:Y:S01]  /*98c0*/  IMAD.MOV.U32 R2, RZ, RZ, R28 ;  /* 0x000000ffff027224 */ /* 0x02cfe200078e001c */
[----:B------:R-:W-:Y:S01]  /*98d0*/  UMOV UR4, 0xffffffff ;  /* 0xffffffff00047882 */ /* 0x000fe20000000000 */
[----:B------:R-:W-:Y:S02]  /*98e0*/  IMAD.MOV.U32 R4, RZ, RZ, R30 ;  /* 0x000000ffff047224 */ /* 0x000fe400078e001e */
[----:B------:R-:W-:Y:S02]  /*98f0*/  IMAD.MOV.U32 R5, RZ, RZ, R31 ;  /* 0x000000ffff057224 */ /* 0x000fe400078e001f */
[----:B-1----:R-:W-:Y:S01]  /*9900*/  IMAD.MOV.U32 R3, RZ, RZ, R29 ;  /* 0x000000ffff037224 */ /* 0x002fe200078e001d */
        /* <DEDUP_REMOVED lines=12> */
[----:B------:R1:W2:Y:S04]  /*99d0*/  SHFL.IDX PT, R3, R7, 0x1, 0x1c1f ;  /* 0x003c1f0007037f89 */ /* 0x0002a800000e0000 */
[----:B------:R1:W3:Y:S04]  /*99e0*/  SHFL.IDX PT, R2, R0, 0x1, 0x1c1f ;  /* 0x003c1f0000027f89 */ /* 0x0002e800000e0000 */
[----:B0-----:R-:W0:Y:S04]  /*99f0*/  SHFL.IDX PT, R6, R6, 0x1, 0x1c1f ;  /* 0x003c1f0006067f89 */ /* 0x001e2800000e0000 */
[----:B----4-:R1:W4:Y:S02]  /*9a00*/  SHFL.IDX PT, R14, R8, 0x1, 0x1c1f ;  /* 0x003c1f00080e7f89 */ /* 0x01032400000e0000 */
.L_x_3921:
[----:B------:R-:W2:Y:S01]  /*9a10*/  LDC R21, c[0x0][0x3f4] ;  /* 0x0000fd00ff157b82 */ /* 0x000ea20000000800 */
[----:B-1----:R-:W-:Y:S01]  /*9a20*/  VIADD R7, R32, 0x20 ;  /* 0x0000002020077836 */ /* 0x002fe20000000000 */
[----:B------:R-:W-:Y:S01]  /*9a30*/  LEA.HI R0, R229, R229, RZ, 0x1 ;  /* 0x000000e5e5007211 */ /* 0x000fe200078f08ff */
[----:B------:R-:W-:Y:S01]  /*9a40*/  BSSY B1, `(.L_x_3579) ;  /* 0x0000015000017945 */ /* 0x000fe20003800000 */
[----:B0-----:R-:W-:Y:S01]  /*9a50*/  IMAD.MOV.U32 R13, RZ, RZ, R6 ;  /* 0x000000ffff0d7224 */ /* 0x001fe200078e0006 */
[----:B------:R-:W-:Y:S02]  /*9a60*/  CS2R R8, SRZ ;  /* 0x0000000000087805 */ /* 0x000fe4000001ff00 */
[----:B------:R-:W-:Y:S01]  /*9a70*/  ISETP.GE.AND P0, PT, R7, R20, PT ;  /* 0x000000140700720c */ /* 0x000fe20003f06270 */
[----:B----4-:R-:W-:Y:S01]  /*9a80*/  IMAD.MOV.U32 R12, RZ, RZ, R14 ;  /* 0x000000ffff0c7224 */ /* 0x010fe200078e000e */
[----:B------:R-:W-:Y:S02]  /*9a90*/  LOP3.LUT R0, R0, 0xfffffffe, RZ, 0xc0, !PT ;  /* 0xfffffffe00007812 */ /* 0x000fe400078ec0ff */
[----:B------:R-:W-:-:S02]  /*9aa0*/  CS2R R6, SRZ ;  /* 0x0000000000067805 */ /* 0x000fc4000001ff00 */
[----:B------:R-:W-:Y:S01]  /*9ab0*/  CS2R R10, SRZ ;  /* 0x00000000000a7805 */ /* 0x000fe2000001ff00 */
        /* <DEDUP_REMOVED lines=9> */
[----:B--23--:R-:W-:-:S04]  /*9b50*/  IMAD.WIDE R2, R16, 0x2, R2 ;  /* 0x0000000210027825 */ /* 0x00cfc800078e0202 */
[----:B------:R-:W-:Y:S01]  /*9b60*/  IMAD.WIDE R12, R16, 0x2, R12 ;  /* 0x00000002100c7825 */ /* 0x000fe200078e020c */
[----:B------:R0:W5:Y:S04]  /*9b70*/  LD.E.128 R8, desc[UR50][R2.64] ;  /* 0x0000003202087980 */ /* 0x000168000c101d00 */
[----:B------:R0:W5:Y:S02]  /*9b80*/  LD.E.128 R4, desc[UR50][R12.64] ;  /* 0x000000320c047980 */ /* 0x000164000c101d00 */
.L_x_3580:
[----:B------:R-:W-:Y:S05]  /*9b90*/  BSYNC B1 ;  /* 0x0000000000017941 */ /* 0x000fea0003800000 */
.L_x_3579:
[----:B------:R-:W1:Y:S01]  /*9ba0*/  SYNCS.PHASECHK.TRANS64.TRYWAIT P1, [R18+URZ+0x38800], R15 ;  /* 0x0388000f120075a7 */ /* 0x000e62000802017f */
[----:B0--3--:R-:W-:Y:S01]  /*9bb0*/  VIADDMNMX R2, R20, -R195, 0x40, PT ;  /* 0x0000004014027446 */ /* 0x009fe200038009c3 */
[----:B--2--5:R-:W-:Y:S01]  /*9bc0*/  IMAD.MOV.U32 R3, RZ, RZ, R4 ;  /* 0x000000ffff037224 */ /* 0x024fe200078e0004 */
[----:B------:R-:W-:Y:S01]  /*9bd0*/  ISETP.GE.AND P0, PT, R16, R21, PT ;  /* 0x000000151000720c */ /* 0x000fe20003f06270 */
[----:B------:R-:W-:Y:S01]  /*9be0*/  IMAD.MOV.U32 R12, RZ, RZ, R5 ;  /* 0x000000ffff0c7224 */ /* 0x000fe200078e0005 */
        /* <DEDUP_REMOVED lines=13> */
[----:B-1----:R-:W-:Y:S06]  /*9cc0*/  @!P1 BRA `(.L_x_3582) ;  /* 0x0000020800149947 */ /* 0x002fec0003800000 */
.L_x_3922:
[----:B------:R-:W-:Y:S05]  /*9cd0*/  BSYNC B1 ;  /* 0x0000000000017941 */ /* 0x000fea0003800000 */
.L_x_3581:
[----:B------:R-:W-:Y:S01]  /*9ce0*/  BSSY B1, `(.L_x_3583) ;  /* 0x0000063000017945 */ /* 0x000fe20003800000 */
[----:B------:R-:W-:Y:S01]  /*9cf0*/  IMAD.MOV.U32 R20, RZ, RZ, R10 ;  /* 0x000000ffff147224 */ /* 0x000fe200078e000a */
[----:B------:R-:W-:Y:S01]  /*9d00*/  LOP3.LUT R2, R2, 0x38, RZ, 0xc0, !PT ;  /* 0x0000003802027812 */ /* 0x000fe200078ec0ff */
[----:B------:R-:W-:Y:S01]  /*9d10*/  IMAD.MOV.U32 R21, RZ, RZ, R11 ;  /* 0x000000ffff157224 */ /* 0x000fe200078e000b */
        /* <DEDUP_REMOVED lines=9> */
[----:B0-----:R-:W-:Y:S02]  /*9db0*/  SHF.R.U32.HI R15, RZ, 0x3, R33 ;  /* 0x00000003ff0f7819 */ /* 0x001fe40000011621 */
[----:B------:R-:W-:-:S02]  /*9dc0*/  LOP3.LUT R12, R33, 0x38, R16, 0xf8, !PT ;  /* 0x00000038210c7812 */ /* 0x000fc400078ef810 */
[----:B------:R-:W-:Y:S02]  /*9dd0*/  LOP3.LUT R33, R15, R2, R33, 0x1e, !PT ;  /* 0x000000020f217212 */ /* 0x000fe400078e1e21 */
[----:B------:R-:W-:Y:S02]  /*9de0*/  LOP3.LUT R13, R12, R15, RZ, 0x3c, !PT ;  /* 0x0000000f0c0d7212 */ /* 0x000fe400078e3cff */
[----:B------:R-:W-:Y:S01]  /*9df0*/  SHF.R.U32.HI R44, RZ, 0x10, R25 ;  /* 0x00000010ff2c7819 */ /* 0x000fe20000011619 */
[----:B------:R-:W-:Y:S01]  /*9e00*/  IMAD R33, R220, 0x200, R33 ;  /* 0x00000200dc217824 */ /* 0x000fe200078e0221 */
[----:B------:R-:W-:Y:S01]  /*9e10*/  SHF.R.U64 R49, R30, 0x10, R31 ;  /* 0x000000101e317819 */ /* 0x000fe2000000121f */
[----:B------:R-:W-:Y:S01]  /*9e20*/  IMAD R13, R220, 0x200, R13 ;  /* 0x00000200dc0d7824 */ /* 0x000fe200078e020d */
[----:B------:R-:W-:Y:S01]  /*9e30*/  SHF.R.U32.HI R47, RZ, 0x10, R31 ;  /* 0x00000010ff2f7819 */ /* 0x000fe2000001161f */
[--C-:B------:R-:W-:Y:S01]  /*9e40*/  IMAD R38, R33, 0x2, R18.reuse ;  /* 0x0000000221267824 */ /* 0x100fe200078e0212 */
[--C-:B------:R-:W-:Y:S01]  /*9e50*/  SHF.R.U64 R53, R26, 0x10, R27.reuse ;  /* 0x000000101a357819 */ /* 0x100fe2000000121b */
[----:B------:R-:W-:Y:S01]  /*9e60*/  IMAD R37, R13, 0x2, R18 ;  /* 0x000000020d257824 */ /* 0x000fe200078e0212 */
[----:B------:R-:W-:-:S02]  /*9e70*/  SHF.R.U32.HI R52, RZ, 0x10, R27 ;  /* 0x00000010ff347819 */ /* 0x000fc4000001161b */
[----:B------:R-:W0:Y:S04]  /*9e80*/  LDS.128 R32, [R38+0x20400] ;  /* 0x0204000026207984 */ /* 0x000e280000000c00 */
[----:B------:R-:W1:Y:S01]  /*9e90*/  LDS.128 R12, [R37+0x20400] ;  /* 0x02040000250c7984 */ /* 0x000e620000000c00 */
        /* <DEDUP_REMOVED lines=71> */
.L_x_3584:
[----:B------:R-:W-:Y:S05]  /*a310*/  BSYNC B1 ;  /* 0x0000000000017941 */ /* 0x000fea0003800000 */
.L_x_3583:
[----:B------:R-:W-:Y:S01]  /*a320*/  PRMT R32, R20, 0x5410, R21 ;  /* 0x0000541014207816 */ /* 0x000fe20000000015 */
[----:B------:R-:W-:Y:S06]  /*a330*/  @P0 BRA `(.L_x_3572) ;  /* 0x00000004007c0947 */ /* 0x000fec0003800000 */
[----:B------:R-:W2:Y:S01]  /*a340*/  LDL R41, [R1+0x7c] ;  /* 0x00007c0001297983 */ /* 0x000ea20000100800 */
[----:B01----:R-:W-:Y:S01]  /*a350*/  SHF.R.S32.HI R15, RZ, 0x1f, R36 ;  /* 0x0000001fff0f7819 */ /* 0x003fe20000011424 */
[----:B------:R-:W-:Y:S01]  /*a360*/  IMAD.SHL.U32 R12, R36, 0x40, RZ ;  /* 0x00000040240c7824 */ /* 0x000fe200078e00ff */
[----:B------:R-:W-:Y:S01]  /*a370*/  SHF.R.U64 R40, R8, 0x10, R9 ;  /* 0x0000001008287819 */ /* 0x000fe20000001209 */
[----:B------:R-:W-:Y:S01]  /*a380*/  HADD2.F32 R29, -RZ, R57.H0_H0 ;  /* 0x20000039ff1d7230 */ /* 0x000fe20000004100 */
[----:B------:R-:W-:Y:S02]  /*a390*/  LEA.HI R15, R15, R36, RZ, 0x3 ;  /* 0x000000240f0f7211 */ /* 0x000fe400078f18ff */
[----:B------:R-:W-:Y:S02]  /*a3a0*/  LOP3.LUT R13, R12, 0x1c0, RZ, 0xc0, !PT ;  /* 0x000001c00c0d7812 */ /* 0x000fe400078ec0ff */
[----:B------:R-:W-:Y:S01]  /*a3b0*/  SHF.R.U32.HI R20, RZ, 0x10, R5 ;  /* 0x00000010ff147819 */ /* 0x000fe20000011605 */
[----:B------:R-:W-:Y:S01]  /*a3c0*/  IMAD.SHL.U32 R15, R15, 0x40, RZ ;  /* 0x000000400f0f7824 */ /* 0x000fe200078e00ff */
[----:B------:R-:W-:-:S02]  /*a3d0*/  SHF.R.U32.HI R12, RZ, 0x3, R13 ;  /* 0x00000003ff0c7819 */ /* 0x000fc4000001160d */
[----:B------:R-:W-:Y:S01]  /*a3e0*/  SHF.R.U64 R36, R4, 0x10, R5 ;  /* 0x0000001004247819 */ /* 0x000fe20000001205 */
[----:B------:R-:W-:Y:S01]  /*a3f0*/  HADD2.F32 R20, -RZ, R20.H0_H0 ;  /* 0x20000014ff147230 */ /* 0x000fe20000004100 */
[----:B------:R-:W-:Y:S02]  /*a400*/  LOP3.LUT R2, R12, R2, R13, 0x1e, !PT ;  /* 0x000000020c027212 */ /* 0x000fe400078e1e0d */
[----:B------:R-:W-:Y:S02]  /*a410*/  LOP3.LUT R21, R15, 0xfffffe00, RZ, 0xc0, !PT ;  /* 0xfffffe000f157812 */ /* 0x000fe400078ec0ff */
[--C-:B------:R-:W-:Y:S02]  /*a420*/  SHF.R.U64 R38, R10, 0x10, R11.reuse ;  /* 0x000000100a267819 */ /* 0x100fe4000000120b */
[----:B------:R-:W-:Y:S01]  /*a430*/  SHF.R.U32.HI R37, RZ, 0x10, R11 ;  /* 0x00000010ff257819 */ /* 0x000fe2000001160b */
[----:B------:R-:W-:Y:S01]  /*a440*/  IMAD.IADD R21, R21, 0x1, R2 ;  /* 0x0000000115157824 */ /* 0x000fe200078e0202 */
[----:B------:R-:W-:Y:S01]  /*a450*/  SHF.R.U32.HI R28, RZ, 0x10, R9 ;  /* 0x00000010ff1c7819 */ /* 0x000fe20000011609 */
[----:B------:R-:W-:Y:S01]  /*a460*/  HADD2.F32 R11, -RZ, R57.H1_H1 ;  /* 0x30000039ff0b7230 */ /* 0x000fe20000004100 */
[--C-:B------:R-:W-:Y:S01]  /*a470*/  SHF.R.U64 R35, R6, 0x10, R7.reuse ;  /* 0x0000001006237819 */ /* 0x100fe20000001207 */
[----:B------:R-:W-:Y:S01]  /*a480*/  IMAD R21, R21, 0x2, R18 ;  /* 0x0000000215157824 */ /* 0x000fe200078e0212 */
[----:B------:R-:W-:-:S04]  /*a490*/  SHF.R.U32.HI R34, RZ, 0x10, R7 ;  /* 0x00000010ff227819 */ /* 0x000fc80000011607 */
        /* <DEDUP_REMOVED lines=8> */
[----:B------:R-:W-:Y:S02]  /*a520*/  HADD2.F32 R9, -RZ, R26.H0_H0 ;  /* 0x2000001aff097230 */ /* 0x000fe40000004100 */
[--C-:B------:R-:W-:Y:S02]  /*a530*/  HADD2.F32 R10, -RZ, R27.reuse.H0_H0 ;  /* 0x2000001bff0a7230 */ /* 0x100fe40000004100 */
[----:B------:R-:W-:Y:S02]  /*a540*/  HADD2.F32 R27, -RZ, R27.H1_H1 ;  /* 0x3000001bff1b7230 */ /* 0x000fe40000004100 */
[----:B------:R-:W-:Y:S02]  /*a550*/  HADD2.F32 R24, -RZ, R24.H1_H1 ;  /* 0x30000018ff187230 */ /* 0x000fe40000004100 */
[----:B------:R-:W-:Y:S01]  /*a560*/  HADD2.F32 R26, -RZ, R26.H1_H1 ;  /* 0x3000001aff1a7230 */ /* 0x000fe20000004100 */
[----:B--2---:R-:W0:Y:S02]  /*a570*/  LDS.128 R12, [R41+0x20400] ;  /* 0x02040000290c7984 */ /* 0x004e240000000c00 */
[----:B0-----:R-:W-:-:S02]  /*a580*/  HADD2.F32 R4, -RZ, R13.H0_H0 ;  /* 0x2000000dff047230 */ /* 0x001fc40000004100 */
[----:B------:R-:W-:Y:S02]  /*a590*/  HADD2.F32 R13, -RZ, R13.H1_H1 ;  /* 0x3000000dff0d7230 */ /* 0x000fe40000004100 */
[----:B------:R-:W-:Y:S02]  /*a5a0*/  HADD2.F32 R2, -RZ, R12.H0_H0 ;  /* 0x2000000cff027230 */ /* 0x000fe40000004100 */
[C---:B------:R-:W-:Y:S01]  /*a5b0*/  FFMA.FTZ R31, R4.reuse, R11, -R31 ;  /* 0x0000000b041f7223 */ /* 0x040fe2000001081f */
[--C-:B------:R-:W-:Y:S02]  /*a5c0*/  HADD2.F32 R11, -RZ, R39.reuse.H0_H0 ;  /* 0x20000027ff0b7230 */ /* 0x100fe40000004100 */
[----:B------:R-:W-:Y:S01]  /*a5d0*/  FFMA.FTZ R33, R4, R29, R33 ;  /* 0x0000001d04217223 */ /* 0x000fe20000010021 */
[----:B------:R-:W-:Y:S02]  /*a5e0*/  HADD2.F32 R39, -RZ, R39.H1_H1 ;  /* 0x30000027ff277230 */ /* 0x000fe40000004100 */
[-C--:B------:R-:W-:Y:S01]  /*a5f0*/  FMUL.FTZ R4, R25, R8.reuse ;  /* 0x0000000819047220 */ /* 0x080fe20000410000 */
[----:B------:R-:W-:Y:S01]  /*a600*/  FFMA.FTZ R30, R13, R8, -R28 ;  /* 0x000000080d1e7223 */ /* 0x000fe2000001081c */
[----:B------:R-:W-:Y:S01]  /*a610*/  FMUL.FTZ R25, R7, R11 ;  /* 0x0000000b07197220 */ /* 0x000fe20000410000 */
[----:B------:R-:W-:-:S02]  /*a620*/  HADD2.F32 R8, -RZ, R3.H1_H1 ;  /* 0x30000003ff087230 */ /* 0x000fc40000004100 */
[-C--:B------:R-:W-:Y:S01]  /*a630*/  FMUL.FTZ R28, R7, R39.reuse ;  /* 0x00000027071c7220 */ /* 0x080fe20000410000 */
[----:B------:R-:W-:Y:S01]  /*a640*/  FFMA.FTZ R20, R13, R20, R4 ;  /* 0x000000140d147223 */ /* 0x000fe20000010004 */
[----:B------:R-:W-:Y:S02]  /*a650*/  HADD2.F32 R5, -RZ, R14.H0_H0 ;  /* 0x2000000eff057230 */ /* 0x000fe40000004100 */
[C---:B------:R-:W-:Y:S01]  /*a660*/  FFMA.FTZ R25, R2.reuse, R39, -R25 ;  /* 0x0000002702197223 */ /* 0x040fe20000010819 */
[--C-:B------:R-:W-:Y:S02]  /*a670*/  HADD2.F32 R4, -RZ, R32.reuse.H0_H0 ;  /* 0x20000020ff047230 */ /* 0x100fe40000004100 */
[----:B------:R-:W-:Y:S01]  /*a680*/  FFMA.FTZ R28, R2, R11, R28 ;  /* 0x0000000b021c7223 */ /* 0x000fe2000001001c */
[----:B------:R-:W-:Y:S01]  /*a690*/  FMUL.FTZ R2, R9, R8 ;  /* 0x0000000809027220 */ /* 0x000fe20000410000 */
[----:B------:R-:W-:Y:S02]  /*a6a0*/  HADD2.F32 R7, -RZ, R32.H1_H1 ;  /* 0x30000020ff077230 */ /* 0x000fe40000004100 */
[----:B------:R-:W-:-:S02]  /*a6b0*/  HADD2.F32 R3, -RZ, R3.H0_H0 ;  /* 0x20000003ff037230 */ /* 0x000fc40000004100 */
[-C--:B------:R-:W-:Y:S01]  /*a6c0*/  FMUL.FTZ R32, R9, R4.reuse ;  /* 0x0000000409207220 */ /* 0x080fe20000410000 */
[C---:B------:R-:W-:Y:S01]  /*a6d0*/  FFMA.FTZ R13, R5.reuse, R4, -R2 ;  /* 0x00000004050d7223 */ /* 0x040fe20000010802 */
[----:B------:R-:W-:Y:S02]  /*a6e0*/  HADD2.F32 R6, -RZ, R15.H0_H0 ;  /* 0x2000000fff067230 */ /* 0x000fe40000004100 */
[----:B------:R-:W-:Y:S02]  /*a6f0*/  HADD2.F32 R4, -RZ, R34.H0_H0 ;  /* 0x20000022ff047230 */ /* 0x000fe40000004100 */
[C---:B------:R-:W-:Y:S01]  /*a700*/  FMUL.FTZ R9, R10.reuse, R3 ;  /* 0x000000030a097220 */ /* 0x040fe20000410000 */
[----:B------:R-:W-:Y:S02]  /*a710*/  HADD2.F32 R2, -RZ, R37.H0_H0 ;  /* 0x20000025ff027230 */ /* 0x000fe40000004100 */
[----:B------:R-:W-:Y:S01]  /*a720*/  FMUL.FTZ R34, R10, R7 ;  /* 0x000000070a227220 */ /* 0x000fe20000410000 */
[----:B------:R-:W-:Y:S01]  /*a730*/  FFMA.FTZ R10, R5, R8, R32 ;  /* 0x00000008050a7223 */ /* 0x000fe20000010020 */
[----:B------:R-:W-:-:S02]  /*a740*/  HADD2.F32 R15, -RZ, R15.H1_H1 ;  /* 0x3000000fff0f7230 */ /* 0x000fc40000004100 */
[C---:B------:R-:W-:Y:S01]  /*a750*/  FFMA.FTZ R8, R6.reuse, R7, -R9 ;  /* 0x0000000706087223 */ /* 0x040fe20000010809 */
[----:B------:R-:W-:Y:S01]  /*a760*/  FFMA.FTZ R34, R6, R3, R34 ;  /* 0x0000000306227223 */ /* 0x000fe20000010022 */
[C---:B------:R-:W-:Y:S01]  /*a770*/  FMUL.FTZ R32, R27.reuse, R4 ;  /* 0x000000041b207220 */ /* 0x040fe20000410000 */
[-C--:B------:R-:W-:Y:S01]  /*a780*/  FMUL.FTZ R6, R27, R2.reuse ;  /* 0x000000021b067220 */ /* 0x080fe20000410000 */
[----:B------:R-:W-:Y:S02]  /*a790*/  HADD2.F32 R7, -RZ, R36.H0_H0 ;  /* 0x20000024ff077230 */ /* 0x000fe40000004100 */
[----:B------:R-:W-:Y:S02]  /*a7a0*/  HADD2.F32 R9, -RZ, R35.H0_H0 ;  /* 0x20000023ff097230 */ /* 0x000fe40000004100 */
[C---:B------:R-:W-:Y:S01]  /*a7b0*/  FFMA.FTZ R27, R15.reuse, R2, -R32 ;  /* 0x000000020f1b7223 */ /* 0x040fe20000010820 */
[----:B------:R-:W-:Y:S02]  /*a7c0*/  HADD2.F32 R3, -RZ, R40.H0_H0 ;  /* 0x20000028ff037230 */ /* 0x000fe40000004100 */
[----:B------:R-:W-:Y:S01]  /*a7d0*/  FFMA.FTZ R29, R15, R4, R6 ;  /* 0x000000040f1d7223 */ /* 0x000fe20000010006 */
[----:B------:R-:W-:-:S02]  /*a7e0*/  HADD2.F32 R5, -RZ, R38.H0_H0 ;  /* 0x20000026ff057230 */ /* 0x000fc40000004100 */
        /* <DEDUP_REMOVED lines=20> */
.L_x_3572:
[----:B------:R-:W-:Y:S05]  /*a930*/  BSYNC B0 ;  /* 0x0000000000007941 */ /* 0x000fea0003800000 */
.L_x_3558:
[----:B------:R-:W-:Y:S01]  /*a940*/  @!PT LDS RZ, [RZ] ;  /* 0x00000000fffff984 */ /* 0x000fe20000000800 */
[----:B------:R-:W-:Y:S01]  /*a950*/  @!PT LDS RZ, [RZ] ;  /* 0x00000000fffff984 */ /* 0x000fe20000000800 */
[----:B------:R-:W-:Y:S01]  /*a960*/  @!PT LDS RZ, [RZ] ;  /* 0x00000000fffff984 */ /* 0x000fe20000000800 */
[----:B------:R-:W-:Y:S01]  /*a970*/  @!PT LDS RZ, [RZ] ;  /* 0x00000000fffff984 */ /* 0x000fe20000000800 */
[----:B------:R4:W-:Y:S06]  /*a980*/  MEMBAR.ALL.CTA ;  /* 0x0000000000007992 */ /* 0x0009ec0000008000 */
[----:B----4-:R-:W4:Y:S01]  /*a990*/  FENCE.VIEW.ASYNC.S ;  /* 0x00000000000073c6 */ /* 0x010f220000000000 */
[----:B------:R-:W-:Y:S05]  /*a9a0*/  WARPSYNC.ALL ;  /* 0x0000000000007948 */ /* 0x000fea0003800000 */
[----:B----4-:R-:W-:Y:S06]  /*a9b0*/  BAR.SYNC.DEFER_BLOCKING 0xd, 0x80 ;  /* 0x0342000000007b1d */ /* 0x010fec0000010000 */
.L_x_3555:
[----:B-----5:R-:W-:-:S05]  /*a9c0*/  IMAD.U32 R2, RZ, RZ, UR47 ;  /* 0x0000002fff027e24 */ /* 0x020fca000f8e00ff */
[----:B------:R-:W-:-:S13]  /*a9d0*/  ISETP.NE.AND P0, PT, R2, 0x3, PT ;  /* 0x000000030200780c */ /* 0x000fda0003f05270 */
[----:B------:R-:W-:Y:S05]  /*a9e0*/  @!P0 BRA `(.L_x_3585) ;  /* 0x0000000000048947 */ /* 0x000fea0003800000 */
[----:B------:R-:W-:Y:S01]  /*a9f0*/  BPT.TRAP 0x1 ;  /* 0x000000040000795c */ /* 0x000fe20000300000 */
.L_x_3585:
[----:B01----:R-:W-:Y:S01]  /*aa00*/  IMAD R15, R19, 0x8, R18 ;  /* 0x00000008130f7824 */ /* 0x003fe200078e0212 */
[----:B--2---:R-:W-:-:S04]  /*aa10*/  SHF.L.U32 R8, R22, 0x1f, RZ ;  /* 0x0000001f16087819 */ /* 0x004fc800000006ff */
[----:B------:R0:W1:Y:S01]  /*aa20*/  SYNCS.PHASECHK.TRANS64.TRYWAIT P1, [R15+URZ+0x38830], R8 ;  /* 0x038830080f0075a7 */ /* 0x000062000802017f */
[----:B------:R-:W-:Y:S05]  /*aa30*/  @!P0 BRA `(.L_x_3586) ;  /* 0x0000000000048947 */ /* 0x000fea0003800000 */
[----:B------:R-:W-:Y:S01]  /*aa40*/  BPT.TRAP 0x1 ;  /* 0x000000040000795c */ /* 0x000fe20000300000 */
.L_x_3586:
[C---:B------:R-:W-:Y:S02]  /*aa50*/  VIADD R2, R18.reuse, 0x22400 ;  /* 0x0002240012027836 */ /* 0x040fe40000000000 */
[----:B------:R-:W-:-:S03]  /*aa60*/  VIADD R3, R18, 0x20400 ;  /* 0x0002040012037836 */ /* 0x000fc60000000000 */
[----:B------:R-:W-:Y:S02]  /*aa70*/  SHF.R.U32.HI R2, RZ, 0x4, R2 ;  /* 0x00000004ff027819 */ /* 0x000fe40000011602 */
[----:B------:R-:W-:Y:S02]  /*aa80*/  SHF.R.U32.HI R3, RZ, 0x4, R3 ;  /* 0x00000004ff037819 */ /* 0x000fe40000011603 */
[----:B------:R-:W-:Y:S02]  /*aa90*/  LOP3.LUT R2, R2, 0x3fff, RZ, 0xc0, !PT ;  /* 0x00003fff02027812 */ /* 0x000fe400078ec0ff */
[----:B------:R-:W-:Y:S02]  /*aaa0*/  LOP3.LUT R3, R3, 0x3fff, RZ, 0xc0, !PT ;  /* 0x00003fff03037812 */ /* 0x000fe400078ec0ff */
[----:B------:R-:W-:Y:S01]  /*aab0*/  LOP3.LUT R191, R2, 0x10000, RZ, 0xfc, !PT ;  /* 0x0001000002bf7812 */ /* 0x000fe200078efcff */
[----:B-1----:R-:W-:Y:S06]  /*aac0*/  @P1 BRA `(.L_x_3587) ;  /* 0x0000000000081947 */ /* 0x002fec0003800000 */
[----:B------:R-:W1:Y:S02]  /*aad0*/  SYNCS.PHASECHK.TRANS64.TRYWAIT P1, [R15+URZ+0x38830], R8 ;  /* 0x038830080f0075a7 */ /* 0x000e64000802017f */
[----:B-1----:R-:W-:Y:S05]  /*aae0*/  @!P1 BRA `(.L_x_3588) ;  /* 0x000001f800a09947 */ /* 0x002fea0003800000 */
.L_x_3587:
[----:B---3--:R-:W-:Y:S01]  /*aaf0*/  LOP3.LUT R4, R3, 0x10000, RZ, 0xfc, !PT ;  /* 0x0001000003047812 */ /* 0x008fe200078efcff */
[----:B------:R-:W-:Y:S01]  /*ab00*/  IMAD R2, R19, 0x200, R191 ;  /* 0x0000020013027824 */ /* 0x000fe200078e02bf */
[----:B------:R-:W-:Y:S05]  /*ab10*/  WARPSYNC.ALL ;  /* 0x0000000000007948 */ /* 0x000fea0003800000 */
[----:B------:R-:W-:Y:S01]  /*ab20*/  IMAD.MOV.U32 R5, RZ, RZ, 0x40000040 ;  /* 0x40000040ff057424 */ /* 0x000fe200078e00ff */
[----:B------:R-:W-:Y:S01]  /*ab30*/  R2UR UR4, R4 ;  /* 0x00000000040472ca */ /* 0x000fe200000e0000 */
[----:B------:R-:W-:Y:S01]  /*ab40*/  IMAD.MOV.U32 R3, RZ, RZ, 0x40000040 ;  /* 0x40000040ff037424 */ /* 0x000fe200078e00ff */
[----:B------:R-:W-:Y:S01]  /*ab50*/  R2UR UR6, R2 ;  /* 0x00000000020672ca */ /* 0x000fe200000e0000 */
[----:B------:R-:W-:Y:S01]  /*ab60*/  WARPGROUP.ARRIVE ;  /* 0x00000000000079c5 */ /* 0x000fe20000000000 */
[----:B------:R-:W-:Y:S01]  /*ab70*/  R2UR UR5, R5 ;  /* 0x00000000050572ca */ /* 0x000fe200000e0000 */
[----:B------:R-:W-:Y:S01]  /*ab80*/  VIADD R12, R4, 0x2 ;  /* 0x00000002040c7836 */ /* 0x000fe20000000000 */
[----:B------:R-:W-:Y:S01]  /*ab90*/  R2UR UR7, R3 ;  /* 0x00000000030772ca */ /* 0x000fe200000e0000 */
[----:B------:R-:W-:Y:S01]  /*aba0*/  VIADD R6, R2, 0x2 ;  /* 0x0000000202067836 */ /* 0x000fe20000000000 */
[----:B------:R-:W-:Y:S01]  /*abb0*/  BSSY B0, `(.L_x_3589) ;  /* 0x0000025000007945 */ /* 0x000fe20003800000 */
[----:B------:R-:W-:-:S02]  /*abc0*/  IMAD.MOV.U32 R13, RZ, RZ, 0x40000040 ;  /* 0x40000040ff0d7424 */ /* 0x000fc400078e00ff */
[----:B------:R-:W-:Y:S02]  /*abd0*/  IMAD.MOV.U32 R7, RZ, RZ, 0x40000040 ;  /* 0x40000040ff077424 */ /* 0x000fe400078e00ff */
[----:B------:R-:W-:Y:S02]  /*abe0*/  VIADD R10, R4, 0x4 ;  /* 0x00000004040a7836 */ /* 0x000fe40000000000 */
[----:B------:R-:W-:Y:S02]  /*abf0*/  IMAD.MOV.U32 R11, RZ, RZ, 0x40000040 ;  /* 0x40000040ff0b7424 */ /* 0x000fe400078e00ff */
[----:B------:R-:W-:Y:S02]  /*ac00*/  IMAD.MOV.U32 R3, RZ, RZ, 0x40000040 ;  /* 0x40000040ff037424 */ /* 0x000fe400078e00ff */
[----:B------:R-:W-:Y:S01]  /*ac10*/  HGMMA.64x64x16.F32 R24, gdesc[UR4], RZ, !UPT, gsb0 ;  /* 0x00e00000041879f0 */ /* 0x000fe2000c0008ff */
[----:B------:R-:W-:Y:S02]  /*ac20*/  R2UR UR4, R12 ;  /* 0x000000000c0472ca */ /* 0x000fe400000e0000 */
        /* <DEDUP_REMOVED lines=29> */
.L_x_3923:
[----:B------:R-:W-:Y:S05]  /*ae00*/  BSYNC B0 ;  /* 0x0000000000007941 */ /* 0x000fea0003800000 */
.L_x_3589:
[----:B------:R-:W-:Y:S05]  /*ae10*/  @!P0 BRA `(.L_x_3591) ;  /* 0x0000000000048947 */ /* 0x000fea0003800000 */
[----:B------:R-:W-:Y:S01]  /*ae20*/  BPT.TRAP 0x1 ;  /* 0x000000040000795c */ /* 0x000fe20000300000 */
.L_x_3591:
[----:B------:R3:W4:Y:S01]  /*ae30*/  SYNCS.PHASECHK.TRANS64.TRYWAIT P2, [R15+URZ+0x38850], R8 ;  /* 0x038850080f0075a7 */ /* 0x000722000804017f */
[----:B------:R-:W-:Y:S05]  /*ae40*/  @!P0 BRA `(.L_x_3592) ;  /* 0x0000000000048947 */ /* 0x000fea0003800000 */
[----:B------:R-:W-:Y:S01]  /*ae50*/  BPT.TRAP 0x1 ;  /* 0x000000040000795c */ /* 0x000fe20000300000 */
.L_x_3592:
[----:B------:R-:W5:Y:S02]  /*ae60*/  S2R R0, SR_TID.X ;  /* 0x0000000000007919 */ /* 0x000f640000002100 */
[----:B-----5:R-:W-:-:S04]  /*ae70*/  LOP3.LUT R0, R0, 0x7f, RZ, 0xc0, !PT ;  /* 0x0000007f00007812 */ /* 0x020fc800078ec0ff */
[----:B------:R-:W-:Y:S01]  /*ae80*/  ISETP.NE.AND P1, PT, R0, RZ, PT ;  /* 0x000000ff0000720c */ /* 0x000fe20003f25270 */
[----:B------:R-:W-:-:S05]  /*ae90*/  VIADD R0, R18, 0x400 ;  /* 0x0000040012007836 */ /* 0x000fca0000000000 */
[----:B------:R-:W-:Y:S01]  /*aea0*/  SHF.R.U32.HI R0, RZ, 0x4, R0 ;  /* 0x00000004ff007819 */ /* 0x000fe20000011600 */
[----:B----4-:R-:W-:Y:S06]  /*aeb0*/  @P2 BRA `(.L_x_3593) ;  /* 0x0000000000082947 */ /* 0x010fec0003800000 */
[----:B------:R-:W4:Y:S02]  /*aec0*/  SYNCS.PHASECHK.TRANS64.TRYWAIT P2, [R15+URZ+0x38850], R8 ;  /* 0x038850080f0075a7 */ /* 0x000f24000804017f */
[----:B----4-:R-:W-:Y:S05]  /*aed0*/  @!P2 BRA `(.L_x_3594) ;  /* 0x000001f400cca947 */ /* 0x010fea0003800000 */
.L_x_3593:
[----:B------:R-:W-:Y:S01]  /*aee0*/  LOP3.LUT R0, R0, 0x3fff, RZ, 0xc0, !PT ;  /* 0x00003fff00007812 */ /* 0x000fe200078ec0ff */
[----:B------:R-:W-:Y:S05]  /*aef0*/  WARPSYNC.ALL ;  /* 0x0000000000007948 */ /* 0x000fea0003800000 */
[----:B------:R-:W-:Y:S01]  /*af00*/  LOP3.LUT R192, R0, 0x10000, RZ, 0xfc, !PT ;  /* 0x0001000000c07812 */ /* 0x000fe200078efcff */
[----:B------:R-:W-:Y:S01]  /*af10*/  VIADD R0, R18, 0x26400 ;  /* 0x0002640012007836 */ /* 0x000fe20000000000 */
[----:B------:R-:W-:-:S03]  /*af20*/  WARPGROUP.ARRIVE ;  /* 0x00000000000079c5 */ /* 0x000fc60000000000 */
[----:B01-34-:R-:W-:-:S03]  /*af30*/  IMAD R8, R19, 0x1000, R192 ;  /* 0x0000100013087824 */ /* 0x01bfc600078e02c0 */
[----:B------:R-:W0:Y:S01]  /*af40*/  S2R R14, SR_TID.X ;  /* 0x00000000000e7919 */ /* 0x000e220000002100 */
[----:B------:R-:W-:Y:S01]  /*af50*/  IMAD.MOV.U32 R9, RZ, RZ, 0x40000040 ;  /* 0x40000040ff097424 */ /* 0x000fe200078e00ff */
[----:B------:R-:W-:Y:S01]  /*af60*/  SHF.R.U32.HI R0, RZ, 0x4, R0 ;  /* 0x00000004ff007819 */ /* 0x000fe20000011600 */
[----:B--2---:R-:W-:Y:S01]  /*af70*/  IMAD.MOV.U32 R3, RZ, RZ, 0x40000040 ;  /* 0x40000040ff037424 */ /* 0x004fe200078e00ff */
        /* <DEDUP_REMOVED lines=8> */
[----:B------:R-:W-:-:S02]  /*b000*/  R2UR UR5, R3 ;  /* 0x00000000030572ca */ /* 0x000fc400000e0000 */
[C---:B------:R-:W-:Y:S01]  /*b010*/  R2UR UR4, R2.reuse ;  /* 0x00000000020472ca */ /* 0x040fe200000e0000 */
[----:B------:R-:W-:Y:S01]  /*b020*/  VIADD R56, R2, 0x2 ;  /* 0x0000000202387836 */ /* 0x000fe20000000000 */
[----:B------:R-:W-:Y:S01]  /*b030*/  LEA R67, R168, 0xffffffc0, 0x6 ;  /* 0xffffffc0a8437811 */ /* 0x000fe200078e30ff */
[----:B------:R-:W-:-:S10]  /*b040*/  VIADD R59, R2, 0x800 ;  /* 0x00000800023b7836 */ /* 0x000fd40000000000 */
        /* <DEDUP_REMOVED lines=10> */
[----:B------:R0:W1:Y:S02]  /*b0f0*/  SHFL.IDX PT, R0, R14, RZ, 0x1f ;  /* 0x00001fff0e007589 */ /* 0x00006400000e0000 */
[----:B0-----:R-:W-:Y:S01]  /*b100*/  IMAD.MOV.U32 R14, RZ, RZ, 0x4 ;  /* 0x00000004ff0e7424 */ /* 0x001fe200078e00ff */
[----:B-1----:R-:W-:-:S04]  /*b110*/  ISETP.GT.AND P2, PT, R0, 0x7f, PT ;  /* 0x0000007f0000780c */ /* 0x002fc80003f44270 */
[----:B------:R-:W-:Y:S02]  /*b120*/  SEL R9, RZ, 0x2, !P2 ;  /* 0x00000002ff097807 */ /* 0x000fe40005000000 */
[C---:B------:R-:W-:Y:S02]  /*b130*/  SEL R0, R14.reuse, 0x2, P2 ;  /* 0x000000020e007807 */ /* 0x040fe40001000000 */
[----:B------:R-:W-:Y:S01]  /*b140*/  SEL R14, R14, 0x6, !P2 ;  /* 0x000000060e0e7807 */ /* 0x000fe20005000000 */
        /* <DEDUP_REMOVED lines=149> */
[----:B------:R-:W-:Y:S01]  /*baa0*/  IMAD.MOV.U32 R21, RZ, RZ, 0x40000040 ;  /* 0x40000040ff157424 */ /* 0x000fe200078e00ff */
        /* <DEDUP_REMOVED lines=25> */
[----:B------:R-:W-:Y:S02]  /*bc40*/  IMAD.MOV.U32 R57, RZ, RZ, 0x40000040 ;  /* 0x40000040ff397424 */ /* 0x000fe400078e00ff */
[----:B------:R-:W-:-:S02]  /*bc50*/  VIADD R61, R8, 0xa00 ;  /* 0x00000a00083d7836 */ /* 0x000fc40000000000 */
[----:B------:R-:W-:Y:S01]  /*bc60*/  VIADD R59, R2, 0xa00 ;  /* 0x00000a00023b7836 */ /* 0x000fe20000000000 */
[----:B------:R-:W-:Y:S02]  /*bc70*/  WARPGROUP.DEPBAR.LE gsb0, 0x0 ;  /* 0x00008000000079c5 */ /* 0x000fe40000010000 */
[----:B------:R-:W-:-:S06]  /*bc80*/  WARPGROUP.ARRIVE ;  /* 0x00000000000079c5 */ /* 0x000fcc0000000000 */
[----:B------:R-:W-:Y:S01]  /*bc90*/  HGMMA.64x64x16.F32 R24, gdesc[UR4], R24, gsb0 ;  /* 0x00e00000041879f0 */ /* 0x000fe20008000818 */
[----:B------:R-:W-:Y:S01]  /*bca0*/  R2UR UR6, R20 ;  /* 0x00000000140672ca */ /* 0x000fe200000e0000 */
[----:B------:R-:W-:Y:S01]  /*bcb0*/  IMAD.MOV.U32 R20, RZ, RZ, 0x28 ;  /* 0x00000028ff147424 */ /* 0x000fe200078e00ff */
[----:B------:R-:W-:Y:S01]  /*bcc0*/  R2UR UR7, R21 ;  /* 0x00000000150772ca */ /* 0x000fe200000e0000 */
[----:B------:R-:W-:Y:S01]  /*bcd0*/  IMAD.MOV.U32 R21, RZ, RZ, 0xa00 ;  /* 0x00000a00ff157424 */ /* 0x000fe200078e00ff */
[----:B------:R-:W-:Y:S02]  /*bce0*/  R2UR UR4, R56 ;  /* 0x00000000380472ca */ /* 0x000fe400000e0000 */
[----:B------:R-:W-:Y:S02]  /*bcf0*/  R2UR UR5, R57 ;  /* 0x00000000390572ca */ /* 0x000fe400000e0000 */
[----:B------:R-:W-:Y:S02]  /*bd00*/  SEL R20, R20, 0x26, P2 ;  /* 0x0000002614147807 */ /* 0x000fe40001000000 */
[----:B------:R-:W-:-:S02]  /*bd10*/  SEL R21, R21, 0x980, P2 ;  /* 0x0000098015157807 */ /* 0x000fc40001000000 */
[----:B------:R-:W-:Y:S02]  /*bd20*/  LOP3.LUT R57, R20, 0x6, RZ, 0xc0, !PT ;  /* 0x0000000614397812 */ /* 0x000fe400078ec0ff */
[----:B------:R-:W-:-:S04]  /*bd30*/  LOP3.LUT R21, R21, 0xa00, RZ, 0xc0, !PT ;  /* 0x00000a0015157812 */ /* 0x000fc800078ec0ff */
[CC--:B------:R-:W-:Y:S02]  /*bd40*/  IADD3 R20, R57.reuse, R21.reuse, R2 ;  /* 0x0000001539147210 */ /* 0x0c0fe40007ffe002 */
[----:B------:R-:W-:Y:S01]  /*bd50*/  IADD3 R56, R57, R21, R8 ;  /* 0x0000001539387210 */ /* 0x000fe20007ffe008 */
[----:B------:R-:W-:Y:S02]  /*bd60*/  IMAD.MOV.U32 R21, RZ, RZ, 0x40000040 ;  /* 0x40000040ff157424 */ /* 0x000fe400078e00ff */
        /* <DEDUP_REMOVED lines=127> */
[----:B------:R-:W-:-:S05]  /*c560*/  IMAD.MOV.U32 R0, RZ, RZ, 0x40 ;  /* 0x00000040ff007424 */ /* 0x000fca00078e00ff */
[----:B------:R-:W-:-:S04]  /*c570*/  SEL R0, R0, 0x3e, P2 ;  /* 0x0000003e00007807 */ /* 0x000fc80001000000 */
[----:B------:R-:W-:Y:S01]  /*c580*/  LOP3.LUT R9, R0, 0x6, RZ, 0xc0, !PT ;  /* 0x0000000600097812 */ /* 0x000fe200078ec0ff */
[----:B------:R-:W-:Y:S01]  /*c590*/  IMAD.IADD R0, R218, 0x1, R195 ;  /* 0x00000001da007824 */ /* 0x000fe200078e02c3 */
        /* <DEDUP_REMOVED lines=13> */
[----:B------:R-:W-:-:S04]  /*c670*/  LOP3.LUT R14, R14, 0x1e00, RZ, 0xc0, !PT ;  /* 0x00001e000e0e7812 */ /* 0x000fc800078ec0ff */
[----:B------:R-:W-:Y:S01]  /*c680*/  IADD3 R8, R9, R14, R8 ;  /* 0x0000000e09087210 */ /* 0x000fe20007ffe008 */
[----:B------:R-:W-:Y:S02]  /*c690*/  WARPGROUP.DEPBAR.LE gsb0, 0x0 ;  /* 0x00008000000079c5 */ /* 0x000fe40000010000 */
[----:B------:R-:W-:-:S06]  /*c6a0*/  WARPGROUP.ARRIVE ;  /* 0x00000000000079c5 */ /* 0x000fcc0000000000 */
[----:B------:R-:W-:Y:S01]  /*c6b0*/  HGMMA.64x64x16.F32 R24, gdesc[UR4], R24, gsb0 ;  /* 0x00e00000041879f0 */ /* 0x000fe20008000818 */
[----:B------:R-:W-:Y:S02]  /*c6c0*/  R2UR UR6, R20 ;  /* 0x00000000140672ca */ /* 0x000fe400000e0000 */
[----:B------:R-:W-:Y:S01]  /*c6d0*/  R2UR UR7, R21 ;  /* 0x00000000150772ca */ /* 0x000fe200000e0000 */
[----:B------:R-:W-:Y:S01]  /*c6e0*/  IMAD.MOV.U32 R21, RZ, RZ, 0x40000040 ;  /* 0x40000040ff157424 */ /* 0x000fe200078e00ff */
[----:B------:R-:W-:Y:S02]  /*c6f0*/  R2UR UR4, R56 ;  /* 0x00000000380472ca */ /* 0x000fe400000e0000 */
[----:B------:R-:W-:Y:S01]  /*c700*/  R2UR UR5, R57 ;  /* 0x00000000390572ca */ /* 0x000fe200000e0000 */
[----:B------:R-:W0:Y:S01]  /*c710*/  LDC R56, c[0x0][0x448] ;  /* 0x00011200ff387b82 */ /* 0x000e220000000800 */
[----:B------:R-:W-:Y:S01]  /*c720*/  IADD3 R20, R9, R14, R2 ;  /* 0x0000000e09147210 */ /* 0x000fe20007ffe002 */
[----:B------:R-:W-:Y:S01]  /*c730*/  IMAD.MOV.U32 R9, RZ, RZ, 0x40000040 ;  /* 0x40000040ff097424 */ /* 0x000fe200078e00ff */
[----:B0-----:R-:W-:-:S13]  /*c740*/  ISETP.NE.AND P2, PT, R56, 0x1, PT ;  /* 0x000000013800780c */ /* 0x001fda0003f45270 */
[----:B------:R-:W0:Y:S01]  /*c750*/  @P2 LDC R14, c[0x0][0x450] ;  /* 0x00011400ff0e2b82 */ /* 0x000e220000000800 */
[----:B------:R-:W-:Y:S02]  /*c760*/  WARPGROUP.DEPBAR.LE gsb0, 0x0 ;  /* 0x00008000000079c5 */ /* 0x000fe40000010000 */
[----:B------:R-:W-:-:S06]  /*c770*/  WARPGROUP.ARRIVE ;  /* 0x00000000000079c5 */ /* 0x000fcc0000000000 */
[----:B------:R-:W-:Y:S01]  /*c780*/  HGMMA.64x64x16.F32 R24, gdesc[UR4], R24, gsb0 ;  /* 0x00e00000041879f0 */ /* 0x000fe20008000818 */
[----:B------:R-:W-:Y:S02]  /*c790*/  R2UR UR4, R20 ;  /* 0x00000000140472ca */ /* 0x000fe400000e0000 */
[----:B------:R-:W-:Y:S02]  /*c7a0*/  R2UR UR5, R21 ;  /* 0x00000000150572ca */ /* 0x000fe400000e0000 */
[----:B------:R-:W-:Y:S01]  /*c7b0*/  R2UR UR6, R8 ;  /* 0x00000000080672ca */ /* 0x000fe200000e0000 */
[----:B------:R-:W-:Y:S01]  /*c7c0*/  IMAD.MOV.U32 R8, RZ, RZ, R0 ;  /* 0x000000ffff087224 */ /* 0x000fe200078e0000 */
[----:B------:R-:W-:Y:S02]  /*c7d0*/  R2UR UR7, R9 ;  /* 0x00000000090772ca */ /* 0x000fe400000e0000 */
[----:B------:R-:W1:Y:S01]  /*c7e0*/  @P2 LDC R9, c[0x0][0x44c] ;  /* 0x00011300ff092b82 */ /* 0x000e620000000800 */
[----:B------:R-:W-:Y:S01]  /*c7f0*/  IADD3 R20, -R187, R184, -R67 ;  /* 0x000000b8bb147210 */ /* 0x000fe20007ffe943 */
[----:B-1----:R-:W-:-:S04]  /*c800*/  @P2 IMAD.HI.U32 R9, R0, R9, RZ ;  /* 0x0000000900092227 */ /* 0x002fc800078e00ff */
[----:B------:R-:W-:Y:S01]  /*c810*/  @!P1 VIADD R0, R15, 0x38840 ;  /* 0x000388400f009836 */ /* 0x000fe20000000000 */
[----:B0-----:R-:W-:Y:S01]  /*c820*/  @P2 SHF.R.U32.HI R8, RZ, R14, R9 ;  /* 0x0000000eff082219 */ /* 0x001fe20000011609 */
        /* <DEDUP_REMOVED lines=8> */
[----:B------:R-:W-:Y:S01]  /*c8b0*/  ULDC.64 UR4, c[0x0][0xad8] ;  /* 0x0002b60000047ab9 */ /* 0x000fe20000000a00 */
[----:B------:R-:W-:Y:S01]  /*c8c0*/  ULDC UR6, c[0x0][0xad4] ;  /* 0x0002b50000067ab9 */ /* 0x000fe20000000800 */
[----:B------:R-:W-:Y:S01]  /*c8d0*/  UISETP.GE.AND UP0, UPT, UR5, 0x1, UPT ;  /* 0x000000010500788c */ /* 0x000fe2000bf06270 */
[----:B------:R-:W-:-:S03]  /*c8e0*/  IMAD.U32 R21, RZ, RZ, UR6 ;  /* 0x00000006ff157e24 */ /* 0x000fc6000f8e00ff */
[----:B------:R-:W-:Y:S02]  /*c8f0*/  UP2UR UR48, UPR, URZ, 0x1 ;  /* 0x000000013f307883 */ /* 0x000fe40008000000 */
[----:B------:R-:W-:Y:S02]  /*c900*/  PLOP3.LUT P3, PT, PT, PT, UP0, 0x40, 0x0 ;  /* 0x000000000000781c */ /* 0x000fe40003f6e808 */
[----:B------:R-:W-:Y:S01]  /*c910*/  LOP3.LUT R57, RZ, R21, RZ, 0x33, !PT ;  /* 0x00000015ff397212 */ /* 0x000fe200078e33ff */
[----:B------:R-:W-:Y:S02]  /*c920*/  WARPGROUP.DEPBAR.LE gsb0, 0x0 ;  /* 0x00008000000079c5 */ /* 0x000fe40000010000 */
[----:B------:R1:W-:Y:S02]  /*c930*/  @!P1 SYNCS.ARRIVE.TRANS64.RED.A1T0 RZ, [R0+URZ], RZ ;  /* 0x000000ff00ff99a7 */ /* 0x0003e4000810043f */
[----:B-1----:R-:W-:-:S05]  /*c940*/  IADD3 R0, -R187, R9, R184 ;  /* 0x00000009bb007210 */ /* 0x002fca0007ffe1b8 */
[----:B------:R-:W-:-:S04]  /*c950*/  IMAD.IADD R0, R0, 0x1, -R23 ;  /* 0x0000000100007824 */ /* 0x000fc800078e0a17 */
[C---:B------:R-:W-:Y:S02]  /*c960*/  VIADD R69, R0.reuse, UR4 ;  /* 0x0000000400457c36 */ /* 0x040fe40008000000 */
[----:B------:R-:W-:-:S03]  /*c970*/  IMAD.IADD R56, R0, 0x1, R57 ;  /* 0x0000000100387824 */ /* 0x000fc600078e0239 */
[----:B0-----:R-:W-:Y:S01]  /*c980*/  VIADDMNMX R0, R59, R69, R20, PT ;  /* 0x000000453b007246 */ /* 0x001fe20003800114 */
        /* <DEDUP_REMOVED lines=14> */
.L_x_3597:
[----:B------:R-:W-:-:S06]  /*ca70*/  UISETP.NE.AND UP0, UPT, UR5, 0x1, UPT ;  /* 0x000000010500788c */ /* 0x000fcc000bf05270 */
[----:B------:R-:W-:-:S05]  /*ca80*/  PLOP3.LUT P3, PT, PT, PT, UP0, 0x80, 0x0 ;  /* 0x000000000000781c */ /* 0x000fca0003f6f008 */
[----:B------:R-:W-:-:S08]  /*ca90*/  @UP0 ULDC.64 UR6, c[0x0][0xae0] ;  /* 0x0002b80000060ab9 */ /* 0x000fd00000000a00 */
[----:B------:R-:W-:-:S05]  /*caa0*/  @P3 IMAD.HI.U32 R57, R14, UR6, RZ ;  /* 0x000000060e393c27 */ /* 0x000fca000f8e00ff */
[----:B------:R-:W-:-:S07]  /*cab0*/  @P3 SHF.R.U32.HI R14, RZ, UR7, R57 ;  /* 0x00000007ff0e3c19 */ /* 0x000fce0008011639 */
.L_x_3598:
[----:B------:R-:W-:Y:S05]  /*cac0*/  BSYNC B0 ;  /* 0x0000000000007941 */ /* 0x000fea0003800000 */
.L_x_3596:
[----:B------:R-:W-:-:S04]  /*cad0*/  IMAD R14, R14, UR5, -R67 ;  /* 0x000000050e0e7c24 */ /* 0x000fc8000f8e0a43 */
[----:B------:R-:W-:-:S05]  /*cae0*/  IMAD.IADD R14, R14, 0x1, -R187 ;  /* 0x000000010e0e7824 */ /* 0x000fca00078e0abb */
[----:B------:R-:W-:Y:S02]  /*caf0*/  VIMNMX R9, R9, R14, !PT ;  /* 0x0000000e09097248 */ /* 0x000fe40007fe0100 */
[----:B------:R-:W-:-:S07]  /*cb00*/  VIADDMNMX R0, R14, UR5, R0, PT ;  /* 0x000000050e007c46 */ /* 0x000fce000b800100 */
.L_x_3595:
[C---:B------:R-:W-:Y:S01]  /*cb10*/  ISETP.GE.AND P3, PT, R58.reuse, 0x2, PT ;  /* 0x000000023a00780c */ /* 0x040fe20003f66270 */
[----:B------:R-:W-:Y:S01]  /*cb20*/  UISETP.NE.AND UP0, UPT, UR48, URZ, UPT ;  /* 0x0000003f3000728c */ /* 0x000fe2000bf05270 */
[----:B------:R-:W-:Y:S02]  /*cb30*/  ISETP.GE.AND P4, PT, R58, 0x9, PT ;  /* 0x000000093a00780c */ /* 0x000fe40003f86270 */
[C---:B------:R-:W-:Y:S02]  /*cb40*/  ISETP.GT.AND P6, PT, R9.reuse, 0x1, !P3 ;  /* 0x000000010900780c */ /* 0x040fe40005fc4270 */
[----:B------:R-:W-:Y:S02]  /*cb50*/  ISETP.GT.AND P5, PT, R9, 0x8, !P4 ;  /* 0x000000080900780c */ /* 0x000fe400067a4270 */
[C---:B------:R-:W-:Y:S02]  /*cb60*/  ISETP.LT.OR P6, PT, R0.reuse, 0x2, P6 ;  /* 0x000000020000780c */ /* 0x040fe400037c1670 */
[----:B------:R-:W-:-:S02]  /*cb70*/  ISETP.LT.OR P5, PT, R0, 0x9, P5 ;  /* 0x000000090000780c */ /* 0x000fc40002fa1670 */
[----:B------:R-:W-:Y:S02]  /*cb80*/  FSEL R79, R25, -INF , !P6 ;  /* 0xff800000194f7808 */ /* 0x000fe40007000000 */
        /* <DEDUP_REMOVED lines=88> */
.L_x_3601:
[----:B------:R-:W-:-:S06]  /*d110*/  UISETP.NE.AND UP0, UPT, UR5, 0x1, UPT ;  /* 0x000000010500788c */ /* 0x000fcc000bf05270 */
[----:B------:R-:W-:-:S05]  /*d120*/  PLOP3.LUT P6, PT, PT, PT, UP0, 0x80, 0x0 ;  /* 0x000000000000781c */ /* 0x000fca0003fcf008 */
[----:B------:R-:W-:-:S08]  /*d130*/  @UP0 ULDC.64 UR6, c[0x0][0xae0] ;  /* 0x0002b80000060ab9 */ /* 0x000fd00000000a00 */
[----:B------:R-:W-:Y:S01]  /*d140*/  @P6 IMAD.HI.U32 R9, R8, UR6, RZ ;  /* 0x0000000608096c27 */ /* 0x000fe2000f8e00ff */
[----:B------:R-:W-:-:S13]  /*d150*/  PLOP3.LUT P6, PT, PT, PT, UP0, 0x80, 0x0 ;  /* 0x000000000000781c */ /* 0x000fda0003fcf008 */
[----:B------:R-:W-:-:S07]  /*d160*/  @P6 SHF.R.U32.HI R8, RZ, UR7, R9 ;  /* 0x00000007ff086c19 */ /* 0x000fce0008011609 */
.L_x_3602:
[----:B------:R-:W-:Y:S05]  /*d170*/  BSYNC B0 ;  /* 0x0000000000007941 */ /* 0x000fea0003800000 */
.L_x_3600:
[----:B------:R-:W-:-:S04]  /*d180*/  IMAD R8, R8, UR5, -R67 ;  /* 0x0000000508087c24 */ /* 0x000fc8000f8e0a43 */
[----:B------:R-:W-:-:S05]  /*d190*/  IMAD.IADD R9, R8, 0x1, -R187 ;  /* 0x0000000108097824 */ /* 0x000fca00078e0abb */
[----:B------:R-:W-:Y:S02]  /*d1a0*/  VIMNMX R20, R20, R9, !PT ;  /* 0x0000000914147248 */ /* 0x000fe40007fe0100 */
[----:B------:R-:W-:-:S07]  /*d1b0*/  VIADDMNMX R0, R9, UR5, R0, PT ;  /* 0x0000000509007c46 */ /* 0x000fce000b800100 */
.L_x_3599:
[----:B------:R-:W-:Y:S01]  /*d1c0*/  ISETP.GT.AND P3, PT, R20, 0x1, !P3 ;  /* 0x000000011400780c */ /* 0x000fe20005f64270 */
[----:B------:R-:W-:Y:S01]  /*d1d0*/  ULDC UR6, c[0x0][0xa80] ;  /* 0x0002a00000067ab9 */ /* 0x000fe20000000800 */
[----:B------:R-:W-:Y:S01]  /*d1e0*/  FMNMX.FTZ R8, R81, R79, !PT ;  /* 0x0000004f51087209 */ /* 0x000fe20007810000 */
[----:B------:R-:W-:Y:S01]  /*d1f0*/  UISETP.NE.AND UP0, UPT, UR48, URZ, UPT ;  /* 0x0000003f3000728c */ /* 0x000fe2000bf05270 */
[----:B------:R-:W-:Y:S01]  /*d200*/  BAR.SYNC.DEFER_BLOCKING 0xf, 0x100 ;  /* 0x03c4000000007b1d */ /* 0x000fe20000010000 */
[----:B------:R-:W-:Y:S01]  /*d210*/  ISETP.LT.OR P3, PT, R0, 0x2, P3 ;  /* 0x000000020000780c */ /* 0x000fe20001f61670 */
[----:B------:R-:W-:Y:S01]  /*d220*/  @!P1 VIADD R15, R15, 0x38860 ;  /* 0x000388600f0f9836 */ /* 0x000fe20000000000 */
        /* <DEDUP_REMOVED lines=17> */
[C---:B------:R-:W-:Y:S02]  /*d340*/  ISETP.GT.AND P4, PT, R20.reuse, 0x8, !P4 ;  /* 0x000000081400780c */ /* 0x040fe40006784270 */
[----:B------:R-:W-:Y:S02]  /*d350*/  ISETP.GT.AND P3, PT, R20, 0x11, !P3 ;  /* 0x000000111400780c */ /* 0x000fe40005f64270 */
[----:B------:R-:W-:Y:S02]  /*d360*/  FMNMX.FTZ R8, R41, R8, !PT ;  /* 0x0000000829087209 */ /* 0x000fe40007810000 */
[----:B------:R-:W-:-:S02]  /*d370*/  ISETP.LT.OR P3, PT, R0, 0x12, P3 ;  /* 0x000000120000780c */ /* 0x000fc40001f61670 */
[----:B------:R-:W-:Y:S02]  /*d380*/  ISETP.LT.OR P4, PT, R0, 0x9, P4 ;  /* 0x000000090000780c */ /* 0x000fe40002781670 */
[----:B------:R-:W-:Y:S02]  /*d390*/  FSEL R35, R35, -INF , !P3 ;  /* 0xff80000023237808 */ /* 0x000fe40005800000 */
[----:B------:R-:W-:Y:S02]  /*d3a0*/  ISETP.NE.AND P3, PT, R62, RZ, PT ;  /* 0x000000ff3e00720c */ /* 0x000fe40003f65270 */
[----:B------:R-:W-:Y:S02]  /*d3b0*/  FMNMX.FTZ R8, R29, R8, !PT ;  /* 0x000000081d087209 */ /* 0x000fe40007810000 */
[----:B------:R-:W-:Y:S02]  /*d3c0*/  ISETP.GT.AND P3, PT, R20, 0x18, !P3 ;  /* 0x000000181400780c */ /* 0x000fe40005f64270 */
[----:B------:R-:W-:-:S02]  /*d3d0*/  FSEL R27, R30, -INF , !P4 ;  /* 0xff8000001e1b7808 */ /* 0x000fc40006000000 */
[----:B------:R-:W-:Y:S02]  /*d3e0*/  ISETP.LT.OR P3, PT, R0, 0x19, P3 ;  /* 0x000000190000780c */ /* 0x000fe40001f61670 */
[----:B------:R-:W-:Y:S02]  /*d3f0*/  FMNMX.FTZ R8, R45, R8, !PT ;  /* 0x000000082d087209 */ /* 0x000fe40007810000 */
[----:B------:R-:W-:Y:S02]  /*d400*/  FSEL R71, R38, -INF , !P3 ;  /* 0xff80000026477808 */ /* 0x000fe40005800000 */
[----:B------:R-:W-:Y:S02]  /*d410*/  ISETP.NE.AND P3, PT, R36, RZ, PT ;  /* 0x000000ff2400720c */ /* 0x000fe40003f65270 */
[----:B------:R-:W-:Y:S02]  /*d420*/  ISETP.NE.AND P4, PT, R44, RZ, PT ;  /* 0x000000ff2c00720c */ /* 0x000fe40003f85270 */
[----:B------:R-:W-:-:S02]  /*d430*/  ISETP.GT.AND P3, PT, R20, 0x19, !P3 ;  /* 0x000000191400780c */ /* 0x000fc40005f64270 */
[----:B------:R-:W-:Y:S02]  /*d440*/  FMNMX.FTZ R8, R33, R8, !PT ;  /* 0x0000000821087209 */ /* 0x000fe40007810000 */
[----:B------:R-:W-:Y:S02]  /*d450*/  ISETP.LT.OR P3, PT, R0, 0x1a, P3 ;  /* 0x0000001a0000780c */ /* 0x000fe40001f61670 */
[----:B------:R-:W-:Y:S02]  /*d460*/  FMNMX.FTZ R8, R49, R8, !PT ;  /* 0x0000000831087209 */ /* 0x000fe40007810000 */
[----:B------:R-:W-:Y:S02]  /*d470*/  FSEL R39, R39, -INF , !P3 ;  /* 0xff80000027277808 */ /* 0x000fe40005800000 */
[----:B------:R-:W-:Y:S02]  /*d480*/  ISETP.NE.AND P3, PT, R64, RZ, PT ;  /* 0x000000ff4000720c */ /* 0x000fe40003f65270 */
[----:B------:R-:W-:Y:S01]  /*d490*/  ISETP.NE.AND P6, PT, R14, RZ, PT ;  /* 0x000000ff0e00720c */ /* 0x000fe20003fc5270 */
[----:B------:R-:W-:Y:S01]  /*d4a0*/  IMAD.U32 R14, RZ, RZ, UR6 ;  /* 0x00000006ff0e7e24 */ /* 0x000fe2000f8e00ff */
[----:B------:R-:W-:-:S02]  /*d4b0*/  ISETP.GT.AND P3, PT, R20, 0x20, !P3 ;  /* 0x000000201400780c */ /* 0x000fc40005f64270 */
[----:B------:R-:W-:Y:S02]  /*d4c0*/  FMNMX.FTZ R8, R25, R8, !PT ;  /* 0x0000000819087209 */ /* 0x000fe40007810000 */
[----:B------:R-:W-:Y:S02]  /*d4d0*/  ISETP.LT.OR P3, PT, R0, 0x21, P3 ;  /* 0x000000210000780c */ /* 0x000fe40001f61670 */
[----:B------:R-:W-:Y:S02]  /*d4e0*/  ISETP.GT.AND P5, PT, R20, 0x38, !P5 ;  /* 0x000000381400780c */ /* 0x000fe40006fa4270 */
[----:B------:R-:W-:Y:S02]  /*d4f0*/  FSEL R75, R42, -INF , !P3 ;  /* 0xff8000002a4b7808 */ /* 0x000fe40005800000 */
[----:B------:R-:W-:Y:S02]  /*d500*/  ISETP.NE.AND P3, PT, R40, RZ, PT ;  /* 0x000000ff2800720c */ /* 0x000fe40003f65270 */
[----:B------:R-:W-:-:S02]  /*d510*/  ISETP.LT.OR P5, PT, R0, 0x39, P5 ;  /* 0x000000390000780c */ /* 0x000fc40002fa1670 */
[----:B------:R-:W-:Y:S02]  /*d520*/  ISETP.GT.AND P3, PT, R20, 0x21, !P3 ;  /* 0x000000211400780c */ /* 0x000fe40005f64270 */
[----:B------:R-:W-:Y:S02]  /*d530*/  @!P1 PRMT R15, RZ, 0x654, R15 ;  /* 0x00000654ff0f9816 */ /* 0x000fe4000000000f */
[----:B------:R-:W-:-:S04]  /*d540*/  ISETP.LT.OR P3, PT, R0, 0x22, P3 ;  /* 0x000000220000780c */ /* 0x000fc80001f61670 */
[----:B------:R-:W-:Y:S02]  /*d550*/  FSEL R43, R43, -INF , !P3 ;  /* 0xff8000002b2b7808 */ /* 0x000fe40005800000 */
[----:B------:R-:W-:-:S04]  /*d560*/  ISETP.NE.AND P3, PT, R66, RZ, PT ;  /* 0x000000ff4200720c */ /* 0x000fc80003f65270 */
        /* <DEDUP_REMOVED lines=9> */
[----:B------:R-:W-:Y:S02]  /*d600*/  ISETP.NE.AND P6, PT, R24, RZ, PT ;  /* 0x000000ff1800720c */ /* 0x000fe40003fc5270 */
[----:B------:R-:W-:Y:S02]  /*d610*/  FMNMX.FTZ R24, R53, R8, !PT ;  /* 0x0000000835187209 */ /* 0x000fe40007810000 */
[C---:B------:R-:W-:Y:S02]  /*d620*/  ISETP.LT.OR P3, PT, R0.reuse, 0x1, P3 ;  /* 0x000000010000780c */ /* 0x040fe40001f61670 */
[----:B------:R-:W-:Y:S01]  /*d630*/  ISETP.LT.OR P4, PT, R0, 0x32, P4 ;  /* 0x000000320000780c */ /* 0x000fe20002781670 */
[----:B------:R-:W0:Y:S01]  /*d640*/  SHFL.BFLY PT, R9, R24, 0x2, 0x1f ;  /* 0x0c401f0018097f89 */ /* 0x000e2200000e0000 */
[----:B------:R-:W-:-:S02]  /*d650*/  FSEL R26, R26, -INF , !P3 ;  /* 0xff8000001a1a7808 */ /* 0x000fc40005800000 */
[----:B------:R-:W-:Y:S02]  /*d660*/  ISETP.GT.AND P6, PT, R20, 0x39, !P6 ;  /* 0x000000391400780c */ /* 0x000fe400077c4270 */
[----:B------:R-:W-:Y:S02]  /*d670*/  FSEL R83, R51, -INF , !P4 ;  /* 0xff80000033537808 */ /* 0x000fe40006000000 */
[----:B------:R-:W-:-:S04]  /*d680*/  ISETP.LT.OR P6, PT, R0, 0x3a, P6 ;  /* 0x0000003a0000780c */ /* 0x000fc800037c1670 */
[----:B------:R-:W-:Y:S02]  /*d690*/  FSEL R85, R55, -INF , !P6 ;  /* 0xff80000037557808 */ /* 0x000fe40007000000 */
[----:B0-----:R-:W-:Y:S02]  /*d6a0*/  FMNMX.FTZ R28, R24, R9, !PT ;  /* 0x00000009181c7209 */ /* 0x001fe40007810000 */
[----:B------:R-:W0:Y:S03]  /*d6b0*/  @P2 LDC R24, c[0x0][0x44c] ;  /* 0x00011300ff182b82 */ /* 0x000e260000000800 */
[----:B------:R-:W1:Y:S01]  /*d6c0*/  SHFL.BFLY PT, R9, R28, 0x1, 0x1f ;  /* 0x0c201f001c097f89 */ /* 0x000e6200000e0000 */
[----:B0-----:R-:W-:Y:S01]  /*d6d0*/  @P2 IMAD.HI.U32 R24, R195, R24, RZ ;  /* 0x00000018c3182227 */ /* 0x001fe200078e00ff */
[----:B-1----:R-:W-:-:S04]  /*d6e0*/  FMNMX.FTZ R9, R28, R9, !PT ;  /* 0x000000091c097209 */ /* 0x002fc80007810000 */
[C---:B------:R-:W-:Y:S01]  /*d6f0*/  FSETP.NEU.FTZ.AND P3, PT, R9.reuse, -INF , PT ;  /* 0xff8000000900780b */ /* 0x040fe20003f7d000 */
[----:B------:R-:W-:-:S05]  /*d700*/  FMUL.FTZ R8, R9, R14 ;  /* 0x0000000e09087220 */ /* 0x000fca0000410000 */
        /* <DEDUP_REMOVED lines=17> */
[----:B------:R-:W0:Y:S01]  /*d820*/  @P2 LDC R45, c[0x0][0x450] ;  /* 0x00011400ff2d2b82 */ /* 0x000e220000000800 */
[----:B------:R-:W-:Y:S01]  /*d830*/  FSEL R79, R54, -INF , !P5 ;  /* 0xff800000364f7808 */ /* 0x000fe20006800000 */
[----:B------:R-:W1:Y:S01]  /*d840*/  MUFU.EX2 R51, R51 ;  /* 0x0000003300337308 */ /* 0x000e620000000800 */
[----:B------:R-:W-:Y:S01]  /*d850*/  FMNMX.FTZ R8, R71, R8, !PT ;  /* 0x0000000847087209 */ /* 0x000fe20007810000 */
[-CC-:B------:R-:W-:Y:S01]  /*d860*/  FFMA.FTZ R160, R59, R14.reuse, -R30.reuse ;  /* 0x0000000e3ba07223 */ /* 0x180fe2000001081e */
[-CC-:B------:R-:W-:Y:S01]  /*d870*/  FFMA.FTZ R59, R63, R14.reuse, -R30.reuse ;  /* 0x0000000e3f3b7223 */ /* 0x180fe2000001081e */
[--C-:B------:R-:W-:Y:S01]  /*d880*/  FFMA.FTZ R162, R57, R14, -R30.reuse ;  /* 0x0000000e39a27223 */ /* 0x100fe2000001081e */
[----:B------:R-:W-:Y:S01]  /*d890*/  FMNMX.FTZ R8, R39, R8, !PT ;  /* 0x0000000827087209 */ /* 0x000fe20007810000 */
[-CC-:B------:R-:W-:Y:S01]  /*d8a0*/  FFMA.FTZ R154, R25, R14.reuse, -R30.reuse ;  /* 0x0000000e199a7223 */ /* 0x180fe2000001081e */
[--C-:B------:R-:W-:Y:S01]  /*d8b0*/  FFMA.FTZ R57, R61, R14, -R30.reuse ;  /* 0x0000000e3d397223 */ /* 0x100fe2000001081e */
[----:B------:R-:W2:Y:S01]  /*d8c0*/  MUFU.EX2 R166, R166 ;  /* 0x000000a600a67308 */ /* 0x000ea20000000800 */
[----:B------:R-:W-:Y:S01]  /*d8d0*/  FMNMX.FTZ R8, R75, R8, !PT ;  /* 0x000000084b087209 */ /* 0x000fe20007810000 */
[-CC-:B------:R-:W-:Y:S01]  /*d8e0*/  FFMA.FTZ R156, R37, R14.reuse, -R30.reuse ;  /* 0x0000000e259c7223 */ /* 0x180fe2000001081e */
[-CC-:B------:R-:W-:Y:S01]  /*d8f0*/  FFMA.FTZ R37, R41, R14.reuse, -R30.reuse ;  /* 0x0000000e29257223 */ /* 0x180fe2000001081e */
[--C-:B------:R-:W-:Y:S01]  /*d900*/  FFMA.FTZ R0, R33, R14, -R30.reuse ;  /* 0x0000000e21007223 */ /* 0x100fe2000001081e */
[----:B------:R-:W-:Y:S01]  /*d910*/  FMNMX.FTZ R8, R43, R8, !PT ;  /* 0x000000082b087209 */ /* 0x000fe20007810000 */
[-CC-:B------:R-:W-:Y:S01]  /*d920*/  FFMA.FTZ R33, R49, R14.reuse, -R30.reuse ;  /* 0x0000000e31217223 */ /* 0x180fe2000001081e */
[----:B------:R-:W-:Y:S01]  /*d930*/  FFMA.FTZ R41, R53, R14, -R30 ;  /* 0x0000000e35297223 */ /* 0x000fe2000001081e */
[----:B------:R-:W3:Y:S01]  /*d940*/  MUFU.EX2 R55, R55 ;  /* 0x0000003700377308 */ /* 0x000ee20000000800 */
[----:B------:R-:W-:Y:S01]  /*d950*/  FMNMX.FTZ R8, R73, R8, !PT ;  /* 0x0000000849087209 */ /* 0x000fe20007810000 */
[----:B-1----:R-:W-:Y:S01]  /*d960*/  FADD.FTZ R25, R164, R51 ;  /* 0x00000033a4197221 */ /* 0x002fe20000010000 */
[----:B------:R-:W-:-:S02]  /*d970*/  F2FP.F16.F32.PACK_AB R164, R51, R164 ;  /* 0x000000a433a4723e */ /* 0x000fc400000000ff */
[----:B------:R-:W-:-:S03]  /*d980*/  FMNMX.FTZ R8, R47, R8, !PT ;  /* 0x000000082f087209 */ /* 0x000fc60007810000 */
[----:B------:R-:W1:Y:S01]  /*d990*/  MUFU.EX2 R160, R160 ;  /* 0x000000a000a07308 */ /* 0x000e620000000800 */
[----:B------:R-:W-:-:S04]  /*d9a0*/  FMNMX.FTZ R8, R81, R8, !PT ;  /* 0x0000000851087209 */ /* 0x000fc80007810000 */
[----:B------:R-:W-:-:S03]  /*d9b0*/  FMNMX.FTZ R8, R83, R8, !PT ;  /* 0x0000000853087209 */ /* 0x000fc60007810000 */
[----:B------:R-:W-:Y:S01]  /*d9c0*/  MUFU.EX2 R59, R59 ;  /* 0x0000003b003b7308 */ /* 0x000fe20000000800 */
[----:B------:R-:W-:-:S04]  /*d9d0*/  FMNMX.FTZ R8, R79, R8, !PT ;  /* 0x000000084f087209 */ /* 0x000fc80007810000 */
[----:B------:R-:W-:-:S03]  /*d9e0*/  FMNMX.FTZ R8, R85, R8, !PT ;  /* 0x0000000855087209 */ /* 0x000fc60007810000 */
[----:B------:R-:W-:Y:S02]  /*d9f0*/  MUFU.EX2 R162, R162 ;  /* 0x000000a200a27308 */ /* 0x000fe40000000800 */
[----:B------:R-:W4:Y:S06]  /*da00*/  SHFL.BFLY PT, R65, R8, 0x2, 0x1f ;  /* 0x0c401f0008417f89 */ /* 0x000f2c00000e0000 */
[----:B------:R-:W-:Y:S08]  /*da10*/  MUFU.EX2 R57, R57 ;  /* 0x0000003900397308 */ /* 0x000ff00000000800 */
[----:B------:R-:W-:Y:S08]  /*da20*/  MUFU.EX2 R156, R156 ;  /* 0x0000009c009c7308 */ /* 0x000ff00000000800 */
[----:B------:R-:W-:Y:S01]  /*da30*/  MUFU.EX2 R37, R37 ;  /* 0x0000002500257308 */ /* 0x000fe20000000800 */
[----:B----4-:R-:W-:-:S05]  /*da40*/  FMNMX.FTZ R65, R8, R65, !PT ;  /* 0x0000004108417209 */ /* 0x010fca0007810000 */
[----:B------:R-:W4:Y:S02]  /*da50*/  SHFL.BFLY PT, R20, R65, 0x1, 0x1f ;  /* 0x0c201f0041147f89 */ /* 0x000f2400000e0000 */
[----:B------:R-:W-:Y:S08]  /*da60*/  MUFU.EX2 R158, R158 ;  /* 0x0000009e009e7308 */ /* 0x000ff00000000800 */
[----:B------:R-:W-:Y:S08]  /*da70*/  MUFU.EX2 R29, R29 ;  /* 0x0000001d001d7308 */ /* 0x000ff00000000800 */
[----:B------:R-:W-:Y:S01]  /*da80*/  MUFU.EX2 R0, R0 ;  /* 0x0000000000007308 */ /* 0x000fe20000000800 */
[----:B----4-:R-:W-:-:S07]  /*da90*/  FMNMX.FTZ R20, R65, R20, !PT ;  /* 0x0000001441147209 */ /* 0x010fce0007810000 */
[----:B------:R-:W-:Y:S01]  /*daa0*/  MUFU.EX2 R33, R33 ;  /* 0x0000002100217308 */ /* 0x000fe20000000800 */
[C---:B------:R-:W-:Y:S01]  /*dab0*/  FSETP.NEU.FTZ.AND P3, PT, R20.reuse, -INF , PT ;  /* 0xff8000001400780b */ /* 0x040fe20003f7d000 */
[----:B------:R-:W-:-:S06]  /*dac0*/  FMUL.FTZ R8, R20, R14 ;  /* 0x0000000e14087220 */ /* 0x000fcc0000410000 */
[----:B------:R-:W-:Y:S01]  /*dad0*/  MUFU.EX2 R154, R154 ;  /* 0x0000009a009a7308 */ /* 0x000fe20000000800 */
[----:B------:R-:W-:Y:S02]  /*dae0*/  FSEL R28, R8, RZ, P3 ;  /* 0x000000ff081c7208 */ /* 0x000fe40001800000 */
[----:B------:R-:W-:-:S03]  /*daf0*/  PLOP3.LUT P3, PT, PT, PT, UP0, 0x40, 0x0 ;  /* 0x000000000000781c */ /* 0x000fc60003f6e808 */
[-CC-:B------:R-:W-:Y:S01]  /*db00*/  FFMA.FTZ R165, R26, R14.reuse, -R28.reuse ;  /* 0x0000000e1aa57223 */ /* 0x180fe2000001081c */
[-CC-:B------:R-:W-:Y:S01]  /*db10*/  FFMA.FTZ R8, R67, R14.reuse, -R28.reuse ;  /* 0x0000000e43087223 */ /* 0x180fe2000001081c */
[-CC-:B------:R-:W-:Y:S01]  /*db20*/  FFMA.FTZ R167, R27, R14.reuse, -R28.reuse ;  /* 0x0000000e1ba77223 */ /* 0x180fe2000001081c */
[-CC-:B------:R-:W-:Y:S01]  /*db30*/  FFMA.FTZ R31, R31, R14.reuse, -R28.reuse ;  /* 0x0000000e1f1f7223 */ /* 0x180fe2000001081c */
[-CC-:B------:R-:W-:Y:S01]  /*db40*/  FFMA.FTZ R69, R69, R14.reuse, -R28.reuse ;  /* 0x0000000e45457223 */ /* 0x180fe2000001081c */
[----:B--2---:R-:W-:Y:S01]  /*db50*/  FADD.FTZ R26, R166, R25 ;  /* 0x00000019a61a7221 */ /* 0x004fe20000010000 */
[----:B------:R-:W-:Y:S01]  /*db60*/  MUFU.EX2 R165, R165 ;  /* 0x000000a500a57308 */ /* 0x000fe20000000800 */
[-C--:B------:R-:W-:Y:S01]  /*db70*/  FFMA.FTZ R35, R35, R14.reuse, -R28 ;  /* 0x0000000e23237223 */ /* 0x080fe2000001081c */
[----:B------:R-:W-:Y:S02]  /*db80*/  IMAD.MOV.U32 R27, RZ, RZ, R195 ;  /* 0x000000ffff1b7224 */ /* 0x000fe400078e00c3 */
[----:B---3--:R-:W-:Y:S01]  /*db90*/  FADD.FTZ R25, R55, R26 ;  /* 0x0000001a37197221 */ /* 0x008fe20000010000 */
[-C--:B------:R-:W-:Y:S01]  /*dba0*/  FFMA.FTZ R71, R71, R14.reuse, -R28 ;  /* 0x0000000e47477223 */ /* 0x080fe2000001081c */
[----:B0-----:R-:W-:Y:S01]  /*dbb0*/  @P2 SHF.R.U32.HI R27, RZ, R45, R24 ;  /* 0x0000002dff1b2219 */ /* 0x001fe20000011618 */
[----:B------:R-:W-:Y:S01]  /*dbc0*/  FFMA.FTZ R39, R39, R14, -R28 ;  /* 0x0000000e27277223 */ /* 0x000fe2000001081c */
[----:B-1----:R-:W-:Y:S01]  /*dbd0*/  FADD.FTZ R38, R160, R25 ;  /* 0x00000019a0267221 */ /* 0x002fe20000010000 */
[----:B------:R-:W0:Y:S01]  /*dbe0*/  MUFU.EX2 R8, R8 ;  /* 0x0000000800087308 */ /* 0x000e220000000800 */
[----:B------:R-:W-:-:S02]  /*dbf0*/  IMAD.MOV.U32 R25, RZ, RZ, 0x40000040 ;  /* 0x40000040ff197424 */ /* 0x000fc400078e00ff */
[-CC-:B------:R-:W-:Y:S01]  /*dc00*/  FFMA.FTZ R75, R75, R14.reuse, -R28.reuse ;  /* 0x0000000e4b4b7223 */ /* 0x180fe2000001081c */
[-CC-:B------:R-:W-:Y:S01]  /*dc10*/  FFMA.FTZ R43, R43, R14.reuse, -R28.reuse ;  /* 0x0000000e2b2b7223 */ /* 0x180fe2000001081c */
[-CC-:B------:R-:W-:Y:S01]  /*dc20*/  FFMA.FTZ R73, R73, R14.reuse, -R28.reuse ;  /* 0x0000000e49497223 */ /* 0x180fe2000001081c */
[-CC-:B------:R-:W-:Y:S01]  /*dc30*/  FFMA.FTZ R47, R47, R14.reuse, -R28.reuse ;  /* 0x0000000e2f2f7223 */ /* 0x180fe2000001081c */
[-CC-:B------:R-:W-:Y:S01]  /*dc40*/  FFMA.FTZ R81, R81, R14.reuse, -R28.reuse ;  /* 0x0000000e51517223 */ /* 0x180fe2000001081c */
[-CC-:B------:R-:W-:Y:S01]  /*dc50*/  FFMA.FTZ R83, R83, R14.reuse, -R28.reuse ;  /* 0x0000000e53537223 */ /* 0x180fe2000001081c */
[----:B------:R-:W1:Y:S01]  /*dc60*/  MUFU.EX2 R167, R167 ;  /* 0x000000a700a77308 */ /* 0x000e620000000800 */
[-CC-:B------:R-:W-:Y:S01]  /*dc70*/  FFMA.FTZ R79, R79, R14.reuse, -R28.reuse ;  /* 0x0000000e4f4f7223 */ /* 0x180fe2000001081c */
[----:B------:R-:W-:Y:S01]  /*dc80*/  FFMA.FTZ R85, R85, R14, -R28 ;  /* 0x0000000e55557223 */ /* 0x000fe2000001081c */
[----:B------:R-:W-:Y:S01]  /*dc90*/  IMAD.IADD R169, R152, 0x1, R27 ;  /* 0x0000000198a97824 */ /* 0x000fe200078e021b */
[----:B------:R-:W-:Y:S01]  /*dca0*/  R2UR UR7, R25 ;  /* 0x00000000190772ca */ /* 0x000fe200000e0000 */
[----:B------:R-:W-:Y:S01]  /*dcb0*/  IMAD.MOV.U32 R27, RZ, RZ, 0x40000040 ;  /* 0x40000040ff1b7424 */ /* 0x000fe200078e00ff */
[----:B------:R-:W-:Y:S01]  /*dcc0*/  F2FP.F16.F32.PACK_AB R166, R55, R166 ;  /* 0x000000a637a6723e */ /* 0x000fe200000000ff */
[----:B------:R-:W-:Y:S01]  /*dcd0*/  IMAD R24, R19, 0x1000, R194 ;  /* 0x0000100013187824 */ /* 0x000fe200078e02c2 */
[----:B------:R2:W3:Y:S01]  /*dce0*/  MUFU.EX2 R30, R31 ;  /* 0x0000001f001e7308 */ /* 0x0004e20000000800 */
[----:B0-----:R-:W-:Y:S01]  /*dcf0*/  FADD.FTZ R28, R165, R8 ;  /* 0x00000008a51c7221 */ /* 0x001fe20000010000 */
[----:B------:R-:W-:Y:S01]  /*dd00*/  R2UR UR11, R27 ;  /* 0x000000001b0b72ca */ /* 0x000fe200000e0000 */
[C---:B------:R-:W-:Y:S01]  /*dd10*/  VIADD R26, R24.reuse, 0x80 ;  /* 0x00000080181a7836 */ /* 0x040fe20000000000 */
[----:B------:R-:W-:-:S02]  /*dd20*/  R2UR UR6, R24 ;  /* 0x00000000180672ca */ /* 0x000fc400000e0000 */
[----:B------:R-:W-:Y:S02]  /*dd30*/  F2FP.F16.F32.PACK_AB R165, R8, R165 ;  /* 0x000000a508a5723e */ /* 0x000fe400000000ff */
[----:B------:R-:W0:Y:S01]  /*dd40*/  MUFU.EX2 R69, R69 ;  /* 0x0000004500457308 */ /* 0x000e220000000800 */
[----:B--2---:R-:W-:Y:S01]  /*dd50*/  FADD.FTZ R31, R59, R38 ;  /* 0x000000263b1f7221 */ /* 0x004fe20000010000 */
[----:B-1----:R-:W-:Y:S01]  /*dd60*/  FADD.FTZ R25, R167, R28 ;  /* 0x0000001ca7197221 */ /* 0x002fe20000010000 */
[----:B------:R-:W-:Y:S01]  /*dd70*/  R2UR UR10, R26 ;  /* 0x000000001a0a72ca */ /* 0x000fe200000e0000 */
[----:B------:R-:W-:Y:S02]  /*dd80*/  VIADD R26, R24, 0x100 ;  /* 0x00000100181a7836 */ /* 0x000fe40000000000 */
[----:B------:R-:W-:Y:S01]  /*dd90*/  FADD.FTZ R40, R162, R31 ;  /* 0x0000001fa2287221 */ /* 0x000fe20000010000 */
[----:B------:R-:W-:Y:S01]  /*dda0*/  VIADD R24, R24, 0x180 ;  /* 0x0000018018187836 */ /* 0x000fe20000000000 */
[----:B------:R-:W-:Y:S01]  /*ddb0*/  F2FP.F16.F32.PACK_AB R160, R59, R160 ;  /* 0x000000a03ba0723e */ /* 0x000fe200000000ff */
[----:B------:R-:W1:Y:S01]  /*ddc0*/  MUFU.EX2 R32, R35 ;  /* 0x0000002300207308 */ /* 0x000e620000000800 */
[----:B---3--:R-:W-:Y:S01]  /*ddd0*/  FADD.FTZ R38, R30, R25 ;  /* 0x000000191e267221 */ /* 0x008fe20000010000 */
[----:B------:R-:W-:Y:S01]  /*dde0*/  FADD.FTZ R27, R57, R40 ;  /* 0x00000028391b7221 */ /* 0x000fe20000010000 */
[----:B------:R-:W-:-:S02]  /*ddf0*/  R2UR UR18, R24 ;  /* 0x00000000181272ca */ /* 0x000fc400000e0000 */
[----:B------:R-:W-:Y:S01]  /*de00*/  R2UR UR14, R26 ;  /* 0x000000001a0e72ca */ /* 0x000fe200000e0000 */
[----:B------:R-:W-:Y:S01]  /*de10*/  FADD.FTZ R40, R156, R27 ;  /* 0x0000001b9c287221 */ /* 0x000fe20000010000 */
[----:B------:R-:W-:Y:S01]  /*de20*/  IMAD.MOV.U32 R27, RZ, RZ, 0x40000040 ;  /* 0x40000040ff1b7424 */ /* 0x000fe200078e00ff */
[----:B------:R-:W2:Y:S01]  /*de30*/  MUFU.EX2 R71, R71 ;  /* 0x0000004700477308 */ /* 0x000ea20000000800 */
[----:B0-----:R-:W-:Y:S01]  /*de40*/  FADD.FTZ R25, R69, R38 ;  /* 0x0000002645197221 */ /* 0x001fe20000010000 */
[----:B------:R-:W-:Y:S01]  /*de50*/  FADD.FTZ R31, R37, R40 ;  /* 0x00000028251f7221 */ /* 0x000fe20000010000 */
[----:B------:R-:W-:Y:S02]  /*de60*/  F2FP.F16.F32.PACK_AB R167, R30, R167 ;  /* 0x000000a71ea7723e */ /* 0x000fe400000000ff */
[----:B------:R-:W-:Y:S01]  /*de70*/  R2UR UR15, R27 ;  /* 0x000000001b0f72ca */ /* 0x000fe200000e0000 */
[----:B------:R-:W-:Y:S01]  /*de80*/  FADD.FTZ R40, R158, R31 ;  /* 0x0000001f9e287221 */ /* 0x000fe20000010000 */
[----:B------:R-:W-:Y:S01]  /*de90*/  F2FP.F16.F32.PACK_AB R162, R57, R162 ;  /* 0x000000a239a2723e */ /* 0x000fe200000000ff */
[----:B------:R-:W0:Y:S01]  /*dea0*/  MUFU.EX2 R34, R39 ;  /* 0x0000002700227308 */ /* 0x000e220000000800 */
[C---:B-1----:R-:W-:Y:S01]  /*deb0*/  FADD.FTZ R38, R32.reuse, R25 ;  /* 0x0000001920267221 */ /* 0x042fe20000010000 */
[----:B------:R-:W-:Y:S01]  /*dec0*/  IMAD.MOV.U32 R25, RZ, RZ, 0x40000040 ;  /* 0x40000040ff197424 */ /* 0x000fe200078e00ff */
[----:B------:R-:W-:Y:S01]  /*ded0*/  F2FP.F16.F32.PACK_AB R161, R32, R69 ;  /* 0x0000004520a1723e */ /* 0x000fe200000000ff */
[----:B------:R-:W-:Y:S01]  /*dee0*/  STSM.16.M88.4 [R199+0x36400], R164 ;  /* 0x036400a4c7007844 */ /* 0x000fe20000000200 */
[----:B------:R-:W-:-:S02]  /*def0*/  F2FP.F16.F32.PACK_AB R156, R37, R156 ;  /* 0x0000009c259c723e */ /* 0x000fc400000000ff */
[----:B------:R-:W-:Y:S01]  /*df00*/  R2UR UR19, R25 ;  /* 0x00000000191372ca */ /* 0x000fe200000e0000 */
[----:B------:R-:W1:Y:S01]  /*df10*/  MUFU.EX2 R75, R75 ;  /* 0x0000004b004b7308 */ /* 0x000e620000000800 */
[----:B--2---:R-:W-:Y:S01]  /*df20*/  FADD.FTZ R27, R71, R38 ;  /* 0x00000026471b7221 */ /* 0x004fe20000010000 */
[----:B------:R-:W-:Y:S02]  /*df30*/  F2FP.F16.F32.PACK_AB R158, R29, R158 ;  /* 0x0000009e1d9e723e */ /* 0x000fe400000000ff */
[----:B------:R-:W-:-:S04]  /*df40*/  F2FP.F16.F32.PACK_AB R152, R33, R0 ;  /* 0x000000002198723e */ /* 0x000fc800000000ff */
[----:B------:R-:W2:Y:S01]  /*df50*/  MUFU.EX2 R36, R43 ;  /* 0x0000002b00247308 */ /* 0x000ea20000000800 */
[C---:B0-----:R-:W-:Y:S01]  /*df60*/  FADD.FTZ R38, R34.reuse, R27 ;  /* 0x0000001b22267221 */ /* 0x041fe20000010000 */
[----:B------:R-:W-:Y:S01]  /*df70*/  FADD.FTZ R27, R29, R40 ;  /* 0x000000281d1b7221 */ /* 0x000fe20000010000 */
[----:B------:R-:W-:-:S05]  /*df80*/  F2FP.F16.F32.PACK_AB R163, R34, R71 ;  /* 0x0000004722a3723e */ /* 0x000fca00000000ff */
[----:B------:R-:W0:Y:S01]  /*df90*/  MUFU.EX2 R73, R73 ;  /* 0x0000004900497308 */ /* 0x000e220000000800 */
[----:B-1----:R-:W-:Y:S01]  /*dfa0*/  FADD.FTZ R25, R75, R38 ;  /* 0x000000264b197221 */ /* 0x002fe20000010000 */
[----:B------:R-:W-:Y:S01]  /*dfb0*/  FADD.FTZ R38, R0, R27 ;  /* 0x0000001b00267221 */ /* 0x000fe20000010000 */
[----:B------:R-:W-:Y:S03]  /*dfc0*/  STSM.16.M88.4 [R214], R160 ;  /* 0x000000a0d6007844 */ /* 0x000fe60000000200 */
[----:B------:R-:W-:Y:S02]  /*dfd0*/  FADD.FTZ R27, R33, R38 ;  /* 0x00000026211b7221 */ /* 0x000fe40000010000 */
[----:B------:R-:W1:Y:S01]  /*dfe0*/  MUFU.EX2 R28, R47 ;  /* 0x0000002f001c7308 */ /* 0x000e620000000800 */
[----:B--2---:R-:W-:Y:S01]  /*dff0*/  FADD.FTZ R24, R36, R25 ;  /* 0x0000001924187221 */ /* 0x004fe20000010000 */
[----:B------:R-:W-:Y:S01]  /*e000*/  FADD.FTZ R40, R154, R27 ;  /* 0x0000001b9a287221 */ /* 0x000fe20000010000 */
[----:B------:R-:W-:-:S05]  /*e010*/  F2FP.F16.F32.PACK_AB R157, R36, R75 ;  /* 0x0000004b249d723e */ /* 0x000fca00000000ff */
[----:B------:R-:W2:Y:S01]  /*e020*/  MUFU.EX2 R81, R81 ;  /* 0x0000005100517308 */ /* 0x000ea20000000800 */
[----:B0-----:R-:W-:-:S07]  /*e030*/  FADD.FTZ R25, R73, R24 ;  /* 0x0000001849197221 */ /* 0x001fce0000010000 */
[----:B------:R-:W0:Y:S01]  /*e040*/  MUFU.EX2 R26, R83 ;  /* 0x00000053001a7308 */ /* 0x000e220000000800 */
[C---:B-1----:R-:W-:Y:S01]  /*e050*/  FADD.FTZ R38, R28.reuse, R25 ;  /* 0x000000191c267221 */ /* 0x042fe20000010000 */
[----:B------:R-:W-:-:S05]  /*e060*/  F2FP.F16.F32.PACK_AB R159, R28, R73 ;  /* 0x000000491c9f723e */ /* 0x000fca00000000ff */
[----:B------:R-:W-:Y:S01]  /*e070*/  STSM.16.M88.4 [R216], R156 ;  /* 0x0000009cd8007844 */ /* 0x000fe20000000200 */
[----:B------:R-:W1:Y:S01]  /*e080*/  MUFU.EX2 R41, R41 ;  /* 0x0000002900297308 */ /* 0x000e620000000800 */
[----:B--2---:R-:W-:-:S07]  /*e090*/  FADD.FTZ R25, R81, R38 ;  /* 0x0000002651197221 */ /* 0x004fce0000010000 */
[----:B------:R-:W2:Y:S01]  /*e0a0*/  MUFU.EX2 R79, R79 ;  /* 0x0000004f004f7308 */ /* 0x000ea20000000800 */
[C---:B0-----:R-:W-:Y:S01]  /*e0b0*/  FADD.FTZ R8, R26.reuse, R25 ;  /* 0x000000191a087221 */ /* 0x041fe20000010000 */
[----:B------:R-:W-:-:S06]  /*e0c0*/  F2FP.F16.F32.PACK_AB R153, R26, R81 ;  /* 0x000000511a99723e */ /* 0x000fcc00000000ff */
[----:B------:R-:W0:Y:S01]  /*e0d0*/  MUFU.EX2 R24, R85 ;  /* 0x0000005500187308 */ /* 0x000e220000000800 */
[C---:B-1----:R-:W-:Y:S01]  /*e0e0*/  F2FP.F16.F32.PACK_AB R154, R41.reuse, R154 ;  /* 0x0000009a299a723e */ /* 0x042fe200000000ff */
[----:B------:R-:W-:Y:S01]  /*e0f0*/  FADD.FTZ R0, R41, R40 ;  /* 0x0000002829007221 */ /* 0x000fe20000010000 */
[----:B--2---:R-:W-:Y:S01]  /*e100*/  FADD.FTZ R25, R79, R8 ;  /* 0x000000084f197221 */ /* 0x004fe20000010000 */
[----:B0-----:R-:W-:-:S03]  /*e110*/  F2FP.F16.F32.PACK_AB R155, R24, R79 ;  /* 0x0000004f189b723e */ /* 0x001fc600000000ff */
[----:B------:R-:W-:Y:S02]  /*e120*/  FADD.FTZ R8, R24, R25 ;  /* 0x0000001918087221 */ /* 0x000fe40000010000 */
[----:B------:R0:W-:Y:S01]  /*e130*/  STSM.16.M88.4 [R215], R152 ;  /* 0x00000098d7007844 */ /* 0x0001e20000000200 */
[----:B------:R-:W-:-:S06]  /*e140*/  WARPGROUP.ARRIVE ;  /* 0x00000000000079c5 */ /* 0x000fcc0000000000 */
        /* <DEDUP_REMOVED lines=14> */
[----:B------:R1:W-:Y:S06]  /*e230*/  MEMBAR.ALL.CTA ;  /* 0x0000000000007992 */ /* 0x0003ec0000008000 */
[----:B-1----:R-:W1:Y:S01]  /*e240*/  FENCE.VIEW.ASYNC.S ;  /* 0x00000000000073c6 */ /* 0x002e620000000000 */
[----:B0-----:R-:W-:Y:S01]  /*e250*/  VIADD R152, R169, UR4 ;  /* 0x00000004a9987c36 */ /* 0x001fe20008000000 */
[----:B-1----:R-:W-:Y:S01]  /*e260*/  NOP ;  /* 0x0000000000007918 */ /* 0x002fe20000000000 */
        /* <DEDUP_REMOVED lines=16> */
.L_x_3605:
[----:B------:R-:W-:-:S06]  /*e370*/  UISETP.NE.AND UP0, UPT, UR5, 0x1, UPT ;  /* 0x000000010500788c */ /* 0x000fcc000bf05270 */
[----:B------:R-:W-:-:S05]  /*e380*/  PLOP3.LUT P3, PT, PT, PT, UP0, 0x80, 0x0 ;  /* 0x000000000000781c */ /* 0x000fca0003f6f008 */
[----:B------:R-:W-:-:S08]  /*e390*/  @UP0 ULDC.64 UR6, c[0x0][0xae0] ;  /* 0x0002b80000060ab9 */ /* 0x000fd00000000a00 */
[----:B------:R-:W-:-:S05]  /*e3a0*/  @P3 IMAD.HI.U32 R154, R153, UR6, RZ ;  /* 0x00000006999a3c27 */ /* 0x000fca000f8e00ff */
[----:B------:R-:W-:-:S07]  /*e3b0*/  @P3 SHF.R.U32.HI R153, RZ, UR7, R154 ;  /* 0x00000007ff993c19 */ /* 0x000fce000801169a */
.L_x_3606:
[----:B------:R-:W-:Y:S05]  /*e3c0*/  BSYNC B0 ;  /* 0x0000000000007941 */ /* 0x000fea0003800000 */
.L_x_3604:
[----:B------:R-:W-:-:S04]  /*e3d0*/  IMAD.U32 R154, RZ, RZ, UR5 ;  /* 0x00000005ff9a7e24 */ /* 0x000fc8000f8e00ff */
[----:B------:R-:W-:-:S05]  /*e3e0*/  IMAD R154, R153, R154, UR5 ;  /* 0x00000005999a7e24 */ /* 0x000fca000f8e029a */
[----:B------:R-:W-:-:S07]  /*e3f0*/  VIMNMX R152, R152, R154, PT ;  /* 0x0000009a98987248 */ /* 0x000fce0003fe0100 */
.L_x_3603:
[----:B------:R-:W-:Y:S01]  /*e400*/  SHF.R.S32.HI R153, RZ, 0x1f, R152 ;  /* 0x0000001fff997819 */ /* 0x000fe20000011498 */
[----:B------:R-:W-:Y:S01]  /*e410*/  ULDC UR42, c[0x0][0xadc] ;  /* 0x0002b700002a7ab9 */ /* 0x000fe20000000800 */
[----:B------:R-:W-:Y:S01]  /*e420*/  ULDC UR39, c[0x0][0xadc] ;  /* 0x0002b70000277ab9 */ /* 0x000fe20000000800 */
[----:B------:R-:W-:Y:S01]  /*e430*/  ULDC UR43, c[0x0][0xad4] ;  /* 0x0002b500002b7ab9 */ /* 0x000fe20000000800 */
[----:B------:R-:W-:Y:S01]  /*e440*/  LEA.HI R153, R153, R152, RZ, 0x6 ;  /* 0x0000009899997211 */ /* 0x000fe200078f30ff */
[----:B------:R-:W-:Y:S01]  /*e450*/  ULDC UR45, c[0x0][0xad4] ;  /* 0x0002b500002d7ab9 */ /* 0x000fe20000000800 */
[----:B------:R-:W-:Y:S01]  /*e460*/  ULDC UR38, c[0x0][0xa80] ;  /* 0x0002a00000267ab9 */ /* 0x000fe20000000800 */
[----:B------:R-:W-:Y:S01]  /*e470*/  ULDC UR41, c[0x0][0xa80] ;  /* 0x0002a00000297ab9 */ /* 0x000fe20000000800 */
[----:B------:R-:W-:Y:S01]  /*e480*/  SHF.R.S32.HI R153, RZ, 0x6, R153 ;  /* 0x00000006ff997819 */ /* 0x000fe20000011499 */
[----:B------:R-:W-:Y:S01]  /*e490*/  ULDC UR40, c[0x0][0xa80] ;  /* 0x0002a00000287ab9 */ /* 0x000fe20000000800 */
[----:B------:R-:W-:Y:S01]  /*e4a0*/  ULDC UR46, c[0x0][0xad8] ;  /* 0x0002b600002e7ab9 */ /* 0x000fe20000000800 */
[----:B------:R-:W-:Y:S01]  /*e4b0*/  ULDC UR44, c[0x0][0xad8] ;  /* 0x0002b600002c7ab9 */ /* 0x000fe20000000800 */
[----:B------:R-:W-:Y:S01]  /*e4c0*/  VIMNMX R212, R219, R153, !PT ;  /* 0x00000099dbd47248 */ /* 0x000fe20007fe0100 */
[----:B------:R-:W-:Y:S03]  /*e4d0*/  BSSY B1, `(.L_x_3607) ;  /* 0x00003d7000017945 */ /* 0x000fe60003800000 */
[----:B------:R-:W-:-:S13]  /*e4e0*/  ISETP.GE.AND P3, PT, R15, R212, PT ;  /* 0x000000d40f00720c */ /* 0x000fda0003f66270 */
[----:B------:R-:W-:Y:S05]  /*e4f0*/  @!P3 BRA `(.L_x_3608) ;  /* 0x0000003c0050b947 */ /* 0x000fea0003800000 */
[----:B------:R-:W-:Y:S01]  /*e500*/  BSSY B0, `(.L_x_3609) ;  /* 0x00003cf000007945 */ /* 0x000fe20003800000 */
.L_x_3628:
[----:B------:R-:W-:-:S05]  /*e510*/  VIADD R200, R19, 0x1 ;  /* 0x0000000113c87836 */ /* 0x000fca0000000000 */
[----:B------:R-:W-:-:S04]  /*e520*/  ISETP.NE.AND P3, PT, R200, 0x2, PT ;  /* 0x00000002c800780c */ /* 0x000fc80003f65270 */
[----:B------:R-:W-:Y:S02]  /*e530*/  SEL R14, RZ, 0x1, P3 ;  /* 0x00000001ff0e7807 */ /* 0x000fe40001800000 */
[----:B------:R-:W-:Y:S02]  /*e540*/  SEL R200, R200, RZ, P3 ;  /* 0x000000ffc8c87207 */ /* 0x000fe40001800000 */
[----:B------:R-:W-:Y:S01]  /*e550*/  LOP3.LUT R22, R22, R14, RZ, 0x3c, !PT ;  /* 0x0000000e16167212 */ /* 0x000fe200078e3cff */
[----:B--2---:R-:W-:Y:S06]  /*e560*/  @!P0 BRA `(.L_x_3610) ;  /* 0x0000000000048947 */ /* 0x004fec0003800000 */
[----:B------:R-:W-:Y:S01]  /*e570*/  BPT.TRAP 0x1 ;  /* 0x000000040000795c */ /* 0x000fe20000300000 */
.L_x_3610:
[----:B------:R-:W-:Y:S01]  /*e580*/  IMAD R201, R200, 0x8, R18 ;  /* 0x00000008c8c97824 */ /* 0x000fe200078e0212 */
[----:B------:R-:W-:-:S04]  /*e590*/  SHF.L.U32 R14, R22, 0x1f, RZ ;  /* 0x0000001f160e7819 */ /* 0x000fc800000006ff */
[----:B------:R0:W1:Y:S01]  /*e5a0*/  SYNCS.PHASECHK.TRANS64.TRYWAIT P3, [R201+URZ+0x38830], R14 ;  /* 0x0388300ec90075a7 */ /* 0x000062000806017f */
[----:B------:R-:W-:Y:S05]  /*e5b0*/  @!P0 BRA `(.L_x_3611) ;  /* 0x0000000000048947 */ /* 0x000fea0003800000 */
[----:B------:R-:W-:Y:S01]  /*e5c0*/  BPT.TRAP 0x1 ;  /* 0x000000040000795c */ /* 0x000fe20000300000 */
.L_x_3611:
[----:B------:R-:W-:Y:S01]  /*e5d0*/  BSSY B2, `(.L_x_3612) ;  /* 0x0000006000027945 */ /* 0x000fe20003800000 */
[----:B------:R-:W-:Y:S02]  /*e5e0*/  IMAD R156, R200, 0x200, R191 ;  /* 0x00000200c89c7824 */ /* 0x000fe400078e02bf */
[----:B------:R-:W-:Y:S01]  /*e5f0*/  IMAD.MOV.U32 R157, RZ, RZ, 0x40000040 ;  /* 0x40000040ff9d7424 */ /* 0x000fe200078e00ff */
[----:B-1----:R-:W-:Y:S06]  /*e600*/  @P3 BRA `(.L_x_3613) ;  /* 0x0000000000083947 */ /* 0x002fec0003800000 */
[----:B------:R-:W1:Y:S02]  /*e610*/  SYNCS.PHASECHK.TRANS64.TRYWAIT P3, [R201+URZ+0x38830], R14 ;  /* 0x0388300ec90075a7 */ /* 0x000e64000806017f */
[----:B-1----:R-:W-:Y:S05]  /*e620*/  @!P3 BRA `(.L_x_3614) ;  /* 0x000001c0000cb947 */ /* 0x002fea0003800000 */
.L_x_3613:
[----:B------:R-:W-:Y:S05]  /*e630*/  BSYNC B2 ;  /* 0x0000000000027941 */ /* 0x000fea0003800000 */
.L_x_3612:
        /* <DEDUP_REMOVED lines=36> */
.L_x_3615:
[----:B------:R2:W3:Y:S01]  /*e880*/  SYNCS.PHASECHK.TRANS64.TRYWAIT P3, [R201+URZ+0x38850], R14 ;  /* 0x0388500ec90075a7 */ /* 0x0004e2000806017f */
[----:B------:R-:W-:Y:S05]  /*e890*/  @!P0 BRA `(.L_x_3616) ;  /* 0x0000000000048947 */ /* 0x000fea0003800000 */
[----:B------:R-:W-:Y:S01]  /*e8a0*/  BPT.TRAP 0x1 ;  /* 0x000000040000795c */ /* 0x000fe20000300000 */
.L_x_3616:
[----:B------:R-:W-:Y:S04]  /*e8b0*/  BSSY B2, `(.L_x_3617) ;  /* 0x0000004000027945 */ /* 0x000fe80003800000 */
[----:B---3--:R-:W-:Y:S05]  /*e8c0*/  @P3 BRA `(.L_x_3618) ;  /* 0x0000000000083947 */ /* 0x008fea0003800000 */
[----:B------:R-:W3:Y:S02]  /*e8d0*/  SYNCS.PHASECHK.TRANS64.TRYWAIT P3, [R201+URZ+0x38850], R14 ;  /* 0x0388500ec90075a7 */ /* 0x000ee4000806017f */
[----:B---3--:R-:W-:Y:S05]  /*e8e0*/  @!P3 BRA `(.L_x_3619) ;  /* 0x000001bc0070b947 */ /* 0x008fea0003800000 */
.L_x_3618:
[----:B------:R-:W-:Y:S05]  /*e8f0*/  BSYNC B2 ;  /* 0x0000000000027941 */ /* 0x000fea0003800000 */
.L_x_3617:
[----:B------:R-:W-:Y:S01]  /*e900*/  IMAD R202, R200, 0x1000, R192 ;  /* 0x00001000c8ca7824 */ /* 0x000fe200078e02c0 */
[----:B------:R-:W-:Y:S01]  /*e910*/  R2UR UR4, R2 ;  /* 0x00000000020472ca */ /* 0x000fe200000e0000 */
[----:B------:R-:W-:Y:S01]  /*e920*/  IMAD.MOV.U32 R203, RZ, RZ, 0x40000040 ;  /* 0x40000040ffcb7424 */ /* 0x000fe200078e00ff */
[----:B------:R-:W-:Y:S01]  /*e930*/  R2UR UR5, R3 ;  /* 0x00000000030572ca */ /* 0x000fe200000e0000 */
[----:B------:R-:W-:Y:S01]  /*e940*/  WARPGROUP.ARRIVE ;  /* 0x00000000000079c5 */ /* 0x000fe20000000000 */
[----:B------:R-:W-:Y:S01]  /*e950*/  R2UR UR6, R202 ;  /* 0x00000000ca0672ca */ /* 0x000fe200000e0000 */
[----:B------:R-:W-:Y:S01]  /*e960*/  VIADD R204, R2, 0x2 ;  /* 0x0000000202cc7836 */ /* 0x000fe20000000000 */
[----:B------:R-:W-:Y:S01]  /*e970*/  R2UR UR7, R203 ;  /* 0x00000000cb0772ca */ /* 0x000fe200000e0000 */
[----:B------:R-:W-:Y:S02]  /*e980*/  IMAD.MOV.U32 R205, RZ, RZ, 0x40000040 ;  /* 0x40000040ffcd7424 */ /* 0x000fe400078e00ff */
[----:B------:R-:W4:Y:S01]  /*e990*/  S2R R21, SR_TID.X ;  /* 0x0000000000157919 */ /* 0x000f220000002100 */
[----:B------:R-:W-:Y:S01]  /*e9a0*/  VIADD R206, R202, 0x800 ;  /* 0x00000800cace7836 */ /* 0x000fe20000000000 */
[----:B------:R-:W-:Y:S01]  /*e9b0*/  UISETP.NE.AND UP0, UPT, UR48, URZ, UPT ;  /* 0x0000003f3000728c */ /* 0x000fe2000bf05270 */
[----:B------:R-:W-:-:S02]  /*e9c0*/  VIADD R207, R2, 0x800 ;  /* 0x0000080002cf7836 */ /* 0x000fc40000000000 */
[----:B------:R-:W-:Y:S02]  /*e9d0*/  IMAD.IADD R213, R218, 0x1, R195 ;  /* 0x00000001dad57824 */ /* 0x000fe400078e02c3 */
[----:B------:R-:W-:Y:S02]  /*e9e0*/  VIADD R210, R202, 0xe00 ;  /* 0x00000e00cad27836 */ /* 0x000fe40000000000 */
[----:B------:R-:W-:Y:S01]  /*e9f0*/  IMAD.MOV.U32 R209, RZ, RZ, 0x40000040 ;  /* 0x40000040ffd17424 */ /* 0x000fe200078e00ff */
[----:B------:R-:W-:Y:S01]  /*ea00*/  HGMMA.64x64x16.F32 R152, gdesc[UR4], R152, gsb0 ;  /* 0x00e00000049879f0 */ /* 0x000fe20008000898 */
[----:B------:R-:W-:Y:S01]  /*ea10*/  R2UR UR4, R204 ;  /* 0x00000000cc0472ca */ /* 0x000fe200000e0000 */
[----:B------:R-:W-:Y:S01]  /*ea20*/  VIADD R204, R202, 0x2 ;  /* 0x00000002cacc7836 */ /* 0x000fe20000000000 */
[----:B------:R-:W-:Y:S01]  /*ea30*/  R2UR UR5, R205 ;  /* 0x00000000cd0572ca */ /* 0x000fe200000e0000 */
[----:B------:R-:W-:Y:S02]  /*ea40*/  IMAD.MOV.U32 R205, RZ, RZ, 0x40000040 ;  /* 0x40000040ffcd7424 */ /* 0x000fe400078e00ff */
[----:B------:R-:W-:Y:S01]  /*ea50*/  IMAD.MOV.U32 R211, RZ, RZ, 0x40000040 ;  /* 0x40000040ffd37424 */ /* 0x000fe200078e00ff */
[----:B------:R-:W-:Y:S01]  /*ea60*/  R2UR UR6, R204 ;  /* 0x00000000cc0672ca */ /* 0x000fe200000e0000 */
[----:B------:R-:W-:Y:S01]  /*ea70*/  VIADD R204, R2, 0x4 ;  /* 0x0000000402cc7836 */ /* 0x000fe20000000000 */
[----:B------:R-:W-:Y:S01]  /*ea80*/  R2UR UR7, R205 ;  /* 0x00000000cd0772ca */ /* 0x000fe200000e0000 */
[----:B------:R-:W-:Y:S01]  /*ea90*/  IMAD.MOV.U32 R205, RZ, RZ, 0x40000040 ;  /* 0x40000040ffcd7424 */ /* 0x000fe200078e00ff */
[----:B----4-:R-:W-:-:S05]  /*eaa0*/  SHF.R.U32.HI R21, RZ, 0x7, R21 ;  /* 0x00000007ff157819 */ /* 0x010fca0000011615 */
[----:B0123--:R-:W0:Y:S02]  /*eab0*/  SHFL.IDX PT, R14, R21, RZ, 0x1f ;  /* 0x00001fff150e7589 */ /* 0x00fe2400000e0000 */
[----:B0-----:R-:W-:Y:S01]  /*eac0*/  ISETP.GT.AND P3, PT, R14, 0x7f, PT ;  /* 0x0000007f0e00780c */ /* 0x001fe20003f64270 */
[----:B------:R-:W-:-:S03]  /*ead0*/  IMAD.MOV.U32 R14, RZ, RZ, 0x4 ;  /* 0x00000004ff0e7424 */ /* 0x000fc600078e00ff */
[----:B------:R-:W-:Y:S02]  /*eae0*/  SEL R203, RZ, 0x2, !P3 ;  /* 0x00000002ffcb7807 */ /* 0x000fe40005800000 */
[C---:B------:R-:W-:Y:S02]  /*eaf0*/  SEL R21, R14.reuse, 0x2, P3 ;  /* 0x000000020e157807 */ /* 0x040fe40001800000 */
[----:B------:R-:W-:-:S03]  /*eb00*/  SEL R14, R14, 0x6, !P3 ;  /* 0x000000060e0e7807 */ /* 0x000fc60005800000 */
[----:B------:R-:W-:Y:S01]  /*eb10*/  IMAD.IADD R208, R21, 0x1, R210 ;  /* 0x0000000115d07824 */ /* 0x000fe200078e02d2 */
        /* <DEDUP_REMOVED lines=176> */
[----:B------:R-:W-:-:S05]  /*f620*/  IMAD.MOV.U32 R207, RZ, RZ, 0xa00 ;  /* 0x00000a00ffcf7424 */ /* 0x000fca00078e00ff */
[----:B------:R-:W-:-:S04]  /*f630*/  SEL R207, R207, 0x980, P3 ;  /* 0x00000980cfcf7807 */ /* 0x000fc80001800000 */
[----:B------:R-:W-:Y:S01]  /*f640*/  LOP3.LUT R207, R207, 0xa00, RZ, 0xc0, !PT ;  /* 0x00000a00cfcf7812 */ /* 0x000fe200078ec0ff */
[----:B------:R-:W-:Y:S02]  /*f650*/  WARPGROUP.DEPBAR.LE gsb0, 0x0 ;  /* 0x00008000000079c5 */ /* 0x000fe40000010000 */
[----:B------:R-:W-:-:S06]  /*f660*/  WARPGROUP.ARRIVE ;  /* 0x00000000000079c5 */ /* 0x000fcc0000000000 */
[----:B------:R-:W-:Y:S01]  /*f670*/  HGMMA.64x64x16.F32 R152, gdesc[UR4], R152, gsb0 ;  /* 0x00e00000049879f0 */ /* 0x000fe20008000898 */
[----:B------:R-:W-:Y:S01]  /*f680*/  R2UR UR4, R204 ;  /* 0x00000000cc0472ca */ /* 0x000fe200000e0000 */
[----:B------:R-:W-:Y:S01]  /*f690*/  IMAD.IADD R204, R206, 0x1, R14 ;  /* 0x00000001cecc7824 */ /* 0x000fe200078e020e */
[----:B------:R-:W-:Y:S01]  /*f6a0*/  R2UR UR5, R205 ;  /* 0x00000000cd0572ca */ /* 0x000fe200000e0000 */
[----:B------:R-:W-:Y:S02]  /*f6b0*/  IMAD.MOV.U32 R205, RZ, RZ, 0x40000040 ;  /* 0x40000040ffcd7424 */ /* 0x000fe400078e00ff */
[----:B------:R-:W-:Y:S01]  /*f6c0*/  IMAD.MOV.U32 R206, RZ, RZ, 0x28 ;  /* 0x00000028ffce7424 */ /* 0x000fe200078e00ff */
[----:B------:R-:W-:Y:S02]  /*f6d0*/  R2UR UR6, R204 ;  /* 0x00000000cc0672ca */ /* 0x000fe400000e0000 */
[----:B------:R-:W-:Y:S01]  /*f6e0*/  R2UR UR7, R205 ;  /* 0x00000000cd0772ca */ /* 0x000fe200000e0000 */
[----:B------:R-:W-:Y:S01]  /*f6f0*/  IMAD.MOV.U32 R205, RZ, RZ, 0x40000040 ;  /* 0x40000040ffcd7424 */ /* 0x000fe200078e00ff */
[----:B------:R-:W-:-:S04]  /*f700*/  SEL R206, R206, 0x26, P3 ;  /* 0x00000026cece7807 */ /* 0x000fc80001800000 */
[----:B------:R-:W-:-:S04]  /*f710*/  LOP3.LUT R206, R206, 0x6, RZ, 0xc0, !PT ;  /* 0x00000006cece7812 */ /* 0x000fc800078ec0ff */
[CC--:B------:R-:W-:Y:S02]  /*f720*/  IADD3 R204, R206.reuse, R207.reuse, R2 ;  /* 0x000000cfcecc7210 */ /* 0x0c0fe40007ffe002 */
[----:B------:R-:W-:Y:S01]  /*f730*/  IADD3 R206, R206, R207, R202 ;  /* 0x000000cfcece7210 */ /* 0x000fe20007ffe0ca */
[----:B------:R-:W-:Y:S01]  /*f740*/  IMAD.MOV.U32 R207, RZ, RZ, 0x40000040 ;  /* 0x40000040ffcf7424 */ /* 0x000fe200078e00ff */
[----:B------:R-:W-:Y:S02]  /*f750*/  WARPGROUP.DEPBAR.LE gsb0, 0x0 ;  /* 0x00008000000079c5 */ /* 0x000fe40000010000 */
[----:B------:R-:W-:-:S06]  /*f760*/  WARPGROUP.ARRIVE ;  /* 0x00000000000079c5 */ /* 0x000fcc0000000000 */
[----:B------:R-:W-:Y:S01]  /*f770*/  HGMMA.64x64x16.F32 R152, gdesc[UR4], R152, gsb0 ;  /* 0x00e00000049879f0 */ /* 0x000fe20008000898 */
[----:B------:R-:W-:Y:S02]  /*f780*/  R2UR UR4, R204 ;  /* 0x00000000cc0472ca */ /* 0x000fe400000e0000 */
[----:B------:R-:W-:Y:S01]  /*f790*/  R2UR UR5, R205 ;  /* 0x00000000cd0572ca */ /* 0x000fe200000e0000 */
[----:B------:R-:W-:Y:S01]  /*f7a0*/  IMAD.MOV.U32 R205, RZ, RZ, 0x40000040 ;  /* 0x40000040ffcd7424 */ /* 0x000fe200078e00ff */
[----:B------:R-:W-:Y:S01]  /*f7b0*/  R2UR UR6, R206 ;  /* 0x00000000ce0672ca */ /* 0x000fe200000e0000 */
[----:B------:R-:W-:Y:S01]  /*f7c0*/  VIADD R206, R2, 0xa00 ;  /* 0x00000a0002ce7836 */ /* 0x000fe20000000000 */
[----:B------:R-:W-:Y:S01]  /*f7d0*/  R2UR UR7, R207 ;  /* 0x00000000cf0772ca */ /* 0x000fe200000e0000 */
[----:B------:R-:W-:Y:S02]  /*f7e0*/  VIADD R207, R202, 0xa00 ;  /* 0x00000a00cacf7836 */ /* 0x000fe40000000000 */
[----:B------:R-:W-:Y:S01]  /*f7f0*/  IMAD.IADD R204, R206, 0x1, R203 ;  /* 0x00000001cecc7824 */ /* 0x000fe200078e02cb */
[----:B------:R-:W-:-:S02]  /*f800*/  WARPGROUP.DEPBAR.LE gsb0, 0x0 ;  /* 0x00008000000079c5 */ /* 0x000fc40000010000 */
[----:B------:R-:W-:-:S07]  /*f810*/  WARPGROUP.ARRIVE ;  /* 0x00000000000079c5 */ /* 0x000fce0000000000 */
        /* <DEDUP_REMOVED lines=96> */
[----:B------:R-:W0:Y:S01]  /*fe20*/  @P2 LDC R204, c[0x0][0x450] ;  /* 0x00011400ffcc2b82 */ /* 0x000e220000000800 */
[----:B------:R-:W-:Y:S01]  /*fe30*/  R2UR UR6, R206 ;  /* 0x00000000ce0672ca */ /* 0x000fe200000e0000 */
[----:B------:R-:W-:Y:S01]  /*fe40*/  VIADD R206, R2, 0xe00 ;  /* 0x00000e0002ce7836 */ /* 0x000fe20000000000 */
[----:B------:R-:W-:Y:S01]  /*fe50*/  R2UR UR7, R207 ;  /* 0x00000000cf0772ca */ /* 0x000fe200000e0000 */
[----:B------:R-:W-:-:S04]  /*fe60*/  IMAD.MOV.U32 R207, RZ, RZ, 0x40000040 ;  /* 0x40000040ffcf7424 */ /* 0x000fc800078e00ff */
[----:B------:R-:W1:Y:S02]  /*fe70*/  @P2 LDC R205, c[0x0][0x44c] ;  /* 0x00011300ffcd2b82 */ /* 0x000e640000000800 */
[----:B-1----:R-:W-:-:S05]  /*fe80*/  @P2 IMAD.HI.U32 R205, R213, R205, RZ ;  /* 0x000000cdd5cd2227 */ /* 0x002fca00078e00ff */
[----:B0-----:R-:W-:Y:S01]  /*fe90*/  @P2 SHF.R.U32.HI R213, RZ, R204, R205 ;  /* 0x000000ccffd52219 */ /* 0x001fe200000116cd */
[----:B------:R-:W-:Y:S02]  /*fea0*/  IMAD.IADD R204, R206, 0x1, R203 ;  /* 0x00000001cecc7824 */ /* 0x000fe400078e02cb */
[----:B------:R-:W-:Y:S01]  /*feb0*/  IMAD.MOV.U32 R205, RZ, RZ, 0x40000040 ;  /* 0x40000040ffcd7424 */ /* 0x000fe200078e00ff */
[----:B------:R-:W-:Y:S02]  /*fec0*/  WARPGROUP.DEPBAR.LE gsb0, 0x0 ;  /* 0x00008000000079c5 */ /* 0x000fe40000010000 */
[----:B------:R-:W-:-:S06]  /*fed0*/  WARPGROUP.ARRIVE ;  /* 0x00000000000079c5 */ /* 0x000fcc0000000000 */
[----:B------:R-:W-:Y:S01]  /*fee0*/  HGMMA.64x64x16.F32 R152, gdesc[UR4], R152, gsb0 ;  /* 0x00e00000049879f0 */ /* 0x000fe20008000898 */
[----:B------:R-:W-:Y:S01]  /*fef0*/  R2UR UR4, R204 ;  /* 0x00000000cc0472ca */ /* 0x000fe200000e0000 */
[--C-:B------:R-:W-:Y:S01]  /*ff00*/  IMAD.IADD R204, R203, 0x1, R210.reuse ;  /* 0x00000001cbcc7824 */ /* 0x100fe200078e02d2 */
[----:B------:R-:W-:Y:S01]  /*ff10*/  R2UR UR5, R205 ;  /* 0x00000000cd0572ca */ /* 0x000fe200000e0000 */
[----:B------:R-:W-:Y:S02]  /*ff20*/  IMAD.MOV.U32 R205, RZ, RZ, 0x40000040 ;  /* 0x40000040ffcd7424 */ /* 0x000fe400078e00ff */
[----:B------:R-:W-:Y:S01]  /*ff30*/  IMAD.IADD R210, R14, 0x1, R210 ;  /* 0x000000010ed27824 */ /* 0x000fe200078e02d2 */
[----:B------:R-:W-:Y:S01]  /*ff40*/  R2UR UR6, R204 ;  /* 0x00000000cc0672ca */ /* 0x000fe200000e0000 */
[----:B------:R-:W-:Y:S01]  /*ff50*/  IMAD.IADD R204, R206, 0x1, R21 ;  /* 0x00000001cecc7824 */ /* 0x000fe200078e0215 */
[----:B------:R-:W-:Y:S01]  /*ff60*/  R2UR UR7, R205 ;  /* 0x00000000cd0772ca */ /* 0x000fe200000e0000 */
[----:B------:R-:W-:-:S02]  /*ff70*/  IMAD.MOV.U32 R205, RZ, RZ, 0x40000040 ;  /* 0x40000040ffcd7424 */ /* 0x000fc400078e00ff */
[----:B------:R-:W-:Y:S02]  /*ff80*/  IMAD.IADD R206, R206, 0x1, R14 ;  /* 0x00000001cece7824 */ /* 0x000fe400078e020e */
[----:B------:R-:W-:Y:S02]  /*ff90*/  IMAD.MOV.U32 R203, RZ, RZ, 0x40 ;  /* 0x00000040ffcb7424 */ /* 0x000fe400078e00ff */
[----:B------:R-:W-:Y:S02]  /*ffa0*/  IMAD.MOV.U32 R14, RZ, RZ, 0x1000 ;  /* 0x00001000ff0e7424 */ /* 0x000fe400078e00ff */
[----:B------:R-:W-:Y:S01]  /*ffb0*/  IMAD.U32 R21, RZ, RZ, UR43 ;  /* 0x0000002bff157e24 */ /* 0x000fe2000f8e00ff */
[----:B------:R-:W-:Y:S02]  /*ffc0*/  SEL R203, R203, 0x3e, P3 ;  /* 0x0000003ecbcb7807 */ /* 0x000fe40001800000 */
[----:B------:R-:W-:Y:S02]  /*ffd0*/  SEL R14, R14, 0xf80, P3 ;  /* 0x00000f800e0e7807 */ /* 0x000fe40001800000 */
[----:B------:R-:W-:-:S02]  /*ffe0*/  LOP3.LUT R203, R203, 0x6, RZ, 0xc0, !PT ;  /* 0x00000006cbcb7812 */ /* 0x000fc400078ec0ff */
[----:B------:R-:W-:Y:S02]  /*fff0*/  LOP3.LUT R14, R14, 0x1e00, RZ, 0xc0, !PT ;  /* 0x00001e000e0e7812 */ /* 0x000fe400078ec0ff */
[----:B------:R-:W-:Y:S02]  /*10000*/  PLOP3.LUT P3, PT, PT, PT, UP0, 0x40, 0x0 ;  /* 0x000000000000781c */ /* 0x000fe40003f6e808 */
        /* <DEDUP_REMOVED lines=9> */
[----:B------:R-:W0:Y:S01]  /*100a0*/  SHFL.IDX PT, R208, R213, RZ, 0x1c1f ;  /* 0x001c1fffd5d07589 */ /* 0x000e2200000e0000 */
[----:B------:R-:W-:Y:S01]  /*100b0*/  IADD3 R204, R203, R14, R2 ;  /* 0x0000000ecbcc7210 */ /* 0x000fe20007ffe002 */
[----:B------:R-:W-:-:S02]  /*100c0*/  IMAD.MOV.U32 R203, RZ, RZ, 0x40000040 ;  /* 0x40000040ffcb7424 */ /* 0x000fc400078e00ff */
[----:B------:R-:W-:-:S05]  /*100d0*/  @!P1 VIADD R14, R201, 0x38840 ;  /* 0x00038840c90e9836 */ /* 0x000fca0000000000 */
[----:B------:R-:W-:Y:S01]  /*100e0*/  @!P1 PRMT R14, RZ, 0x654, R14 ;  /* 0x00000654ff0e9816 */ /* 0x000fe2000000000e */
[----:B------:R-:W-:Y:S02]  /*100f0*/  WARPGROUP.DEPBAR.LE gsb0, 0x0 ;  /* 0x00008000000079c5 */ /* 0x000fe40000010000 */
[----:B------:R-:W-:-:S06]  /*10100*/  WARPGROUP.ARRIVE ;  /* 0x00000000000079c5 */ /* 0x000fcc0000000000 */
[----:B------:R-:W-:Y:S01]  /*10110*/  HGMMA.64x64x16.F32 R152, gdesc[UR4], R152, gsb0 ;  /* 0x00e00000049879f0 */ /* 0x000fe20008000898 */
[----:B------:R-:W-:Y:S02]  /*10120*/  R2UR UR4, R206 ;  /* 0x00000000ce0472ca */ /* 0x000fe400000e0000 */
[----:B------:R-:W-:Y:S02]  /*10130*/  R2UR UR5, R207 ;  /* 0x00000000cf0572ca */ /* 0x000fe400000e0000 */
[----:B------:R-:W-:Y:S02]  /*10140*/  R2UR UR6, R210 ;  /* 0x00000000d20672ca */ /* 0x000fe400000e0000 */
[----:B------:R-:W-:Y:S02]  /*10150*/  R2UR UR7, R211 ;  /* 0x00000000d30772ca */ /* 0x000fe400000e0000 */
[----:B------:R-:W-:Y:S01]  /*10160*/  LOP3.LUT R207, RZ, R21, RZ, 0x33, !PT ;  /* 0x00000015ffcf7212 */ /* 0x000fe200078e33ff */
[----:B------:R-:W-:-:S02]  /*10170*/  WARPGROUP.DEPBAR.LE gsb0, 0x0 ;  /* 0x00008000000079c5 */ /* 0x000fc40000010000 */
[----:B------:R-:W-:-:S08]  /*10180*/  WARPGROUP.ARRIVE ;  /* 0x00000000000079c5 */ /* 0x000fd00000000000 */
        /* <DEDUP_REMOVED lines=10> */
[----:B-1----:R-:W-:-:S05]  /*10230*/  IMAD.SHL.U32 R14, R15, 0x40, RZ ;  /* 0x000000400f0e7824 */ /* 0x002fca00078e00ff */
[----:B------:R-:W-:-:S04]  /*10240*/  IADD3 R206, -R187, 0x1, -R14 ;  /* 0x00000001bbce7810 */ /* 0x000fc80007ffe90e */
[----:B------:R-:W-:-:S05]  /*10250*/  IADD3 R206, -R23, R206, R184 ;  /* 0x000000ce17ce7210 */ /* 0x000fca0007ffe1b8 */
[----:B------:R-:W-:Y:S02]  /*10260*/  IMAD.IADD R207, R207, 0x1, R206 ;  /* 0x00000001cfcf7824 */ /* 0x000fe400078e02ce */
[----:B------:R-:W-:Y:S02]  /*10270*/  VIADD R206, R206, UR46 ;  /* 0x0000002ecece7c36 */ /* 0x000fe40008000000 */
[C---:B0-----:R-:W-:Y:S02]  /*10280*/  IMAD.IADD R204, R208.reuse, 0x1, R207 ;  /* 0x00000001d0cc7824 */ /* 0x041fe400078e02cf */
        /* <DEDUP_REMOVED lines=14> */
.L_x_3622:
[----:B------:R-:W-:-:S05]  /*10370*/  IMAD.U32 R209, RZ, RZ, UR42 ;  /* 0x0000002affd17e24 */ /* 0x000fca000f8e00ff */
[----:B------:R-:W-:-:S13]  /*10380*/  ISETP.NE.AND P3, PT, R209, 0x1, PT ;  /* 0x00000001d100780c */ /* 0x000fda0003f65270 */
[----:B------:R-:W0:Y:S02]  /*10390*/  @P3 LDC.64 R202, c[0x0][0xae0] ;  /* 0x0002b800ffca3b82 */ /* 0x000e240000000a00 */
[----:B0-----:R-:W-:-:S05]  /*103a0*/  @P3 IMAD.HI.U32 R202, R208, R202, RZ ;  /* 0x000000cad0ca3227 */ /* 0x001fca00078e00ff */
[----:B------:R-:W-:-:S07]  /*103b0*/  @P3 SHF.R.U32.HI R208, RZ, R203, R202 ;  /* 0x000000cbffd03219 */ /* 0x000fce00000116ca */
.L_x_3623:
[----:B------:R-:W-:Y:S05]  /*103c0*/  BSYNC B2 ;  /* 0x0000000000027941 */ /* 0x000fea0003800000 */
.L_x_3621:
[----:B------:R-:W-:-:S04]  /*103d0*/  IMAD R208, R208, R209, -R14 ;  /* 0x000000d1d0d07224 */ /* 0x000fc800078e0a0e */
[----:B------:R-:W-:-:S05]  /*103e0*/  IMAD.IADD R208, R208, 0x1, -R187 ;  /* 0x00000001d0d07824 */ /* 0x000fca00078e0abb */
[----:B------:R-:W-:Y:S02]  /*103f0*/  VIMNMX R204, R204, R208, !PT ;  /* 0x000000d0cccc7248 */ /* 0x000fe40007fe0100 */
[----:B------:R-:W-:-:S07]  /*10400*/  VIADDMNMX R205, R208, R209, R205, PT ;  /* 0x000000d1d0cd7246 */ /* 0x000fce00038001cd */
.L_x_3620:
[----:B------:R-:W-:Y:S01]  /*10410*/  ISETP.GT.AND P3, PT, R15, -0x1, PT ;  /* 0xffffffff0f00780c */ /* 0x000fe20003f64270 */
[----:B------:R-:W0:Y:S01]  /*10420*/  SHFL.IDX PT, R213, R213, 0x1, 0x1c1f ;  /* 0x003c1f00d5d57f89 */ /* 0x000e2200000e0000 */
[----:B------:R-:W-:Y:S02]  /*10430*/  UISETP.NE.AND UP0, UPT, UR48, URZ, UPT ;  /* 0x0000003f3000728c */ /* 0x000fe4000bf05270 */
[C---:B------:R-:W-:Y:S02]  /*10440*/  ISETP.GT.AND P4, PT, R204.reuse, RZ, P3 ;  /* 0x000000ffcc00720c */ /* 0x040fe40001f84270 */
[C---:B------:R-:W-:Y:S02]  /*10450*/  ISETP.GT.AND P6, PT, R204.reuse, 0x8, P3 ;  /* 0x00000008cc00780c */ /* 0x040fe40001fc4270 */
[----:B------:R-:W-:Y:S02]  /*10460*/  ISETP.LT.OR P5, PT, R205, 0x1, P4 ;  /* 0x00000001cd00780c */ /* 0x000fe400027a1670 */
[----:B------:R-:W-:-:S02]  /*10470*/  ISETP.GT.AND P4, PT, R204, 0x1, P3 ;  /* 0x00000001cc00780c */ /* 0x000fc40001f84270 */
[----:B------:R-:W-:Y:S02]  /*10480*/  FSEL R202, R152, -INF , !P5 ;  /* 0xff80000098ca7808 */ /* 0x000fe40006800000 */
[----:B------:R-:W-:Y:S02]  /*10490*/  ISETP.LT.OR P4, PT, R205, 0x2, P4 ;  /* 0x00000002cd00780c */ /* 0x000fe40002781670 */
[C---:B------:R-:W-:Y:S02]  /*104a0*/  ISETP.GT.AND P5, PT, R204.reuse, 0x9, P3 ;  /* 0x00000009cc00780c */ /* 0x040fe40001fa4270 */
[----:B------:R-:W-:Y:S02]  /*104b0*/  FSEL R203, R153, -INF , !P4 ;  /* 0xff80000099cb7808 */ /* 0x000fe40006000000 */
[----:B------:R-:W-:Y:S02]  /*104c0*/  ISETP.GT.AND P4, PT, R204, 0x10, P3 ;  /* 0x00000010cc00780c */ /* 0x000fe40001f84270 */
[----:B------:R-:W-:-:S02]  /*104d0*/  ISETP.LT.OR P6, PT, R205, 0x9, P6 ;  /* 0x00000009cd00780c */ /* 0x000fc400037c1670 */
[C---:B------:R-:W-:Y:S01]  /*104e0*/  ISETP.LT.OR P4, PT, R205.reuse, 0x11, P4 ;  /* 0x00000011cd00780c */ /* 0x040fe20002781670 */
[--C-:B0-----:R-:W-:Y:S01]  /*104f0*/  IMAD.IADD R206, R206, 0x1, R213.reuse ;  /* 0x00000001cece7824 */ /* 0x101fe200078e02d5 */
[----:B------:R-:W-:Y:S01]  /*10500*/  ISETP.LT.OR P5, PT, R205, 0xa, P5 ;  /* 0x0000000acd00780c */ /* 0x000fe20002fa1670 */
[----:B------:R-:W-:Y:S01]  /*10510*/  IMAD.IADD R207, R207, 0x1, R213 ;  /* 0x00000001cfcf7824 */ /* 0x000fe200078e02d5 */
[----:B------:R-:W-:Y:S02]  /*10520*/  FSEL R160, R160, -INF , !P4 ;  /* 0xff800000a0a07808 */ /* 0x000fe40006000000 */
[----:B------:R-:W-:Y:S02]  /*10530*/  ISETP.GT.AND P4, PT, R204, 0x19, P3 ;  /* 0x00000019cc00780c */ /* 0x000fe40001f84270 */
[----:B------:R-:W-:Y:S02]  /*10540*/  FSEL R156, R156, -INF , !P6 ;  /* 0xff8000009c9c7808 */ /* 0x000fe40007000000 */
[----:B------:R-:W-:-:S02]  /*10550*/  ISETP.LT.OR P4, PT, R205, 0x1a, P4 ;  /* 0x0000001acd00780c */ /* 0x000fc40002781670 */
[----:B------:R-:W-:Y:S02]  /*10560*/  FSEL R157, R157, -INF , !P5 ;  /* 0xff8000009d9d7808 */ /* 0x000fe40006800000 */
[C---:B------:R-:W-:Y:S02]  /*10570*/  ISETP.GT.AND P6, PT, R204.reuse, 0x11, P3 ;  /* 0x00000011cc00780c */ /* 0x040fe40001fc4270 */
[C---:B------:R-:W-:Y:S02]  /*10580*/  ISETP.GT.AND P5, PT, R204.reuse, 0x18, P3 ;  /* 0x00000018cc00780c */ /* 0x040fe40001fa4270 */
[----:B------:R-:W-:Y:S02]  /*10590*/  FSEL R165, R165, -INF , !P4 ;  /* 0xff800000a5a57808 */ /* 0x000fe40006000000 */
[----:B------:R-:W-:Y:S02]  /*105a0*/  ISETP.GT.AND P4, PT, R204, 0x28, P3 ;  /* 0x00000028cc00780c */ /* 0x000fe40001f84270 */
[----:B------:R-:W-:-:S02]  /*105b0*/  ISETP.LT.OR P6, PT, R205, 0x12, P6 ;  /* 0x00000012cd00780c */ /* 0x000fc400037c1670 */
[C---:B------:R-:W-:Y:S02]  /*105c0*/  ISETP.LT.OR P5, PT, R205.reuse, 0x19, P5 ;  /* 0x00000019cd00780c */ /* 0x040fe40002fa1670 */
[----:B------:R-:W-:Y:S02]  /*105d0*/  ISETP.LT.OR P4, PT, R205, 0x29, P4 ;  /* 0x00000029cd00780c */ /* 0x000fe40002781670 */
[----:B------:R-:W-:Y:S02]  /*105e0*/  FSEL R161, R161, -INF , !P6 ;  /* 0xff800000a1a17808 */ /* 0x000fe40007000000 */
[----:B------:R-:W-:Y:S02]  /*105f0*/  FSEL R164, R164, -INF , !P5 ;  /* 0xff800000a4a47808 */ /* 0x000fe40006800000 */
[C---:B------:R-:W-:Y:S02]  /*10600*/  ISETP.GT.AND P6, PT, R204.reuse, 0x20, P3 ;  /* 0x00000020cc00780c */ /* 0x040fe40001fc4270 */
[----:B------:R-:W-:-:S02]  /*10610*/  ISETP.GT.AND P5, PT, R204, 0x21, P3 ;  /* 0x00000021cc00780c */ /* 0x000fc40001fa4270 */
[----:B------:R-:W-:Y:S02]  /*10620*/  FSEL R208, R172, -INF , !P4 ;  /* 0xff800000acd07808 */ /* 0x000fe40006000000 */
[----:B------:R-:W-:Y:S02]  /*10630*/  ISETP.GT.AND P4, PT, R204, 0x31, P3 ;  /* 0x00000031cc00780c */ /* 0x000fe40001f84270 */
[C---:B------:R-:W-:Y:S02]  /*10640*/  ISETP.LT.OR P6, PT, R205.reuse, 0x21, P6 ;  /* 0x00000021cd00780c */ /* 0x040fe400037c1670 */
[C---:B------:R-:W-:Y:S02]  /*10650*/  ISETP.LT.OR P5, PT, R205.reuse, 0x22, P5 ;  /* 0x00000022cd00780c */ /* 0x040fe40002fa1670 */
[----:B------:R-:W-:Y:S02]  /*10660*/  ISETP.LT.OR P4, PT, R205, 0x32, P4 ;  /* 0x00000032cd00780c */ /* 0x000fe40002781670 */
[----:B------:R-:W-:-:S02]  /*10670*/  FSEL R168, R168, -INF , !P6 ;  /* 0xff800000a8a87808 */ /* 0x000fc40007000000 */
[----:B------:R-:W-:Y:S02]  /*10680*/  FSEL R169, R169, -INF , !P5 ;  /* 0xff800000a9a97808 */ /* 0x000fe40006800000 */
[C---:B------:R-:W-:Y:S02]  /*10690*/  ISETP.GT.AND P6, PT, R204.reuse, 0x29, P3 ;  /* 0x00000029cc00780c */ /* 0x040fe40001fc4270 */
[----:B------:R-:W-:Y:S02]  /*106a0*/  ISETP.GT.AND P5, PT, R204, 0x30, P3 ;  /* 0x00000030cc00780c */ /* 0x000fe40001fa4270 */
[----:B------:R-:W-:Y:S02]  /*106b0*/  FSEL R177, R177, -INF , !P4 ;  /* 0xff800000b1b17808 */ /* 0x000fe40006000000 */
[----:B------:R-:W-:Y:S02]  /*106c0*/  PLOP3.LUT P4, PT, PT, PT, UP0, 0x40, 0x0 ;  /* 0x000000000000781c */ /* 0x000fe40003f8e808 */
[----:B------:R-:W-:-:S02]  /*106d0*/  ISETP.LT.OR P6, PT, R205, 0x2a, P6 ;  /* 0x0000002acd00780c */ /* 0x000fc400037c1670 */
[----:B------:R-:W-:Y:S02]  /*106e0*/  ISETP.LT.OR P5, PT, R205, 0x31, P5 ;  /* 0x00000031cd00780c */ /* 0x000fe40002fa1670 */
[----:B------:R-:W-:Y:S02]  /*106f0*/  FSEL R173, R173, -INF , !P6 ;  /* 0xff800000adad7808 */ /* 0x000fe40007000000 */
[----:B------:R-:W-:Y:S02]  /*10700*/  FSEL R176, R176, -INF , !P5 ;  /* 0xff800000b0b07808 */ /* 0x000fe40006800000 */
[C---:B------:R-:W-:Y:S02]  /*10710*/  ISETP.GT.AND P6, PT, R204.reuse, 0x38, P3 ;  /* 0x00000038cc00780c */ /* 0x040fe40001fc4270 */
[----:B------:R-:W-:Y:S02]  /*10720*/  ISETP.GT.AND P5, PT, R204, 0x39, P3 ;  /* 0x00000039cc00780c */ /* 0x000fe40001fa4270 */
[----:B------:R-:W-:-:S02]  /*10730*/  ISETP.LT.OR P6, PT, R205, 0x39, P6 ;  /* 0x00000039cd00780c */ /* 0x000fc400037c1670 */
        /* <DEDUP_REMOVED lines=16> */
.L_x_3626:
[----:B------:R-:W-:-:S05]  /*10840*/  IMAD.U32 R172, RZ, RZ, UR42 ;  /* 0x0000002affac7e24 */ /* 0x000fca000f8e00ff */
[----:B------:R-:W-:-:S13]  /*10850*/  ISETP.NE.AND P4, PT, R172, 0x1, PT ;  /* 0x00000001ac00780c */ /* 0x000fda0003f85270 */
[----:B------:R-:W0:Y:S02]  /*10860*/  @P4 LDC.64 R152, c[0x0][0xae0] ;  /* 0x0002b800ff984b82 */ /* 0x000e240000000a00 */
[----:B0-----:R-:W-:-:S05]  /*10870*/  @P4 IMAD.HI.U32 R152, R213, R152, RZ ;  /* 0x00000098d5984227 */ /* 0x001fca00078e00ff */
[----:B------:R-:W-:-:S07]  /*10880*/  @P4 SHF.R.U32.HI R213, RZ, R153, R152 ;  /* 0x00000099ffd54219 */ /* 0x000fce0000011698 */
.L_x_3627:
[----:B------:R-:W-:Y:S05]  /*10890*/  BSYNC B2 ;  /* 0x0000000000027941 */ /* 0x000fea0003800000 */
.L_x_3625:
[----:B------:R-:W-:-:S04]  /*108a0*/  IMAD R14, R213, R172, -R14 ;  /* 0x000000acd50e7224 */ /* 0x000fc800078e0a0e */
[----:B------:R-:W-:-:S05]  /*108b0*/  IMAD.IADD R14, R14, 0x1, -R187 ;  /* 0x000000010e0e7824 */ /* 0x000fca00078e0abb */
[----:B------:R-:W-:Y:S02]  /*108c0*/  VIMNMX R207, R207, R14, !PT ;  /* 0x0000000ecfcf7248 */ /* 0x000fe40007fe0100 */
[----:B------:R-:W-:-:S07]  /*108d0*/  VIADDMNMX R206, R14, R172, R206, PT ;  /* 0x000000ac0ece7246 */ /* 0x000fce00038001ce */
.L_x_3624:
[----:B------:R-:W-:Y:S01]  /*108e0*/  FMNMX.FTZ R14, R202, R9, !PT ;  /* 0x00000009ca0e7209 */ /* 0x000fe20007810000 */
[----:B------:R-:W-:Y:S01]  /*108f0*/  @!P1 VIADD R201, R201, 0x38860 ;  /* 0x00038860c9c99836 */ /* 0x000fe20000000000 */
        /* <DEDUP_REMOVED lines=32> */
[----:B------:R-:W0:Y:S01]  /*10b00*/  SHFL.BFLY PT, R152, R14, 0x2, 0x1f ;  /* 0x0c401f000e987f89 */ /* 0x000e2200000e0000 */
[C---:B------:R-:W-:Y:S02]  /*10b10*/  ISETP.LT.OR P5, PT, R206.reuse, 0x11, P5 ;  /* 0x00000011ce00780c */ /* 0x040fe40002fa1670 */
[----:B------:R-:W-:Y:S02]  /*10b20*/  ISETP.LT.OR P6, PT, R206, 0x39, P6 ;  /* 0x00000039ce00780c */ /* 0x000fe400037c1670 */
[----:B------:R-:W-:-:S02]  /*10b30*/  FSEL R162, R162, -INF , !P5 ;  /* 0xff800000a2a27808 */ /* 0x000fc40006800000 */
[----:B------:R-:W-:Y:S02]  /*10b40*/  ISETP.GT.AND P5, PT, R207, 0x19, P3 ;  /* 0x00000019cf00780c */ /* 0x000fe40001fa4270 */
[----:B------:R-:W-:Y:S02]  /*10b50*/  FSEL R182, R182, -INF , !P6 ;  /* 0xff800000b6b67808 */ /* 0x000fe40007000000 */
[----:B------:R-:W-:Y:S02]  /*10b60*/  ISETP.LT.OR P5, PT, R206, 0x1a, P5 ;  /* 0x0000001ace00780c */ /* 0x000fe40002fa1670 */
[----:B------:R-:W-:Y:S02]  /*10b70*/  @!P1 PRMT R201, RZ, 0x654, R201 ;  /* 0x00000654ffc99816 */ /* 0x000fe400000000c9 */
[----:B------:R-:W-:Y:S02]  /*10b80*/  FSEL R167, R167, -INF , !P5 ;  /* 0xff800000a7a77808 */ /* 0x000fe40006800000 */
[----:B------:R-:W-:-:S04]  /*10b90*/  ISETP.GT.AND P5, PT, R207, 0x28, P3 ;  /* 0x00000028cf00780c */ /* 0x000fc80001fa4270 */
[----:B------:R-:W-:Y:S02]  /*10ba0*/  ISETP.LT.OR P5, PT, R206, 0x29, P5 ;  /* 0x00000029ce00780c */ /* 0x000fe40002fa1670 */
[----:B0-----:R-:W-:Y:S01]  /*10bb0*/  FMNMX.FTZ R152, R14, R152, !PT ;  /* 0x000000980e987209 */ /* 0x001fe20007810000 */
[----:B------:R-:W-:Y:S01]  /*10bc0*/  IMAD.U32 R14, RZ, RZ, UR41 ;  /* 0x00000029ff0e7e24 */ /* 0x000fe2000f8e00ff */
[----:B------:R-:W-:Y:S02]  /*10bd0*/  FSEL R174, R174, -INF , !P5 ;  /* 0xff800000aeae7808 */ /* 0x000fe40006800000 */
[----:B------:R-:W-:Y:S01]  /*10be0*/  ISETP.GT.AND P5, PT, R207, 0x30, P3 ;  /* 0x00000030cf00780c */ /* 0x000fe20001fa4270 */
[----:B------:R-:W0:Y:S03]  /*10bf0*/  SHFL.BFLY PT, R172, R152, 0x1, 0x1f ;  /* 0x0c201f0098ac7f89 */ /* 0x000e2600000e0000 */
[----:B------:R-:W-:-:S04]  /*10c00*/  ISETP.LT.OR P5, PT, R206, 0x31, P5 ;  /* 0x00000031ce00780c */ /* 0x000fc80002fa1670 */
[----:B------:R-:W-:Y:S02]  /*10c10*/  FSEL R178, R178, -INF , !P5 ;  /* 0xff800000b2b27808 */ /* 0x000fe40006800000 */
[----:B0-----:R-:W-:-:S04]  /*10c20*/  FMNMX.FTZ R172, R152, R172, !PT ;  /* 0x000000ac98ac7209 */ /* 0x001fc80007810000 */
        /* <DEDUP_REMOVED lines=45> */
[----:B------:R-:W2:Y:S01]  /*10f00*/  MUFU.EX2 R156, R156 ;  /* 0x0000009c009c7308 */ /* 0x000ea20000000800 */
[----:B------:R-:W-:Y:S01]  /*10f10*/  ISETP.GT.AND P3, PT, R207, 0x39, P3 ;  /* 0x00000039cf00780c */ /* 0x000fe20001f64270 */
[----:B0-----:R-:W-:Y:S01]  /*10f20*/  FFMA.FTZ R0, R9, R0, R202 ;  /* 0x0000000009007223 */ /* 0x001fe200000100ca */
[----:B------:R-:W-:Y:S01]  /*10f30*/  FMNMX.FTZ R170, R166, R170, !PT ;  /* 0x000000aaa6aa7209 */ /* 0x000fe20007810000 */
[-C--:B------:R-:W-:Y:S01]  /*10f40*/  FMUL.FTZ R24, R24, R9.reuse ;  /* 0x0000000918187220 */ /* 0x080fe20000410000 */
[----:B------:R-:W-:Y:S01]  /*10f50*/  FSEL R179, R179, -INF , !P4 ;  /* 0xff800000b3b37808 */ /* 0x000fe20006000000 */
        /* <DEDUP_REMOVED lines=9> */
[----:B------:R-:W-:Y:S01]  /*10ff0*/  FMNMX.FTZ R170, R171, R170, !PT ;  /* 0x000000aaabaa7209 */ /* 0x000fe20007810000 */
[----:B------:R-:W1:Y:S01]  /*11000*/  MUFU.EX2 R160, R160 ;  /* 0x000000a000a07308 */ /* 0x000e620000000800 */
[----:B------:R-:W-:Y:S01]  /*11010*/  F2FP.F16.F32.PACK_AB R152, R152, R202 ;  /* 0x000000ca9898723e */ /* 0x000fe200000000ff */
[----:B--2---:R-:W-:Y:S01]  /*11020*/  FADD.FTZ R0, R156, R0 ;  /* 0x000000009c007221 */ /* 0x004fe20000010000 */
[----:B------:R-:W-:Y:S01]  /*11030*/  FMNMX.FTZ R170, R174, R170, !PT ;  /* 0x000000aaaeaa7209 */ /* 0x000fe20007810000 */
[-C--:B------:R-:W-:Y:S01]  /*11040*/  FMUL.FTZ R32, R32, R9.reuse ;  /* 0x0000000920207220 */ /* 0x080fe20000410000 */
[----:B------:R-:W-:Y:S01]  /*11050*/  ISETP.NE.AND P3, PT, R197, RZ, PT ;  /* 0x000000ffc500720c */ /* 0x000fe20003f65270 */
[-C--:B------:R-:W-:Y:S01]  /*11060*/  FMUL.FTZ R33, R33, R9.reuse ;  /* 0x0000000921217220 */ /* 0x080fe20000410000 */
[----:B------:R-:W-:Y:S01]  /*11070*/  FMNMX.FTZ R170, R175, R170, !PT ;  /* 0x000000aaafaa7209 */ /* 0x000fe20007810000 */
[----:B------:R-:W2:Y:S01]  /*11080*/  MUFU.EX2 R161, R161 ;  /* 0x000000a100a17308 */ /* 0x000ea20000000800 */
        /* <DEDUP_REMOVED lines=8> */
[----:B-1----:R-:W-:Y:S01]  /*11110*/  FADD.FTZ R0, R160, R0 ;  /* 0x00000000a0007221 */ /* 0x002fe20000010000 */
[----:B------:R-:W-:Y:S01]  /*11120*/  @!P3 IMAD R19, R19, 0x40, R193 ;  /* 0x000000401313b824 */ /* 0x000fe200078e02c1 */
[----:B------:R-:W-:Y:S01]  /*11130*/  FMNMX.FTZ R170, R182, R170, !PT ;  /* 0x000000aab6aa7209 */ /* 0x000fe20007810000 */
[-C--:B------:R-:W-:Y:S01]  /*11140*/  FMUL.FTZ R44, R44, R9.reuse ;  /* 0x000000092c2c7220 */ /* 0x080fe20000410000 */
[-C--:B------:R-:W-:Y:S01]  /*11150*/  FMUL.FTZ R45, R45, R9.reuse ;  /* 0x000000092d2d7220 */ /* 0x080fe20000410000 */
[----:B------:R-:W-:Y:S01]  /*11160*/  @!P3 IMAD R19, R19, 0x4, R18 ;  /* 0x000000041313b824 */ /* 0x000fe200078e0212 */
[----:B------:R-:W-:Y:S01]  /*11170*/  FMNMX.FTZ R170, R183, R170, !PT ;  /* 0x000000aab7aa7209 */ /* 0x000fe20007810000 */
[----:B------:R-:W1:Y:S01]  /*11180*/  MUFU.EX2 R165, R165 ;  /* 0x000000a500a57308 */ /* 0x000e620000000800 */
[----:B--2---:R-:W-:Y:S01]  /*11190*/  FADD.FTZ R0, R161, R0 ;  /* 0x00000000a1007221 */ /* 0x004fe20000010000 */
[-C--:B------:R-:W-:Y:S01]  /*111a0*/  FMUL.FTZ R48, R48, R9.reuse ;  /* 0x0000000930307220 */ /* 0x080fe20000410000 */
[----:B------:R-:W-:Y:S01]  /*111b0*/  @!P3 STS [R19+0x38400], R9 ;  /* 0x038400091300b388 */ /* 0x000fe20000000800 */
[-C--:B------:R-:W-:Y:S01]  /*111c0*/  FMUL.FTZ R49, R49, R9.reuse ;  /* 0x0000000931317220 */ /* 0x080fe20000410000 */
[-C--:B------:R-:W-:Y:S01]  /*111d0*/  FMUL.FTZ R52, R52, R9.reuse ;  /* 0x0000000934347220 */ /* 0x080fe20000410000 */
[-C--:B------:R-:W-:Y:S01]  /*111e0*/  FMUL.FTZ R53, R53, R9.reuse ;  /* 0x0000000935357220 */ /* 0x080fe20000410000 */
[----:B------:R-:W2:Y:S01]  /*111f0*/  SHFL.BFLY PT, R202, R170, 0x2, 0x1f ;  /* 0x0c401f00aaca7f89 */ /* 0x000ea200000e0000 */
[----:B------:R3:W-:Y:S01]  /*11200*/  MUFU.EX2 R203, R169 ;  /* 0x000000a900cb7308 */ /* 0x0007e20000000800 */
[----:B0-----:R-:W-:Y:S01]  /*11210*/  FADD.FTZ R0, R164, R0 ;  /* 0x00000000a4007221 */ /* 0x001fe20000010000 */
[-C--:B------:R-:W-:Y:S01]  /*11220*/  FMUL.FTZ R56, R56, R9.reuse ;  /* 0x0000000938387220 */ /* 0x080fe20000410000 */
[-C--:B------:R-:W-:Y:S01]  /*11230*/  FMUL.FTZ R57, R57, R9.reuse ;  /* 0x0000000939397220 */ /* 0x080fe20000410000 */
[-C--:B------:R-:W-:Y:S01]  /*11240*/  FMUL.FTZ R60, R60, R9.reuse ;  /* 0x000000093c3c7220 */ /* 0x080fe20000410000 */
[-C--:B------:R-:W-:Y:S01]  /*11250*/  FMUL.FTZ R61, R61, R9.reuse ;  /* 0x000000093d3d7220 */ /* 0x080fe20000410000 */
[-C--:B------:R-:W-:Y:S01]  /*11260*/  FMUL.FTZ R64, R64, R9.reuse ;  /* 0x0000000940407220 */ /* 0x080fe20000410000 */
[----:B------:R-:W-:Y:S01]  /*11270*/  FMUL.FTZ R65, R65, R9 ;  /* 0x0000000941417220 */ /* 0x000fe20000410000 */
[----:B------:R-:W-:Y:S01]  /*11280*/  MUFU.EX2 R208, R208 ;  /* 0x000000d000d07308 */ /* 0x000fe20000000800 */
[----:B-1----:R-:W-:Y:S01]  /*11290*/  FADD.FTZ R0, R165, R0 ;  /* 0x00000000a5007221 */ /* 0x002fe20000010000 */
[----:B---3--:R-:W-:-:S02]  /*112a0*/  IMAD.MOV.U32 R169, RZ, RZ, 0x40000040 ;  /* 0x40000040ffa97424 */ /* 0x008fc400078e00ff */
[-C--:B------:R-:W-:Y:S01]  /*112b0*/  FMUL.FTZ R68, R68, R9.reuse ;  /* 0x0000000944447220 */ /* 0x080fe20000410000 */
[-C--:B------:R-:W-:Y:S01]  /*112c0*/  FMUL.FTZ R69, R69, R9.reuse ;  /* 0x0000000945457220 */ /* 0x080fe20000410000 */
[-C--:B------:R-:W-:Y:S01]  /*112d0*/  FMUL.FTZ R72, R72, R9.reuse ;  /* 0x0000000948487220 */ /* 0x080fe20000410000 */
[-C--:B------:R-:W-:Y:S01]  /*112e0*/  FMUL.FTZ R73, R73, R9.reuse ;  /* 0x0000000949497220 */ /* 0x080fe20000410000 */
[----:B------:R-:W-:Y:S01]  /*112f0*/  R2UR UR7, R169 ;  /* 0x00000000a90772ca */ /* 0x000fe200000e0000 */
        /* <DEDUP_REMOVED lines=36> */
[----:B0-----:R-:W-:Y:S01]  /*11540*/  FMNMX.FTZ R170, R170, R202, !PT ;  /* 0x000000caaaaa7209 */ /* 0x001fe20007810000 */
[-C--:B------:R-:W-:Y:S01]  /*11550*/  FMUL.FTZ R136, R136, R9.reuse ;  /* 0x0000000988887220 */ /* 0x080fe20000410000 */
[----:B------:R0:W1:Y:S01]  /*11560*/  MUFU.EX2 R202, R168 ;  /* 0x000000a800ca7308 */ /* 0x0000620000000800 */
[-C--:B------:R-:W-:Y:S01]  /*11570*/  FMUL.FTZ R137, R137, R9.reuse ;  /* 0x0000000989897220 */ /* 0x080fe20000410000 */
[----:B------:R-:W-:Y:S01]  /*11580*/  FSETP.NEU.FTZ.AND P4, PT, R170, -INF , PT ;  /* 0xff800000aa00780b */ /* 0x000fe20003f9d000 */
[-C--:B------:R-:W-:Y:S01]  /*11590*/  FMUL.FTZ R140, R140, R9.reuse ;  /* 0x000000098c8c7220 */ /* 0x080fe20000410000 */
[-C--:B------:R-:W-:Y:S01]  /*115a0*/  FMUL.FTZ R141, R141, R9.reuse ;  /* 0x000000098d8d7220 */ /* 0x080fe20000410000 */
[-C--:B------:R-:W-:Y:S01]  /*115b0*/  FMUL.FTZ R144, R144, R9.reuse ;  /* 0x0000000990907220 */ /* 0x080fe20000410000 */
[-C--:B------:R-:W-:Y:S01]  /*115c0*/  FMUL.FTZ R145, R145, R9.reuse ;  /* 0x0000000991917220 */ /* 0x080fe20000410000 */
[-C--:B------:R-:W-:Y:S01]  /*115d0*/  FMUL.FTZ R148, R148, R9.reuse ;  /* 0x0000000994947220 */ /* 0x080fe20000410000 */
[----:B------:R-:W-:Y:S01]  /*115e0*/  FMUL.FTZ R149, R149, R9 ;  /* 0x0000000995957220 */ /* 0x000fe20000410000 */
[----:B0-----:R-:W-:Y:S01]  /*115f0*/  FSEL R168, R170, RZ, P4 ;  /* 0x000000ffaaa87208 */ /* 0x001fe20002000000 */
[----:B------:R-:W-:-:S04]  /*11600*/  IMAD.MOV.U32 R9, RZ, RZ, 0x40000040 ;  /* 0x40000040ff097424 */ /* 0x000fc800078e00ff */
[----:B------:R-:W-:Y:S01]  /*11610*/  FADD.FTZ R168, -R168, R20 ;  /* 0x00000014a8a87221 */ /* 0x000fe20000010100 */
[----:B-1----:R-:W-:-:S03]  /*11620*/  FADD.FTZ R0, R202, R0 ;  /* 0x00000000ca007221 */ /* 0x002fc60000010000 */
[-C--:B------:R-:W-:Y:S01]  /*11630*/  FMUL.FTZ R20, R168, R14.reuse ;  /* 0x0000000ea8147220 */ /* 0x080fe20000410000 */
[----:B------:R-:W-:Y:S01]  /*11640*/  FMUL.FTZ R168, R170, R14 ;  /* 0x0000000eaaa87220 */ /* 0x000fe20000410000 */
[----:B------:R-:W-:-:S04]  /*11650*/  FADD.FTZ R0, R203, R0 ;  /* 0x00000000cb007221 */ /* 0x000fc80000010000 */
[----:B------:R-:W0:Y:S01]  /*11660*/  MUFU.EX2 R20, R20 ;  /* 0x0000001400147308 */ /* 0x000e220000000800 */
[----:B------:R-:W-:Y:S01]  /*11670*/  FSEL R168, R168, RZ, P4 ;  /* 0x000000ffa8a87208 */ /* 0x000fe20002000000 */
[----:B------:R-:W-:-:S04]  /*11680*/  FADD.FTZ R0, R208, R0 ;  /* 0x00000000d0007221 */ /* 0x000fc80000010000 */
[----:B------:R-:W-:Y:S01]  /*11690*/  FADD.FTZ R0, R173, R0 ;  /* 0x00000000ad007221 */ /* 0x000fe20000010000 */
        /* <DEDUP_REMOVED lines=10> */
[----:B0-----:R0:W-:Y:S01]  /*11740*/  @!P3 STS [R19+0x38420], R20 ;  /* 0x038420141300b388 */ /* 0x0011e20000000800 */
[-CC-:B------:R-:W-:Y:S01]  /*11750*/  FFMA.FTZ R178, R178, R14.reuse, -R168.reuse ;  /* 0x0000000eb2b27223 */ /* 0x180fe200000108a8 */
[-CC-:B------:R-:W-:Y:S01]  /*11760*/  FFMA.FTZ R205, R179, R14.reuse, -R168.reuse ;  /* 0x0000000eb3cd7223 */ /* 0x180fe200000108a8 */
[-CC-:B------:R-:W-:Y:S01]  /*11770*/  FFMA.FTZ R182, R182, R14.reuse, -R168.reuse ;  /* 0x0000000eb6b67223 */ /* 0x180fe200000108a8 */
[-C--:B------:R-:W-:Y:S01]  /*11780*/  FFMA.FTZ R183, R183, R14.reuse, -R168 ;  /* 0x0000000eb7b77223 */ /* 0x080fe200000108a8 */
[----:B------:R-:W-:Y:S01]  /*11790*/  FADD.FTZ R0, R176, R0 ;  /* 0x00000000b0007221 */ /* 0x000fe20000010000 */
[----:B------:R-:W-:Y:S01]  /*117a0*/  FFMA.FTZ R153, R153, R14, -R168 ;  /* 0x0000000e99997223 */ /* 0x000fe200000108a8 */
[----:B------:R1:W-:Y:S01]  /*117b0*/  MUFU.EX2 R179, R158 ;  /* 0x0000009e00b37308 */ /* 0x0003e20000000800 */
[----:B------:R-:W-:Y:S01]  /*117c0*/  FMUL.FTZ R26, R26, R20 ;  /* 0x000000141a1a7220 */ /* 0x000fe20000410000 */
[----:B------:R-:W-:Y:S01]  /*117d0*/  FADD.FTZ R0, R177, R0 ;  /* 0x00000000b1007221 */ /* 0x000fe20000010000 */
[----:B0-----:R-:W-:Y:S01]  /*117e0*/  FFMA.FTZ R19, R166, R14, -R168 ;  /* 0x0000000ea6137223 */ /* 0x001fe200000108a8 */
[----:B------:R-:W-:-:S02]  /*117f0*/  IMAD R168, R200, 0x1000, R194 ;  /* 0x00001000c8a87824 */ /* 0x000fc400078e02c2 */
[-C--:B------:R-:W-:Y:S01]  /*11800*/  FMUL.FTZ R27, R27, R20.reuse ;  /* 0x000000141b1b7220 */ /* 0x080fe20000410000 */
[-C--:B------:R-:W-:Y:S01]  /*11810*/  FMUL.FTZ R30, R30, R20.reuse ;  /* 0x000000141e1e7220 */ /* 0x080fe20000410000 */
[----:B------:R-:W-:Y:S01]  /*11820*/  FMUL.FTZ R31, R31, R20 ;  /* 0x000000141f1f7220 */ /* 0x000fe20000410000 */
[----:B------:R-:W0:Y:S01]  /*11830*/  MUFU.EX2 R166, R180 ;  /* 0x000000b400a67308 */ /* 0x000e220000000800 */
[----:B-1----:R-:W-:Y:S01]  /*11840*/  F2FP.F16.F32.PACK_AB R158, R165, R164 ;  /* 0x000000a4a59e723e */ /* 0x002fe200000000ff */
[----:B------:R-:W-:Y:S01]  /*11850*/  FMUL.FTZ R34, R34, R20 ;  /* 0x0000001422227220 */ /* 0x000fe20000410000 */
[----:B------:R-:W-:Y:S01]  /*11860*/  F2FP.F16.F32.PACK_AB R164, R177, R176 ;  /* 0x000000b0b1a4723e */ /* 0x000fe200000000ff */
[-C--:B------:R-:W-:Y:S01]  /*11870*/  FMUL.FTZ R35, R35, R20.reuse ;  /* 0x0000001423237220 */ /* 0x080fe20000410000 */
[----:B------:R-:W-:Y:S01]  /*11880*/  R2UR UR6, R168 ;  /* 0x00000000a80672ca */ /* 0x000fe200000e0000 */
        /* <DEDUP_REMOVED lines=10> */
[----:B------:R2:W-:Y:S01]  /*11930*/  MUFU.EX2 R206, R154 ;  /* 0x0000009a00ce7308 */ /* 0x0005e20000000800 */
[----:B-1----:R-:W-:Y:S01]  /*11940*/  F2FP.F16.F32.PACK_AB R162, R173, R208 ;  /* 0x000000d0ada2723e */ /* 0x002fe200000000ff */
[----:B0-----:R-:W-:Y:S01]  /*11950*/  FADD.FTZ R0, R166, R0 ;  /* 0x00000000a6007221 */ /* 0x001fe20000010000 */
[----:B------:R-:W-:Y:S01]  /*11960*/  F2FP.F16.F32.PACK_AB R166, R169, R166 ;  /* 0x000000a6a9a6723e */ /* 0x000fe200000000ff */
[-C--:B------:R-:W-:Y:S01]  /*11970*/  FMUL.FTZ R55, R55, R20.reuse ;  /* 0x0000001437377220 */ /* 0x080fe20000410000 */
[-C--:B------:R-:W-:Y:S01]  /*11980*/  FMUL.FTZ R58, R58, R20.reuse ;  /* 0x000000143a3a7220 */ /* 0x080fe20000410000 */
[-C--:B------:R-:W-:Y:S01]  /*11990*/  FMUL.FTZ R59, R59, R20.reuse ;  /* 0x000000143b3b7220 */ /* 0x080fe20000410000 */
[----:B------:R-:W-:Y:S01]  /*119a0*/  FMUL.FTZ R62, R62, R20 ;  /* 0x000000143e3e7220 */ /* 0x000fe20000410000 */
[----:B------:R-:W-:Y:S01]  /*119b0*/  MUFU.EX2 R174, R155 ;  /* 0x0000009b00ae7308 */ /* 0x000fe20000000800 */
[----:B--2---:R-:W-:Y:S01]  /*119c0*/  F2FP.F16.F32.PACK_AB R154, R157, R156 ;  /* 0x0000009c9d9a723e */ /* 0x004fe200000000ff */
[----:B------:R-:W-:Y:S01]  /*119d0*/  FMUL.FTZ R63, R63, R20 ;  /* 0x000000143f3f7220 */ /* 0x000fe20000410000 */
[----:B------:R-:W-:Y:S01]  /*119e0*/  F2FP.F16.F32.PACK_AB R156, R161, R160 ;  /* 0x000000a0a19c723e */ /* 0x000fe200000000ff */
[----:B------:R-:W-:Y:S01]  /*119f0*/  FMUL.FTZ R66, R66, R20 ;  /* 0x0000001442427220 */ /* 0x000fe20000410000 */
[----:B------:R-:W-:Y:S01]  /*11a00*/  F2FP.F16.F32.PACK_AB R160, R203, R202 ;  /* 0x000000cacba0723e */ /* 0x000fe200000000ff */
        /* <DEDUP_REMOVED lines=54> */
[----:B------:R-:W-:Y:S01]  /*11d70*/  FMUL.FTZ R151, R151, R20 ;  /* 0x0000001497977220 */ /* 0x000fe20000410000 */
[----:B------:R-:W-:Y:S01]  /*11d80*/  FFMA.FTZ R202, R20, R8, R206 ;  /* 0x0000000814ca7223 */ /* 0x000fe200000100ce */
[----:B------:R-:W-:-:S02]  /*11d90*/  VIADD R8, R168, 0x80 ;  /* 0x00000080a8087836 */ /* 0x000fc40000000000 */
[----:B------:R-:W-:Y:S01]  /*11da0*/  FADD.FTZ R0, R169, R0 ;  /* 0x00000000a9007221 */ /* 0x000fe20000010000 */
[----:B------:R-:W0:Y:S01]  /*11db0*/  MUFU.EX2 R175, R175 ;  /* 0x000000af00af7308 */ /* 0x000e220000000800 */
[----:B--2---:R-:W-:Y:S01]  /*11dc0*/  F2FP.F16.F32.PACK_AB R161, R171, R177 ;  /* 0x000000b1aba1723e */ /* 0x004fe200000000ff */
[----:B------:R-:W-:Y:S02]  /*11dd0*/  IMAD.MOV.U32 R169, RZ, RZ, 0x40000040 ;  /* 0x40000040ffa97424 */ /* 0x000fe400078e00ff */
[----:B------:R-:W-:Y:S01]  /*11de0*/  FADD.FTZ R202, R174, R202 ;  /* 0x000000caaeca7221 */ /* 0x000fe20000010000 */
[----:B------:R-:W-:Y:S01]  /*11df0*/  ISETP.GT.AND P3, PT, R15, R212, PT ;  /* 0x000000d40f00720c */ /* 0x000fe20003f64270 */
[----:B------:R-:W-:Y:S02]  /*11e00*/  IMAD.MOV.U32 R20, RZ, RZ, R170 ;  /* 0x000000ffff147224 */ /* 0x000fe400078e00aa */
[----:B------:R-:W-:Y:S01]  /*11e10*/  FADD.FTZ R202, R179, R202 ;  /* 0x000000cab3ca7221 */ /* 0x000fe20000010000 */
[----:B------:R-:W-:Y:S01]  /*11e20*/  MUFU.EX2 R178, R178 ;  /* 0x000000b200b27308 */ /* 0x000fe20000000800 */
[----:B------:R1:W-:Y:S02]  /*11e30*/  STSM.16.M88.4 [R199+0x36400], R152 ;  /* 0x03640098c7007844 */ /* 0x0003e40000000200 */
[----:B------:R-:W-:-:S02]  /*11e40*/  FADD.FTZ R202, R180, R202 ;  /* 0x000000cab4ca7221 */ /* 0x000fc40000010000 */
[----:B------:R2:W-:Y:S02]  /*11e50*/  STSM.16.M88.4 [R214], R156 ;  /* 0x0000009cd6007844 */ /* 0x0005e40000000200 */
[----:B------:R-:W-:Y:S01]  /*11e60*/  FADD.FTZ R202, R181, R202 ;  /* 0x000000cab5ca7221 */ /* 0x000fe20000010000 */
[----:B------:R-:W3:Y:S01]  /*11e70*/  MUFU.EX2 R205, R205 ;  /* 0x000000cd00cd7308 */ /* 0x000ee20000000800 */
[----:B0-----:R-:W-:Y:S02]  /*11e80*/  F2FP.F16.F32.PACK_AB R163, R175, R204 ;  /* 0x000000ccafa3723e */ /* 0x001fe400000000ff */
[----:B------:R-:W-:-:S03]  /*11e90*/  FADD.FTZ R202, R173, R202 ;  /* 0x000000caadca7221 */ /* 0x000fc60000010000 */
[----:B------:R2:W-:Y:S01]  /*11ea0*/  STSM.16.M88.4 [R216], R160 ;  /* 0x000000a0d8007844 */ /* 0x0005e20000000200 */
[----:B------:R-:W-:Y:S01]  /*11eb0*/  FADD.FTZ R202, R19, R202 ;  /* 0x000000ca13ca7221 */ /* 0x000fe20000010000 */
[----:B------:R-:W-:Y:S01]  /*11ec0*/  MUFU.EX2 R182, R182 ;  /* 0x000000b600b67308 */ /* 0x000fe20000000800 */
[----:B------:R-:W-:Y:S02]  /*11ed0*/  IMAD.MOV.U32 R19, RZ, RZ, R200 ;  /* 0x000000ffff137224 */ /* 0x000fe400078e00c8 */
[----:B------:R-:W-:-:S04]  /*11ee0*/  FADD.FTZ R202, R176, R202 ;  /* 0x000000cab0ca7221 */ /* 0x000fc80000010000 */
[----:B------:R-:W-:Y:S01]  /*11ef0*/  FADD.FTZ R202, R177, R202 ;  /* 0x000000cab1ca7221 */ /* 0x000fe20000010000 */
[----:B------:R-:W0:Y:S01]  /*11f00*/  MUFU.EX2 R183, R183 ;  /* 0x000000b700b77308 */ /* 0x000e220000000800 */
[----:B---3--:R-:W-:Y:S02]  /*11f10*/  F2FP.F16.F32.PACK_AB R165, R205, R178 ;  /* 0x000000b2cda5723e */ /* 0x008fe400000000ff */
[----:B------:R-:W-:-:S04]  /*11f20*/  FADD.FTZ R202, R171, R202 ;  /* 0x000000caabca7221 */ /* 0x000fc80000010000 */
[----:B------:R-:W-:-:S04]  /*11f30*/  FADD.FTZ R202, R204, R202 ;  /* 0x000000caccca7221 */ /* 0x000fc80000010000 */
[----:B------:R-:W-:-:S04]  /*11f40*/  FADD.FTZ R202, R175, R202 ;  /* 0x000000caafca7221 */ /* 0x000fc80000010000 */
[----:B------:R-:W-:Y:S01]  /*11f50*/  FADD.FTZ R202, R178, R202 ;  /* 0x000000cab2ca7221 */ /* 0x000fe20000010000 */
[----:B0-----:R-:W-:-:S03]  /*11f60*/  F2FP.F16.F32.PACK_AB R167, R183, R182 ;  /* 0x000000b6b7a7723e */ /* 0x001fc600000000ff */
[----:B------:R-:W-:Y:S02]  /*11f70*/  FADD.FTZ R202, R205, R202 ;  /* 0x000000cacdca7221 */ /* 0x000fe40000010000 */
[----:B------:R2:W-:Y:S01]  /*11f80*/  STSM.16.M88.4 [R215], R164 ;  /* 0x000000a4d7007844 */ /* 0x0005e20000000200 */
[----:B------:R-:W-:Y:S01]  /*11f90*/  WARPGROUP.ARRIVE ;  /* 0x00000000000079c5 */ /* 0x000fe20000000000 */
[----:B------:R-:W-:-:S05]  /*11fa0*/  FADD.FTZ R202, R182, R202 ;  /* 0x000000cab6ca7221 */ /* 0x000fca0000010000 */
[----:B------:R-:W-:Y:S01]  /*11fb0*/  HGMMA.64x256x16.F32 R24, R152, gdesc[UR4].tnspB, R24, gsb0 ;  /* 0x43e0000498187df0 */ /* 0x000fe20008000818 */
[----:B------:R-:W-:Y:S01]  /*11fc0*/  R2UR UR6, R8 ;  /* 0x00000000080672ca */ /* 0x000fe200000e0000 */
[C---:B------:R-:W-:Y:S01]  /*11fd0*/  VIADD R8, R168.reuse, 0x100 ;  /* 0x00000100a8087836 */ /* 0x040fe20000000000 */
[----:B------:R-:W-:Y:S01]  /*11fe0*/  R2UR UR7, R9 ;  /* 0x00000000090772ca */ /* 0x000fe200000e0000 */
[----:B------:R-:W-:Y:S02]  /*11ff0*/  IMAD.MOV.U32 R9, RZ, RZ, 0x40000040 ;  /* 0x40000040ff097424 */ /* 0x000fe400078e00ff */
[----:B------:R-:W-:Y:S01]  /*12000*/  VIADD R168, R168, 0x180 ;  /* 0x00000180a8a87836 */ /* 0x000fe20000000000 */
[----:B------:R-:W-:Y:S02]  /*12010*/  WARPGROUP.DEPBAR.LE gsb0, 0x0 ;  /* 0x00008000000079c5 */ /* 0x000fe40000010000 */
[----:B------:R-:W-:Y:S01]  /*12020*/  WARPGROUP.ARRIVE ;  /* 0x00000000000079c5 */ /* 0x000fe20000000000 */
[----:B-1----:R-:W-:-:S04]  /*12030*/  VIADD R152, R15, 0xffffffff ;  /* 0xffffffff0f987836 */ /* 0x002fc80000000000 */
[----:B------:R-:W-:-:S14]  /*12040*/  IMAD.MOV.U32 R15, RZ, RZ, R152 ;  /* 0x000000ffff0f7224 */ /* 0x000fdc00078e0098 */
[----:B------:R-:W-:Y:S01]  /*12050*/  HGMMA.64x256x16.F32 R24, R156, gdesc[UR4].tnspB, R24, gsb0 ;  /* 0x43e000049c187df0 */ /* 0x000fe20008000818 */
[----:B------:R-:W-:Y:S01]  /*12060*/  R2UR UR6, R8 ;  /* 0x00000000080672ca */ /* 0x000fe200000e0000 */
[----:B------:R-:W-:Y:S01]  /*12070*/  FADD.FTZ R8, R183, R202 ;  /* 0x000000cab7087221 */ /* 0x000fe20000010000 */
[----:B------:R-:W-:Y:S01]  /*12080*/  R2UR UR7, R9 ;  /* 0x00000000090772ca */ /* 0x000fe200000e0000 */
[----:B------:R-:W-:Y:S01]  /*12090*/  IMAD.MOV.U32 R9, RZ, RZ, R172 ;  /* 0x000000ffff097224 */ /* 0x000fe200078e00ac */
        /* <DEDUP_REMOVED lines=22> */
.L_x_3609:
[----:B------:R-:W-:Y:S02]  /*12200*/  IMAD.MOV.U32 R20, RZ, RZ, R170 ;  /* 0x000000ffff147224 */ /* 0x000fe400078e00aa */
[----:B------:R-:W-:Y:S02]  /*12210*/  IMAD.MOV.U32 R9, RZ, RZ, R172 ;  /* 0x000000ffff097224 */ /* 0x000fe400078e00ac */
[----:B------:R-:W-:Y:S02]  /*12220*/  IMAD.MOV.U32 R19, RZ, RZ, R200 ;  /* 0x000000ffff137224 */ /* 0x000fe400078e00c8 */
[----:B------:R-:W-:-:S07]  /*12230*/  IMAD.MOV.U32 R15, RZ, RZ, R152 ;  /* 0x000000ffff0f7224 */ /* 0x000fce00078e0098 */
.L_x_3608:
[----:B------:R-:W-:Y:S05]  /*12240*/  BSYNC B1 ;  /* 0x0000000000017941 */ /* 0x000fea0003800000 */
.L_x_3607:
[----:B------:R-:W0:Y:S01]  /*12250*/  LDC R152, c[0x0][0x448] ;  /* 0x00011200ff987b82 */ /* 0x000e220000000800 */
[----:B------:R-:W-:-:S07]  /*12260*/  VIADD R153, R195, 0x3f ;  /* 0x0000003fc3997836 */ /* 0x000fce0000000000 */
[----:B------:R-:W1:Y:S01]  /*12270*/  LDC R155, c[0x0][0xadc] ;  /* 0x0002b700ff9b7b82 */ /* 0x000e620000000800 */
[----:B0-----:R-:W-:Y:S02]  /*12280*/  ISETP.NE.AND P5, PT, R152, 0x1, PT ;  /* 0x000000019800780c */ /* 0x001fe40003fa5270 */
[----:B-1----:R-:W-:-:S11]  /*12290*/  ISETP.GE.AND P6, PT, R155, 0x1, PT ;  /* 0x000000019b00780c */ /* 0x002fd60003fc6270 */
[----:B------:R-:W0:Y:S08]  /*122a0*/  @P5 LDC R154, c[0x0][0x44c] ;  /* 0x00011300ff9a5b82 */ /* 0x000e300000000800 */
[----:B------:R-:W1:Y:S01]  /*122b0*/  @P5 LDC R152, c[0x0][0x450] ;  /* 0x00011400ff985b82 */ /* 0x000e620000000800 */
[----:B0-----:R-:W-:-:S05]  /*122c0*/  @P5 IMAD.HI.U32 R154, R153, R154, RZ ;  /* 0x0000009a999a5227 */ /* 0x001fca00078e00ff */
[----:B-1----:R-:W-:Y:S02]  /*122d0*/  @P5 SHF.R.U32.HI R153, RZ, R152, R154 ;  /* 0x00000098ff995219 */ /* 0x002fe4000001169a */
        /* <DEDUP_REMOVED lines=15> */
.L_x_3631:
[----:B------:R-:W-:-:S13]  /*123d0*/  ISETP.NE.AND P2, PT, R155, 0x1, PT ;  /* 0x000000019b00780c */ /* 0x000fda0003f45270 */
[----:B------:R-:W0:Y:S02]  /*123e0*/  @P2 LDC.64 R152, c[0x0][0xae0] ;  /* 0x0002b800ff982b82 */ /* 0x000e240000000a00 */
[----:B0-----:R-:W-:-:S05]  /*123f0*/  @P2 IMAD.HI.U32 R152, R154, R152, RZ ;  /* 0x000000989a982227 */ /* 0x001fca00078e00ff */
[----:B------:R-:W-:-:S07]  /*12400*/  @P2 SHF.R.U32.HI R154, RZ, R153, R152 ;  /* 0x00000099ff9a2219 */ /* 0x000fce0000011698 */
.L_x_3632:
[----:B------:R-:W-:Y:S05]  /*12410*/  BSYNC B0 ;  /* 0x0000000000007941 */ /* 0x000fea0003800000 */
.L_x_3630:
[----:B------:R-:W-:-:S05]  /*12420*/  IMAD R154, R154, R155, RZ ;  /* 0x0000009b9a9a7224 */ /* 0x000fca00078e02ff */
[----:B------:R-:W-:-:S07]  /*12430*/  VIMNMX R21, R21, R154, !PT ;  /* 0x0000009a15157248 */ /* 0x000fce0007fe0100 */
.L_x_3629:
        /* <DEDUP_REMOVED lines=11> */
[----:B------:R-:W-:-:S07]  /*124f0*/  IMAD.MOV.U32 R204, RZ, RZ, R19 ;  /* 0x000000ffffcc7224 */ /* 0x000fce00078e0013 */
.L_x_3645:
[----:B------:R-:W-:Y:S02]  /*12500*/  IMAD.MOV.U32 R9, RZ, RZ, R15 ;  /* 0x000000ffff097224 */ /* 0x000fe400078e000f */
[----:B------:R-:W-:-:S03]  /*12510*/  VIADD R15, R15, 0xffffffff ;  /* 0xffffffff0f0f7836 */ /* 0x000fc60000000000 */
[----:B------:R-:W-:Y:S01]  /*12520*/  ISETP.GT.AND P2, PT, R9, R205, PT ;  /* 0x000000cd0900720c */ /* 0x000fe20003f44270 */
[----:B------:R-:W-:-:S05]  /*12530*/  VIADD R9, R204, 0x1 ;  /* 0x00000001cc097836 */ /* 0x000fca0000000000 */
[----:B------:R-:W-:-:S04]  /*12540*/  ISETP.NE.AND P3, PT, R9, 0x2, PT ;  /* 0x000000020900780c */ /* 0x000fc80003f65270 */
[----:B------:R-:W-:Y:S02]  /*12550*/  SEL R9, R9, RZ, P3 ;  /* 0x000000ff09097207 */ /* 0x000fe40001800000 */
[----:B------:R-:W-:-:S03]  /*12560*/  SEL R14, RZ, 0x1, P3 ;  /* 0x00000001ff0e7807 */ /* 0x000fc60001800000 */
[----:B------:R-:W-:Y:S01]  /*12570*/  IMAD.MOV.U32 R19, RZ, RZ, R9 ;  /* 0x000000ffff137224 */ /* 0x000fe200078e0009 */
[----:B------:R-:W-:Y:S01]  /*12580*/  LOP3.LUT R22, R22, R14, RZ, 0x3c, !PT ;  /* 0x0000000e16167212 */ /* 0x000fe200078e3cff */
[----:B-1----:R-:W-:Y:S06]  /*12590*/  @!P0 BRA `(.L_x_3635) ;  /* 0x0000000000048947 */ /* 0x002fec0003800000 */
[----:B------:R-:W-:Y:S01]  /*125a0*/  BPT.TRAP 0x1 ;  /* 0x000000040000795c */ /* 0x000fe20000300000 */
.L_x_3635:
[----:B------:R-:W-:Y:S01]  /*125b0*/  IMAD R21, R19, 0x8, R18 ;  /* 0x0000000813157824 */ /* 0x000fe200078e0212 */
[----:B------:R-:W-:-:S04]  /*125c0*/  SHF.L.U32 R14, R22, 0x1f, RZ ;  /* 0x0000001f160e7819 */ /* 0x000fc800000006ff */
[----:B------:R0:W1:Y:S01]  /*125d0*/  SYNCS.PHASECHK.TRANS64.TRYWAIT P3, [R21+URZ+0x38830], R14 ;  /* 0x0388300e150075a7 */ /* 0x000062000806017f */
[----:B------:R-:W-:Y:S05]  /*125e0*/  @!P0 BRA `(.L_x_3636) ;  /* 0x0000000000048947 */ /* 0x000fea0003800000 */
[----:B------:R-:W-:Y:S01]  /*125f0*/  BPT.TRAP 0x1 ;  /* 0x000000040000795c */ /* 0x000fe20000300000 */
.L_x_3636:
[----:B------:R-:W-:Y:S01]  /*12600*/  BSSY B2, `(.L_x_3637) ;  /* 0x0000006000027945 */ /* 0x000fe20003800000 */
[----:B--2---:R-:W-:Y:S02]  /*12610*/  IMAD R156, R19, 0x200, R191 ;  /* 0x00000200139c7824 */ /* 0x004fe400078e02bf */
[----:B------:R-:W-:Y:S01]  /*12620*/  IMAD.MOV.U32 R157, RZ, RZ, 0x40000040 ;  /* 0x40000040ff9d7424 */ /* 0x000fe200078e00ff */
[----:B-1----:R-:W-:Y:S06]  /*12630*/  @P3 BRA `(.L_x_3638) ;  /* 0x0000000000083947 */ /* 0x002fec0003800000 */
[----:B------:R-:W1:Y:S02]  /*12640*/  SYNCS.PHASECHK.TRANS64.TRYWAIT P3, [R21+URZ+0x38830], R14 ;  /* 0x0388300e150075a7 */ /* 0x000e64000806017f */
[----:B-1----:R-:W-:Y:S05]  /*12650*/  @!P3 BRA `(.L_x_3639) ;  /* 0x000001800028b947 */ /* 0x002fea0003800000 */
.L_x_3638:
[----:B------:R-:W-:Y:S05]  /*12660*/  BSYNC B2 ;  /* 0x0000000000027941 */ /* 0x000fea0003800000 */
.L_x_3637:
        /* <DEDUP_REMOVED lines=36> */
.L_x_3640:
[----:B------:R2:W3:Y:S01]  /*128b0*/  SYNCS.PHASECHK.TRANS64.TRYWAIT P3, [R21+URZ+0x38850], R14 ;  /* 0x0388500e150075a7 */ /* 0x0004e2000806017f */
[----:B------:R-:W-:Y:S05]  /*128c0*/  @!P0 BRA `(.L_x_3641) ;  /* 0x0000000000048947 */ /* 0x000fea0003800000 */
[----:B------:R-:W-:Y:S01]  /*128d0*/  BPT.TRAP 0x1 ;  /* 0x000000040000795c */ /* 0x000fe20000300000 */
.L_x_3641:
[----:B------:R-:W-:Y:S04]  /*128e0*/  BSSY B2, `(.L_x_3642) ;  /* 0x0000004000027945 */ /* 0x000fe80003800000 */
[----:B---3--:R-:W-:Y:S05]  /*128f0*/  @P3 BRA `(.L_x_3643) ;  /* 0x0000000000083947 */ /* 0x008fea0003800000 */
[----:B------:R-:W3:Y:S02]  /*12900*/  SYNCS.PHASECHK.TRANS64.TRYWAIT P3, [R21+URZ+0x38850], R14 ;  /* 0x0388500e150075a7 */ /* 0x000ee4000806017f */
[----:B---3--:R-:W-:Y:S05]  /*12910*/  @!P3 BRA `(.L_x_3644) ;  /* 0x0000017c008cb947 */ /* 0x008fea0003800000 */
.L_x_3643:
[----:B------:R-:W-:Y:S05]  /*12920*/  BSYNC B2 ;  /* 0x0000000000027941 */ /* 0x000fea0003800000 */
.L_x_3642:
        /* <DEDUP_REMOVED lines=10> */
[----:B------:R-:W-:-:S02]  /*129d0*/  VIADD R201, R200, 0x800 ;  /* 0x00000800c8c97836 */ /* 0x000fc40000000000 */
[----:B------:R-:W-:Y:S02]  /*129e0*/  VIADD R208, R2, 0x800 ;  /* 0x0000080002d07836 */ /* 0x000fe40000000000 */
[----:B------:R-:W-:Y:S02]  /*129f0*/  IMAD.MOV.U32 R212, RZ, RZ, 0x4 ;  /* 0x00000004ffd47424 */ /* 0x000fe400078e00ff */
[----:B------:R-:W-:Y:S02]  /*12a00*/  IMAD.MOV.U32 R209, RZ, RZ, 0xa00 ;  /* 0x00000a00ffd17424 */ /* 0x000fe400078e00ff */
[----:B------:R-:W-:Y:S01]  /*12a10*/  VIADD R213, R200, 0xe00 ;  /* 0x00000e00c8d57836 */ /* 0x000fe20000000000 */
[----:B------:R-:W-:Y:S01]  /*12a20*/  HGMMA.64x64x16.F32 R152, gdesc[UR4], R152, gsb0 ;  /* 0x00e00000049879f0 */ /* 0x000fe20008000898 */
[----:B------:R-:W-:Y:S01]  /*12a30*/  R2UR UR4, R206 ;  /* 0x00000000ce0472ca */ /* 0x000fe200000e0000 */
[----:B------:R-:W-:Y:S01]  /*12a40*/  VIADD R206, R200, 0x2 ;  /* 0x00000002c8ce7836 */ /* 0x000fe20000000000 */
[----:B------:R-:W-:Y:S01]  /*12a50*/  R2UR UR5, R207 ;  /* 0x00000000cf0572ca */ /* 0x000fe200000e0000 */
[----:B------:R-:W-:-:S02]  /*12a60*/  IMAD.MOV.U32 R207, RZ, RZ, 0x40000040 ;  /* 0x40000040ffcf7424 */ /* 0x000fc400078e00ff */
[----:B------:R-:W-:Y:S01]  /*12a70*/  VIADD R210, R2, 0xe00 ;  /* 0x00000e0002d27836 */ /* 0x000fe20000000000 */
[----:B------:R-:W-:Y:S01]  /*12a80*/  R2UR UR6, R206 ;  /* 0x00000000ce0672ca */ /* 0x000fe200000e0000 */
[----:B------:R-:W-:Y:S01]  /*12a90*/  VIADD R206, R2, 0x4 ;  /* 0x0000000402ce7836 */ /* 0x000fe20000000000 */
[----:B------:R-:W-:Y:S01]  /*12aa0*/  R2UR UR7, R207 ;  /* 0x00000000cf0772ca */ /* 0x000fe200000e0000 */
[----:B------:R-:W-:Y:S02]  /*12ab0*/  IMAD.MOV.U32 R207, RZ, RZ, 0x40000040 ;  /* 0x40000040ffcf7424 */ /* 0x000fe400078e00ff */
[----:B------:R-:W-:Y:S01]  /*12ac0*/  IMAD.MOV.U32 R211, RZ, RZ, 0x40000040 ;  /* 0x40000040ffd37424 */ /* 0x000fe200078e00ff */
[----:B----4-:R-:W-:-:S05]  /*12ad0*/  SHF.R.U32.HI R20, RZ, 0x7, R20 ;  /* 0x00000007ff147819 */ /* 0x010fca0000011614 */
[----:B0123--:R-:W0:Y:S02]  /*12ae0*/  SHFL.IDX PT, R14, R20, RZ, 0x1f ;  /* 0x00001fff140e7589 */ /* 0x00fe2400000e0000 */
[----:B0-----:R-:W-:-:S04]  /*12af0*/  ISETP.GT.AND P3, PT, R14, 0x7f, PT ;  /* 0x0000007f0e00780c */ /* 0x001fc80003f64270 */
[----:B------:R-:W-:Y:S02]  /*12b00*/  SEL R20, RZ, 0x2, !P3 ;  /* 0x00000002ff147807 */ /* 0x000fe40005800000 */
[C---:B------:R-:W-:Y:S02]  /*12b10*/  SEL R14, R212.reuse, 0x2, P3 ;  /* 0x00000002d40e7807 */ /* 0x040fe40001800000 */
[----:B------:R-:W-:Y:S02]  /*12b20*/  SEL R212, R212, 0x6, !P3 ;  /* 0x00000006d4d47807 */ /* 0x000fe40005800000 */
[----:B------:R-:W-:-:S04]  /*12b30*/  SEL R209, R209, 0x980, P3 ;  /* 0x00000980d1d17807 */ /* 0x000fc80001800000 */
        /* <DEDUP_REMOVED lines=202> */
[----:B------:R-:W-:Y:S01]  /*137e0*/  VIADD R208, R200, 0xa00 ;  /* 0x00000a00c8d07836 */ /* 0x000fe20000000000 */
[----:B------:R-:W-:Y:S01]  /*137f0*/  R2UR UR7, R209 ;  /* 0x00000000d10772ca */ /* 0x000fe200000e0000 */
        /* <DEDUP_REMOVED lines=115> */
[C---:B------:R-:W-:Y:S01]  /*13f30*/  IMAD.IADD R206, R210.reuse, 0x1, R14 ;  /* 0x00000001d2ce7824 */ /* 0x040fe200078e020e */
[----:B------:R-:W-:Y:S01]  /*13f40*/  R2UR UR5, R207 ;  /* 0x00000000cf0572ca */ /* 0x000fe200000e0000 */
[----:B------:R-:W-:Y:S02]  /*13f50*/  IMAD.MOV.U32 R207, RZ, RZ, 0x40000040 ;  /* 0x40000040ffcf7424 */ /* 0x000fe400078e00ff */
[--C-:B------:R-:W-:Y:S02]  /*13f60*/  IMAD.IADD R210, R210, 0x1, R212.reuse ;  /* 0x00000001d2d27824 */ /* 0x100fe400078e02d4 */
[----:B------:R-:W-:Y:S02]  /*13f70*/  IMAD.IADD R212, R213, 0x1, R212 ;  /* 0x00000001d5d47824 */ /* 0x000fe400078e02d4 */
[----:B------:R-:W-:Y:S02]  /*13f80*/  IMAD.MOV.U32 R213, RZ, RZ, 0x40000040 ;  /* 0x40000040ffd57424 */ /* 0x000fe400078e00ff */
        /* <DEDUP_REMOVED lines=12> */
[----:B------:R-:W-:Y:S02]  /*14050*/  R2UR UR7, R209 ;  /* 0x00000000d10772ca */ /* 0x000fe400000e0000 */
[----:B------:R-:W-:Y:S01]  /*14060*/  IADD3 R206, R201, R14, R2 ;  /* 0x0000000ec9ce7210 */ /* 0x000fe20007ffe002 */
[----:B------:R-:W-:Y:S01]  /*14070*/  IMAD.MOV.U32 R201, RZ, RZ, 0x40000040 ;  /* 0x40000040ffc97424 */ /* 0x000fe200078e00ff */
[----:B------:R-:W-:-:S02]  /*14080*/  WARPGROUP.DEPBAR.LE gsb0, 0x0 ;  /* 0x00008000000079c5 */ /* 0x000fc40000010000 */
        /* <DEDUP_REMOVED lines=11> */
[----:B------:R-:W-:Y:S01]  /*14140*/  R2UR UR6, R200 ;  /* 0x00000000c80672ca */ /* 0x000fe200000e0000 */
[----:B------:R-:W-:Y:S01]  /*14150*/  IMAD R200, R9, 0x1000, R194 ;  /* 0x0000100009c87824 */ /* 0x000fe200078e02c2 */
[----:B------:R-:W-:Y:S01]  /*14160*/  R2UR UR7, R201 ;  /* 0x00000000c90772ca */ /* 0x000fe200000e0000 */
[----:B------:R-:W-:Y:S01]  /*14170*/  IMAD.MOV.U32 R201, RZ, RZ, 0x40000040 ;  /* 0x40000040ffc97424 */ /* 0x000fe200078e00ff */
[----:B------:R-:W-:Y:S02]  /*14180*/  WARPGROUP.DEPBAR.LE gsb0, 0x0 ;  /* 0x00008000000079c5 */ /* 0x000fe40000010000 */
[----:B------:R-:W-:-:S09]  /*14190*/  WARPGROUP.ARRIVE ;  /* 0x00000000000079c5 */ /* 0x000fd20000000000 */
[----:B------:R-:W-:Y:S01]  /*141a0*/  HGMMA.64x64x16.F32 R152, gdesc[UR4], R152, gsb0 ;  /* 0x00e00000049879f0 */ /* 0x000fe20008000898 */
[----:B------:R-:W-:Y:S02]  /*141b0*/  R2UR UR7, R201 ;  /* 0x00000000c90772ca */ /* 0x000fe400000e0000 */
        /* <DEDUP_REMOVED lines=26> */
[----:B------:R-:W-:Y:S01]  /*14360*/  IMAD.U32 R14, RZ, RZ, UR40 ;  /* 0x00000028ff0e7e24 */ /* 0x000fe2000f8e00ff */
[----:B------:R-:W-:-:S03]  /*14370*/  FMNMX.FTZ R20, R162, R201, !PT ;  /* 0x000000c9a2147209 */ /* 0x000fc60007810000 */
[----:B------:R-:W-:Y:S01]  /*14380*/  FMUL.FTZ R206, R9, R14 ;  /* 0x0000000e09ce7220 */ /* 0x000fe20000410000 */
[----:B------:R-:W-:Y:S01]  /*14390*/  FMNMX.FTZ R20, R163, R20, !PT ;  /* 0x00000014a3147209 */ /* 0x000fe20007810000 */
[----:B------:R-:W-:Y:S02]  /*143a0*/  FADD.FTZ R201, -R9, R202 ;  /* 0x000000ca09c97221 */ /* 0x000fe40000010100 */
[--C-:B------:R-:W-:Y:S01]  /*143b0*/  FFMA.FTZ R207, R160, R14, -R206.reuse ;  /* 0x0000000ea0cf7223 */ /* 0x100fe200000108ce */
[----:B------:R-:W-:Y:S01]  /*143c0*/  FMNMX.FTZ R20, R166, R20, !PT ;  /* 0x00000014a6147209 */ /* 0x000fe20007810000 */
[-CC-:B------:R-:W-:Y:S01]  /*143d0*/  FFMA.FTZ R160, R164, R14.reuse, -R206.reuse ;  /* 0x0000000ea4a07223 */ /* 0x180fe200000108ce */
[-C--:B------:R-:W-:Y:S01]  /*143e0*/  FMUL.FTZ R201, R201, R14.reuse ;  /* 0x0000000ec9c97220 */ /* 0x080fe20000410000 */
[--C-:B------:R-:W-:Y:S01]  /*143f0*/  FFMA.FTZ R152, R152, R14, -R206.reuse ;  /* 0x0000000e98987223 */ /* 0x100fe200000108ce */
[----:B------:R-:W-:Y:S01]  /*14400*/  FMNMX.FTZ R20, R167, R20, !PT ;  /* 0x00000014a7147209 */ /* 0x000fe20007810000 */
[-CC-:B------:R-:W-:Y:S01]  /*14410*/  FFMA.FTZ R153, R153, R14.reuse, -R206.reuse ;  /* 0x0000000e99997223 */ /* 0x180fe200000108ce */
[----:B------:R0:W1:Y:S01]  /*14420*/  MUFU.EX2 R202, R201 ;  /* 0x000000c900ca7308 */ /* 0x0000620000000800 */
[--C-:B------:R-:W-:Y:S01]  /*14430*/  FFMA.FTZ R156, R156, R14, -R206.reuse ;  /* 0x0000000e9c9c7223 */ /* 0x100fe200000108ce */
[----:B------:R-:W-:Y:S01]  /*14440*/  FMNMX.FTZ R20, R170, R20, !PT ;  /* 0x00000014aa147209 */ /* 0x000fe20007810000 */
[-CC-:B------:R-:W-:Y:S01]  /*14450*/  FFMA.FTZ R157, R157, R14.reuse, -R206.reuse ;  /* 0x0000000e9d9d7223 */ /* 0x180fe200000108ce */
[-CC-:B------:R-:W-:Y:S01]  /*14460*/  FFMA.FTZ R161, R161, R14.reuse, -R206.reuse ;  /* 0x0000000ea1a17223 */ /* 0x180fe200000108ce */
[--C-:B------:R-:W-:Y:S01]  /*14470*/  FFMA.FTZ R168, R168, R14, -R206.reuse ;  /* 0x0000000ea8a87223 */ /* 0x100fe200000108ce */
[----:B------:R-:W-:Y:S01]  /*14480*/  FMNMX.FTZ R20, R171, R20, !PT ;  /* 0x00000014ab147209 */ /* 0x000fe20007810000 */
[-CC-:B------:R-:W-:Y:S01]  /*14490*/  FFMA.FTZ R169, R169, R14.reuse, -R206.reuse ;  /* 0x0000000ea9a97223 */ /* 0x180fe200000108ce */
[-CC-:B------:R-:W-:Y:S01]  /*144a0*/  FFMA.FTZ R172, R172, R14.reuse, -R206.reuse ;  /* 0x0000000eacac7223 */ /* 0x180fe200000108ce */
[--C-:B0-----:R-:W-:Y:S01]  /*144b0*/  FFMA.FTZ R201, R165, R14, -R206.reuse ;  /* 0x0000000ea5c97223 */ /* 0x101fe200000108ce */
[----:B------:R-:W-:Y:S01]  /*144c0*/  FMNMX.FTZ R20, R174, R20, !PT ;  /* 0x00000014ae147209 */ /* 0x000fe20007810000 */
[-CC-:B------:R-:W-:Y:S01]  /*144d0*/  FFMA.FTZ R173, R173, R14.reuse, -R206.reuse ;  /* 0x0000000eadad7223 */ /* 0x180fe200000108ce */
[-CC-:B------:R-:W-:Y:S01]  /*144e0*/  FFMA.FTZ R176, R176, R14.reuse, -R206.reuse ;  /* 0x0000000eb0b07223 */ /* 0x180fe200000108ce */
[--C-:B------:R-:W-:Y:S01]  /*144f0*/  FFMA.FTZ R177, R177, R14, -R206.reuse ;  /* 0x0000000eb1b17223 */ /* 0x100fe200000108ce */
[----:B------:R-:W-:Y:S01]  /*14500*/  FMNMX.FTZ R20, R175, R20, !PT ;  /* 0x00000014af147209 */ /* 0x000fe20007810000 */
[-CC-:B------:R-:W-:Y:S01]  /*14510*/  FFMA.FTZ R180, R180, R14.reuse, -R206.reuse ;  /* 0x0000000eb4b47223 */ /* 0x180fe200000108ce */
[----:B------:R-:W-:Y:S01]  /*14520*/  FFMA.FTZ R181, R181, R14, -R206 ;  /* 0x0000000eb5b57223 */ /* 0x000fe200000108ce */
[----:B------:R-:W-:Y:S01]  /*14530*/  MUFU.EX2 R152, R152 ;  /* 0x0000009800987308 */ /* 0x000fe20000000800 */
[----:B------:R-:W-:Y:S01]  /*14540*/  FMNMX.FTZ R20, R178, R20, !PT ;  /* 0x00000014b2147209 */ /* 0x000fe20007810000 */
[-C--:B-1----:R-:W-:Y:S01]  /*14550*/  FMUL.FTZ R24, R24, R202.reuse ;  /* 0x000000ca18187220 */ /* 0x082fe20000410000 */
[-C--:B------:R-:W-:Y:S01]  /*14560*/  FMUL.FTZ R25, R25, R202.reuse ;  /* 0x000000ca19197220 */ /* 0x080fe20000410000 */
[----:B------:R-:W-:Y:S01]  /*14570*/  FMUL.FTZ R28, R28, R202 ;  /* 0x000000ca1c1c7220 */ /* 0x000fe20000410000 */
[----:B------:R-:W-:Y:S01]  /*14580*/  FMNMX.FTZ R20, R179, R20, !PT ;  /* 0x00000014b3147209 */ /* 0x000fe20007810000 */
[-C--:B------:R-:W-:Y:S01]  /*14590*/  FMUL.FTZ R29, R29, R202.reuse ;  /* 0x000000ca1d1d7220 */ /* 0x080fe20000410000 */
[----:B------:R-:W-:Y:S01]  /*145a0*/  FMUL.FTZ R32, R32, R202 ;  /* 0x000000ca20207220 */ /* 0x000fe20000410000 */
[----:B------:R-:W-:Y:S01]  /*145b0*/  MUFU.EX2 R153, R153 ;  /* 0x0000009900997308 */ /* 0x000fe20000000800 */
[----:B------:R-:W-:Y:S01]  /*145c0*/  FMNMX.FTZ R20, R182, R20, !PT ;  /* 0x00000014b6147209 */ /* 0x000fe20007810000 */
[-C--:B------:R-:W-:Y:S01]  /*145d0*/  FMUL.FTZ R33, R33, R202.reuse ;  /* 0x000000ca21217220 */ /* 0x080fe20000410000 */
[-C--:B------:R-:W-:Y:S01]  /*145e0*/  FMUL.FTZ R36, R36, R202.reuse ;  /* 0x000000ca24247220 */ /* 0x080fe20000410000 */
[----:B------:R-:W-:Y:S01]  /*145f0*/  FMUL.FTZ R37, R37, R202 ;  /* 0x000000ca25257220 */ /* 0x000fe20000410000 */
[----:B------:R-:W-:Y:S01]  /*14600*/  FMNMX.FTZ R20, R183, R20, !PT ;  /* 0x00000014b7147209 */ /* 0x000fe20007810000 */
[-C--:B------:R-:W-:Y:S01]  /*14610*/  FMUL.FTZ R40, R40, R202.reuse ;  /* 0x000000ca28287220 */ /* 0x080fe20000410000 */
[-C--:B------:R-:W-:Y:S01]  /*14620*/  FMUL.FTZ R41, R41, R202.reuse ;  /* 0x000000ca29297220 */ /* 0x080fe20000410000 */
[----:B------:R-:W-:Y:S01]  /*14630*/  MUFU.EX2 R156, R156 ;  /* 0x0000009c009c7308 */ /* 0x000fe20000000800 */
[-C--:B------:R-:W-:Y:S01]  /*14640*/  FMUL.FTZ R44, R44, R202.reuse ;  /* 0x000000ca2c2c7220 */ /* 0x080fe20000410000 */
[----:B------:R-:W0:Y:S01]  /*14650*/  SHFL.BFLY PT, R208, R20, 0x2, 0x1f ;  /* 0x0c401f0014d07f89 */ /* 0x000e2200000e0000 */
        /* <DEDUP_REMOVED lines=23> */
[----:B0-----:R-:W-:Y:S01]  /*147d0*/  FMNMX.FTZ R20, R20, R208, !PT ;  /* 0x000000d014147209 */ /* 0x001fe20007810000 */
        /* <DEDUP_REMOVED lines=27> */
[----:B------:R-:W-:Y:S01]  /*14990*/  FMUL.FTZ R132, R132, R202 ;  /* 0x000000ca84847220 */ /* 0x000fe20000410000 */
[----:B0-----:R-:W-:Y:S01]  /*149a0*/  FMNMX.FTZ R20, R20, R164, !PT ;  /* 0x000000a414147209 */ /* 0x001fe20007810000 */
        /* <DEDUP_REMOVED lines=9> */
[----:B------:R-:W-:Y:S01]  /*14a40*/  FFMA.FTZ R165, R154, R14, -R206 ;  /* 0x0000000e9aa57223 */ /* 0x000fe200000108ce */
[----:B------:R-:W-:-:S02]  /*14a50*/  @!P1 VIADD R154, R21, 0x38840 ;  /* 0x00038840159a9836 */ /* 0x000fc40000000000 */
[-CC-:B------:R-:W-:Y:S01]  /*14a60*/  FFMA.FTZ R155, R155, R14.reuse, -R206.reuse ;  /* 0x0000000e9b9b7223 */ /* 0x180fe200000108ce */
[-CC-:B------:R-:W-:Y:S01]  /*14a70*/  FFMA.FTZ R158, R158, R14.reuse, -R206.reuse ;  /* 0x0000000e9e9e7223 */ /* 0x180fe200000108ce */
[-C--:B------:R-:W-:Y:S01]  /*14a80*/  FFMA.FTZ R159, R159, R14.reuse, -R206 ;  /* 0x0000000e9f9f7223 */ /* 0x080fe200000108ce */
[----:B------:R-:W0:Y:S01]  /*14a90*/  MUFU.EX2 R164, R164 ;  /* 0x000000a400a47308 */ /* 0x000e220000000800 */
[----:B------:R-:W-:Y:S01]  /*14aa0*/  @!P1 PRMT R154, RZ, 0x654, R154 ;  /* 0x00000654ff9a9816 */ /* 0x000fe2000000009a */
[-CC-:B------:R-:W-:Y:S01]  /*14ab0*/  FFMA.FTZ R162, R162, R14.reuse, -R206.reuse ;  /* 0x0000000ea2a27223 */ /* 0x180fe200000108ce */
[-CC-:B------:R-:W-:Y:S01]  /*14ac0*/  FFMA.FTZ R203, R166, R14.reuse, -R206.reuse ;  /* 0x0000000ea6cb7223 */ /* 0x180fe200000108ce */
[-CC-:B------:R-:W-:Y:S01]  /*14ad0*/  FFMA.FTZ R166, R167, R14.reuse, -R206.reuse ;  /* 0x0000000ea7a67223 */ /* 0x180fe200000108ce */
[----:B------:R1:W-:Y:S01]  /*14ae0*/  @!P1 SYNCS.ARRIVE.TRANS64.RED.A1T0 RZ, [R154+URZ], RZ ;  /* 0x000000ff9aff99a7 */ /* 0x0003e2000810043f */
[-CC-:B------:R-:W-:Y:S01]  /*14af0*/  FFMA.FTZ R163, R163, R14.reuse, -R206.reuse ;  /* 0x0000000ea3a37223 */ /* 0x180fe200000108ce */
[-CC-:B------:R-:W-:Y:S01]  /*14b00*/  FFMA.FTZ R167, R170, R14.reuse, -R206.reuse ;  /* 0x0000000eaaa77223 */ /* 0x180fe200000108ce */
[----:B------:R-:W2:Y:S01]  /*14b10*/  MUFU.EX2 R165, R165 ;  /* 0x000000a500a57308 */ /* 0x000ea20000000800 */
[-CC-:B------:R-:W-:Y:S01]  /*14b20*/  FFMA.FTZ R174, R174, R14.reuse, -R206.reuse ;  /* 0x0000000eaeae7223 */ /* 0x180fe200000108ce */
[-CC-:B------:R-:W-:Y:S01]  /*14b30*/  FFMA.FTZ R175, R175, R14.reuse, -R206.reuse ;  /* 0x0000000eafaf7223 */ /* 0x180fe200000108ce */
[-CC-:B------:R-:W-:Y:S01]  /*14b40*/  FFMA.FTZ R182, R182, R14.reuse, -R206.reuse ;  /* 0x0000000eb6b67223 */ /* 0x180fe200000108ce */
[----:B------:R-:W-:Y:S01]  /*14b50*/  FFMA.FTZ R183, R183, R14, -R206 ;  /* 0x0000000eb7b77223 */ /* 0x000fe200000108ce */
[----:B-1----:R-:W-:-:S02]  /*14b60*/  @!P3 IMAD R154, R204, 0x40, R193 ;  /* 0x00000040cc9ab824 */ /* 0x002fc400078e02c1 */
[----:B------:R-:W-:Y:S01]  /*14b70*/  FFMA.FTZ R204, R171, R14, -R206 ;  /* 0x0000000eabcc7223 */ /* 0x000fe200000108ce */
[-C--:B------:R-:W-:Y:S01]  /*14b80*/  FMUL.FTZ R144, R144, R202.reuse ;  /* 0x000000ca90907220 */ /* 0x080fe20000410000 */
[----:B------:R-:W1:Y:S01]  /*14b90*/  MUFU.EX2 R155, R155 ;  /* 0x0000009b009b7308 */ /* 0x000e620000000800 */
[----:B------:R-:W-:Y:S02]  /*14ba0*/  @!P3 IMAD R154, R154, 0x4, R18 ;  /* 0x000000049a9ab824 */ /* 0x000fe400078e0212 */
[-C--:B------:R-:W-:Y:S01]  /*14bb0*/  FMUL.FTZ R145, R145, R202.reuse ;  /* 0x000000ca91917220 */ /* 0x080fe20000410000 */
[-C--:B------:R-:W-:Y:S01]  /*14bc0*/  FMUL.FTZ R148, R148, R202.reuse ;  /* 0x000000ca94947220 */ /* 0x080fe20000410000 */
[----:B------:R-:W-:Y:S01]  /*14bd0*/  FMUL.FTZ R149, R149, R202 ;  /* 0x000000ca95957220 */ /* 0x000fe20000410000 */
[-C--:B0-----:R-:W-:Y:S01]  /*14be0*/  FMUL.FTZ R26, R26, R164.reuse ;  /* 0x000000a41a1a7220 */ /* 0x081fe20000410000 */
[----:B------:R-:W-:Y:S01]  /*14bf0*/  @!P3 STS [R154+0x38400], R202 ;  /* 0x038400ca9a00b388 */ /* 0x000fe20000000800 */
[----:B------:R-:W-:Y:S01]  /*14c00*/  FMUL.FTZ R27, R27, R164 ;  /* 0x000000a41b1b7220 */ /* 0x000fe20000410000 */
[----:B------:R-:W0:Y:S01]  /*14c10*/  MUFU.EX2 R158, R158 ;  /* 0x0000009e009e7308 */ /* 0x000e220000000800 */
[----:B--2---:R-:W-:Y:S01]  /*14c20*/  FFMA.FTZ R8, R164, R8, R165 ;  /* 0x00000008a4087223 */ /* 0x004fe200000100a5 */
[----:B------:R2:W-:Y:S01]  /*14c30*/  @!P3 STS [R154+0x38420], R164 ;  /* 0x038420a49a00b388 */ /* 0x0005e20000000800 */
        /* <DEDUP_REMOVED lines=8> */
[----:B------:R-:W-:Y:S01]  /*14cc0*/  FMUL.FTZ R43, R43, R164 ;  /* 0x000000a42b2b7220 */ /* 0x000fe20000410000 */
[----:B--2---:R-:W-:Y:S01]  /*14cd0*/  FFMA.FTZ R154, R202, R0, R152 ;  /* 0x00000000ca9a7223 */ /* 0x004fe20000010098 */
[----:B------:R-:W-:Y:S01]  /*14ce0*/  F2FP.F16.F32.PACK_AB R152, R153, R152 ;  /* 0x000000989998723e */ /* 0x000fe200000000ff */
[-C--:B------:R-:W-:Y:S01]  /*14cf0*/  FMUL.FTZ R46, R46, R164.reuse ;  /* 0x000000a42e2e7220 */ /* 0x080fe20000410000 */
[-C--:B------:R-:W-:Y:S01]  /*14d00*/  FMUL.FTZ R47, R47, R164.reuse ;  /* 0x000000a42f2f7220 */ /* 0x080fe20000410000 */
[----:B------:R-:W-:Y:S01]  /*14d10*/  FADD.FTZ R154, R153, R154 ;  /* 0x0000009a999a7221 */ /* 0x000fe20000010000 */
[----:B------:R2:W-:Y:S01]  /*14d20*/  MUFU.EX2 R170, R166 ;  /* 0x000000a600aa7308 */ /* 0x0005e20000000800 */
[-C--:B------:R-:W-:Y:S01]  /*14d30*/  FMUL.FTZ R50, R50, R164.reuse ;  /* 0x000000a432327220 */ /* 0x080fe20000410000 */
[-C--:B------:R-:W-:Y:S01]  /*14d40*/  FMUL.FTZ R51, R51, R164.reuse ;  /* 0x000000a433337220 */ /* 0x080fe20000410000 */
[----:B------:R-:W-:Y:S01]  /*14d50*/  FADD.FTZ R154, R156, R154 ;  /* 0x0000009a9c9a7221 */ /* 0x000fe20000010000 */
[-C--:B------:R-:W-:Y:S01]  /*14d60*/  FMUL.FTZ R54, R54, R164.reuse ;  /* 0x000000a436367220 */ /* 0x080fe20000410000 */
[-C--:B------:R-:W-:Y:S01]  /*14d70*/  FMUL.FTZ R55, R55, R164.reuse ;  /* 0x000000a437377220 */ /* 0x080fe20000410000 */
[----:B------:R-:W-:Y:S01]  /*14d80*/  FMUL.FTZ R58, R58, R164 ;  /* 0x000000a43a3a7220 */ /* 0x000fe20000410000 */
[----:B------:R-:W-:Y:S01]  /*14d90*/  FADD.FTZ R153, R157, R154 ;  /* 0x0000009a9d997221 */ /* 0x000fe20000010000 */
[----:B------:R-:W4:Y:S01]  /*14da0*/  MUFU.EX2 R162, R162 ;  /* 0x000000a200a27308 */ /* 0x000f220000000800 */
[-CC-:B--2---:R-:W-:Y:S01]  /*14db0*/  FFMA.FTZ R166, R178, R14.reuse, -R206.reuse ;  /* 0x0000000eb2a67223 */ /* 0x184fe200000108ce */
[----:B------:R-:W-:Y:S01]  /*14dc0*/  FFMA.FTZ R178, R179, R14, -R206 ;  /* 0x0000000eb3b27223 */ /* 0x000fe200000108ce */
[----:B------:R-:W-:Y:S01]  /*14dd0*/  FADD.FTZ R153, R207, R153 ;  /* 0x00000099cf997221 */ /* 0x000fe20000010000 */
[----:B------:R-:W-:Y:S01]  /*14de0*/  F2FP.F16.F32.PACK_AB R154, R157, R156 ;  /* 0x0000009c9d9a723e */ /* 0x000fe200000000ff */
        /* <DEDUP_REMOVED lines=12> */
[----:B--2---:R-:W-:Y:S01]  /*14eb0*/  FADD.FTZ R167, R161, R153 ;  /* 0x00000099a1a77221 */ /* 0x004fe20000010000 */
[----:B-1----:R-:W-:Y:S01]  /*14ec0*/  FADD.FTZ R153, R155, R8 ;  /* 0x000000089b997221 */ /* 0x002fe20000010000 */
[-C--:B------:R-:W-:Y:S01]  /*14ed0*/  FMUL.FTZ R78, R78, R164.reuse ;  /* 0x000000a44e4e7220 */ /* 0x080fe20000410000 */
[----:B------:R-:W-:Y:S01]  /*14ee0*/  FMUL.FTZ R79, R79, R164 ;  /* 0x000000a44f4f7220 */ /* 0x000fe20000410000 */
[----:B------:R-:W-:Y:S01]  /*14ef0*/  FADD.FTZ R202, R160, R167 ;  /* 0x000000a7a0ca7221 */ /* 0x000fe20000010000 */
[----:B0-----:R-:W-:Y:S01]  /*14f00*/  FADD.FTZ R157, R158, R153 ;  /* 0x000000999e9d7221 */ /* 0x001fe20000010000 */
[----:B------:R-:W-:Y:S01]  /*14f10*/  F2FP.F16.F32.PACK_AB R153, R155, R165 ;  /* 0x000000a59b99723e */ /* 0x000fe200000000ff */
[----:B------:R-:W0:Y:S01]  /*14f20*/  MUFU.EX2 R203, R203 ;  /* 0x000000cb00cb7308 */ /* 0x000e220000000800 */
[C---:B---3--:R-:W-:Y:S01]  /*14f30*/  F2FP.F16.F32.PACK_AB R155, R159.reuse, R158 ;  /* 0x0000009e9f9b723e */ /* 0x048fe200000000ff */
[----:B------:R-:W-:Y:S01]  /*14f40*/  BAR.SYNC.DEFER_BLOCKING 0xf, 0x100 ;  /* 0x03c4000000007b1d */ /* 0x000fe20000010000 */
[----:B------:R-:W-:Y:S01]  /*14f50*/  FADD.FTZ R157, R159, R157 ;  /* 0x0000009d9f9d7221 */ /* 0x000fe20000010000 */
[----:B------:R-:W-:Y:S01]  /*14f60*/  F2FP.F16.F32.PACK_AB R158, R201, R160 ;  /* 0x000000a0c99e723e */ /* 0x000fe200000000ff */
[-C--:B------:R-:W-:Y:S01]  /*14f70*/  FMUL.FTZ R82, R82, R164.reuse ;  /* 0x000000a452527220 */ /* 0x080fe20000410000 */
[-C--:B------:R-:W-:Y:S01]  /*14f80*/  FMUL.FTZ R83, R83, R164.reuse ;  /* 0x000000a453537220 */ /* 0x080fe20000410000 */
[----:B----4-:R-:W-:Y:S01]  /*14f90*/  FADD.FTZ R157, R162, R157 ;  /* 0x0000009da29d7221 */ /* 0x010fe20000010000 */
[----:B------:R-:W-:Y:S01]  /*14fa0*/  MUFU.EX2 R172, R172 ;  /* 0x000000ac00ac7308 */ /* 0x000fe20000000800 */
[-C--:B------:R-:W-:Y:S01]  /*14fb0*/  FMUL.FTZ R86, R86, R164.reuse ;  /* 0x000000a456567220 */ /* 0x080fe20000410000 */
[----:B------:R-:W-:Y:S01]  /*14fc0*/  FMUL.FTZ R87, R87, R164 ;  /* 0x000000a457577220 */ /* 0x000fe20000410000 */
[C---:B-----5:R-:W-:Y:S01]  /*14fd0*/  FADD.FTZ R179, R163.reuse, R157 ;  /* 0x0000009da3b37221 */ /* 0x060fe20000010000 */
[----:B------:R-:W-:Y:S01]  /*14fe0*/  F2FP.F16.F32.PACK_AB R157, R163, R162 ;  /* 0x000000a2a39d723e */ /* 0x000fe200000000ff */
        /* <DEDUP_REMOVED lines=38> */
[----:B------:R-:W-:Y:S01]  /*15250*/  F2FP.F16.F32.PACK_AB R160, R169, R168 ;  /* 0x000000a8a9a0723e */ /* 0x000fe200000000ff */
[----:B------:R2:W-:Y:S01]  /*15260*/  STSM.16.M88.4 [R199+0x36400], R152 ;  /* 0x03640098c7007844 */ /* 0x0005e20000000200 */
[----:B0-----:R-:W-:Y:S01]  /*15270*/  F2FP.F16.F32.PACK_AB R161, R0, R171 ;  /* 0x000000ab00a1723e */ /* 0x001fe200000000ff */
[----:B------:R-:W-:Y:S01]  /*15280*/  FADD.FTZ R179, R203, R179 ;  /* 0x000000b3cbb37221 */ /* 0x000fe20000010000 */
[----:B------:R-:W-:Y:S01]  /*15290*/  F2FP.F16.F32.PACK_AB R162, R173, R172 ;  /* 0x000000acada2723e */ /* 0x000fe200000000ff */
[----:B------:R-:W0:Y:S01]  /*152a0*/  MUFU.EX2 R177, R177 ;  /* 0x000000b100b17308 */ /* 0x000e220000000800 */
[----:B-1----:R-:W-:Y:S01]  /*152b0*/  F2FP.F16.F32.PACK_AB R163, R175, R174 ;  /* 0x000000aeafa3723e */ /* 0x002fe200000000ff */
[----:B------:R1:W-:Y:S01]  /*152c0*/  STSM.16.M88.4 [R214], R156 ;  /* 0x0000009cd6007844 */ /* 0x0003e20000000200 */
[----:B------:R-:W-:Y:S01]  /*152d0*/  FADD.FTZ R202, R201, R202 ;  /* 0x000000cac9ca7221 */ /* 0x000fe20000010000 */
[----:B------:R-:W-:Y:S01]  /*152e0*/  FADD.FTZ R179, R170, R179 ;  /* 0x000000b3aab37221 */ /* 0x000fe20000010000 */
[----:B------:R-:W-:Y:S01]  /*152f0*/  @!P1 VIADD R21, R21, 0x38860 ;  /* 0x0003886015159836 */ /* 0x000fe20000000000 */
[----:B------:R1:W-:Y:S01]  /*15300*/  STSM.16.M88.4 [R216], R160 ;  /* 0x000000a0d8007844 */ /* 0x0003e20000000200 */
[----:B------:R-:W-:Y:S01]  /*15310*/  FADD.FTZ R202, R168, R202 ;  /* 0x000000caa8ca7221 */ /* 0x000fe20000010000 */
[----:B------:R-:W3:Y:S01]  /*15320*/  MUFU.EX2 R180, R180 ;  /* 0x000000b400b47308 */ /* 0x000ee20000000800 */
[----:B------:R-:W-:Y:S01]  /*15330*/  FADD.FTZ R179, R171, R179 ;  /* 0x000000b3abb37221 */ /* 0x000fe20000010000 */
[----:B------:R-:W-:Y:S01]  /*15340*/  @!P1 PRMT R21, RZ, 0x654, R21 ;  /* 0x00000654ff159816 */ /* 0x000fe20000000015 */
[----:B------:R-:W-:Y:S01]  /*15350*/  FADD.FTZ R202, R169, R202 ;  /* 0x000000caa9ca7221 */ /* 0x000fe20000010000 */
[----:B------:R-:W-:-:S02]  /*15360*/  IMAD.MOV.U32 R204, RZ, RZ, R19 ;  /* 0x000000ffffcc7224 */ /* 0x000fc400078e0013 */
[----:B------:R-:W-:Y:S01]  /*15370*/  FADD.FTZ R179, R0, R179 ;  /* 0x000000b300b37221 */ /* 0x000fe20000010000 */
[----:B------:R-:W-:Y:S02]  /*15380*/  IMAD.MOV.U32 R203, RZ, RZ, R20 ;  /* 0x000000ffffcb7224 */ /* 0x000fe400078e0014 */
[----:B------:R-:W-:Y:S01]  /*15390*/  FADD.FTZ R202, R172, R202 ;  /* 0x000000caacca7221 */ /* 0x000fe20000010000 */
[----:B------:R-:W4:Y:S01]  /*153a0*/  MUFU.EX2 R181, R181 ;  /* 0x000000b500b57308 */ /* 0x000f220000000800 */
[----:B0-----:R-:W-:Y:S01]  /*153b0*/  F2FP.F16.F32.PACK_AB R164, R177, R176 ;  /* 0x000000b0b1a4723e */ /* 0x001fe200000000ff */
[----:B------:R-:W-:Y:S01]  /*153c0*/  FADD.FTZ R179, R174, R179 ;  /* 0x000000b3aeb37221 */ /* 0x000fe20000010000 */
[----:B------:R-:W-:-:S03]  /*153d0*/  FADD.FTZ R202, R173, R202 ;  /* 0x000000caadca7221 */ /* 0x000fc60000010000 */
[----:B------:R-:W-:Y:S01]  /*153e0*/  FADD.FTZ R179, R175, R179 ;  /* 0x000000b3afb37221 */ /* 0x000fe20000010000 */
[----:B------:R-:W-:Y:S01]  /*153f0*/  FADD.FTZ R202, R176, R202 ;  /* 0x000000cab0ca7221 */ /* 0x000fe20000010000 */
[----:B------:R4:W0:Y:S03]  /*15400*/  MUFU.EX2 R8, R166 ;  /* 0x000000a600087308 */ /* 0x0008260000000800 */
[----:B------:R-:W-:-:S04]  /*15410*/  FADD.FTZ R202, R177, R202 ;  /* 0x000000cab1ca7221 */ /* 0x000fc80000010000 */
[----:B---3--:R-:W-:Y:S01]  /*15420*/  FADD.FTZ R202, R180, R202 ;  /* 0x000000cab4ca7221 */ /* 0x008fe20000010000 */
[----:B------:R-:W3:Y:S01]  /*15430*/  MUFU.EX2 R178, R178 ;  /* 0x000000b200b27308 */ /* 0x000ee20000000800 */
[C---:B----4-:R-:W-:Y:S02]  /*15440*/  F2FP.F16.F32.PACK_AB R166, R181.reuse, R180 ;  /* 0x000000b4b5a6723e */ /* 0x050fe400000000ff */
[----:B------:R-:W-:Y:S01]  /*15450*/  FADD.FTZ R0, R181, R202 ;  /* 0x000000cab5007221 */ /* 0x000fe20000010000 */
[----:B------:R-:W-:-:S04]  /*15460*/  IMAD.MOV.U32 R202, RZ, RZ, R9 ;  /* 0x000000ffffca7224 */ /* 0x000fc800078e0009 */
[----:B------:R-:W4:Y:S01]  /*15470*/  MUFU.EX2 R182, R182 ;  /* 0x000000b600b67308 */ /* 0x000f220000000800 */
[----:B0-----:R-:W-:-:S07]  /*15480*/  FADD.FTZ R179, R8, R179 ;  /* 0x000000b308b37221 */ /* 0x001fce0000010000 */
[----:B------:R-:W0:Y:S01]  /*15490*/  MUFU.EX2 R183, R183 ;  /* 0x000000b700b77308 */ /* 0x000e220000000800 */
[C---:B---3--:R-:W-:Y:S01]  /*154a0*/  F2FP.F16.F32.PACK_AB R165, R178.reuse, R8 ;  /* 0x00000008b2a5723e */ /* 0x048fe200000000ff */
[----:B------:R-:W-:-:S04]  /*154b0*/  FADD.FTZ R179, R178, R179 ;  /* 0x000000b3b2b37221 */ /* 0x000fc80000010000 */
[----:B----4-:R-:W-:Y:S01]  /*154c0*/  FADD.FTZ R179, R182, R179 ;  /* 0x000000b3b6b37221 */ /* 0x010fe20000010000 */
[----:B0-----:R-:W-:-:S03]  /*154d0*/  F2FP.F16.F32.PACK_AB R167, R183, R182 ;  /* 0x000000b6b7a7723e */ /* 0x001fc600000000ff */
[----:B------:R-:W-:Y:S02]  /*154e0*/  FADD.FTZ R8, R183, R179 ;  /* 0x000000b3b7087221 */ /* 0x000fe40000010000 */
[----:B------:R1:W-:Y:S01]  /*154f0*/  STSM.16.M88.4 [R215], R164 ;  /* 0x000000a4d7007844 */ /* 0x0003e20000000200 */
[----:B------:R-:W-:-:S06]  /*15500*/  WARPGROUP.ARRIVE ;  /* 0x00000000000079c5 */ /* 0x000fcc0000000000 */
[----:B------:R-:W-:Y:S03]  /*15510*/  HGMMA.64x256x16.F32 R24, R152, gdesc[UR4].tnspB, R24, gsb0 ;  /* 0x43e0000498187df0 */ /* 0x000fe60008000818 */
[----:B------:R-:W-:Y:S02]  /*15520*/  WARPGROUP.DEPBAR.LE gsb0, 0x0 ;  /* 0x00008000000079c5 */ /* 0x000fe40000010000 */
[----:B--2---:R-:W-:Y:S01]  /*15530*/  VIADD R152, R200, 0x80 ;  /* 0x00000080c8987836 */ /* 0x004fe20000000000 */
[----:B------:R-:W-:Y:S01]  /*15540*/  WARPGROUP.ARRIVE ;  /* 0x00000000000079c5 */ /* 0x000fe20000000000 */
[----:B------:R-:W-:-:S03]  /*15550*/  IMAD.MOV.U32 R153, RZ, RZ, 0x40000040 ;  /* 0x40000040ff997424 */ /* 0x000fc600078e00ff */
[----:B------:R-:W-:Y:S01]  /*15560*/  R2UR UR6, R152 ;  /* 0x00000000980672ca */ /* 0x000fe200000e0000 */
[----:B------:R-:W-:Y:S01]  /*15570*/  VIADD R152, R200, 0x100 ;  /* 0x00000100c8987836 */ /* 0x000fe20000000000 */
[----:B------:R-:W-:Y:S01]  /*15580*/  R2UR UR7, R153 ;  /* 0x00000000990772ca */ /* 0x000fe200000e0000 */
[----:B------:R-:W-:-:S15]  /*15590*/  IMAD.MOV.U32 R153, RZ, RZ, 0x40000040 ;  /* 0x40000040ff997424 */ /* 0x000fde00078e00ff */
        /* <DEDUP_REMOVED lines=27> */
.L_x_3634:
[----:B------:R-:W-:Y:S05]  /*15750*/  BSYNC B0 ;  /* 0x0000000000007941 */ /* 0x000fea0003800000 */
.L_x_3633:
[----:B------:R-:W-:Y:S01]  /*15760*/  ISETP.GE.AND P2, PT, R15, R219, PT ;  /* 0x000000db0f00720c */ /* 0x000fe20003f46270 */
[----:B------:R-:W-:-:S12]  /*15770*/  BSSY B0, `(.L_x_3646) ;  /* 0x00003cf000007945 */ /* 0x000fd80003800000 */
[----:B------:R-:W-:Y:S05]  /*15780*/  @!P2 BRA `(.L_x_3647) ;  /* 0x0000003c0034a947 */ /* 0x000fea0003800000 */
[----:B------:R-:W-:Y:S02]  /*15790*/  IMAD.MOV.U32 R200, RZ, RZ, R20 ;  /* 0x000000ffffc87224 */ /* 0x000fe400078e0014 */
[----:B------:R-:W-:Y:S02]  /*157a0*/  IMAD.MOV.U32 R202, RZ, RZ, R9 ;  /* 0x000000ffffca7224 */ /* 0x000fe400078e0009 */
[----:B--2---:R-:W-:-:S07]  /*157b0*/  IMAD.MOV.U32 R201, RZ, RZ, R19 ;  /* 0x000000ffffc97224 */ /* 0x004fce00078e0013 */
.L_x_3666:
[----:B------:R-:W-:-:S05]  /*157c0*/  VIADD R19, R201, 0x1 ;  /* 0x00000001c9137836 */ /* 0x000fca0000000000 */
[----:B------:R-:W-:-:S04]  /*157d0*/  ISETP.NE.AND P2, PT, R19, 0x2, PT ;  /* 0x000000021300780c */ /* 0x000fc80003f45270 */
[----:B------:R-:W-:Y:S02]  /*157e0*/  SEL R9, RZ, 0x1, P2 ;  /* 0x00000001ff097807 */ /* 0x000fe40001000000 */
[----:B------:R-:W-:Y:S02]  /*157f0*/  SEL R19, R19, RZ, P2 ;  /* 0x000000ff13137207 */ /* 0x000fe40001000000 */
[----:B------:R-:W-:Y:S01]  /*15800*/  LOP3.LUT R22, R22, R9, RZ, 0x3c, !PT ;  /* 0x0000000916167212 */ /* 0x000fe200078e3cff */
[----:B------:R-:W-:Y:S06]  /*15810*/  @!P0 BRA `(.L_x_3648) ;  /* 0x0000000000048947 */ /* 0x000fec0003800000 */
[----:B------:R-:W-:Y:S01]  /*15820*/  BPT.TRAP 0x1 ;  /* 0x000000040000795c */ /* 0x000fe20000300000 */
.L_x_3648:
[----:B-1----:R-:W-:Y:S01]  /*15830*/  IMAD R21, R19, 0x8, R18 ;  /* 0x0000000813157824 */ /* 0x002fe200078e0212 */
[----:B------:R-:W-:-:S04]  /*15840*/  SHF.L.U32 R9, R22, 0x1f, RZ ;  /* 0x0000001f16097819 */ /* 0x000fc800000006ff */
[----:B------:R0:W1:Y:S01]  /*15850*/  SYNCS.PHASECHK.TRANS64.TRYWAIT P2, [R21+URZ+0x38830], R9 ;  /* 0x03883009150075a7 */ /* 0x000062000804017f */
[----:B------:R-:W-:Y:S05]  /*15860*/  @!P0 BRA `(.L_x_3649) ;  /* 0x0000000000048947 */ /* 0x000fea0003800000 */
[----:B------:R-:W-:Y:S01]  /*15870*/  BPT.TRAP 0x1 ;  /* 0x000000040000795c */ /* 0x000fe20000300000 */
.L_x_3649:
[----:B------:R-:W-:Y:S01]  /*15880*/  BSSY B1, `(.L_x_3650) ;  /* 0x0000006000017945 */ /* 0x000fe20003800000 */
[----:B------:R-:W-:Y:S02]  /*15890*/  IMAD R156, R19, 0x200, R191 ;  /* 0x00000200139c7824 */ /* 0x000fe400078e02bf */
[----:B------:R-:W-:Y:S01]  /*158a0*/  IMAD.MOV.U32 R157, RZ, RZ, 0x40000040 ;  /* 0x40000040ff9d7424 */ /* 0x000fe200078e00ff */
[----:B-1----:R-:W-:Y:S06]  /*158b0*/  @P2 BRA `(.L_x_3651) ;  /* 0x0000000000082947 */ /* 0x002fec0003800000 */
[----:B------:R-:W1:Y:S02]  /*158c0*/  SYNCS.PHASECHK.TRANS64.TRYWAIT P2, [R21+URZ+0x38830], R9 ;  /* 0x03883009150075a7 */ /* 0x000e64000804017f */
[----:B-1----:R-:W-:Y:S05]  /*158d0*/  @!P2 BRA `(.L_x_3652) ;  /* 0x0000014c00b0a947 */ /* 0x002fea0003800000 */
.L_x_3651:
[----:B------:R-:W-:Y:S05]  /*158e0*/  BSYNC B1 ;  /* 0x0000000000017941 */ /* 0x000fea0003800000 */
.L_x_3650:
        /* <DEDUP_REMOVED lines=36> */
.L_x_3653:
[----:B------:R2:W3:Y:S01]  /*15b30*/  SYNCS.PHASECHK.TRANS64.TRYWAIT P2, [R21+URZ+0x38850], R9 ;  /* 0x03885009150075a7 */ /* 0x0004e2000804017f */
[----:B------:R-:W-:Y:S05]  /*15b40*/  @!P0 BRA `(.L_x_3654) ;  /* 0x0000000000048947 */ /* 0x000fea0003800000 */
[----:B------:R-:W-:Y:S01]  /*15b50*/  BPT.TRAP 0x1 ;  /* 0x000000040000795c */ /* 0x000fe20000300000 */
.L_x_3654:
[----:B------:R-:W-:Y:S04]  /*15b60*/  BSSY B1, `(.L_x_3655) ;  /* 0x0000004000017945 */ /* 0x000fe80003800000 */
[----:B---3--:R-:W-:Y:S05]  /*15b70*/  @P2 BRA `(.L_x_3656) ;  /* 0x0000000000082947 */ /* 0x008fea0003800000 */
[----:B------:R-:W3:Y:S02]  /*15b80*/  SYNCS.PHASECHK.TRANS64.TRYWAIT P2, [R21+URZ+0x38850], R9 ;  /* 0x03885009150075a7 */ /* 0x000ee4000804017f */
[----:B---3--:R-:W-:Y:S05]  /*15b90*/  @!P2 BRA `(.L_x_3657) ;  /* 0x0000014c0014a947 */ /* 0x008fea0003800000 */
.L_x_3656:
[----:B------:R-:W-:Y:S05]  /*15ba0*/  BSYNC B1 ;  /* 0x0000000000017941 */ /* 0x000fea0003800000 */
.L_x_3655:
        /* <DEDUP_REMOVED lines=20> */
[----:B------:R-:W-:Y:S01]  /*15cf0*/  IMAD.MOV.U32 R211, RZ, RZ, 0x40000040 ;  /* 0x40000040ffd37424 */ /* 0x000fe200078e00ff */
[----:B------:R-:W-:Y:S01]  /*15d00*/  R2UR UR6, R206 ;  /* 0x00000000ce0672ca */ /* 0x000fe200000e0000 */
[----:B------:R-:W-:Y:S01]  /*15d10*/  VIADD R206, R2, 0x4 ;  /* 0x0000000402ce7836 */ /* 0x000fe20000000000 */
[----:B------:R-:W-:Y:S01]  /*15d20*/  R2UR UR7, R207 ;  /* 0x00000000cf0772ca */ /* 0x000fe200000e0000 */
[----:B------:R-:W-:Y:S02]  /*15d30*/  IMAD.MOV.U32 R207, RZ, RZ, 0x40000040 ;  /* 0x40000040ffcf7424 */ /* 0x000fe400078e00ff */
[----:B------:R-:W-:Y:S01]  /*15d40*/  IMAD.MOV.U32 R213, RZ, RZ, 0x40000040 ;  /* 0x40000040ffd57424 */ /* 0x000fe200078e00ff */
[----:B----4-:R-:W-:-:S05]  /*15d50*/  SHF.R.U32.HI R14, RZ, 0x7, R14 ;  /* 0x00000007ff0e7819 */ /* 0x010fca000001160e */
[----:B0123--:R-:W0:Y:S02]  /*15d60*/  SHFL.IDX PT, R9, R14, RZ, 0x1f ;  /* 0x00001fff0e097589 */ /* 0x00fe2400000e0000 */
[----:B0-----:R-:W-:Y:S01]  /*15d70*/  ISETP.GT.AND P2, PT, R9, 0x7f, PT ;  /* 0x0000007f0900780c */ /* 0x001fe20003f44270 */
[----:B------:R-:W-:-:S03]  /*15d80*/  IMAD.MOV.U32 R9, RZ, RZ, 0x4 ;  /* 0x00000004ff097424 */ /* 0x000fc600078e00ff */
[----:B------:R-:W-:Y:S02]  /*15d90*/  SEL R20, RZ, 0x2, !P2 ;  /* 0x00000002ff147807 */ /* 0x000fe40005000000 */
[C---:B------:R-:W-:Y:S02]  /*15da0*/  SEL R14, R9.reuse, 0x2, P2 ;  /* 0x00000002090e7807 */ /* 0x040fe40001000000 */
[----:B------:R-:W-:Y:S02]  /*15db0*/  SEL R9, R9, 0x6, !P2 ;  /* 0x0000000609097807 */ /* 0x000fe40005000000 */
[----:B------:R-:W-:Y:S01]  /*15dc0*/  SEL R208, R208, 0x26, P2 ;  /* 0x00000026d0d07807 */ /* 0x000fe20001000000 */
[----:B------:R-:W-:Y:S01]  /*15dd0*/  IMAD.IADD R210, R212, 0x1, R14 ;  /* 0x00000001d4d27824 */ /* 0x000fe200078e020e */
[----:B------:R-:W-:Y:S02]  /*15de0*/  SEL R209, R209, 0x980, P2 ;  /* 0x00000980d1d17807 */ /* 0x000fe40001000000 */
[----:B------:R-:W-:-:S02]  /*15df0*/  LOP3.LUT R208, R208, 0x6, RZ, 0xc0, !PT ;  /* 0x00000006d0d07812 */ /* 0x000fc400078ec0ff */
        /* <DEDUP_REMOVED lines=281> */
[----:B------:R-:W-:Y:S01]  /*16f90*/  IMAD.IADD R203, R218, 0x1, R195 ;  /* 0x00000001dacb7824 */ /* 0x000fe200078e02c3 */
[----:B------:R-:W-:Y:S02]  /*16fa0*/  WARPGROUP.DEPBAR.LE gsb0, 0x0 ;  /* 0x00008000000079c5 */ /* 0x000fe40000010000 */
[----:B------:R-:W-:-:S07]  /*16fb0*/  WARPGROUP.ARRIVE ;  /* 0x00000000000079c5 */ /* 0x000fce0000000000 */
[----:B------:R-:W-:Y:S01]  /*16fc0*/  HGMMA.64x64x16.F32 R152, gdesc[UR4], R152, gsb0 ;  /* 0x00e00000049879f0 */ /* 0x000fe20008000898 */
[----:B------:R-:W-:Y:S01]  /*16fd0*/  R2UR UR4, R206 ;  /* 0x00000000ce0472ca */ /* 0x000fe200000e0000 */
[----:B------:R-:W-:Y:S01]  /*16fe0*/  IMAD.IADD R206, R205, 0x1, R9 ;  /* 0x00000001cdce7824 */ /* 0x000fe200078e0209 */
[----:B------:R-:W-:Y:S01]  /*16ff0*/  R2UR UR5, R207 ;  /* 0x00000000cf0572ca */ /* 0x000fe200000e0000 */
[----:B------:R-:W-:Y:S01]  /*17000*/  IMAD.MOV.U32 R207, RZ, RZ, 0x40000040 ;  /* 0x40000040ffcf7424 */ /* 0x000fe200078e00ff */
[----:B------:R-:W0:Y:S02]  /*17010*/  @P5 LDC R205, c[0x0][0x450] ;  /* 0x00011400ffcd5b82 */ /* 0x000e240000000800 */
        /* <DEDUP_REMOVED lines=9> */
[----:B------:R-:W-:Y:S02]  /*170b0*/  R2UR UR4, R206 ;  /* 0x00000000ce0472ca */ /* 0x000fe400000e0000 */
[----:B------:R-:W-:Y:S01]  /*170c0*/  R2UR UR5, R207 ;  /* 0x00000000cf0572ca */ /* 0x000fe200000e0000 */
[----:B------:R-:W1:Y:S01]  /*170d0*/  @P5 LDC R206, c[0x0][0x44c] ;  /* 0x00011300ffce5b82 */ /* 0x000e620000000800 */
[----:B------:R-:W-:Y:S01]  /*170e0*/  R2UR UR6, R208 ;  /* 0x00000000d00672ca */ /* 0x000fe200000e0000 */
[----:B------:R-:W-:Y:S01]  /*170f0*/  VIADD R208, R2, 0xe00 ;  /* 0x00000e0002d07836 */ /* 0x000fe20000000000 */
[----:B------:R-:W-:Y:S01]  /*17100*/  R2UR UR7, R209 ;  /* 0x00000000d10772ca */ /* 0x000fe200000e0000 */
[----:B------:R-:W-:Y:S02]  /*17110*/  IMAD.MOV.U32 R207, RZ, RZ, 0x40000040 ;  /* 0x40000040ffcf7424 */ /* 0x000fe400078e00ff */
[----:B------:R-:W-:-:S02]  /*17120*/  IMAD.MOV.U32 R209, RZ, RZ, 0x40000040 ;  /* 0x40000040ffd17424 */ /* 0x000fc400078e00ff */
[----:B-1----:R-:W-:-:S05]  /*17130*/  @P5 IMAD.HI.U32 R206, R203, R206, RZ ;  /* 0x000000cecbce5227 */ /* 0x002fca00078e00ff */
[----:B0-----:R-:W-:Y:S01]  /*17140*/  @P5 SHF.R.U32.HI R203, RZ, R205, R206 ;  /* 0x000000cdffcb5219 */ /* 0x001fe200000116ce */
[----:B------:R-:W-:Y:S02]  /*17150*/  IMAD.IADD R206, R208, 0x1, R20 ;  /* 0x00000001d0ce7824 */ /* 0x000fe400078e0214 */
[----:B------:R-:W-:-:S05]  /*17160*/  IMAD.MOV.U32 R205, RZ, RZ, 0x40 ;  /* 0x00000040ffcd7424 */ /* 0x000fca00078e00ff */
[----:B------:R-:W-:-:S04]  /*17170*/  SEL R205, R205, 0x3e, P2 ;  /* 0x0000003ecdcd7807 */ /* 0x000fc80001000000 */
[----:B------:R-:W-:Y:S01]  /*17180*/  LOP3.LUT R205, R205, 0x6, RZ, 0xc0, !PT ;  /* 0x00000006cdcd7812 */ /* 0x000fe200078ec0ff */
[----:B------:R-:W-:Y:S02]  /*17190*/  WARPGROUP.DEPBAR.LE gsb0, 0x0 ;  /* 0x00008000000079c5 */ /* 0x000fe40000010000 */
[----:B------:R-:W-:-:S06]  /*171a0*/  WARPGROUP.ARRIVE ;  /* 0x00000000000079c5 */ /* 0x000fcc0000000000 */
[----:B------:R-:W-:Y:S01]  /*171b0*/  HGMMA.64x64x16.F32 R152, gdesc[UR4], R152, gsb0 ;  /* 0x00e00000049879f0 */ /* 0x000fe20008000898 */
[----:B------:R-:W-:Y:S01]  /*171c0*/  R2UR UR4, R206 ;  /* 0x00000000ce0472ca */ /* 0x000fe200000e0000 */
[C---:B------:R-:W-:Y:S01]  /*171d0*/  IMAD.IADD R206, R212.reuse, 0x1, R20 ;  /* 0x00000001d4ce7824 */ /* 0x040fe200078e0214 */
[----:B------:R-:W-:Y:S01]  /*171e0*/  R2UR UR5, R207 ;  /* 0x00000000cf0572ca */ /* 0x000fe200000e0000 */
[----:B------:R-:W-:Y:S01]  /*171f0*/  IMAD.MOV.U32 R207, RZ, RZ, 0x40000040 ;  /* 0x40000040ffcf7424 */ /* 0x000fe200078e00ff */
[----:B------:R-:W0:Y:S01]  /*17200*/  SHFL.IDX PT, R20, R203, RZ, 0x1c1f ;  /* 0x001c1fffcb147589 */ /* 0x000e2200000e0000 */
[----:B------:R-:W-:Y:S01]  /*17210*/  IMAD.IADD R212, R212, 0x1, R9 ;  /* 0x00000001d4d47824 */ /* 0x000fe200078e0209 */
[----:B------:R-:W-:Y:S01]  /*17220*/  R2UR UR6, R206 ;  /* 0x00000000ce0672ca */ /* 0x000fe200000e0000 */
[----:B------:R-:W-:Y:S01]  /*17230*/  IMAD.IADD R206, R208, 0x1, R14 ;  /* 0x00000001d0ce7824 */ /* 0x000fe200078e020e */
[----:B------:R-:W-:Y:S01]  /*17240*/  R2UR UR7, R207 ;  /* 0x00000000cf0772ca */ /* 0x000fe200000e0000 */
[----:B------:R-:W-:-:S02]  /*17250*/  IMAD.MOV.U32 R207, RZ, RZ, 0x40000040 ;  /* 0x40000040ffcf7424 */ /* 0x000fc400078e00ff */
[----:B------:R-:W-:Y:S02]  /*17260*/  IMAD.IADD R208, R208, 0x1, R9 ;  /* 0x00000001d0d07824 */ /* 0x000fe400078e0209 */
        /* <DEDUP_REMOVED lines=33> */
[----:B------:R-:W-:Y:S02]  /*17480*/  ULOP3.LUT UR4, URZ, UR45, URZ, 0x33, !UPT ;  /* 0x0000002d3f047292 */ /* 0x000fe4000f8e333f */
[----:B------:R-:W-:Y:S02]  /*17490*/  WARPGROUP.DEPBAR.LE gsb0, 0x0 ;  /* 0x00008000000079c5 */ /* 0x000fe40000010000 */
[----:B------:R1:W-:Y:S02]  /*174a0*/  @!P1 SYNCS.ARRIVE.TRANS64.RED.A1T0 RZ, [R9+URZ], RZ ;  /* 0x000000ff09ff99a7 */ /* 0x0003e4000810043f */
[----:B-1----:R-:W-:-:S05]  /*174b0*/  IMAD.SHL.U32 R9, R15, 0x40, RZ ;  /* 0x000000400f097824 */ /* 0x002fca00078e00ff */
[----:B------:R-:W-:-:S04]  /*174c0*/  IADD3 R207, -R187, 0x1, -R9 ;  /* 0x00000001bbcf7810 */ /* 0x000fc80007ffe909 */
[----:B------:R-:W-:-:S05]  /*174d0*/  IADD3 R207, -R23, R207, R184 ;  /* 0x000000cf17cf7210 */ /* 0x000fca0007ffe1b8 */
[C---:B------:R-:W-:Y:S02]  /*174e0*/  VIADD R208, R207.reuse, UR44 ;  /* 0x0000002ccfd07c36 */ /* 0x040fe40008000000 */
[----:B------:R-:W-:Y:S02]  /*174f0*/  VIADD R207, R207, UR4 ;  /* 0x00000004cfcf7c36 */ /* 0x000fe40008000000 */
        /* <DEDUP_REMOVED lines=15> */
.L_x_3660:
[----:B------:R-:W-:-:S05]  /*175f0*/  IMAD.U32 R209, RZ, RZ, UR39 ;  /* 0x00000027ffd17e24 */ /* 0x000fca000f8e00ff */
[----:B------:R-:W-:-:S13]  /*17600*/  ISETP.NE.AND P2, PT, R209, 0x1, PT ;  /* 0x00000001d100780c */ /* 0x000fda0003f45270 */
[----:B------:R-:W0:Y:S02]  /*17610*/  @P2 LDC.64 R204, c[0x0][0xae0] ;  /* 0x0002b800ffcc2b82 */ /* 0x000e240000000a00 */
[----:B0-----:R-:W-:-:S05]  /*17620*/  @P2 IMAD.HI.U32 R204, R20, R204, RZ ;  /* 0x000000cc14cc2227 */ /* 0x001fca00078e00ff */
[----:B------:R-:W-:-:S07]  /*17630*/  @P2 SHF.R.U32.HI R20, RZ, R205, R204 ;  /* 0x000000cdff142219 */ /* 0x000fce00000116cc */
.L_x_3661:
[----:B------:R-:W-:Y:S05]  /*17640*/  BSYNC B1 ;  /* 0x0000000000017941 */ /* 0x000fea0003800000 */
.L_x_3659:
[----:B------:R-:W-:-:S04]  /*17650*/  IMAD R20, R20, R209, -R9 ;  /* 0x000000d114147224 */ /* 0x000fc800078e0a09 */
[----:B------:R-:W-:-:S05]  /*17660*/  IMAD.IADD R20, R20, 0x1, -R187 ;  /* 0x0000000114147824 */ /* 0x000fca00078e0abb */
[----:B------:R-:W-:Y:S02]  /*17670*/  VIMNMX R14, R14, R20, !PT ;  /* 0x000000140e0e7248 */ /* 0x000fe40007fe0100 */
[----:B------:R-:W-:-:S07]  /*17680*/  VIADDMNMX R206, R20, R209, R206, PT ;  /* 0x000000d114ce7246 */ /* 0x000fce00038001ce */
.L_x_3658:
        /* <DEDUP_REMOVED lines=65> */
.L_x_3664:
[----:B------:R-:W-:-:S05]  /*17aa0*/  IMAD.U32 R14, RZ, RZ, UR39 ;  /* 0x00000027ff0e7e24 */ /* 0x000fca000f8e00ff */
[----:B------:R-:W-:-:S13]  /*17ab0*/  ISETP.NE.AND P3, PT, R14, 0x1, PT ;  /* 0x000000010e00780c */ /* 0x000fda0003f65270 */
[----:B------:R-:W0:Y:S02]  /*17ac0*/  @P3 LDC.64 R152, c[0x0][0xae0] ;  /* 0x0002b800ff983b82 */ /* 0x000e240000000a00 */
[----:B0-----:R-:W-:-:S05]  /*17ad0*/  @P3 IMAD.HI.U32 R152, R203, R152, RZ ;  /* 0x00000098cb983227 */ /* 0x001fca00078e00ff */
[----:B------:R-:W-:-:S07]  /*17ae0*/  @P3 SHF.R.U32.HI R203, RZ, R153, R152 ;  /* 0x00000099ffcb3219 */ /* 0x000fce0000011698 */
.L_x_3665:
[----:B------:R-:W-:Y:S05]  /*17af0*/  BSYNC B1 ;  /* 0x0000000000017941 */ /* 0x000fea0003800000 */
.L_x_3663:
[----:B------:R-:W-:-:S04]  /*17b00*/  IMAD R9, R203, R14, -R9 ;  /* 0x0000000ecb097224 */ /* 0x000fc800078e0a09 */
[----:B------:R-:W-:-:S05]  /*17b10*/  IMAD.IADD R9, R9, 0x1, -R187 ;  /* 0x0000000109097824 */ /* 0x000fca00078e0abb */
[----:B------:R-:W-:Y:S02]  /*17b20*/  VIMNMX R207, R207, R9, !PT ;  /* 0x00000009cfcf7248 */ /* 0x000fe40007fe0100 */
[----:B------:R-:W-:-:S07]  /*17b30*/  VIADDMNMX R208, R9, R14, R208, PT ;  /* 0x0000000e09d07246 */ /* 0x000fce00038001d0 */
.L_x_3662:
[----:B------:R-:W-:Y:S01]  /*17b40*/  FMNMX.FTZ R9, R20, R202, !PT ;  /* 0x000000ca14097209 */ /* 0x000fe20007810000 */
[----:B------:R-:W-:-:S03]  /*17b50*/  @!P1 VIADD R21, R21, 0x38860 ;  /* 0x0003886015159836 */ /* 0x000fc60000000000 */
[----:B------:R-:W-:Y:S02]  /*17b60*/  FMNMX.FTZ R9, R204, R9, !PT ;  /* 0x00000009cc097209 */ /* 0x000fe40007810000 */
[----:B------:R-:W-:Y:S02]  /*17b70*/  @!P1 PRMT R21, RZ, 0x654, R21 ;  /* 0x00000654ff159816 */ /* 0x000fe40000000015 */
        /* <DEDUP_REMOVED lines=27> */
[-C--:B------:R-:W-:Y:S01]  /*17d30*/  FMUL.FTZ R153, R153, R14.reuse ;  /* 0x0000000e99997220 */ /* 0x080fe20000410000 */
[----:B------:R-:W-:Y:S01]  /*17d40*/  ISETP.GT.AND P3, PT, R207, 0x8, P2 ;  /* 0x00000008cf00780c */ /* 0x000fe20001764270 */
[-CC-:B------:R-:W-:Y:S01]  /*17d50*/  FFMA.FTZ R204, R204, R14.reuse, -R152.reuse ;  /* 0x0000000ecccc7223 */ /* 0x180fe20000010898 */
[----:B------:R-:W-:Y:S01]  /*17d60*/  FSEL R155, R155, -INF , !P4 ;  /* 0xff8000009b9b7808 */ /* 0x000fe20006000000 */
[----:B------:R-:W-:Y:S01]  /*17d70*/  MUFU.EX2 R20, R20 ;  /* 0x0000001400147308 */ /* 0x000fe20000000800 */
[----:B------:R-:W-:Y:S01]  /*17d80*/  ISETP.GT.AND P4, PT, R207, 0x9, P2 ;  /* 0x00000009cf00780c */ /* 0x000fe20001784270 */
[-CC-:B------:R-:W-:Y:S01]  /*17d90*/  FFMA.FTZ R202, R156, R14.reuse, -R152.reuse ;  /* 0x0000000e9cca7223 */ /* 0x180fe20000010898 */
[C---:B------:R-:W-:Y:S01]  /*17da0*/  ISETP.LT.OR P3, PT, R208.reuse, 0x9, P3 ;  /* 0x00000009d000780c */ /* 0x040fe20001f61670 */
[-CC-:B------:R-:W-:Y:S01]  /*17db0*/  FFMA.FTZ R157, R157, R14.reuse, -R152.reuse ;  /* 0x0000000e9d9d7223 */ /* 0x180fe20000010898 */
[----:B------:R-:W-:Y:S01]  /*17dc0*/  ISETP.LT.OR P4, PT, R208, 0xa, P4 ;  /* 0x0000000ad000780c */ /* 0x000fe20002781670 */
[-CC-:B------:R-:W-:Y:S01]  /*17dd0*/  FFMA.FTZ R160, R160, R14.reuse, -R152.reuse ;  /* 0x0000000ea0a07223 */ /* 0x180fe20000010898 */
[----:B------:R-:W-:Y:S01]  /*17de0*/  FSEL R158, R158, -INF , !P3 ;  /* 0xff8000009e9e7808 */ /* 0x000fe20005800000 */
[----:B------:R-:W0:Y:S01]  /*17df0*/  MUFU.EX2 R153, R153 ;  /* 0x0000009900997308 */ /* 0x000e220000000800 */
        /* <DEDUP_REMOVED lines=16> */
[C---:B------:R-:W-:Y:S01]  /*17f00*/  ISETP.LT.OR P4, PT, R208.reuse, 0x1a, P4 ;  /* 0x0000001ad000780c */ /* 0x040fe20002781670 */
[----:B------:R-:W-:Y:S01]  /*17f10*/  FFMA.FTZ R152, R181, R14, -R152 ;  /* 0x0000000eb5987223 */ /* 0x000fe20000010898 */
[----:B------:R-:W-:Y:S01]  /*17f20*/  ISETP.LT.OR P3, PT, R208, 0x11, P3 ;  /* 0x00000011d000780c */ /* 0x000fe20001f61670 */
[----:B0-----:R-:W-:Y:S01]  /*17f30*/  FFMA.FTZ R181, R153, R0, R20 ;  /* 0x0000000099b57223 */ /* 0x001fe20000010014 */
[----:B------:R-:W-:Y:S01]  /*17f40*/  FSEL R167, R167, -INF , !P4 ;  /* 0xff800000a7a77808 */ /* 0x000fe20006000000 */
[----:B------:R-:W0:Y:S01]  /*17f50*/  MUFU.EX2 R156, R204 ;  /* 0x000000cc009c7308 */ /* 0x000e220000000800 */
[----:B------:R-:W-:Y:S01]  /*17f60*/  ISETP.GT.AND P4, PT, R207, 0x21, P2 ;  /* 0x00000021cf00780c */ /* 0x000fe20001784270 */
[-C--:B------:R-:W-:Y:S01]  /*17f70*/  FMUL.FTZ R24, R24, R153.reuse ;  /* 0x0000009918187220 */ /* 0x080fe20000410000 */
[----:B------:R-:W-:Y:S01]  /*17f80*/  FSEL R162, R162, -INF , !P3 ;  /* 0xff800000a2a27808 */ /* 0x000fe20005800000 */
[-C--:B------:R-:W-:Y:S01]  /*17f90*/  FMUL.FTZ R25, R25, R153.reuse ;  /* 0x0000009919197220 */ /* 0x080fe20000410000 */
[----:B------:R-:W-:Y:S01]  /*17fa0*/  ISETP.LT.OR P4, PT, R208, 0x22, P4 ;  /* 0x00000022d000780c */ /* 0x000fe20002781670 */
[-C--:B------:R-:W-:Y:S01]  /*17fb0*/  FMUL.FTZ R28, R28, R153.reuse ;  /* 0x000000991c1c7220 */ /* 0x080fe20000410000 */
[----:B------:R-:W-:Y:S01]  /*17fc0*/  ISETP.GT.AND P3, PT, R207, 0x18, P2 ;  /* 0x00000018cf00780c */ /* 0x000fe20001764270 */
[----:B------:R-:W-:Y:S01]  /*17fd0*/  MUFU.EX2 R203, R160 ;  /* 0x000000a000cb7308 */ /* 0x000fe20000000800 */
[----:B------:R-:W-:Y:S01]  /*17fe0*/  FSEL R171, R171, -INF , !P4 ;  /* 0xff800000abab7808 */ /* 0x000fe20006000000 */
[-C--:B------:R-:W-:Y:S01]  /*17ff0*/  FMUL.FTZ R29, R29, R153.reuse ;  /* 0x000000991d1d7220 */ /* 0x080fe20000410000 */
[----:B------:R-:W-:Y:S01]  /*18000*/  ISETP.GT.AND P4, PT, R207, 0x29, P2 ;  /* 0x00000029cf00780c */ /* 0x000fe20001784270 */
[-C--:B------:R-:W-:Y:S01]  /*18010*/  FMUL.FTZ R32, R32, R153.reuse ;  /* 0x0000009920207220 */ /* 0x080fe20000410000 */
[C---:B------:R-:W-:Y:S01]  /*18020*/  ISETP.LT.OR P3, PT, R208.reuse, 0x19, P3 ;  /* 0x00000019d000780c */ /* 0x040fe20001f61670 */
[-C--:B------:R-:W-:Y:S01]  /*18030*/  FMUL.FTZ R33, R33, R153.reuse ;  /* 0x0000009921217220 */ /* 0x080fe20000410000 */
[----:B------:R-:W-:Y:S01]  /*18040*/  ISETP.LT.OR P4, PT, R208, 0x2a, P4 ;  /* 0x0000002ad000780c */ /* 0x000fe20002781670 */
[----:B------:R-:W1:Y:S01]  /*18050*/  MUFU.EX2 R202, R202 ;  /* 0x000000ca00ca7308 */ /* 0x000e620000000800 */
[----:B------:R-:W-:Y:S01]  /*18060*/  FSEL R166, R166, -INF , !P3 ;  /* 0xff800000a6a67808 */ /* 0x000fe20005800000 */
[----:B0-----:R-:W-:Y:S01]  /*18070*/  FADD.FTZ R181, R156, R181 ;  /* 0x000000b59cb57221 */ /* 0x001fe20000010000 */
[----:B------:R-:W-:Y:S01]  /*18080*/  FSEL R175, R175, -INF , !P4 ;  /* 0xff800000afaf7808 */ /* 0x000fe20006000000 */
[-C--:B------:R-:W-:Y:S01]  /*18090*/  FMUL.FTZ R36, R36, R153.reuse ;  /* 0x0000009924247220 */ /* 0x080fe20000410000 */
[----:B------:R-:W-:Y:S01]  /*180a0*/  ISETP.GT.AND P4, PT, R207, RZ, P2 ;  /* 0x000000ffcf00720c */ /* 0x000fe20001784270 */
[-C--:B------:R-:W-:Y:S01]  /*180b0*/  FMUL.FTZ R37, R37, R153.reuse ;  /* 0x0000009925257220 */ /* 0x080fe20000410000 */
[----:B------:R-:W-:Y:S01]  /*180c0*/  ISETP.GT.AND P3, PT, R207, 0x20, P2 ;  /* 0x00000020cf00780c */ /* 0x000fe20001764270 */
[----:B------:R-:W-:Y:S01]  /*180d0*/  MUFU.EX2 R160, R168 ;  /* 0x000000a800a07308 */ /* 0x000fe20000000800 */
[----:B------:R-:W-:Y:S01]  /*180e0*/  ISETP.LT.OR P4, PT, R208, 0x1, P4 ;  /* 0x00000001d000780c */ /* 0x000fe20002781670 */
[-C--:B------:R-:W-:Y:S01]  /*180f0*/  FMUL.FTZ R40, R40, R153.reuse ;  /* 0x0000009928287220 */ /* 0x080fe20000410000 */
[----:B------:R-:W-:Y:S01]  /*18100*/  ISETP.LT.OR P3, PT, R208, 0x21, P3 ;  /* 0x00000021d000780c */ /* 0x000fe20001f61670 */
[-C--:B------:R-:W-:Y:S01]  /*18110*/  FMUL.FTZ R41, R41, R153.reuse ;  /* 0x0000009929297220 */ /* 0x080fe20000410000 */
[----:B------:R-:W-:Y:S01]  /*18120*/  FSEL R154, R154, -INF , !P4 ;  /* 0xff8000009a9a7808 */ /* 0x000fe20006000000 */
[-C--:B------:R-:W-:Y:S01]  /*18130*/  FMUL.FTZ R44, R44, R153.reuse ;  /* 0x000000992c2c7220 */ /* 0x080fe20000410000 */
[----:B------:R-:W-:Y:S01]  /*18140*/  FSEL R170, R170, -INF , !P3 ;  /* 0xff800000aaaa7808 */ /* 0x000fe20005800000 */
[----:B------:R-:W0:Y:S01]  /*18150*/  MUFU.EX2 R157, R157 ;  /* 0x0000009d009d7308 */ /* 0x000e220000000800 */
[----:B------:R-:W-:Y:S01]  /*18160*/  FMNMX.FTZ R0, R154, R200, !PT ;  /* 0x000000c89a007209 */ /* 0x000fe20007810000 */
[----:B-1----:R-:W-:Y:S01]  /*18170*/  FADD.FTZ R181, R202, R181 ;  /* 0x000000b5cab57221 */ /* 0x002fe20000010000 */
[----:B------:R-:W-:Y:S01]  /*18180*/  ISETP.GT.AND P3, PT, R207, 0x28, P2 ;  /* 0x00000028cf00780c */ /* 0x000fe20001764270 */
[-C--:B------:R-:W-:Y:S01]  /*18190*/  FMUL.FTZ R45, R45, R153.reuse ;  /* 0x000000992d2d7220 */ /* 0x080fe20000410000 */
[----:B------:R-:W-:Y:S01]  /*181a0*/  FMNMX.FTZ R0, R155, R0, !PT ;  /* 0x000000009b007209 */ /* 0x000fe20007810000 */
[-C--:B------:R-:W-:Y:S01]  /*181b0*/  FMUL.FTZ R48, R48, R153.reuse ;  /* 0x0000009930307220 */ /* 0x080fe20000410000 */
[----:B------:R-:W-:Y:S01]  /*181c0*/  ISETP.LT.OR P3, PT, R208, 0x29, P3 ;  /* 0x00000029d000780c */ /* 0x000fe20001f61670 */
[----:B------:R-:W1:Y:S01]  /*181d0*/  MUFU.EX2 R161, R161 ;  /* 0x000000a100a17308 */ /* 0x000e620000000800 */
[----:B------:R-:W-:Y:S01]  /*181e0*/  FMNMX.FTZ R0, R158, R0, !PT ;  /* 0x000000009e007209 */ /* 0x000fe20007810000 */
[-C--:B------:R-:W-:Y:S01]  /*181f0*/  FMUL.FTZ R49, R49, R153.reuse ;  /* 0x0000009931317220 */ /* 0x080fe20000410000 */
[----:B------:R-:W-:Y:S01]  /*18200*/  FSEL R174, R174, -INF , !P3 ;  /* 0xff800000aeae7808 */ /* 0x000fe20005800000 */
[-C--:B------:R-:W-:Y:S01]  /*18210*/  FMUL.FTZ R52, R52, R153.reuse ;  /* 0x0000009934347220 */ /* 0x080fe20000410000 */
[----:B------:R-:W-:Y:S01]  /*18220*/  FMNMX.FTZ R0, R159, R0, !PT ;  /* 0x000000009f007209 */ /* 0x000fe20007810000 */
[-C--:B------:R-:W-:Y:S01]  /*18230*/  FMUL.FTZ R53, R53, R153.reuse ;  /* 0x0000009935357220 */ /* 0x080fe20000410000 */
[----:B------:R-:W-:Y:S01]  /*18240*/  ISETP.GT.AND P3, PT, R207, 0x30, P2 ;  /* 0x00000030cf00780c */ /* 0x000fe20001764270 */
[----:B------:R-:W2:Y:S01]  /*18250*/  MUFU.EX2 R164, R164 ;  /* 0x000000a400a47308 */ /* 0x000ea20000000800 */
[----:B------:R-:W-:Y:S01]  /*18260*/  FMNMX.FTZ R0, R162, R0, !PT ;  /* 0x00000000a2007209 */ /* 0x000fe20007810000 */
[----:B0-----:R-:W-:Y:S01]  /*18270*/  FADD.FTZ R181, R157, R181 ;  /* 0x000000b59db57221 */ /* 0x001fe20000010000 */
[----:B------:R-:W-:Y:S01]  /*18280*/  ISETP.LT.OR P3, PT, R208, 0x31, P3 ;  /* 0x00000031d000780c */ /* 0x000fe20001f61670 */
[-C--:B------:R-:W-:Y:S01]  /*18290*/  FMUL.FTZ R56, R56, R153.reuse ;  /* 0x0000009938387220 */ /* 0x080fe20000410000 */
[----:B------:R-:W-:Y:S01]  /*182a0*/  FMNMX.FTZ R0, R163, R0, !PT ;  /* 0x00000000a3007209 */ /* 0x000fe20007810000 */
[----:B------:R-:W-:Y:S01]  /*182b0*/  FADD.FTZ R181, R203, R181 ;  /* 0x000000b5cbb57221 */ /* 0x000fe20000010000 */
[----:B------:R-:W-:Y:S01]  /*182c0*/  FSEL R178, R178, -INF , !P3 ;  /* 0xff800000b2b27808 */ /* 0x000fe20005800000 */
[----:B------:R-:W-:Y:S01]  /*182d0*/  MUFU.EX2 R165, R165 ;  /* 0x000000a500a57308 */ /* 0x000fe20000000800 */
[----:B------:R-:W-:Y:S01]  /*182e0*/  FMNMX.FTZ R0, R166, R0, !PT ;  /* 0x00000000a6007209 */ /* 0x000fe20007810000 */
[----:B-1----:R-:W-:Y:S01]  /*182f0*/  FADD.FTZ R181, R161, R181 ;  /* 0x000000b5a1b57221 */ /* 0x002fe20000010000 */
[----:B------:R-:W-:Y:S01]  /*18300*/  ISETP.GT.AND P3, PT, R207, 0x31, P2 ;  /* 0x00000031cf00780c */ /* 0x000fe20001764270 */
[-C--:B------:R-:W-:Y:S01]  /*18310*/  FMUL.FTZ R57, R57, R153.reuse ;  /* 0x0000009939397220 */ /* 0x080fe20000410000 */
[----:B------:R-:W-:Y:S01]  /*18320*/  FMNMX.FTZ R0, R167, R0, !PT ;  /* 0x00000000a7007209 */ /* 0x000fe20007810000 */
[-C--:B------:R-:W-:Y:S01]  /*18330*/  FMUL.FTZ R60, R60, R153.reuse ;  /* 0x000000993c3c7220 */ /* 0x080fe20000410000 */
[----:B------:R-:W-:Y:S01]  /*18340*/  ISETP.GT.AND P4, PT, R207, 0x38, P2 ;  /* 0x00000038cf00780c */ /* 0x000fe20001784270 */
[----:B------:R-:W-:Y:S01]  /*18350*/  MUFU.EX2 R172, R172 ;  /* 0x000000ac00ac7308 */ /* 0x000fe20000000800 */
[----:B------:R-:W-:Y:S01]  /*18360*/  FMNMX.FTZ R0, R170, R0, !PT ;  /* 0x00000000aa007209 */ /* 0x000fe20007810000 */
[----:B--2---:R-:W-:Y:S01]  /*18370*/  FADD.FTZ R181, R164, R181 ;  /* 0x000000b5a4b57221 */ /* 0x004fe20000010000 */
[----:B------:R-:W-:Y:S01]  /*18380*/  ISETP.LT.OR P3, PT, R208, 0x32, P3 ;  /* 0x00000032d000780c */ /* 0x000fe20001f61670 */
[-C--:B------:R-:W-:Y:S01]  /*18390*/  FMUL.FTZ R61, R61, R153.reuse ;  /* 0x000000993d3d7220 */ /* 0x080fe20000410000 */
[----:B------:R-:W-:Y:S01]  /*183a0*/  FMNMX.FTZ R0, R171, R0, !PT ;  /* 0x00000000ab007209 */ /* 0x000fe20007810000 */
[-C--:B------:R-:W-:Y:S01]  /*183b0*/  FMUL.FTZ R64, R64, R153.reuse ;  /* 0x0000009940407220 */ /* 0x080fe20000410000 */
[----:B------:R-:W-:Y:S01]  /*183c0*/  ISETP.GT.AND P2, PT, R207, 0x39, P2 ;  /* 0x00000039cf00780c */ /* 0x000fe20001744270 */
[----:B------:R-:W-:Y:S01]  /*183d0*/  MUFU.EX2 R173, R173 ;  /* 0x000000ad00ad7308 */ /* 0x000fe20000000800 */
[----:B------:R-:W-:Y:S01]  /*183e0*/  FMNMX.FTZ R0, R174, R0, !PT ;  /* 0x00000000ae007209 */ /* 0x000fe20007810000 */
[-C--:B------:R-:W-:Y:S01]  /*183f0*/  FMUL.FTZ R65, R65, R153.reuse ;  /* 0x0000009941417220 */ /* 0x080fe20000410000 */
        /* <DEDUP_REMOVED lines=8> */
[----:B------:R-:W-:Y:S01]  /*18480*/  ISETP.LT.OR P2, PT, R208, 0x3a, P2 ;  /* 0x0000003ad000780c */ /* 0x000fe20001741670 */
[-C--:B------:R-:W-:Y:S01]  /*18490*/  FMUL.FTZ R73, R73, R153.reuse ;  /* 0x0000009949497220 */ /* 0x080fe20000410000 */
[----:B------:R-:W-:Y:S01]  /*184a0*/  FSEL R182, R182, -INF , !P4 ;  /* 0xff800000b6b67808 */ /* 0x000fe20006000000 */
[-C--:B------:R-:W-:Y:S01]  /*184b0*/  FMUL.FTZ R76, R76, R153.reuse ;  /* 0x000000994c4c7220 */ /* 0x080fe20000410000 */
[----:B------:R-:W-:Y:S01]  /*184c0*/  FMNMX.FTZ R0, R179, R0, !PT ;  /* 0x00000000b3007209 */ /* 0x000fe20007810000 */
[----:B------:R-:W-:Y:S01]  /*184d0*/  MUFU.EX2 R177, R177 ;  /* 0x000000b100b17308 */ /* 0x000fe20000000800 */
[----:B------:R-:W-:Y:S01]  /*184e0*/  FSEL R183, R183, -INF , !P2 ;  /* 0xff800000b7b77808 */ /* 0x000fe20005000000 */
[-C--:B------:R-:W-:Y:S01]  /*184f0*/  FMUL.FTZ R77, R77, R153.reuse ;  /* 0x000000994d4d7220 */ /* 0x080fe20000410000 */
[----:B------:R-:W-:Y:S01]  /*18500*/  FMNMX.FTZ R0, R182, R0, !PT ;  /* 0x00000000b6007209 */ /* 0x000fe20007810000 */
[-C--:B------:R-:W-:Y:S01]  /*18510*/  FMUL.FTZ R80, R80, R153.reuse ;  /* 0x0000009950507220 */ /* 0x080fe20000410000 */
[----:B------:R-:W-:Y:S01]  /*18520*/  F2FP.F16.F32.PACK_AB R156, R156, R20 ;  /* 0x000000149c9c723e */ /* 0x000fe200000000ff */
[-C--:B------:R-:W-:Y:S01]  /*18530*/  FMUL.FTZ R81, R81, R153.reuse ;  /* 0x0000009951517220 */ /* 0x080fe20000410000 */
[----:B------:R-:W-:Y:S01]  /*18540*/  FMNMX.FTZ R20, R183, R0, !PT ;  /* 0x00000000b7147209 */ /* 0x000fe20007810000 */
        /* <DEDUP_REMOVED lines=30> */
[----:B------:R0:W-:Y:S01]  /*18730*/  MUFU.EX2 R0, R169 ;  /* 0x000000a900007308 */ /* 0x0001e20000000800 */
[-C--:B------:R-:W-:Y:S01]  /*18740*/  FMUL.FTZ R137, R137, R153.reuse ;  /* 0x0000009989897220 */ /* 0x080fe20000410000 */
[-C--:B------:R-:W-:Y:S01]  /*18750*/  FMUL.FTZ R140, R140, R153.reuse ;  /* 0x000000998c8c7220 */ /* 0x080fe20000410000 */
[----:B------:R-:W1:Y:S01]  /*18760*/  SHFL.BFLY PT, R204, R20, 0x1, 0x1f ;  /* 0x0c201f0014cc7f89 */ /* 0x000e6200000e0000 */
[-C--:B------:R-:W-:Y:S01]  /*18770*/  FMUL.FTZ R141, R141, R153.reuse ;  /* 0x000000998d8d7220 */ /* 0x080fe20000410000 */
[-C--:B------:R-:W-:Y:S01]  /*18780*/  FMUL.FTZ R144, R144, R153.reuse ;  /* 0x0000009990907220 */ /* 0x080fe20000410000 */
[-C--:B------:R-:W-:Y:S01]  /*18790*/  FMUL.FTZ R145, R145, R153.reuse ;  /* 0x0000009991917220 */ /* 0x080fe20000410000 */
[-C--:B------:R-:W-:Y:S01]  /*187a0*/  FMUL.FTZ R148, R148, R153.reuse ;  /* 0x0000009994947220 */ /* 0x080fe20000410000 */
[----:B------:R-:W-:Y:S01]  /*187b0*/  FMUL.FTZ R149, R149, R153 ;  /* 0x0000009995957220 */ /* 0x000fe20000410000 */
[----:B-1----:R-:W-:-:S04]  /*187c0*/  FMNMX.FTZ R20, R20, R204, !PT ;  /* 0x000000cc14147209 */ /* 0x002fc80007810000 */
[C---:B------:R-:W-:Y:S01]  /*187d0*/  FSETP.NEU.FTZ.AND P2, PT, R20.reuse, -INF , PT ;  /* 0xff8000001400780b */ /* 0x040fe20003f5d000 */
[----:B0-----:R-:W-:-:S03]  /*187e0*/  FMUL.FTZ R169, R20, R14 ;  /* 0x0000000e14a97220 */ /* 0x001fc60000410000 */
[----:B------:R-:W-:Y:S02]  /*187f0*/  FSEL R168, R20, RZ, P2 ;  /* 0x000000ff14a87208 */ /* 0x000fe40001000000 */
[----:B------:R-:W-:Y:S02]  /*18800*/  FSEL R169, R169, RZ, P2 ;  /* 0x000000ffa9a97208 */ /* 0x000fe40001000000 */
[----:B------:R-:W-:Y:S01]  /*18810*/  ISETP.NE.AND P2, PT, R197, RZ, PT ;  /* 0x000000ffc500720c */ /* 0x000fe20003f45270 */
[----:B------:R-:W-:Y:S02]  /*18820*/  FADD.FTZ R168, -R168, R200 ;  /* 0x000000c8a8a87221 */ /* 0x000fe40000010100 */
        /* <DEDUP_REMOVED lines=16> */
[----:B------:R-:W-:-:S02]  /*18930*/  IMAD.MOV.U32 R169, RZ, RZ, 0x40000040 ;  /* 0x40000040ffa97424 */ /* 0x000fc400078e00ff */
[----:B------:R-:W-:Y:S01]  /*18940*/  FMUL.FTZ R168, R168, R14 ;  /* 0x0000000ea8a87220 */ /* 0x000fe20000410000 */
[----:B------:R-:W-:Y:S01]  /*18950*/  MUFU.EX2 R155, R155 ;  /* 0x0000009b009b7308 */ /* 0x000fe20000000800 */
[----:B------:R-:W-:Y:S01]  /*18960*/  F2FP.F16.F32.PACK_AB R158, R157, R202 ;  /* 0x000000ca9d9e723e */ /* 0x000fe200000000ff */
[----:B------:R-:W-:Y:S01]  /*18970*/  IMAD.MOV.U32 R202, RZ, RZ, R9 ;  /* 0x000000ffffca7224 */ /* 0x000fe200078e0009 */
[----:B------:R-:W-:-:S05]  /*18980*/  R2UR UR7, R169 ;  /* 0x00000000a90772ca */ /* 0x000fca00000e0000 */
[----:B------:R0:W1:Y:S08]  /*18990*/  MUFU.EX2 R183, R168 ;  /* 0x000000a800b77308 */ /* 0x0000700000000800 */
[----:B------:R-:W2:Y:S01]  /*189a0*/  MUFU.EX2 R169, R154 ;  /* 0x0000009a00a97308 */ /* 0x000ea20000000800 */
[----:B0-----:R-:W-:-:S05]  /*189b0*/  IMAD R168, R19, 0x1000, R194 ;  /* 0x0000100013a87824 */ /* 0x001fca00078e02c2 */
[----:B------:R-:W-:Y:S02]  /*189c0*/  R2UR UR6, R168 ;  /* 0x00000000a80672ca */ /* 0x000fe400000e0000 */
[----:B------:R-:W0:Y:S01]  /*189d0*/  MUFU.EX2 R200, R200 ;  /* 0x000000c800c87308 */ /* 0x000e220000000800 */
[-C--:B-1----:R-:W-:Y:S01]  /*189e0*/  FMUL.FTZ R26, R26, R183.reuse ;  /* 0x000000b71a1a7220 */ /* 0x082fe20000410000 */
[-C--:B------:R-:W-:Y:S01]  /*189f0*/  FMUL.FTZ R27, R27, R183.reuse ;  /* 0x000000b71b1b7220 */ /* 0x080fe20000410000 */
[-C--:B------:R-:W-:Y:S01]  /*18a00*/  FMUL.FTZ R30, R30, R183.reuse ;  /* 0x000000b71e1e7220 */ /* 0x080fe20000410000 */
[-C--:B------:R-:W-:Y:S01]  /*18a10*/  FMUL.FTZ R31, R31, R183.reuse ;  /* 0x000000b71f1f7220 */ /* 0x080fe20000410000 */
[-C--:B------:R-:W-:Y:S01]  /*18a20*/  FMUL.FTZ R34, R34, R183.reuse ;  /* 0x000000b722227220 */ /* 0x080fe20000410000 */
[-C--:B------:R-:W-:Y:S01]  /*18a30*/  FMUL.FTZ R35, R35, R183.reuse ;  /* 0x000000b723237220 */ /* 0x080fe20000410000 */
[----:B------:R-:W-:Y:S01]  /*18a40*/  FMUL.FTZ R38, R38, R183 ;  /* 0x000000b726267220 */ /* 0x000fe20000410000 */
[----:B------:R1:W-:Y:S01]  /*18a50*/  MUFU.EX2 R170, R152 ;  /* 0x0000009800aa7308 */ /* 0x0003e20000000800 */
[----:B--2---:R-:W-:Y:S01]  /*18a60*/  FFMA.FTZ R8, R183, R8, R169 ;  /* 0x00000008b7087223 */ /* 0x004fe200000100a9 */
[----:B------:R-:W-:Y:S01]  /*18a70*/  F2FP.F16.F32.PACK_AB R157, R155, R169 ;  /* 0x000000a99b9d723e */ /* 0x000fe200000000ff */
[-C--:B------:R-:W-:Y:S01]  /*18a80*/  FMUL.FTZ R39, R39, R183.reuse ;  /* 0x000000b727277220 */ /* 0x080fe20000410000 */
[-C--:B------:R-:W-:Y:S01]  /*18a90*/  FMUL.FTZ R42, R42, R183.reuse ;  /* 0x000000b72a2a7220 */ /* 0x080fe20000410000 */
[----:B------:R-:W-:Y:S01]  /*18aa0*/  FADD.FTZ R8, R155, R8 ;  /* 0x000000089b087221 */ /* 0x000fe20000010000 */
[-C--:B------:R-:W-:Y:S01]  /*18ab0*/  FMUL.FTZ R43, R43, R183.reuse ;  /* 0x000000b72b2b7220 */ /* 0x080fe20000410000 */
[----:B------:R-:W-:Y:S01]  /*18ac0*/  FMUL.FTZ R46, R46, R183 ;  /* 0x000000b72e2e7220 */ /* 0x000fe20000410000 */
[----:B------:R-:W2:Y:S01]  /*18ad0*/  MUFU.EX2 R159, R159 ;  /* 0x0000009f009f7308 */ /* 0x000ea20000000800 */
[----:B-1----:R-:W-:-:S02]  /*18ae0*/  @!P2 IMAD R152, R201, 0x40, R193 ;  /* 0x00000040c998a824 */ /* 0x002fc400078e02c1 */
[----:B0-----:R-:W-:Y:S01]  /*18af0*/  FADD.FTZ R8, R200, R8 ;  /* 0x00000008c8087221 */ /* 0x001fe20000010000 */
[-C--:B------:R-:W-:Y:S01]  /*18b00*/  FMUL.FTZ R47, R47, R183.reuse ;  /* 0x000000b72f2f7220 */ /* 0x080fe20000410000 */
[-C--:B------:R-:W-:Y:S01]  /*18b10*/  FMUL.FTZ R50, R50, R183.reuse ;  /* 0x000000b732327220 */ /* 0x080fe20000410000 */
[----:B------:R-:W-:Y:S02]  /*18b20*/  @!P2 IMAD R152, R152, 0x4, R18 ;  /* 0x000000049898a824 */ /* 0x000fe400078e0212 */
[-C--:B------:R-:W-:Y:S01]  /*18b30*/  FMUL.FTZ R51, R51, R183.reuse ;  /* 0x000000b733337220 */ /* 0x080fe20000410000 */
[-C--:B------:R-:W-:Y:S01]  /*18b40*/  FMUL.FTZ R54, R54, R183.reuse ;  /* 0x000000b736367220 */ /* 0x080fe20000410000 */
[----:B------:R-:W0:Y:S01]  /*18b50*/  MUFU.EX2 R162, R162 ;  /* 0x000000a200a27308 */ /* 0x000e220000000800 */
[-C--:B------:R-:W-:Y:S01]  /*18b60*/  FMUL.FTZ R55, R55, R183.reuse ;  /* 0x000000b737377220 */ /* 0x080fe20000410000 */
[----:B------:R-:W-:Y:S01]  /*18b70*/  @!P2 STS [R152+0x38400], R153 ;  /* 0x038400999800a388 */ /* 0x000fe20000000800 */
[-C--:B------:R-:W-:Y:S01]  /*18b80*/  FMUL.FTZ R58, R58, R183.reuse ;  /* 0x000000b73a3a7220 */ /* 0x080fe20000410000 */
[-C--:B------:R-:W-:Y:S01]  /*18b90*/  FMUL.FTZ R59, R59, R183.reuse ;  /* 0x000000b73b3b7220 */ /* 0x080fe20000410000 */
[-C--:B------:R-:W-:Y:S01]  /*18ba0*/  FMUL.FTZ R62, R62, R183.reuse ;  /* 0x000000b73e3e7220 */ /* 0x080fe20000410000 */
[----:B------:R1:W-:Y:S01]  /*18bb0*/  @!P2 STS [R152+0x38420], R183 ;  /* 0x038420b79800a388 */ /* 0x0003e20000000800 */
        /* <DEDUP_REMOVED lines=9> */
[----:B-1----:R-:W-:Y:S01]  /*18c50*/  F2FP.F16.F32.PACK_AB R152, R161, R203 ;  /* 0x000000cba198723e */ /* 0x002fe200000000ff */
[----:B------:R-:W-:Y:S01]  /*18c60*/  FADD.FTZ R161, R165, R181 ;  /* 0x000000b5a5a17221 */ /* 0x000fe20000010000 */
[----:B------:R-:W1:Y:S01]  /*18c70*/  MUFU.EX2 R166, R166 ;  /* 0x000000a600a67308 */ /* 0x000e620000000800 */
[----:B0-----:R-:W-:Y:S01]  /*18c80*/  FADD.FTZ R8, R162, R8 ;  /* 0x00000008a2087221 */ /* 0x001fe20000010000 */
[-C--:B------:R-:W-:Y:S01]  /*18c90*/  FMUL.FTZ R78, R78, R183.reuse ;  /* 0x000000b74e4e7220 */ /* 0x080fe20000410000 */
[-C--:B------:R-:W-:Y:S01]  /*18ca0*/  FMUL.FTZ R79, R79, R183.reuse ;  /* 0x000000b74f4f7220 */ /* 0x080fe20000410000 */
[-C--:B------:R-:W-:Y:S01]  /*18cb0*/  FMUL.FTZ R82, R82, R183.reuse ;  /* 0x000000b752527220 */ /* 0x080fe20000410000 */
[-C--:B------:R-:W-:Y:S01]  /*18cc0*/  FMUL.FTZ R83, R83, R183.reuse ;  /* 0x000000b753537220 */ /* 0x080fe20000410000 */
[-C--:B------:R-:W-:Y:S01]  /*18cd0*/  FMUL.FTZ R86, R86, R183.reuse ;  /* 0x000000b756567220 */ /* 0x080fe20000410000 */
[----:B---3--:R-:W-:Y:S01]  /*18ce0*/  FADD.FTZ R155, R163, R8 ;  /* 0x00000008a39b7221 */ /* 0x008fe20000010000 */
        /* <DEDUP_REMOVED lines=33> */
[-C--:B------:R-:W-:Y:S01]  /*18f00*/  FMUL.FTZ R143, R143, R183.reuse ;  /* 0x000000b78f8f7220 */ /* 0x080fe20000410000 */
[-C--:B------:R-:W-:Y:S01]  /*18f10*/  FMUL.FTZ R146, R146, R183.reuse ;  /* 0x000000b792927220 */ /* 0x080fe20000410000 */
[-C--:B------:R-:W-:Y:S01]  /*18f20*/  FMUL.FTZ R147, R147, R183.reuse ;  /* 0x000000b793937220 */ /* 0x080fe20000410000 */
[-C--:B------:R-:W-:Y:S01]  /*18f30*/  FMUL.FTZ R150, R150, R183.reuse ;  /* 0x000000b796967220 */ /* 0x080fe20000410000 */
[----:B------:R-:W-:Y:S01]  /*18f40*/  FMUL.FTZ R151, R151, R183 ;  /* 0x000000b797977220 */ /* 0x000fe20000410000 */
[----:B------:R-:W-:Y:S01]  /*18f50*/  F2FP.F16.F32.PACK_AB R159, R159, R200 ;  /* 0x000000c89f9f723e */ /* 0x000fe200000000ff */
[----:B------:R-:W-:Y:S01]  /*18f60*/  BAR.SYNC.DEFER_BLOCKING 0xf, 0x100 ;  /* 0x03c4000000007b1d */ /* 0x000fe20000010000 */
[----:B-1----:R-:W-:Y:S01]  /*18f70*/  FADD.FTZ R183, R166, R155 ;  /* 0x0000009ba6b77221 */ /* 0x002fe20000010000 */
[----:B------:R-:W-:Y:S01]  /*18f80*/  F2FP.F16.F32.PACK_AB R154, R165, R164 ;  /* 0x000000a4a59a723e */ /* 0x000fe200000000ff */
[----:B------:R-:W-:Y:S01]  /*18f90*/  FADD.FTZ R8, R160, R161 ;  /* 0x000000a1a0087221 */ /* 0x000fe20000010000 */
[----:B------:R-:W-:Y:S01]  /*18fa0*/  F2FP.F16.F32.PACK_AB R153, R163, R162 ;  /* 0x000000a2a399723e */ /* 0x000fe200000000ff */
[----:B------:R-:W-:Y:S01]  /*18fb0*/  IMAD.MOV.U32 R169, RZ, RZ, 0x40000040 ;  /* 0x40000040ffa97424 */ /* 0x000fe200078e00ff */
[----:B------:R-:W1:Y:S01]  /*18fc0*/  MUFU.EX2 R178, R178 ;  /* 0x000000b200b27308 */ /* 0x000e620000000800 */
[C---:B0-----:R-:W-:Y:S01]  /*18fd0*/  F2FP.F16.F32.PACK_AB R155, R181.reuse, R166 ;  /* 0x000000a6b59b723e */ /* 0x041fe200000000ff */
[----:B------:R-:W-:Y:S01]  /*18fe0*/  FADD.FTZ R183, R181, R183 ;  /* 0x000000b7b5b77221 */ /* 0x000fe20000010000 */
[C---:B------:R-:W-:Y:S01]  /*18ff0*/  F2FP.F16.F32.PACK_AB R160, R0.reuse, R160 ;  /* 0x000000a000a0723e */ /* 0x040fe200000000ff */
[----:B------:R-:W-:Y:S01]  /*19000*/  FADD.FTZ R8, R0, R8 ;  /* 0x0000000800087221 */ /* 0x000fe20000010000 */
[----:B------:R-:W-:Y:S01]  /*19010*/  F2FP.F16.F32.PACK_AB R162, R173, R172 ;  /* 0x000000acada2723e */ /* 0x000fe200000000ff */
[----:B--2---:R-:W-:Y:S01]  /*19020*/  FADD.FTZ R183, R204, R183 ;  /* 0x000000b7ccb77221 */ /* 0x004fe20000010000 */
[----:B---3--:R-:W-:Y:S01]  /*19030*/  F2FP.F16.F32.PACK_AB R161, R171, R204 ;  /* 0x000000ccaba1723e */ /* 0x008fe200000000ff */
[----:B------:R-:W0:Y:S01]  /*19040*/  MUFU.EX2 R179, R179 ;  /* 0x000000b300b37308 */ /* 0x000e220000000800 */
[----:B----4-:R-:W-:Y:S01]  /*19050*/  F2FP.F16.F32.PACK_AB R163, R175, R174 ;  /* 0x000000aeafa3723e */ /* 0x010fe200000000ff */
[----:B------:R-:W-:Y:S01]  /*19060*/  FADD.FTZ R183, R171, R183 ;  /* 0x000000b7abb77221 */ /* 0x000fe20000010000 */
[----:B------:R-:W-:Y:S01]  /*19070*/  F2FP.F16.F32.PACK_AB R164, R177, R176 ;  /* 0x000000b0b1a4723e */ /* 0x000fe200000000ff */
[----:B------:R-:W-:Y:S01]  /*19080*/  FADD.FTZ R8, R172, R8 ;  /* 0x00000008ac087221 */ /* 0x000fe20000010000 */
[----:B------:R-:W-:Y:S01]  /*19090*/  F2FP.F16.F32.PACK_AB R166, R170, R180 ;  /* 0x000000b4aaa6723e */ /* 0x000fe200000000ff */
[----:B------:R-:W-:Y:S01]  /*190a0*/  FADD.FTZ R183, R174, R183 ;  /* 0x000000b7aeb77221 */ /* 0x000fe20000010000 */
[----:B------:R-:W-:Y:S01]  /*190b0*/  ISETP.GT.AND P2, PT, R15, R219, PT ;  /* 0x000000db0f00720c */ /* 0x000fe20003f44270 */
[----:B------:R-:W2:Y:S01]  /*190c0*/  MUFU.EX2 R182, R182 ;  /* 0x000000b600b67308 */ /* 0x000ea20000000800 */
[----:B------:R-:W-:Y:S01]  /*190d0*/  FADD.FTZ R8, R173, R8 ;  /* 0x00000008ad087221 */ /* 0x000fe20000010000 */
[----:B------:R3:W-:Y:S01]  /*190e0*/  STSM.16.M88.4 [R199+0x36400], R156 ;  /* 0x0364009cc7007844 */ /* 0x0007e20000000200 */
[----:B------:R-:W-:Y:S01]  /*190f0*/  FADD.FTZ R183, R175, R183 ;  /* 0x000000b7afb77221 */ /* 0x000fe20000010000 */
[----:B------:R-:W-:-:S02]  /*19100*/  IMAD.MOV.U32 R201, RZ, RZ, R19 ;  /* 0x000000ffffc97224 */ /* 0x000fc400078e0013 */
[----:B------:R-:W-:Y:S01]  /*19110*/  FADD.FTZ R8, R176, R8 ;  /* 0x00000008b0087221 */ /* 0x000fe20000010000 */
[----:B------:R4:W-:Y:S01]  /*19120*/  STSM.16.M88.4 [R214], R152 ;  /* 0x00000098d6007844 */ /* 0x0009e20000000200 */
[----:B-1----:R-:W-:Y:S01]  /*19130*/  FADD.FTZ R183, R178, R183 ;  /* 0x000000b7b2b77221 */ /* 0x002fe20000010000 */
[----:B------:R-:W1:Y:S01]  /*19140*/  MUFU.EX2 R205, R205 ;  /* 0x000000cd00cd7308 */ /* 0x000e620000000800 */
[----:B0-----:R-:W-:Y:S01]  /*19150*/  F2FP.F16.F32.PACK_AB R165, R179, R178 ;  /* 0x000000b2b3a5723e */ /* 0x001fe200000000ff */
[----:B------:R0:W-:Y:S01]  /*19160*/  STSM.16.M88.4 [R216], R160 ;  /* 0x000000a0d8007844 */ /* 0x0001e20000000200 */
[----:B------:R-:W-:Y:S01]  /*19170*/  FADD.FTZ R8, R177, R8 ;  /* 0x00000008b1087221 */ /* 0x000fe20000010000 */
[----:B------:R-:W-:Y:S01]  /*19180*/  FADD.FTZ R183, R179, R183 ;  /* 0x000000b7b3b77221 */ /* 0x000fe20000010000 */
[----:B------:R-:W-:Y:S02]  /*19190*/  IMAD.MOV.U32 R200, RZ, RZ, R20 ;  /* 0x000000ffffc87224 */ /* 0x000fe400078e0014 */
[----:B------:R-:W-:Y:S01]  /*191a0*/  FADD.FTZ R8, R180, R8 ;  /* 0x00000008b4087221 */ /* 0x000fe20000010000 */
[----:B--2---:R-:W-:-:S03]  /*191b0*/  FADD.FTZ R183, R182, R183 ;  /* 0x000000b7b6b77221 */ /* 0x004fc60000010000 */
[----:B------:R-:W-:Y:S01]  /*191c0*/  FADD.FTZ R0, R170, R8 ;  /* 0x00000008aa007221 */ /* 0x000fe20000010000 */
[C---:B-1----:R-:W-:Y:S01]  /*191d0*/  F2FP.F16.F32.PACK_AB R167, R205.reuse, R182 ;  /* 0x000000b6cda7723e */ /* 0x042fe200000000ff */
[----:B------:R-:W-:-:S04]  /*191e0*/  FADD.FTZ R8, R205, R183 ;  /* 0x000000b7cd087221 */ /* 0x000fc80000010000 */
[----:B------:R0:W-:Y:S01]  /*191f0*/  STSM.16.M88.4 [R215], R164 ;  /* 0x000000a4d7007844 */ /* 0x0001e20000000200 */
[----:B------:R-:W-:-:S06]  /*19200*/  WARPGROUP.ARRIVE ;  /* 0x00000000000079c5 */ /* 0x000fcc0000000000 */
[----:B------:R-:W-:Y:S03]  /*19210*/  HGMMA.64x256x16.F32 R24, R156, gdesc[UR4].tnspB, R24, gsb0 ;  /* 0x43e000049c187df0 */ /* 0x000fe60008000818 */
[----:B------:R-:W-:Y:S02]  /*19220*/  WARPGROUP.DEPBAR.LE gsb0, 0x0 ;  /* 0x00008000000079c5 */ /* 0x000fe40000010000 */
[----:B---3--:R-:W-:Y:S01]  /*19230*/  VIADD R156, R168, 0x80 ;  /* 0x00000080a89c7836 */ /* 0x008fe20000000000 */
[----:B------:R-:W-:Y:S01]  /*19240*/  WARPGROUP.ARRIVE ;  /* 0x00000000000079c5 */ /* 0x000fe20000000000 */
[----:B------:R-:W-:-:S03]  /*19250*/  IMAD.MOV.U32 R157, RZ, RZ, 0x40000040 ;  /* 0x40000040ff9d7424 */ /* 0x000fc600078e00ff */
[----:B------:R-:W-:Y:S02]  /*19260*/  R2UR UR6, R156 ;  /* 0x000000009c0672ca */ /* 0x000fe400000e0000 */
[----:B------:R-:W-:-:S15]  /*19270*/  R2UR UR7, R157 ;  /* 0x000000009d0772ca */ /* 0x000fde00000e0000 */
[----:B------:R-:W-:-:S01]  /*19280*/  NOP ;  /* 0x0000000000007918 */ /* 0x000fc20000000000 */
[----:B------:R-:W-:Y:S03]  /*19290*/  HGMMA.64x256x16.F32 R24, R152, gdesc[UR4].tnspB, R24, gsb0 ;  /* 0x43e0000498187df0 */ /* 0x000fe60008000818 */
[----:B------:R-:W-:Y:S02]  /*192a0*/  WARPGROUP.DEPBAR.LE gsb0, 0x0 ;  /* 0x00008000000079c5 */ /* 0x000fe40000010000 */
[C---:B----4-:R-:W-:Y:S01]  /*192b0*/  VIADD R152, R168.reuse, 0x100 ;  /* 0x00000100a8987836 */ /* 0x050fe20000000000 */
[----:B------:R-:W-:Y:S01]  /*192c0*/  WARPGROUP.ARRIVE ;  /* 0x00000000000079c5 */ /* 0x000fe20000000000 */
[----:B------:R-:W-:Y:S02]  /*192d0*/  IMAD.MOV.U32 R153, RZ, RZ, 0x40000040 ;  /* 0x40000040ff997424 */ /* 0x000fe400078e00ff */
[----:B------:R-:W-:Y:S01]  /*192e0*/  VIADD R168, R168, 0x180 ;  /* 0x00000180a8a87836 */ /* 0x000fe20000000000 */
[----:B------:R-:W-:-:S02]  /*192f0*/  R2UR UR6, R152 ;  /* 0x00000000980672ca */ /* 0x000fc400000e0000 */
[----:B------:R-:W-:-:S15]  /*19300*/  R2UR UR7, R153 ;  /* 0x00000000990772ca */ /* 0x000fde00000e0000 */
[----:B------:R-:W-:-:S01]  /*19310*/  NOP ;  /* 0x0000000000007918 */ /* 0x000fc20000000000 */
        /* <DEDUP_REMOVED lines=17> */
[----:B-1----:R-:W-:-:S04]  /*19430*/  VIADD R21, R15, 0xffffffff ;  /* 0xffffffff0f157836 */ /* 0x002fc80000000000 */
[----:B------:R-:W-:Y:S01]  /*19440*/  IMAD.MOV.U32 R15, RZ, RZ, R21 ;  /* 0x000000ffff0f7224 */ /* 0x000fe200078e0015 */
[----:B0-----:R-:W-:Y:S06]  /*19450*/  @P2 BRA `(.L_x_3666) ;  /* 0xffffffc000d82947 */ /* 0x001fec000383ffff */
.L_x_3647:
[----:B------:R-:W-:Y:S05]  /*19460*/  BSYNC B0 ;  /* 0x0000000000007941 */ /* 0x000fea0003800000 */
.L_x_3646:
[----:B------:R-:W0:Y:S01]  /*19470*/  SHFL.BFLY PT, R2, R0, 0x2, 0x1f ;  /* 0x0c401f0000027f89 */ /* 0x000e2200000e0000 */
[----:B------:R-:W-:Y:S02]  /*19480*/  IMAD.MOV.U32 R13, RZ, RZ, -0x800000 ;  /* 0xff800000ff0d7424 */ /* 0x000fe400078e00ff */
[----:B------:R-:W-:Y:S01]  /*19490*/  IMAD.MOV.U32 R12, RZ, RZ, -0x800000 ;  /* 0xff800000ff0c7424 */ /* 0x000fe200078e00ff */
[----:B------:R-:W-:Y:S06]  /*194a0*/  BAR.ARV 0x8, 0x100 ;  /* 0x0204000000007b1d */ /* 0x000fec0000002000 */
[----:B------:R-:W-:-:S02]  /*194b0*/  VIADD R229, R229, 0x1 ;  /* 0x00000001e5e57836 */ /* 0x000fc40000000000 */
[----:B------:R-:W-:Y:S01]  /*194c0*/  BAR.SYNC.DEFER_BLOCKING 0xf, 0x100 ;  /* 0x03c4000000007b1d */ /* 0x000fe20000010000 */
[----:B0-----:R-:W-:-:S05]  /*194d0*/  FADD.FTZ R2, R2, R0 ;  /* 0x0000000002027221 */ /* 0x001fca0000010000 */
[----:B------:R-:W0:Y:S02]  /*194e0*/  SHFL.BFLY PT, R0, R2, 0x1, 0x1f ;  /* 0x0c201f0002007f89 */ /* 0x000e2400000e0000 */
[----:B0-----:R-:W-:Y:S01]  /*194f0*/  FADD.FTZ R0, R2, R0 ;  /* 0x0000000002007221 */ /* 0x001fe20000010000 */
[----:B------:R-:W-:-:S04]  /*19500*/  IMAD.MOV.U32 R2, RZ, RZ, RZ ;  /* 0x000000ffff027224 */ /* 0x000fc800078e00ff */
[----:B------:R-:W-:-:S13]  /*19510*/  FSETP.NE.FTZ.AND P0, PT, R0, RZ, PT ;  /* 0x000000ff0000720b */ /* 0x000fda0003f15000 */
        /* <DEDUP_REMOVED lines=14> */
[-C--:B------:R-:W-:Y:S01]  /*19600*/  FMUL.FTZ R44, R44, R2.reuse ;  /* 0x000000022c2c7220 */ /* 0x080fe20000410000 */
[----:B------:R-:W-:Y:S01]  /*19610*/  @P0 FFMA.FTZ R13, R3, R9, R0 ;  /* 0x00000009030d0223 */ /* 0x000fe20000010000 */
        /* <DEDUP_REMOVED lines=57> */
[----:B------:R-:W-:Y:S01]  /*199b0*/  FMUL.FTZ R149, R149, R2 ;  /* 0x0000000295957220 */ /* 0x000fe20000410000 */
        /* <DEDUP_REMOVED lines=53> */
[----:B0-----:R-:W-:Y:S01]  /*19d10*/  SEL R3, RZ, 0x1, P1 ;  /* 0x00000001ff037807 */ /* 0x001fe20000800000 */
        /* <DEDUP_REMOVED lines=25> */
[----:B------:R-:W-:-:S02]  /*19eb0*/  PLOP3.LUT P0, PT, PT, PT, PT, 0x8, 0x0 ;  /* 0x000000000000781c */ /* 0x000fc40003f0e170 */
[----:B------:R-:W-:Y:S02]  /*19ec0*/  LOP3.LUT R22, R22, R3, RZ, 0x3c, !PT ;  /* 0x0000000316167212 */ /* 0x000fe400078e3cff */
[----:B------:R-:W-:-:S09]  /*19ed0*/  SEL R19, R19, RZ, P1 ;  /* 0x000000ff13137207 */ /* 0x000fd20000800000 */
.L_x_3535:
[----:B------:R-:W-:Y:S05]  /*19ee0*/  BSYNC B7 ;  /* 0x0000000000077941 */ /* 0x000fea0003800000 */
.L_x_3523:
[----:B------:R-:W0:Y:S08]  /*19ef0*/  S2UR UR5, SR_CgaCtaId ;  /* 0x00000000000579c3 */ /* 0x000e300000008800 */
[----:B------:R-:W-:Y:S06]  /*19f00*/  BAR.SYNC.DEFER_BLOCKING 0x5, 0x180 ;  /* 0x0146000000007b1d */ /* 0x000fec0000010000 */
[----:B------:R-:W-:Y:S01]  /*19f10*/  UMOV UR4, 0x400 ;  /* 0x0000040000047882 */ /* 0x000fe20000000000 */
[----:B------:R-:W-:Y:S01]  /*19f20*/  BSSY B0, `(.L_x_3667) ;  /* 0x00004a9000007945 */ /* 0x000fe20003800000 */
[----:B0-----:R-:W-:-:S06]  /*19f30*/  ULEA UR4, UR5, UR4, 0x18 ;  /* 0x0000000405047291 */ /* 0x001fcc000f8ec03f */
[----:B------:R-:W-:-:S05]  /*19f40*/  IMAD.U32 R18, RZ, RZ, UR4 ;  /* 0x00000004ff127e24 */ /* 0x000fca000f8e00ff */
[----:B------:R0:W3:Y:S01]  /*19f50*/  LDS.128 R152, [R18+0x388d0] ;  /* 0x0388d00012987984 */ /* 0x0000e20000000c00 */
        /* <DEDUP_REMOVED lines=12> */
[----:B-----5:R-:W-:Y:S02]  /*1a020*/  MOV R2, R18 ;  /* 0x0000001200027202 */ /* 0x020fe40000000f00 */
[----:B-1----:R-:W-:Y:S01]  /*1a030*/  MOV R3, R0 ;  /* 0x0000000000037202 */ /* 0x002fe20000000f00 */
[----:B------:R-:W-:Y:S02]  /*1a040*/  BAR.SYNC.DEFER_BLOCKING 0x1, 0x100 ;  /* 0x0044000000007b1d */ /* 0x000fe40000010000 */
[----:B----4-:R-:W-:-:S04]  /*1a050*/  IMAD.WIDE R14, R4, 0x2, R2 ;  /* 0x00000002040e7825 */ /* 0x010fc800078e0202 */
        /* <DEDUP_REMOVED lines=8> */
[----:B-1----:R-:W-:Y:S02]  /*1a0e0*/  IADD3 R4, P0, R14, 0x20, RZ ;  /* 0x000000200e047810 */ /* 0x002fe40007f1e0ff */
        /* <DEDUP_REMOVED lines=8> */
[----:B-1----:R-:W-:Y:S02]  /*1a170*/  IADD3 R4, P0, R14, 0x40, RZ ;  /* 0x000000400e047810 */ /* 0x002fe40007f1e0ff */
        /* <DEDUP_REMOVED lines=148> */
[----:B-1----:R-:W-:-:S11]  /*1aac0*/  LOP3.LUT R4, R0, 0x380, RZ, 0xc0, !PT ;  /* 0x0000038000047812 */ /* 0x002fd600078ec0ff */
[----:B------:R-:W1:Y:S01]  /*1aad0*/  @P0 LDC.64 R6, c[0x0][0xd08] ;  /* 0x00034200ff060b82 */ /* 0x000e620000000a00 */
[----:B------:R-:W-:Y:S02]  /*1aae0*/  F2FP.F16.F32.PACK_AB R8, R145, R144 ;  /* 0x000000909108723e */ /* 0x000fe400000000ff */
[----:B------:R-:W-:-:S04]  /*1aaf0*/  SHF.R.U64 R4, R4, 0x3, RZ ;  /* 0x0000000304047819 */ /* 0x000fc800000012ff */
[----:B------:R-:W-:Y:S01]  /*1ab00*/  LOP3.LUT R14, R4, R0, RZ, 0x3c, !PT ;  /* 0x00000000040e7212 */ /* 0x000fe200078e3cff */
[----:B------:R-:W-:-:S03]  /*1ab10*/  IMAD.U32 R4, RZ, RZ, UR4 ;  /* 0x00000004ff047e24 */ /* 0x000fc6000f8e00ff */
[----:B------:R-:W-:-:S05]  /*1ab20*/  MOV R14, R14 ;  /* 0x0000000e000e7202 */ /* 0x000fca0000000f00 */
[----:B------:R4:W-:Y:S01]  /*1ab30*/  STSM.16.M88.4 [R14], R8 ;  /* 0x000000080e007844 */ /* 0x0009e20000000200 */
[----:B-1----:R-:W-:Y:S01]  /*1ab40*/  @P0 IMAD.WIDE R6, R223, 0x4, R6 ;  /* 0x00000004df060825 */ /* 0x002fe200078e0206 */
[----:B------:R-:W-:Y:S01]  /*1ab50*/  BAR.SYNC.DEFER_BLOCKING 0x1, 0x100 ;  /* 0x0044000000007b1d */ /* 0x000fe20000010000 */
[----:B------:R-:W-:-:S04]  /*1ab60*/  ISETP.NE.U32.AND P1, PT, RZ, UR6, PT ;  /* 0x00000006ff007c0c */ /* 0x000fc8000bf25070 */
[----:B------:R-:W-:Y:S01]  /*1ab70*/  ISETP.NE.AND.EX P1, PT, RZ, UR7, PT, P1 ;  /* 0x00000007ff007c0c */ /* 0x000fe2000bf25310 */
[----:B------:R1:W5:Y:S01]  /*1ab80*/  @P0 LDG.E R4, desc[UR50][R6.64] ;  /* 0x0000003206040981 */ /* 0x000362000c1e1900 */
[----:B------:R-:W-:Y:S01]  /*1ab90*/  IMAD.MOV.U32 R0, RZ, RZ, RZ ;  /* 0x000000ffff007224 */ /* 0x000fe200078e00ff */
[----:B-1----:R-:W1:Y:S02]  /*1aba0*/  LDC.64 R6, c[0x0][0xd00] ;  /* 0x00034000ff067b82 */ /* 0x002e640000000a00 */
[----:B-1----:R-:W-:-:S08]  /*1abb0*/  IMAD.WIDE R6, R223, 0x4, R6 ;  /* 0x00000004df067825 */ /* 0x002fd000078e0206 */
[----:B------:R4:W5:Y:S01]  /*1abc0*/  @P1 LDG.E R0, desc[UR50][R6.64] ;  /* 0x0000003206001981 */ /* 0x000962000c1e1900 */
[----:B------:R-:W-:Y:S05]  /*1abd0*/  @P0 BRA `(.L_x_3669) ;  /* 0x0000000000100947 */ /* 0x000fea0003800000 */
[----:B------:R-:W-:Y:S05]  /*1abe0*/  @!P1 BRA `(.L_x_3669) ;  /* 0x00000000000c9947 */ /* 0x000fea0003800000 */
[----:B-----5:R-:W2:Y:S04]  /*1abf0*/  LDG.E R4, desc[UR50][R6.64] ;  /* 0x0000003206047981 */ /* 0x020ea8000c1e1900 */
[----:B----4-:R-:W2:Y:S02]  /*1ac00*/  LDG.E R6, desc[UR50][R6.64+0x4] ;  /* 0x0000043206067981 */ /* 0x010ea4000c1e1900 */
[----:B--2---:R-:W-:-:S07]  /*1ac10*/  IMAD.IADD R4, R6, 0x1, -R4 ;  /* 0x0000000106047824 */ /* 0x004fce00078e0a04 */
.L_x_3669:
        /* <DEDUP_REMOVED lines=8> */
[----:B---3--:R-:W2:Y:S01]  /*1aca0*/  LDL R152, [R1+0x80] ;  /* 0x0000800001987983 */ /* 0x008ea20000100800 */
[----:B----4-:R-:W-:Y:S01]  /*1acb0*/  IMAD.MOV.U32 R10, RZ, RZ, 0xab8 ;  /* 0x00000ab8ff0a7424 */ /* 0x010fe200078e00ff */
[----:B------:R-:W-:Y:S01]  /*1acc0*/  ISETP.GT.AND P1, PT, R222, 0x1, PT ;  /* 0x00000001de00780c */ /* 0x000fe20003f24270 */
[----:B------:R-:W1:Y:S01]  /*1acd0*/  LDC R23, c[0x0][0xce8] ;  /* 0x00033a00ff177b82 */ /* 0x000e620000000800 */
[----:B------:R-:W-:Y:S01]  /*1ace0*/  ISETP.NE.U32.AND P0, PT, RZ, UR6, PT ;  /* 0x00000006ff007c0c */ /* 0x000fe2000bf05070 */
[----:B------:R-:W-:Y:S01]  /*1acf0*/  IMAD.IADD R20, R218, 0x1, R195 ;  /* 0x00000001da147824 */ /* 0x000fe200078e02c3 */
[----:B------:R-:W-:Y:S02]  /*1ad00*/  SEL R10, R10, 0xa78, P1 ;  /* 0x00000a780a0a7807 */ /* 0x000fe40000800000 */
[----:B------:R-:W-:Y:S02]  /*1ad10*/  ISETP.NE.AND.EX P0, PT, RZ, UR7, PT, P0 ;  /* 0x00000007ff007c0c */ /* 0x000fe4000bf05300 */
[----:B------:R-:W-:Y:S01]  /*1ad20*/  SHF.R.S32.HI R11, RZ, 0x1f, R223 ;  /* 0x0000001fff0b7819 */ /* 0x000fe200000114df */
[----:B------:R-:W3:Y:S01]  /*1ad30*/  LDC.64 R8, c[0x0][R10+0x220] ;  /* 0x000088000a087b82 */ /* 0x000ee20000000a00 */
[----:B------:R-:W-:-:S02]  /*1ad40*/  SEL R14, R223, RZ, !P0 ;  /* 0x000000ffdf0e7207 */ /* 0x000fc40004000000 */
[----:B------:R-:W-:Y:S02]  /*1ad50*/  SEL R11, R11, RZ, !P0 ;  /* 0x000000ff0b0b7207 */ /* 0x000fe40004000000 */
[----:B------:R-:W-:-:S03]  /*1ad60*/  SEL R21, R230, RZ, P1 ;  /* 0x000000ffe6157207 */ /* 0x000fc60000800000 */
[----:B------:R-:W4:Y:S01]  /*1ad70*/  LDC.64 R6, c[0x0][R10+0x218] ;  /* 0x000086000a067b82 */ /* 0x000f220000000a00 */
[----:B-1----:R-:W-:Y:S01]  /*1ad80*/  ISETP.NE.AND P0, PT, R23, 0x1, PT ;  /* 0x000000011700780c */ /* 0x002fe20003f05270 */
[----:B---3--:R-:W-:-:S04]  /*1ad90*/  IMAD R9, R9, R14, RZ ;  /* 0x0000000e09097224 */ /* 0x008fc800078e02ff */
[C---:B------:R-:W-:Y:S02]  /*1ada0*/  IMAD R11, R8.reuse, R11, R9 ;  /* 0x0000000b080b7224 */ /* 0x040fe400078e0209 */
[----:B------:R-:W-:-:S04]  /*1adb0*/  IMAD.WIDE.U32 R8, R8, R14, RZ ;  /* 0x0000000e08087225 */ /* 0x000fc800078e00ff */
[-C--:B----4-:R-:W-:Y:S02]  /*1adc0*/  IMAD R14, R7, R221.reuse, RZ ;  /* 0x000000dd070e7224 */ /* 0x090fe400078e02ff */
[----:B------:R-:W-:-:S04]  /*1add0*/  IMAD.WIDE.U32 R6, R6, R221, RZ ;  /* 0x000000dd06067225 */ /* 0x000fc800078e00ff */
[----:B------:R-:W-:Y:S01]  /*1ade0*/  IMAD.IADD R14, R7, 0x1, R14 ;  /* 0x00000001070e7824 */ /* 0x000fe200078e020e */
[----:B------:R-:W-:Y:S01]  /*1adf0*/  IADD3 R15, P2, P3, R8, R6, R0 ;  /* 0x00000006080f7210 */ /* 0x000fe20007b5e000 */
[----:B------:R-:W1:Y:S01]  /*1ae00*/  @P0 LDC R7, c[0x0][0xcec] ;  /* 0x00033b00ff070b82 */ /* 0x000e620000000800 */
[----:B------:R-:W-:-:S05]  /*1ae10*/  IMAD.IADD R11, R9, 0x1, R11 ;  /* 0x00000001090b7824 */ /* 0x000fca00078e020b */
[----:B------:R-:W-:Y:S01]  /*1ae20*/  IADD3.X R11, R11, R14, R5, P2, P3 ;  /* 0x0000000e0b0b7210 */ /* 0x000fe200017e6405 */
[----:B------:R-:W-:Y:S01]  /*1ae30*/  IMAD.MOV.U32 R14, RZ, RZ, R20 ;  /* 0x000000ffff0e7224 */ /* 0x000fe200078e0014 */
[----:B------:R-:W3:Y:S01]  /*1ae40*/  @P0 LDC R6, c[0x0][0xcf0] ;  /* 0x00033c00ff060b82 */ /* 0x000ee20000000800 */
[----:B-1----:R-:W-:-:S05]  /*1ae50*/  @P0 IMAD.HI.U32 R7, R20, R7, RZ ;  /* 0x0000000714070227 */ /* 0x002fca00078e00ff */
[----:B---3--:R-:W-:Y:S02]  /*1ae60*/  @P0 SHF.R.U32.HI R14, RZ, R6, R7 ;  /* 0x00000006ff0e0219 */ /* 0x008fe40000011607 */
[----:B------:R-:W1:Y:S02]  /*1ae70*/  LDC.64 R6, c[0x0][R10+0x228] ;  /* 0x00008a000a067b82 */ /* 0x000e640000000a00 */
[----:B-1----:R-:W-:-:S04]  /*1ae80*/  IMAD.WIDE.U32 R8, R6, R21, RZ ;  /* 0x0000001506087225 */ /* 0x002fc800078e00ff */
[----:B------:R-:W-:Y:S01]  /*1ae90*/  IMAD R6, R7, R21, RZ ;  /* 0x0000001507067224 */ /* 0x000fe200078e02ff */
[----:B------:R-:W-:Y:S01]  /*1aea0*/  IADD3 R8, P0, P2, R14, R15, R8 ;  /* 0x0000000f0e087210 */ /* 0x000fe20007a1e008 */
[--C-:B------:R-:W-:Y:S01]  /*1aeb0*/  IMAD.MOV R15, RZ, RZ, -R14.reuse ;  /* 0x000000ffff0f7224 */ /* 0x100fe200078e0a0e */
[----:B------:R-:W-:Y:S01]  /*1aec0*/  SHF.R.S32.HI R14, RZ, 0x1f, R14 ;  /* 0x0000001fff0e7819 */ /* 0x000fe2000001140e */
[----:B------:R-:W-:Y:S02]  /*1aed0*/  IMAD.IADD R9, R9, 0x1, R6 ;  /* 0x0000000109097824 */ /* 0x000fe400078e0206 */
[----:B------:R1:W3:Y:S01]  /*1aee0*/  LDC.64 R6, c[0x0][R10+0x210] ;  /* 0x000084000a067b82 */ /* 0x0002e20000000a00 */
[----:B------:R-:W-:Y:S02]  /*1aef0*/  IMAD R15, R23, R15, R20 ;  /* 0x0000000f170f7224 */ /* 0x000fe400078e0214 */
[----:B------:R-:W-:Y:S01]  /*1af00*/  IADD3.X R9, R14, R11, R9, P0, P2 ;  /* 0x0000000b0e097210 */ /* 0x000fe200007e4409 */
[----:B------:R-:W-:-:S02]  /*1af10*/  IMAD.IADD R11, R193, 0x1, R195 ;  /* 0x00000001c10b7824 */ /* 0x000fc400078e02c3 */
[----:B-1----:R-:W-:Y:S01]  /*1af20*/  SHF.R.S32.HI R10, RZ, 0x1f, R15 ;  /* 0x0000001fff0a7819 */ /* 0x002fe2000001140f */
[-C--:B---3--:R-:W-:Y:S02]  /*1af30*/  IMAD R7, R7, R15.reuse, RZ ;  /* 0x0000000f07077224 */ /* 0x088fe400078e02ff */
[----:B------:R-:W-:-:S04]  /*1af40*/  IMAD.WIDE.U32 R8, R6, R15, R8 ;  /* 0x0000000f06087225 */ /* 0x000fc800078e0008 */
[----:B------:R-:W-:Y:S02]  /*1af50*/  IMAD R10, R6, R10, R7 ;  /* 0x0000000a060a7224 */ /* 0x000fe400078e0207 */
[----:B------:R-:W1:Y:S02]  /*1af60*/  LDC.64 R6, c[0x0][0xca8] ;  /* 0x00032a00ff067b82 */ /* 0x000e640000000a00 */
[----:B------:R-:W-:-:S06]  /*1af70*/  IMAD.IADD R10, R9, 0x1, R10 ;  /* 0x00000001090a7824 */ /* 0x000fcc00078e020a */
[----:B-1----:R-:W1:Y:S08]  /*1af80*/  @!P1 LDC R6, c[0x0][0xc50] ;  /* 0x00031400ff069b82 */ /* 0x002e700000000800 */
[----:B------:R-:W3:Y:S01]  /*1af90*/  @!P1 LDC R7, c[0x0][0xc54] ;  /* 0x00031500ff079b82 */ /* 0x000ee20000000800 */
[----:B-1----:R-:W-:-:S04]  /*1afa0*/  LEA R9, P0, R8, R6, 0x2 ;  /* 0x0000000608097211 */ /* 0x002fc800078010ff */
[----:B---3--:R-:W-:Y:S02]  /*1afb0*/  LEA.HI.X R10, R8, R7, R10, 0x2, P0 ;  /* 0x00000007080a7211 */ /* 0x008fe400000f140a */
[----:B------:R-:W-:Y:S04]  /*1afc0*/  SHFL.IDX PT, R8, R9, 0x1, 0x1c1f ;  /* 0x003c1f0009087f89 */ /* 0x000fe800000e0000 */
[----:B------:R-:W-:Y:S01]  /*1afd0*/  SHFL.IDX PT, R7, R10, RZ, 0x1c1f ;  /* 0x001c1fff0a077589 */ /* 0x000fe200000e0000 */
[----:B--2---:R-:W-:-:S05]  /*1afe0*/  IMAD.MOV R6, RZ, RZ, -R152 ;  /* 0x000000ffff067224 */ /* 0x004fca00078e0a98 */
[----:B------:R-:W-:Y:S02]  /*1aff0*/  ISETP.NE.AND P0, PT, R187, R6, PT ;  /* 0x00000006bb00720c */ /* 0x000fe40003f05270 */
[----:B------:R-:W1:Y:S04]  /*1b000*/  SHFL.IDX PT, R6, R9, RZ, 0x1c1f ;  /* 0x001c1fff09067589 */ /* 0x000e6800000e0000 */
[----:B------:R2:W3:Y:S02]  /*1b010*/  SHFL.IDX PT, R9, R10, 0x1, 0x1c1f ;  /* 0x003c1f000a097f89 */ /* 0x0004e400000e0000 */
[----:B--2---:R-:W-:-:S05]  /*1b020*/  IMAD R10, R4, R23, RZ ;  /* 0x00000017040a7224 */ /* 0x004fca00078e02ff */
[C---:B------:R-:W-:Y:S01]  /*1b030*/  ISETP.GE.OR P1, PT, R11.reuse, R10, P0 ;  /* 0x0000000a0b00720c */ /* 0x040fe20000726670 */
[----:B------:R-:W-:-:S05]  /*1b040*/  VIADD R11, R11, 0x8 ;  /* 0x000000080b0b7836 */ /* 0x000fca0000000000 */
[----:B------:R-:W-:-:S07]  /*1b050*/  ISETP.GE.OR P0, PT, R11, R10, P0 ;  /* 0x0000000a0b00720c */ /* 0x000fce0000706670 */
[----:B-1----:R1:W-:Y:S06]  /*1b060*/  @!P1 ST.E desc[UR50][R6.64], R13 ;  /* 0x0000000d06009985 */ /* 0x0023ec000c101932 */
[----:B---3--:R1:W-:Y:S02]  /*1b070*/  @!P0 ST.E desc[UR50][R8.64], R12 ;  /* 0x0000000c08008985 */ /* 0x0083e4000c101932 */
.L_x_3670:
[----:B------:R-:W-:Y:S02]  /*1b080*/  ISETP.GT.AND P1, PT, R222, 0x1, PT ;  /* 0x00000001de00780c */ /* 0x000fe40003f24270 */
[----:B------:R-:W-:-:S04]  /*1b090*/  ISETP.NE.U32.AND P0, PT, RZ, UR6, PT ;  /* 0x00000006ff007c0c */ /* 0x000fc8000bf05070 */
[----:B------:R-:W-:-:S04]  /*1b0a0*/  ISETP.NE.AND.EX P0, PT, RZ, UR7, PT, P0 ;  /* 0x00000007ff007c0c */ /* 0x000fc8000bf05300 */
[----:B-1--4-:R-:W-:-:S03]  /*1b0b0*/  SEL R6, R223, RZ, !P0 ;  /* 0x000000ffdf067207 */ /* 0x012fc60004000000 */
[----:B------:R-:W-:Y:S06]  /*1b0c0*/  @P1 BRA `(.L_x_3671) ;  /* 0x0000001000381947 */ /* 0x000fec0003800000 */
[----:B------:R-:W1:Y:S01]  /*1b0d0*/  S2R R20, SR_TID.X ;  /* 0x0000000000147919 */ /* 0x000e620000002100 */
[----:B------:R-:W2:Y:S01]  /*1b0e0*/  LDC R81, c[0x0][0xce8] ;  /* 0x00033a00ff517b82 */ /* 0x000ea20000000800 */
[----:B------:R-:W-:-:S07]  /*1b0f0*/  ULDC.64 UR4, c[0x0][0xba0] ;  /* 0x0002e80000047ab9 */ /* 0x000fce0000000a00 */
[----:B------:R-:W4:Y:S01]  /*1b100*/  LDC R23, c[0x0][0xbc8] ;  /* 0x0002f200ff177b82 */ /* 0x000f220000000800 */
[----:B-1----:R-:W-:-:S05]  /*1b110*/  VIADD R20, R20, 0xffffff80 ;  /* 0xffffff8014147836 */ /* 0x002fca0000000000 */
        /* <DEDUP_REMOVED lines=45> */
[C---:B------:R-:W-:Y:S01]  /*1b3f0*/  IADD3 R11, P3, R2.reuse, 0xf000, RZ ;  /* 0x0000f000020b7810 */ /* 0x040fe20007f7e0ff */
[----:B------:R-:W-:Y:S01]  /*1b400*/  IMAD R5, R5, UR4, RZ ;  /* 0x0000000405057c24 */ /* 0x000fe2000f8e02ff */
[C---:B------:R-:W-:Y:S01]  /*1b410*/  IADD3 R53, P4, R2.reuse, 0x9000, RZ ;  /* 0x0000900002357810 */ /* 0x040fe20007f9e0ff */
[----:B------:R-:W5:Y:S01]  /*1b420*/  LD.E.128 R24, desc[UR50][R24.64] ;  /* 0x0000003218187980 */ /* 0x000f62000c101d00 */
[C---:B------:R-:W-:Y:S01]  /*1b430*/  IADD3 R57, P5, R2.reuse, 0xa000, RZ ;  /* 0x0000a00002397810 */ /* 0x040fe20007fbe0ff */
[----:B------:R-:W-:Y:S01]  /*1b440*/  IMAD.X R77, RZ, RZ, R3, P3 ;  /* 0x000000ffff4d7224 */ /* 0x000fe200018e0603 */
[C---:B------:R-:W-:Y:S01]  /*1b450*/  IADD3 R61, P6, R2.reuse, 0xb000, RZ ;  /* 0x0000b000023d7810 */ /* 0x040fe20007fde0ff */
[----:B------:R-:W5:Y:S01]  /*1b460*/  LD.E.128 R28, desc[UR50][R28.64] ;  /* 0x000000321c1c7980 */ /* 0x000f62000c101d00 */
[----:B------:R-:W-:-:S02]  /*1b470*/  IADD3 R65, P0, R2, 0xc000, RZ ;  /* 0x0000c00002417810 */ /* 0x000fc40007f1e0ff */
[C---:B------:R-:W-:Y:S01]  /*1b480*/  IADD3 R69, P1, R2.reuse, 0xd000, RZ ;  /* 0x0000d00002457810 */ /* 0x040fe20007f3e0ff */
[----:B------:R-:W5:Y:S01]  /*1b490*/  LD.E.128 R32, desc[UR50][R32.64] ;  /* 0x0000003220207980 */ /* 0x000f62000c101d00 */
[C---:B------:R-:W-:Y:S02]  /*1b4a0*/  IADD3 R73, P2, R2.reuse, 0xe000, RZ ;  /* 0x0000e00002497810 */ /* 0x040fe40007f5e0ff */
        /* <DEDUP_REMOVED lines=8> */
[----:B------:R-:W-:Y:S02]  /*1b530*/  LOP3.LUT R68, R69, 0x380, RZ, 0xc0, !PT ;  /* 0x0000038045447812 */ /* 0x000fe400078ec0ff */
[----:B------:R-:W-:Y:S01]  /*1b540*/  LOP3.LUT R72, R73, 0x380, RZ, 0xc0, !PT ;  /* 0x0000038049487812 */ /* 0x000fe200078ec0ff */
[----:B------:R-:W5:Y:S01]  /*1b550*/  LD.E.128 R48, desc[UR50][R48.64] ;  /* 0x0000003230307980 */ /* 0x000f62000c101d00 */
[----:B------:R-:W-:Y:S02]  /*1b560*/  SHF.R.U64 R15, R15, 0x3, RZ ;  /* 0x000000030f0f7819 */ /* 0x000fe400000012ff */
[----:B------:R-:W-:Y:S02]  /*1b570*/  LOP3.LUT R9, R11, 0x380, RZ, 0xc0, !PT ;  /* 0x000003800b097812 */ /* 0x000fe400078ec0ff */
[----:B--2---:R-:W-:-:S02]  /*1b580*/  ISETP.NE.AND P3, PT, R81, 0x1, PT ;  /* 0x000000015100780c */ /* 0x004fc40003f65270 */
[----:B------:R-:W-:Y:S02]  /*1b590*/  SHF.R.U64 R52, R52, 0x3, RZ ;  /* 0x0000000334347819 */ /* 0x000fe400000012ff */
[----:B------:R-:W-:Y:S02]  /*1b5a0*/  SHF.R.U64 R56, R56, 0x3, RZ ;  /* 0x0000000338387819 */ /* 0x000fe400000012ff */
[----:B------:R-:W-:Y:S02]  /*1b5b0*/  SHF.R.U64 R60, R60, 0x3, RZ ;  /* 0x000000033c3c7819 */ /* 0x000fe400000012ff */
[----:B------:R-:W-:Y:S02]  /*1b5c0*/  SHF.R.U64 R64, R64, 0x3, RZ ;  /* 0x0000000340407819 */ /* 0x000fe400000012ff */
[----:B------:R-:W-:Y:S02]  /*1b5d0*/  SHF.R.U64 R68, R68, 0x3, RZ ;  /* 0x0000000344447819 */ /* 0x000fe400000012ff */
[----:B------:R-:W-:Y:S01]  /*1b5e0*/  SHF.R.U64 R72, R72, 0x3, RZ ;  /* 0x0000000348487819 */ /* 0x000fe200000012ff */
[----:B------:R-:W-:Y:S01]  /*1b5f0*/  IMAD R5, R0, UR5, R5 ;  /* 0x0000000500057c24 */ /* 0x000fe2000f8e0205 */
[----:B------:R-:W-:Y:S01]  /*1b600*/  LOP3.LUT R8, R15, R2, RZ, 0x3c, !PT ;  /* 0x000000020f087212 */ /* 0x000fe200078e3cff */
[----:B------:R-:W1:Y:S01]  /*1b610*/  @P3 LDC R83, c[0x0][0xcec] ;  /* 0x00033b00ff533b82 */ /* 0x000e620000000800 */
        /* <DEDUP_REMOVED lines=16> */
[----:B------:R-:W-:Y:S01]  /*1b720*/  ULDC.64 UR4, c[0x0][0xbe8] ;  /* 0x0002fa0000047ab9 */ /* 0x000fe20000000a00 */
[----:B------:R-:W2:Y:S01]  /*1b730*/  @P3 LDC R85, c[0x0][0xcf0] ;  /* 0x00033c00ff553b82 */ /* 0x000ea20000000800 */
[----:B------:R-:W-:Y:S01]  /*1b740*/  LOP3.LUT R21, R21, 0xfffffff8, RZ, 0xc0, !PT ;  /* 0xfffffff815157812 */ /* 0x000fe200078ec0ff */
[----:B------:R-:W-:Y:S01]  /*1b750*/  IMAD.IADD R3, R3, 0x1, R5 ;  /* 0x0000000103037824 */ /* 0x000fe200078e0205 */
[----:B------:R-:W-:Y:S01]  /*1b760*/  SHF.R.S32.HI R5, RZ, 0x1f, R6 ;  /* 0x0000001fff057819 */ /* 0x000fe20000011406 */
[----:B------:R-:W5:Y:S01]  /*1b770*/  LD.E.128 R8, desc[UR50][R8.64] ;  /* 0x0000003208087980 */ /* 0x000f62000c101d00 */
[----:B------:R-:W-:Y:S01]  /*1b780*/  IMAD.WIDE.U32 R2, R221, UR4, R2 ;  /* 0x00000004dd027c25 */ /* 0x000fe2000f8e0002 */
[----:B----4-:R-:W-:-:S02]  /*1b790*/  ISETP.GE.AND P1, PT, R228, R23, PT ;  /* 0x00000017e400720c */ /* 0x010fc40003f26270 */
[----:B------:R-:W5:Y:S01]  /*1b7a0*/  LD.E.128 R12, desc[UR50][R12.64] ;  /* 0x000000320c0c7980 */ /* 0x000f62000c101d00 */
[----:B------:R-:W-:Y:S01]  /*1b7b0*/  IMAD R3, R221, UR5, R3 ;  /* 0x00000005dd037c24 */ /* 0x000fe2000f8e0203 */
[----:B------:R-:W-:Y:S01]  /*1b7c0*/  ULDC.64 UR4, c[0x0][0xbf0] ;  /* 0x0002fc0000047ab9 */ /* 0x000fe20000000a00 */
[----:B------:R-:W-:Y:S01]  /*1b7d0*/  IMAD.IADD R20, R20, 0x1, -R21 ;  /* 0x0000000114147824 */ /* 0x000fe200078e0a15 */
[-C--:B------:R-:W-:Y:S01]  /*1b7e0*/  ISETP.GE.AND P0, PT, R227, R23.reuse, PT ;  /* 0x00000017e300720c */ /* 0x080fe20003f06270 */
[----:B------:R-:W-:Y:S01]  /*1b7f0*/  IMAD R5, R5, UR4, RZ ;  /* 0x0000000405057c24 */ /* 0x000fe2000f8e02ff */
[-C--:B------:R-:W-:Y:S01]  /*1b800*/  ISETP.GE.AND P2, PT, R196, R23.reuse, PT ;  /* 0x00000017c400720c */ /* 0x080fe20003f46270 */
[----:B------:R-:W-:Y:S01]  /*1b810*/  IMAD R20, R20, 0x20, R7 ;  /* 0x0000002014147824 */ /* 0x000fe200078e0207 */
[----:B------:R-:W5:Y:S01]  /*1b820*/  LD.E.128 R52, desc[UR50][R52.64] ;  /* 0x0000003234347980 */ /* 0x000f62000c101d00 */
[C---:B------:R-:W-:Y:S01]  /*1b830*/  IMAD R21, R6.reuse, UR5, R5 ;  /* 0x0000000506157c24 */ /* 0x040fe2000f8e0205 */
[----:B------:R-:W-:Y:S01]  /*1b840*/  SEL R5, RZ, 0xffffffff, P1 ;  /* 0xffffffffff057807 */ /* 0x000fe20000800000 */
[----:B------:R-:W-:Y:S01]  /*1b850*/  IMAD.IADD R80, R195, 0x1, R20 ;  /* 0x00000001c3507824 */ /* 0x000fe200078e0214 */
[----:B------:R-:W-:Y:S01]  /*1b860*/  SEL R20, RZ, 0xffffffff, P0 ;  /* 0xffffffffff147807 */ /* 0x000fe20000000000 */
[----:B------:R-:W-:Y:S01]  /*1b870*/  IMAD.IADD R0, R7, 0x1, R195 ;  /* 0x0000000107007824 */ /* 0x000fe200078e02c3 */
[----:B------:R-:W-:Y:S01]  /*1b880*/  SEL R7, RZ, 0x1, P2 ;  /* 0x00000001ff077807 */ /* 0x000fe20001000000 */
[----:B------:R-:W-:Y:S01]  /*1b890*/  IMAD.SHL.U32 R82, R5, 0x2, RZ ;  /* 0x0000000205527824 */ /* 0x000fe200078e00ff */
[----:B------:R-:W5:Y:S01]  /*1b8a0*/  LD.E.128 R56, desc[UR50][R56.64] ;  /* 0x0000003238387980 */ /* 0x000f62000c101d00 */
[----:B------:R-:W-:Y:S01]  /*1b8b0*/  IMAD.WIDE.U32 R2, R6, UR4, R2 ;  /* 0x0000000406027c25 */ /* 0x000fe2000f8e0002 */
[----:B------:R-:W-:Y:S01]  /*1b8c0*/  ISETP.GE.AND P0, PT, R226, R23, PT ;  /* 0x00000017e200720c */ /* 0x000fe20003f06270 */
[----:B------:R-:W-:Y:S01]  /*1b8d0*/  ULDC.64 UR4, c[0x0][0xbe0] ;  /* 0x0002f80000047ab9 */ /* 0x000fe20000000a00 */
[----:B------:R-:W5:Y:S01]  /*1b8e0*/  LD.E.128 R60, desc[UR50][R60.64] ;  /* 0x000000323c3c7980 */ /* 0x000f62000c101d00 */
[----:B-1----:R-:W-:Y:S01]  /*1b8f0*/  @P3 IMAD.HI.U32 R6, R80, R83, RZ ;  /* 0x0000005350063227 */ /* 0x002fe200078e00ff */
[----:B------:R-:W-:-:S02]  /*1b900*/  LOP3.LUT R7, R82, 0x2, R7, 0xe2, !PT ;  /* 0x0000000252077812 */ /* 0x000fc400078ee207 */
[----:B------:R-:W5:Y:S01]  /*1b910*/  LD.E.128 R64, desc[UR50][R64.64] ;  /* 0x0000003240407980 */ /* 0x000f62000c101d00 */
[----:B------:R-:W-:Y:S02]  /*1b920*/  IMAD.SHL.U32 R20, R20, 0x4, RZ ;  /* 0x0000000414147824 */ /* 0x000fe400078e00ff */
[----:B------:R-:W-:Y:S01]  /*1b930*/  IMAD.MOV.U32 R5, RZ, RZ, R80 ;  /* 0x000000ffff057224 */ /* 0x000fe200078e0050 */
[----:B--2---:R-:W-:Y:S01]  /*1b940*/  @P3 SHF.R.U32.HI R5, RZ, R85, R6 ;  /* 0x00000055ff053219 */ /* 0x004fe20000011606 */
[----:B------:R-:W5:Y:S01]  /*1b950*/  LD.E.128 R68, desc[UR50][R68.64] ;  /* 0x0000003244447980 */ /* 0x000f62000c101d00 */
[----:B------:R-:W-:Y:S02]  /*1b960*/  LOP3.LUT R6, R20, 0x4, R7, 0xe2, !PT ;  /* 0x0000000414067812 */ /* 0x000fe400078ee207 */
[----:B------:R-:W-:Y:S01]  /*1b970*/  SEL R7, RZ, 0xffffffff, P0 ;  /* 0xffffffffff077807 */ /* 0x000fe20000000000 */
[----:B------:R-:W5:Y:S01]  /*1b980*/  LD.E.128 R72, desc[UR50][R72.64] ;  /* 0x0000003248487980 */ /* 0x000f62000c101d00 */
[----:B------:R-:W-:Y:S01]  /*1b990*/  ISETP.GE.AND P0, PT, R225, R23, PT ;  /* 0x00000017e100720c */ /* 0x000fe20003f06270 */
[----:B------:R-:W-:Y:S01]  /*1b9a0*/  IMAD.IADD R3, R3, 0x1, R21 ;  /* 0x0000000103037824 */ /* 0x000fe200078e0215 */
[--C-:B------:R-:W-:Y:S01]  /*1b9b0*/  SHF.R.S32.HI R20, RZ, 0x1f, R5.reuse ;  /* 0x0000001fff147819 */ /* 0x100fe20000011405 */
[----:B------:R-:W-:Y:S01]  /*1b9c0*/  IMAD.MOV R21, RZ, RZ, -R5 ;  /* 0x000000ffff157224 */ /* 0x000fe200078e0a05 */
[----:B------:R-:W5:Y:S01]  /*1b9d0*/  LD.E.128 R76, desc[UR50][R76.64] ;  /* 0x000000324c4c7980 */ /* 0x000f62000c101d00 */
[----:B------:R-:W-:Y:S01]  /*1b9e0*/  IMAD R85, R4, R81, RZ ;  /* 0x0000005104557224 */ /* 0x000fe200078e02ff */
        /* <DEDUP_REMOVED lines=9> */
[----:B-1----:R-:W1:Y:S01]  /*1ba80*/  FENCE.VIEW.ASYNC.S ;  /* 0x00000000000073c6 */ /* 0x002e620000000000 */
        /* <DEDUP_REMOVED lines=11> */
[----:B------:R-:W-:Y:S01]  /*1bb40*/  IMAD.SHL.U32 R21, R4, 0x20, RZ ;  /* 0x0000002004157824 */ /* 0x000fe200078e00ff */
[----:B------:R-:W-:Y:S01]  /*1bb50*/  ISETP.GE.AND P0, PT, R87, R23, PT ;  /* 0x000000175700720c */ /* 0x000fe20003f06270 */
[----:B------:R-:W-:Y:S02]  /*1bb60*/  IMAD R4, R5, UR4, RZ ;  /* 0x0000000405047c24 */ /* 0x000fe4000f8e02ff */
[----:B------:R-:W-:Y:S01]  /*1bb70*/  VIADD R89, R196, 0x1c0 ;  /* 0x000001c0c4597836 */ /* 0x000fe20000000000 */
[----:B------:R-:W-:Y:S01]  /*1bb80*/  LOP3.LUT R6, R21, 0x20, R6, 0xe2, !PT ;  /* 0x0000002015067812 */ /* 0x000fe200078ee206 */
[C---:B------:R-:W-:Y:S01]  /*1bb90*/  IMAD R21, R7.reuse, UR5, R4 ;  /* 0x0000000507157c24 */ /* 0x040fe2000f8e0204 */
[----:B------:R-:W-:Y:S01]  /*1bba0*/  SEL R5, RZ, 0x40, P0 ;  /* 0x00000040ff057807 */ /* 0x000fe20000000000 */
[----:B------:R-:W-:Y:S01]  /*1bbb0*/  IMAD.WIDE.U32 R2, R7, UR4, R2 ;  /* 0x0000000407027c25 */ /* 0x000fe2000f8e0002 */
[----:B------:R-:W-:Y:S01]  /*1bbc0*/  ISETP.GE.AND P1, PT, R0, R85, PT ;  /* 0x000000550000720c */ /* 0x000fe20003f26270 */
[----:B------:R-:W-:Y:S01]  /*1bbd0*/  ULDC.64 UR4, c[0x0][0xb80] ;  /* 0x0002e00000047ab9 */ /* 0x000fe20000000a00 */
[----:B------:R-:W-:Y:S01]  /*1bbe0*/  LOP3.LUT R80, R6, R5, RZ, 0xfc, !PT ;  /* 0x0000000506507212 */ /* 0x000fe200078efcff */
[----:B------:R-:W-:Y:S01]  /*1bbf0*/  IMAD.IADD R5, R3, 0x1, R21 ;  /* 0x0000000103057824 */ /* 0x000fe200078e0215 */
[----:B------:R-:W-:Y:S01]  /*1bc00*/  ISETP.GE.AND P0, PT, R89, R23, PT ;  /* 0x000000175900720c */ /* 0x000fe20003f06270 */
[----:B------:R-:W-:Y:S01]  /*1bc10*/  VIADD R4, R18, 0x38820 ;  /* 0x0003882012047836 */ /* 0x000fe20000000000 */
[----:B------:R-:W-:-:S02]  /*1bc20*/  LEA R82, P2, R2, UR4, 0x1 ;  /* 0x0000000402527c11 */ /* 0x000fc4000f8408ff */
[----:B------:R-:W-:Y:S02]  /*1bc30*/  SEL R3, RZ, 0x80, P0 ;  /* 0x00000080ff037807 */ /* 0x000fe40000000000 */
[----:B------:R-:W-:Y:S02]  /*1bc40*/  LEA.HI.X R83, R2, UR5, R5, 0x1, P2 ;  /* 0x0000000502537c11 */ /* 0x000fe400090f0c05 */
[----:B------:R-:W-:Y:S01]  /*1bc50*/  PRMT R4, RZ, 0x654, R4 ;  /* 0x00000654ff047816 */ /* 0x000fe20000000004 */
[----:B-1----:R1:W2:Y:S01]  /*1bc60*/  SHFL.IDX PT, R2, R82, RZ, 0x181f ;  /* 0x00181fff52027589 */ /* 0x0022a200000e0000 */
[----:B------:R-:W-:Y:S01]  /*1bc70*/  LOP3.LUT R81, R80, R3, RZ, 0xfc, !PT ;  /* 0x0000000350517212 */ /* 0x000fe200078efcff */
[----:B------:R-:W-:Y:S01]  /*1bc80*/  BSSY B1, `(.L_x_3672) ;  /* 0x000002a000017945 */ /* 0x000fe20003800000 */
[----:B------:R1:W-:Y:S01]  /*1bc90*/  SYNCS.ARRIVE.TRANS64.RED.A1T0 RZ, [R4+URZ], RZ ;  /* 0x000000ff04ff79a7 */ /* 0x0003e2000810043f */
[----:B------:R1:W4:Y:S01]  /*1bca0*/  SHFL.IDX PT, R3, R83, RZ, 0x181f ;  /* 0x00181fff53037589 */ /* 0x00032200000e0000 */
[----:B---3--:R-:W-:-:S02]  /*1bcb0*/  SHF.R.S32.HI R152, RZ, 0x1f, R224 ;  /* 0x0000001fff987819 */ /* 0x008fc400000114e0 */
        /* <DEDUP_REMOVED lines=11> */
[----:B--2-4-:R-:W-:Y:S02]  /*1bd70*/  @!P2 IMAD.WIDE R6, R196, 0x2, R2 ;  /* 0x00000002c406a825 */ /* 0x014fe400078e0202 */
        /* <DEDUP_REMOVED lines=10> */
[CC--:B-1----:R-:W-:Y:S02]  /*1be20*/  @!P1 LEA R10, P6, R225.reuse, R2.reuse, 0x1 ;  /* 0x00000002e10a9211 */ /* 0x0c2fe400078c08ff */
[----:B------:R-:W-:Y:S02]  /*1be30*/  SHF.R.S32.HI R7, RZ, 0x1f, R89 ;  /* 0x0000001fff077819 */ /* 0x000fe40000011459 */
[-C--:B------:R-:W-:Y:S02]  /*1be40*/  @!P1 LEA.HI.X R11, R225, R3.reuse, R156, 0x1, P6 ;  /* 0x00000003e10b9211 */ /* 0x080fe400030f0c9c */
[CC--:B--2---:R-:W-:Y:S02]  /*1be50*/  @!P0 LEA R4, P5, R226.reuse, R2.reuse, 0x1 ;  /* 0x00000002e2048211 */ /* 0x0c4fe400078a08ff */
        /* <DEDUP_REMOVED lines=12> */
.L_x_3673:
[----:B------:R-:W-:Y:S05]  /*1bf20*/  BSYNC B1 ;  /* 0x0000000000017941 */ /* 0x000fea0003800000 */
.L_x_3672:
[----:B------:R-:W-:Y:S01]  /*1bf30*/  VIADD R0, R0, 0x20 ;  /* 0x0000002000007836 */ /* 0x000fe20000000000 */
[----:B---34-:R1:W3:Y:S04]  /*1bf40*/  SHFL.IDX PT, R3, R83, 0x1, 0x181f ;  /* 0x00381f0053037f89 */ /* 0x0182e800000e0000 */
[----:B------:R-:W-:Y:S01]  /*1bf50*/  ISETP.GE.AND P0, PT, R0, R85, PT ;  /* 0x000000550000720c */ /* 0x000fe20003f06270 */
[----:B--2---:R1:W2:-:S12]  /*1bf60*/  SHFL.IDX PT, R2, R82, 0x1, 0x181f ;  /* 0x00381f0052027f89 */ /* 0x00429800000e0000 */
[----:B-1----:R-:W-:Y:S05]  /*1bf70*/  @P0 BRA `(.L_x_3674) ;  /* 0x00000028008c0947 */ /* 0x002fea0003800000 */
[-C--:B------:R-:W-:Y:S02]  /*1bf80*/  ISETP.GE.AND P5, PT, R228, R23.reuse, PT ;  /* 0x00000017e400720c */ /* 0x080fe40003fa6270 */
[-C--:B------:R-:W-:Y:S02]  /*1bf90*/  ISETP.GE.AND P6, PT, R196, R23.reuse, PT ;  /* 0x00000017c400720c */ /* 0x080fe40003fc6270 */
[-C--:B------:R-:W-:Y:S02]  /*1bfa0*/  ISETP.GE.AND P4, PT, R227, R23.reuse, PT ;  /* 0x00000017e300720c */ /* 0x080fe40003f86270 */
[-C--:B------:R-:W-:Y:S02]  /*1bfb0*/  ISETP.GE.AND P2, PT, R225, R23.reuse, PT ;  /* 0x00000017e100720c */ /* 0x080fe40003f46270 */
[----:B------:R-:W-:Y:S02]  /*1bfc0*/  ISETP.GE.AND P3, PT, R226, R23, PT ;  /* 0x00000017e200720c */ /* 0x000fe40003f66270 */
[----:B------:R-:W-:-:S02]  /*1bfd0*/  LOP3.LUT P0, RZ, R80, 0x40, RZ, 0xc0, !PT ;  /* 0x0000004050ff7812 */ /* 0x000fc4000780c0ff */
[----:B------:R-:W-:Y:S02]  /*1bfe0*/  SHF.R.S32.HI R0, RZ, 0x1f, R87 ;  /* 0x0000001fff007819 */ /* 0x000fe40000011457 */
[----:B--2---:R-:W-:Y:S01]  /*1bff0*/  @!P5 LEA R6, P1, R228, R2, 0x1 ;  /* 0x00000002e406d211 */ /* 0x004fe200078208ff */
[----:B---3--:R-:W-:-:S03]  /*1c000*/  @!P6 IMAD.WIDE R4, R196, 0x2, R2 ;  /* 0x00000002c404e825 */ /* 0x008fc600078e0202 */
[----:B------:R-:W-:Y:S02]  /*1c010*/  @!P5 LEA.HI.X R7, R228, R3, R159, 0x1, P1 ;  /* 0x00000003e407d211 */ /* 0x000fe400008f0c9f */
[----:B------:R-:W-:Y:S01]  /*1c020*/  ISETP.GE.AND P1, PT, R224, R23, PT ;  /* 0x00000017e000720c */ /* 0x000fe20003f26270 */
[----:B-----5:R1:W-:Y:S04]  /*1c030*/  @!P6 ST.E.128 desc[UR50][R4.64], R12 ;  /* 0x0000000c0400e985 */ /* 0x0203e8000c101d32 */
[----:B------:R2:W-:Y:S01]  /*1c040*/  @!P5 ST.E.128 desc[UR50][R6.64], R28 ;  /* 0x0000001c0600d985 */ /* 0x0005e2000c101d32 */
[----:B-1----:R-:W-:-:S04]  /*1c050*/  @!P4 LEA R4, P6, R227, R2, 0x1 ;  /* 0x00000002e304c211 */ /* 0x002fc800078c08ff */
[-C--:B------:R-:W-:Y:S02]  /*1c060*/  @!P4 LEA.HI.X R5, R227, R3.reuse, R158, 0x1, P6 ;  /* 0x00000003e305c211 */ /* 0x080fe400030f0c9e */
[CC--:B------:R-:W-:Y:S02]  /*1c070*/  @!P2 LEA R8, P6, R225.reuse, R2.reuse, 0x1 ;  /* 0x00000002e108a211 */ /* 0x0c0fe400078c08ff */
[CC--:B--2---:R-:W-:Y:S01]  /*1c080*/  @!P3 LEA R6, P5, R226.reuse, R2.reuse, 0x1 ;  /* 0x00000002e206b211 */ /* 0x0c4fe200078a08ff */
        /* <DEDUP_REMOVED lines=18> */
.L_x_3671:
[----:B------:R-:W-:Y:S01]  /*1c1b0*/  ULDC.64 UR4, c[0x0][0xc08] ;  /* 0x0003020000047ab9 */ /* 0x000fe20000000a00 */
[----:B------:R-:W-:Y:S01]  /*1c1c0*/  IMAD.IADD R7, R218, 0x1, R195 ;  /* 0x00000001da077824 */ /* 0x000fe200078e02c3 */
[----:B------:R-:W-:Y:S01]  /*1c1d0*/  BSSY B1, `(.L_x_3675) ;  /* 0x0000103000017945 */ /* 0x000fe20003800000 */
[----:B------:R-:W-:Y:S01]  /*1c1e0*/  IMAD R5, R5, UR4, RZ ;  /* 0x0000000405057c24 */ /* 0x000fe2000f8e02ff */
[----:B------:R-:W-:Y:S01]  /*1c1f0*/  SHF.R.S32.HI R15, RZ, 0x1f, R231 ;  /* 0x0000001fff0f7819 */ /* 0x000fe200000114e7 */
[C---:B------:R-:W-:Y:S01]  /*1c200*/  IMAD.WIDE.U32 R2, R0.reuse, UR4, RZ ;  /* 0x0000000400027c25 */ /* 0x040fe2000f8e00ff */
[----:B------:R-:W-:Y:S02]  /*1c210*/  SHF.R.S32.HI R21, RZ, 0x1f, R232 ;  /* 0x0000001fff157819 */ /* 0x000fe400000114e8 */
[----:B------:R-:W-:Y:S01]  /*1c220*/  SHF.R.S32.HI R23, RZ, 0x1f, R233 ;  /* 0x0000001fff177819 */ /* 0x000fe200000114e9 */
[----:B------:R-:W-:Y:S01]  /*1c230*/  IMAD R5, R0, UR5, R5 ;  /* 0x0000000500057c24 */ /* 0x000fe2000f8e0205 */
[----:B------:R-:W-:Y:S01]  /*1c240*/  ULDC.64 UR4, c[0x0][0xc38] ;  /* 0x00030e0000047ab9 */ /* 0x000fe20000000a00 */
[----:B------:R-:W-:Y:S01]  /*1c250*/  SHF.R.S32.HI R0, RZ, 0x1f, R6 ;  /* 0x0000001fff007819 */ /* 0x000fe20000011406 */
[----:B------:R-:W-:Y:S01]  /*1c260*/  IMAD.IADD R195, R193, 0x1, R195 ;  /* 0x00000001c1c37824 */ /* 0x000fe200078e02c3 */
[----:B---3--:R-:W-:Y:S01]  /*1c270*/  SHF.R.S32.HI R152, RZ, 0x1f, R234 ;  /* 0x0000001fff987819 */ /* 0x008fe200000114ea */
        /* <DEDUP_REMOVED lines=9> */
[----:B------:R-:W-:Y:S02]  /*1c310*/  VIADD R162, R197, 0xb8 ;  /* 0x000000b8c5a27836 */ /* 0x000fe40000000000 */
[----:B------:R-:W-:Y:S02]  /*1c320*/  IMAD R0, R0, UR4, RZ ;  /* 0x0000000400007c24 */ /* 0x000fe4000f8e02ff */
[----:B------:R-:W-:Y:S01]  /*1c330*/  IMAD.WIDE.U32 R2, R6, UR4, R2 ;  /* 0x0000000406027c25 */ /* 0x000fe2000f8e0002 */
[----:B------:R-:W-:-:S03]  /*1c340*/  SHF.R.S32.HI R162, RZ, 0x1f, R162 ;  /* 0x0000001fffa27819 */ /* 0x000fc600000114a2 */
[----:B------:R-:W-:Y:S01]  /*1c350*/  IMAD R0, R6, UR5, R0 ;  /* 0x0000000506007c24 */ /* 0x000fe2000f8e0200 */
[----:B------:R-:W-:Y:S01]  /*1c360*/  ULDC.64 UR4, c[0x0][0xc48] ;  /* 0x0003120000047ab9 */ /* 0x000fe20000000a00 */
[----:B------:R-:W-:Y:S02]  /*1c370*/  IMAD.MOV.U32 R6, RZ, RZ, R7 ;  /* 0x000000ffff067224 */ /* 0x000fe400078e0007 */
[----:B------:R-:W-:Y:S02]  /*1c380*/  IMAD.IADD R3, R3, 0x1, R0 ;  /* 0x0000000103037824 */ /* 0x000fe400078e0200 */
[----:B------:R-:W1:Y:S01]  /*1c390*/  LDC R0, c[0x0][0xce8] ;  /* 0x00033a00ff007b82 */ /* 0x000e620000000800 */
[----:B------:R-:W-:Y:S02]  /*1c3a0*/  VIADD R164, R197, 0xb0 ;  /* 0x000000b0c5a47836 */ /* 0x000fe40000000000 */
        /* <DEDUP_REMOVED lines=17> */
[----:B-1----:R-:W-:Y:S01]  /*1c4c0*/  ISETP.NE.AND P0, PT, R0, 0x1, PT ;  /* 0x000000010000780c */ /* 0x002fe20003f05270 */
        /* <DEDUP_REMOVED lines=20> */
[----:B------:R-:W2:Y:S01]  /*1c610*/  @P0 LDC R5, c[0x0][0xcf0] ;  /* 0x00033c00ff050b82 */ /* 0x000ea20000000800 */
        /* <DEDUP_REMOVED lines=15> */
[----:B-1----:R-:W-:-:S04]  /*1c710*/  @P0 IMAD.HI.U32 R8, R7, R8, RZ ;  /* 0x0000000807080227 */ /* 0x002fc800078e00ff */
[C---:B------:R-:W-:Y:S02]  /*1c720*/  VIADD R169, R197.reuse, 0x98 ;  /* 0x00000098c5a97836 */ /* 0x040fe40000000000 */
[C---:B------:R-:W-:Y:S01]  /*1c730*/  VIADD R171, R197.reuse, 0x90 ;  /* 0x00000090c5ab7836 */ /* 0x040fe20000000000 */
[----:B--2---:R-:W-:Y:S01]  /*1c740*/  @P0 SHF.R.U32.HI R6, RZ, R5, R8 ;  /* 0x00000005ff060219 */ /* 0x004fe20000011608 */
        /* <DEDUP_REMOVED lines=8> */
[C---:B------:R-:W-:Y:S02]  /*1c7d0*/  VIADD R179, R197.reuse, 0x70 ;  /* 0x00000070c5b37836 */ /* 0x040fe40000000000 */
[----:B------:R-:W-:Y:S02]  /*1c7e0*/  IMAD R4, R4, UR4, RZ ;  /* 0x0000000404047c24 */ /* 0x000fe4000f8e02ff */
[----:B------:R-:W-:-:S02]  /*1c7f0*/  VIADD R181, R197, 0x68 ;  /* 0x00000068c5b57836 */ /* 0x000fc40000000000 */
[----:B------:R-:W-:Y:S01]  /*1c800*/  IMAD R4, R6, UR5, R4 ;  /* 0x0000000506047c24 */ /* 0x000fe2000f8e0204 */
[----:B------:R-:W-:Y:S01]  /*1c810*/  ULDC.64 UR4, c[0x0][0xc28] ;  /* 0x00030a0000047ab9 */ /* 0x000fe20000000a00 */
[----:B------:R-:W-:Y:S02]  /*1c820*/  VIADD R183, R197, 0x60 ;  /* 0x00000060c5b77836 */ /* 0x000fe40000000000 */
[----:B------:R-:W-:Y:S01]  /*1c830*/  IMAD.IADD R3, R3, 0x1, R4 ;  /* 0x0000000103037824 */ /* 0x000fe200078e0204 */
[----:B------:R-:W-:Y:S01]  /*1c840*/  SHF.R.S32.HI R4, RZ, 0x1f, R5 ;  /* 0x0000001fff047819 */ /* 0x000fe20000011405 */
[----:B------:R-:W-:Y:S02]  /*1c850*/  VIADD R191, R197, 0x58 ;  /* 0x00000058c5bf7836 */ /* 0x000fe40000000000 */
[----:B------:R-:W-:-:S04]  /*1c860*/  IMAD.WIDE.U32 R2, R5, UR4, R2 ;  /* 0x0000000405027c25 */ /* 0x000fc8000f8e0002 */
[----:B------:R-:W-:Y:S02]  /*1c870*/  IMAD R4, R4, UR4, RZ ;  /* 0x0000000404047c24 */ /* 0x000fe4000f8e02ff */
[----:B------:R-:W-:Y:S02]  /*1c880*/  VIADD R194, R197, 0x50 ;  /* 0x00000050c5c27836 */ /* 0x000fe40000000000 */
[----:B------:R-:W-:Y:S01]  /*1c890*/  IMAD R4, R5, UR5, R4 ;  /* 0x0000000505047c24 */ /* 0x000fe2000f8e0204 */
[----:B------:R-:W-:Y:S01]  /*1c8a0*/  ULDC.64 UR4, c[0x0][0xc00] ;  /* 0x0003000000047ab9 */ /* 0x000fe20000000a00 */
[----:B------:R-:W-:Y:S01]  /*1c8b0*/  VIADD R201, R197, 0x48 ;  /* 0x00000048c5c97836 */ /* 0x000fe20000000000 */
[----:B------:R-:W-:Y:S01]  /*1c8c0*/  LEA R8, P0, R2, UR4, 0x2 ;  /* 0x0000000402087c11 */ /* 0x000fe2000f8010ff */
[----:B------:R-:W-:Y:S02]  /*1c8d0*/  IMAD.IADD R4, R3, 0x1, R4 ;  /* 0x0000000103047824 */ /* 0x000fe400078e0204 */
[----:B------:R-:W-:-:S02]  /*1c8e0*/  VIADD R203, R197, 0x40 ;  /* 0x00000040c5cb7836 */ /* 0x000fc40000000000 */
[----:B------:R1:W2:Y:S01]  /*1c8f0*/  SHFL.IDX PT, R11, R8, RZ, 0x1c1f ;  /* 0x001c1fff080b7589 */ /* 0x0002a200000e0000 */
[----:B------:R-:W-:Y:S01]  /*1c900*/  LEA.HI.X R9, R2, UR5, R4, 0x2, P0 ;  /* 0x0000000502097c11 */ /* 0x000fe200080f1404 */
[----:B------:R-:W-:Y:S01]  /*1c910*/  VIADD R2, R18, 0x38820 ;  /* 0x0003882012027836 */ /* 0x000fe20000000000 */
[----:B------:R-:W-:Y:S01]  /*1c920*/  ISETP.GE.AND P0, PT, R195, R0, PT ;  /* 0x00000000c300720c */ /* 0x000fe20003f06270 */
[C---:B------:R-:W-:Y:S02]  /*1c930*/  VIADD R205, R197.reuse, 0x38 ;  /* 0x00000038c5cd7836 */ /* 0x040fe40000000000 */
[----:B------:R1:W3:Y:S01]  /*1c940*/  SHFL.IDX PT, R10, R9, RZ, 0x1c1f ;  /* 0x001c1fff090a7589 */ /* 0x0002e200000e0000 */
[----:B------:R-:W-:Y:S01]  /*1c950*/  PRMT R2, RZ, 0x654, R2 ;  /* 0x00000654ff027816 */ /* 0x000fe20000000002 */
[C---:B------:R-:W-:Y:S02]  /*1c960*/  VIADD R207, R197.reuse, 0x30 ;  /* 0x00000030c5cf7836 */ /* 0x040fe40000000000 */
[C---:B------:R-:W-:Y:S01]  /*1c970*/  VIADD R209, R197.reuse, 0x28 ;  /* 0x00000028c5d17836 */ /* 0x040fe20000000000 */
[----:B------:R1:W-:Y:S01]  /*1c980*/  SYNCS.ARRIVE.TRANS64.RED.A1T0 RZ, [R2+URZ], RZ ;  /* 0x000000ff02ff79a7 */ /* 0x0003e2000810043f */
[----:B------:R-:W-:-:S02]  /*1c990*/  VIADD R211, R197, 0x20 ;  /* 0x00000020c5d37836 */ /* 0x000fc40000000000 */
[C---:B------:R-:W-:Y:S02]  /*1c9a0*/  VIADD R213, R197.reuse, 0x18 ;  /* 0x00000018c5d57836 */ /* 0x040fe40000000000 */
[C---:B------:R-:W-:Y:S02]  /*1c9b0*/  VIADD R222, R197.reuse, 0x10 ;  /* 0x00000010c5de7836 */ /* 0x040fe40000000000 */
[----:B------:R-:W-:Y:S01]  /*1c9c0*/  VIADD R221, R197, 0x8 ;  /* 0x00000008c5dd7836 */ /* 0x000fe20000000000 */
[----:B-1----:R-:W-:Y:S06]  /*1c9d0*/  @P0 BRA `(.L_x_3676) ;  /* 0x0000000800080947 */ /* 0x002fec0003800000 */
[----:B------:R-:W-:Y:S01]  /*1c9e0*/  ULDC UR4, c[0x0][0xbc8] ;  /* 0x0002f20000047ab9 */ /* 0x000fe20000000800 */
[----:B------:R-:W-:Y:S02]  /*1c9f0*/  SHF.R.S32.HI R12, RZ, 0x1f, R197 ;  /* 0x0000001fff0c7819 */ /* 0x000fe400000114c5 */
[----:B------:R-:W-:Y:S02]  /*1ca00*/  ISETP.GE.AND P0, PT, R197, UR4, PT ;  /* 0x00000004c5007c0c */ /* 0x000fe4000bf06270 */
[----:B------:R-:W-:Y:S02]  /*1ca10*/  ISETP.GE.AND P4, PT, R183, UR4, PT ;  /* 0x00000004b7007c0c */ /* 0x000fe4000bf86270 */
[----:B------:R-:W-:-:S09]  /*1ca20*/  ISETP.GE.AND P5, PT, R181, UR4, PT ;  /* 0x00000004b5007c0c */ /* 0x000fd2000bfa6270 */
[----:B--2---:R-:W-:-:S04]  /*1ca30*/  @!P0 LEA R2, P1, R197, R11, 0x2 ;  /* 0x0000000bc5028211 */ /* 0x004fc800078210ff */
[----:B---3--:R-:W-:-:S05]  /*1ca40*/  @!P0 LEA.HI.X R3, R197, R10, R12, 0x2, P1 ;  /* 0x0000000ac5038211 */ /* 0x008fca00008f140c */
[----:B------:R1:W-:Y:S01]  /*1ca50*/  @!P0 ST.E.64 desc[UR50][R2.64], R24 ;  /* 0x0000001802008985 */ /* 0x0003e2000c101b32 */
[----:B------:R-:W-:-:S13]  /*1ca60*/  ISETP.GE.AND P0, PT, R221, UR4, PT ;  /* 0x00000004dd007c0c */ /* 0x000fda000bf06270 */
[----:B-1----:R-:W-:-:S04]  /*1ca70*/  @!P0 LEA R2, P1, R221, R11, 0x2 ;  /* 0x0000000bdd028211 */ /* 0x002fc800078210ff */
[----:B------:R-:W-:Y:S02]  /*1ca80*/  @!P0 LEA.HI.X R3, R221, R10, R230, 0x2, P1 ;  /* 0x0000000add038211 */ /* 0x000fe400008f14e6 */
[----:B------:R-:W-:-:S03]  /*1ca90*/  ISETP.GE.AND P1, PT, R213, UR4, PT ;  /* 0x00000004d5007c0c */ /* 0x000fc6000bf26270 */
[----:B------:R1:W-:Y:S01]  /*1caa0*/  @!P0 ST.E.64 desc[UR50][R2.64], R28 ;  /* 0x0000001c02008985 */ /* 0x0003e2000c101b32 */
[----:B------:R-:W-:-:S13]  /*1cab0*/  ISETP.GE.AND P0, PT, R222, UR4, PT ;  /* 0x00000004de007c0c */ /* 0x000fda000bf06270 */
[----:B-1----:R-:W-:-:S04]  /*1cac0*/  @!P0 LEA R2, P2, R222, R11, 0x2 ;  /* 0x0000000bde028211 */ /* 0x002fc800078410ff */
[----:B------:R-:W-:-:S05]  /*1cad0*/  @!P0 LEA.HI.X R3, R222, R10, R223, 0x2, P2 ;  /* 0x0000000ade038211 */ /* 0x000fca00010f14df */
[----:B------:R1:W-:Y:S01]  /*1cae0*/  @!P0 ST.E.64 desc[UR50][R2.64], R32 ;  /* 0x0000002002008985 */ /* 0x0003e2000c101b32 */
[----:B------:R-:W-:Y:S02]  /*1caf0*/  ISETP.GE.AND P0, PT, R211, UR4, PT ;  /* 0x00000004d3007c0c */ /* 0x000fe4000bf06270 */
        /* <DEDUP_REMOVED lines=13> */
[----:B------:R-:W-:Y:S02]  /*1cbd0*/  @!P0 LEA.HI.X R3, R207, R10, R208, 0x2, P2 ;  /* 0x0000000acf038211 */ /* 0x000fe400010f14d0 */
[----:B------:R-:W-:-:S03]  /*1cbe0*/  ISETP.GE.AND P2, PT, R203, UR4, PT ;  /* 0x00000004cb007c0c */ /* 0x000fc6000bf46270 */
[----:B------:R1:W-:Y:S02]  /*1cbf0*/  @!P0 ST.E.64 desc[UR50][R2.64], R48 ;  /* 0x0000003002008985 */ /* 0x0003e4000c101b32 */
[----:B-1----:R-:W-:-:S04]  /*1cc00*/  @!P1 LEA R2, P0, R205, R11, 0x2 ;  /* 0x0000000bcd029211 */ /* 0x002fc800078010ff */
[----:B------:R-:W-:Y:S02]  /*1cc10*/  @!P1 LEA.HI.X R3, R205, R10, R206, 0x2, P0 ;  /* 0x0000000acd039211 */ /* 0x000fe400000f14ce */
[----:B------:R-:W-:-:S03]  /*1cc20*/  ISETP.GE.AND P0, PT, R201, UR4, PT ;  /* 0x00000004c9007c0c */ /* 0x000fc6000bf06270 */
[----:B------:R1:W-:Y:S01]  /*1cc30*/  @!P1 ST.E.64 desc[UR50][R2.64], R52 ;  /* 0x0000003402009985 */ /* 0x0003e2000c101b32 */
[----:B------:R-:W-:Y:S02]  /*1cc40*/  ISETP.GE.AND P1, PT, R194, UR4, PT ;  /* 0x00000004c2007c0c */ /* 0x000fe4000bf26270 */
[----:B-1----:R-:W-:-:S11]  /*1cc50*/  @!P2 LEA R2, P3, R203, R11, 0x2 ;  /* 0x0000000bcb02a211 */ /* 0x002fd600078610ff */
[CC--:B------:R-:W-:Y:S02]  /*1cc60*/  @!P1 LEA R4, P6, R194.reuse, R11.reuse, 0x2 ;  /* 0x0000000bc2049211 */ /* 0x0c0fe400078c10ff */
[-C--:B------:R-:W-:Y:S02]  /*1cc70*/  @!P2 LEA.HI.X R3, R203, R10.reuse, R204, 0x2, P3 ;  /* 0x0000000acb03a211 */ /* 0x080fe400018f14cc */
[----:B------:R-:W-:Y:S02]  /*1cc80*/  ISETP.GE.AND P3, PT, R191, UR4, PT ;  /* 0x00000004bf007c0c */ /* 0x000fe4000bf66270 */
[----:B------:R-:W-:Y:S01]  /*1cc90*/  @!P1 LEA.HI.X R5, R194, R10, R200, 0x2, P6 ;  /* 0x0000000ac2059211 */ /* 0x000fe200030f14c8 */
[----:B------:R1:W-:Y:S02]  /*1cca0*/  @!P2 ST.E.64 desc[UR50][R2.64], R56 ;  /* 0x000000380200a985 */ /* 0x0003e4000c101b32 */
[----:B-1----:R-:W-:-:S04]  /*1ccb0*/  @!P0 LEA R2, P2, R201, R11, 0x2 ;  /* 0x0000000bc9028211 */ /* 0x002fc800078410ff */
[----:B------:R-:W-:-:S05]  /*1ccc0*/  @!P0 LEA.HI.X R3, R201, R10, R202, 0x2, P2 ;  /* 0x0000000ac9038211 */ /* 0x000fca00010f14ca */
[----:B------:R1:W-:Y:S01]  /*1ccd0*/  @!P0 ST.E.64 desc[UR50][R2.64], R60 ;  /* 0x0000003c02008985 */ /* 0x0003e2000c101b32 */
[----:B------:R-:W-:-:S03]  /*1cce0*/  ISETP.GE.AND P0, PT, R179, UR4, PT ;  /* 0x00000004b3007c0c */ /* 0x000fc6000bf06270 */
[----:B------:R2:W-:Y:S01]  /*1ccf0*/  @!P1 ST.E.64 desc[UR50][R4.64], R64 ;  /* 0x0000004004009985 */ /* 0x0005e2000c101b32 */
[----:B------:R-:W-:Y:S02]  /*1cd00*/  ISETP.GE.AND P1, PT, R177, UR4, PT ;  /* 0x00000004b1007c0c */ /* 0x000fe4000bf26270 */
[-C--:B-1----:R-:W-:Y:S02]  /*1cd10*/  @!P3 LEA R2, P6, R191, R11.reuse, 0x2 ;  /* 0x0000000bbf02b211 */ /* 0x082fe400078c10ff */
[-C--:B--2---:R-:W-:Y:S02]  /*1cd20*/  @!P4 LEA R4, P2, R183, R11.reuse, 0x2 ;  /* 0x0000000bb704c211 */ /* 0x084fe400078410ff */
        /* <DEDUP_REMOVED lines=9> */
[----:B-1----:R-:W-:-:S04]  /*1cdc0*/  @!P0 LEA R2, P4, R179, R11, 0x2 ;  /* 0x0000000bb3028211 */ /* 0x002fc800078810ff */
[-C--:B------:R-:W-:Y:S02]  /*1cdd0*/  @!P0 LEA.HI.X R3, R179, R10.reuse, R180, 0x2, P4 ;  /* 0x0000000ab3038211 */ /* 0x080fe400020f14b4 */
[----:B------:R-:W-:Y:S02]  /*1cde0*/  ISETP.GE.AND P4, PT, R171, UR4, PT ;  /* 0x00000004ab007c0c */ /* 0x000fe4000bf86270 */
[-C--:B--2---:R-:W-:Y:S01]  /*1cdf0*/  @!P1 LEA R4, P5, R177, R11.reuse, 0x2 ;  /* 0x0000000bb1049211 */ /* 0x084fe200078a10ff */
        /* <DEDUP_REMOVED lines=13> */
[-C--:B------:R-:W-:Y:S02]  /*1ced0*/  @!P4 LEA.HI.X R5, R171, R10.reuse, R172, 0x2, P0 ;  /* 0x0000000aab05c211 */ /* 0x080fe400000f14ac */
[----:B------:R-:W-:Y:S02]  /*1cee0*/  ISETP.GE.AND P0, PT, R163, UR4, PT ;  /* 0x00000004a3007c0c */ /* 0x000fe4000bf06270 */
[-C--:B---3--:R-:W-:Y:S01]  /*1cef0*/  @!P5 LEA R6, P6, R169, R11.reuse, 0x2 ;  /* 0x0000000ba906d211 */ /* 0x088fe200078c10ff */
[----:B------:R2:W-:Y:S01]  /*1cf00*/  @!P4 ST.E.64 desc[UR50][R4.64], R96 ;  /* 0x000000600400c985 */ /* 0x0005e2000c101b32 */
[----:B------:R-:W-:Y:S02]  /*1cf10*/  ISETP.GE.AND P4, PT, R159, UR4, PT ;  /* 0x000000049f007c0c */ /* 0x000fe4000bf86270 */
[----:B------:R-:W-:Y:S02]  /*1cf20*/  @!P5 LEA.HI.X R7, R169, R10, R170, 0x2, P6 ;  /* 0x0000000aa907d211 */ /* 0x000fe400030f14aa */
[----:B-1----:R-:W-:-:S03]  /*1cf30*/  @!P2 LEA R2, P6, R167, R11, 0x2 ;  /* 0x0000000ba702a211 */ /* 0x002fc600078c10ff */
[----:B------:R1:W-:Y:S01]  /*1cf40*/  @!P5 ST.E.64 desc[UR50][R6.64], R100 ;  /* 0x000000640600d985 */ /* 0x0003e2000c101b32 */
[----:B------:R-:W-:Y:S02]  /*1cf50*/  ISETP.GE.AND P5, PT, R161, UR4, PT ;  /* 0x00000004a1007c0c */ /* 0x000fe4000bfa6270 */
        /* <DEDUP_REMOVED lines=42> */
.L_x_3676:
[----:B------:R-:W-:Y:S05]  /*1d200*/  BSYNC B1 ;  /* 0x0000000000017941 */ /* 0x000fea0003800000 */
.L_x_3675:
[----:B------:R-:W-:Y:S01]  /*1d210*/  VIADD R195, R195, 0x8 ;  /* 0x00000008c3c37836 */ /* 0x000fe20000000000 */
[----:B------:R4:W0:Y:S04]  /*1d220*/  SHFL.IDX PT, R14, R9, 0x1, 0x1c1f ;  /* 0x003c1f00090e7f89 */ /* 0x00082800000e0000 */
[----:B------:R-:W-:Y:S01]  /*1d230*/  ISETP.GE.AND P0, PT, R195, R0, PT ;  /* 0x00000000c300720c */ /* 0x000fe20003f06270 */
[----:B------:R4:W0:-:S12]  /*1d240*/  SHFL.IDX PT, R20, R8, 0x1, 0x1c1f ;  /* 0x003c1f0008147f89 */ /* 0x00081800000e0000 */
[----:B----4-:R-:W-:Y:S05]  /*1d250*/  @P0 BRA `(.L_x_3674) ;  /* 0x0000001400d40947 */ /* 0x010fea0003800000 */
[----:B------:R-:W-:Y:S01]  /*1d260*/  ULDC UR4, c[0x0][0xbc8] ;  /* 0x0002f20000047ab9 */ /* 0x000fe20000000800 */
[----:B-1----:R-:W-:Y:S02]  /*1d270*/  SHF.R.S32.HI R4, RZ, 0x1f, R197 ;  /* 0x0000001fff047819 */ /* 0x002fe400000114c5 */
[----:B------:R-:W-:Y:S02]  /*1d280*/  ISETP.GE.AND P4, PT, R197, UR4, PT ;  /* 0x00000004c5007c0c */ /* 0x000fe4000bf86270 */
[----:B------:R-:W-:Y:S02]  /*1d290*/  ISETP.GE.AND P2, PT, R221, UR4, PT ;  /* 0x00000004dd007c0c */ /* 0x000fe4000bf46270 */
[----:B------:R-:W-:Y:S02]  /*1d2a0*/  ISETP.GE.AND P1, PT, R222, UR4, PT ;  /* 0x00000004de007c0c */ /* 0x000fe4000bf26270 */
[----:B------:R-:W-:-:S07]  /*1d2b0*/  ISETP.GE.AND P0, PT, R213, UR4, PT ;  /* 0x00000004d5007c0c */ /* 0x000fce000bf06270 */
[----:B0-----:R-:W-:-:S04]  /*1d2c0*/  @!P4 LEA R2, P3, R197, R20, 0x2 ;  /* 0x00000014c502c211 */ /* 0x001fc800078610ff */
        /* <DEDUP_REMOVED lines=71> */
[----:B----4-:R-:W-:Y:S01]  /*1d740*/  @!P3 LEA R6, P6, R171, R20, 0x2 ;  /* 0x00000014ab06b211 */ /* 0x010fe200078c10ff */
[----:B------:R1:W-:Y:S01]  /*1d750*/  @!P4 ST.E.64 desc[UR50][R4.64], R94 ;  /* 0x0000005e0400c985 */ /* 0x0003e2000c101b32 */
[----:B------:R-:W-:Y:S02]  /*1d760*/  ISETP.GE.AND P4, PT, R161, UR4, PT ;  /* 0x00000004a1007c0c */ /* 0x000fe4000bf86270 */
[----:B------:R-:W-:-:S02]  /*1d770*/  @!P3 LEA.HI.X R7, R171, R14, R172, 0x2, P6 ;  /* 0x0000000eab07b211 */ /* 0x000fc400030f14ac */
[----:B------:R-:W-:-:S03]  /*1d780*/  @!P2 LEA R8, P6, R169, R20, 0x2 ;  /* 0x00000014a908a211 */ /* 0x000fc600078c10ff */
[----:B------:R4:W-:Y:S01]  /*1d790*/  @!P3 ST.E.64 desc[UR50][R6.64], R98 ;  /* 0x000000620600b985 */ /* 0x0009e2000c101b32 */
[----:B---3--:R-:W-:Y:S02]  /*1d7a0*/  @!P1 LEA R10, P3, R167, R20, 0x2 ;  /* 0x00000014a70a9211 */ /* 0x008fe400078610ff */
[----:B------:R-:W-:Y:S02]  /*1d7b0*/  @!P2 LEA.HI.X R9, R169, R14, R170, 0x2, P6 ;  /* 0x0000000ea909a211 */ /* 0x000fe400030f14aa */
[----:B------:R-:W-:Y:S02]  /*1d7c0*/  @!P0 LEA R12, P6, R165, R20, 0x2 ;  /* 0x00000014a50c8211 */ /* 0x000fe400078c10ff */
[-C--:B--2---:R-:W-:Y:S01]  /*1d7d0*/  @!P1 LEA.HI.X R11, R167, R14.reuse, R168, 0x2, P3 ;  /* 0x0000000ea70b9211 */ /* 0x084fe200018f14a8 */
[----:B------:R2:W-:Y:S01]  /*1d7e0*/  @!P2 ST.E.64 desc[UR50][R8.64], R102 ;  /* 0x000000660800a985 */ /* 0x0005e2000c101b32 */
[----:B------:R-:W-:Y:S02]  /*1d7f0*/  ISETP.GE.AND P3, PT, R159, UR4, PT ;  /* 0x000000049f007c0c */ /* 0x000fe4000bf66270 */
[----:B------:R-:W-:Y:S01]  /*1d800*/  @!P0 LEA.HI.X R13, R165, R14, R166, 0x2, P6 ;  /* 0x0000000ea50d8211 */ /* 0x000fe200030f14a6 */
[----:B------:R3:W-:Y:S01]  /*1d810*/  @!P1 ST.E.64 desc[UR50][R10.64], R106 ;  /* 0x0000006a0a009985 */ /* 0x0007e2000c101b32 */
[----:B0-----:R-:W-:-:S02]  /*1d820*/  @!P5 LEA R2, P1, R163, R20, 0x2 ;  /* 0x00000014a302d211 */ /* 0x001fc400078210ff */
[----:B-1----:R-:W-:Y:S01]  /*1d830*/  @!P4 LEA R4, P2, R161, R20, 0x2 ;  /* 0x00000014a104c211 */ /* 0x002fe200078410ff */
[----:B------:R-:W-:Y:S01]  /*1d840*/  @!P0 ST.E.64 desc[UR50][R12.64], R110 ;  /* 0x0000006e0c008985 */ /* 0x000fe2000c101b32 */
[----:B------:R-:W-:Y:S02]  /*1d850*/  ISETP.GE.AND P0, PT, R237, UR4, PT ;  /* 0x00000004ed007c0c */ /* 0x000fe4000bf06270 */
[----:B------:R-:W-:Y:S02]  /*1d860*/  @!P5 LEA.HI.X R3, R163, R14, R164, 0x2, P1 ;  /* 0x0000000ea303d211 */ /* 0x000fe400008f14a4 */
[----:B------:R-:W-:Y:S02]  /*1d870*/  ISETP.GE.AND P1, PT, R236, UR4, PT ;  /* 0x00000004ec007c0c */ /* 0x000fe4000bf26270 */
[----:B----4-:R-:W-:Y:S01]  /*1d880*/  @!P3 LEA R6, P6, R159, R20, 0x2 ;  /* 0x000000149f06b211 */ /* 0x010fe200078c10ff */
[----:B------:R0:W-:Y:S01]  /*1d890*/  @!P5 ST.E.64 desc[UR50][R2.64], R114 ;  /* 0x000000720200d985 */ /* 0x0001e2000c101b32 */
[----:B------:R-:W-:-:S02]  /*1d8a0*/  @!P4 LEA.HI.X R5, R161, R14, R162, 0x2, P2 ;  /* 0x0000000ea105c211 */ /* 0x000fc400010f14a2 */
[----:B------:R-:W-:Y:S02]  /*1d8b0*/  @!P3 LEA.HI.X R7, R159, R14, R160, 0x2, P6 ;  /* 0x0000000e9f07b211 */ /* 0x000fe400030f14a0 */
        /* <DEDUP_REMOVED lines=8> */
[CC--:B---3--:R-:W-:Y:S01]  /*1d940*/  @!P1 LEA R10, P6, R236.reuse, R20.reuse, 0x2 ;  /* 0x00000014ec0a9211 */ /* 0x0c8fe200078c10ff */
[----:B------:R3:W-:Y:S02]  /*1d950*/  @!P0 ST.E.64 desc[UR50][R8.64], R126 ;  /* 0x0000007e08008985 */ /* 0x0007e4000c101b32 */
[C---:B0-----:R-:W-:Y:S02]  /*1d960*/  @!P4 LEA R2, P0, R235.reuse, R20, 0x2 ;  /* 0x00000014eb02c211 */ /* 0x041fe400078010ff */
[----:B------:R-:W-:Y:S02]  /*1d970*/  @!P1 LEA.HI.X R11, R236, R14, R157, 0x2, P6 ;  /* 0x0000000eec0b9211 */ /* 0x000fe400030f149d */
[----:B-1----:R-:W-:Y:S02]  /*1d980*/  @!P3 LEA R4, P6, R234, R20, 0x2 ;  /* 0x00000014ea04b211 */ /* 0x002fe400078c10ff */
        /* <DEDUP_REMOVED lines=17> */
.L_x_3668:
[----:B------:R-:W-:Y:S01]  /*1daa0*/  ULDC.64 UR4, c[0x0][0xd08] ;  /* 0x0003420000047ab9 */ /* 0x000fe20000000a00 */
[----:B-----5:R-:W4:Y:S01]  /*1dab0*/  LDC.64 R2, c[0x0][0xd00] ;  /* 0x00034000ff027b82 */ /* 0x020f220000000a00 */
[----:B------:R-:W-:Y:S01]  /*1dac0*/  ISETP.NE.U32.AND P0, PT, RZ, UR4, PT ;  /* 0x00000004ff007c0c */ /* 0x000fe2000bf05070 */
[----:B------:R-:W-:-:S03]  /*1dad0*/  IMAD.MOV.U32 R15, RZ, RZ, RZ ;  /* 0x000000ffff0f7224 */ /* 0x000fc600078e00ff */
[----:B------:R-:W-:Y:S01]  /*1dae0*/  ISETP.NE.AND.EX P1, PT, RZ, UR5, PT, P0 ;  /* 0x00000005ff007c0c */ /* 0x000fe2000bf25300 */
[----:B------:R-:W-:Y:S02]  /*1daf0*/  ULDC.64 UR4, c[0x0][0xd00] ;  /* 0x0003400000047ab9 */ /* 0x000fe40000000a00 */
[----:B------:R-:W-:-:S04]  /*1db00*/  ISETP.NE.U32.AND P0, PT, RZ, UR4, PT ;  /* 0x00000004ff007c0c */ /* 0x000fc8000bf05070 */
[----:B------:R-:W-:-:S06]  /*1db10*/  ISETP.NE.AND.EX P0, PT, RZ, UR5, PT, P0 ;  /* 0x00000005ff007c0c */ /* 0x000fcc000bf05300 */
[----:B------:R-:W1:Y:S01]  /*1db20*/  @P1 LDC.64 R4, c[0x0][0xd08] ;  /* 0x00034200ff041b82 */ /* 0x000e620000000a00 */
[----:B------:R-:W-:Y:S02]  /*1db30*/  ULDC UR4, c[0x0][0xb88] ;  /* 0x0002e20000047ab9 */ /* 0x000fe40000000800 */
[----:B------:R-:W-:Y:S02]  /*1db40*/  IMAD.U32 R0, RZ, RZ, UR4 ;  /* 0x00000004ff007e24 */ /* 0x000fe4000f8e00ff */
[----:B----4-:R-:W-:-:S05]  /*1db50*/  IMAD.WIDE R2, R223, 0x4, R2 ;  /* 0x00000004df027825 */ /* 0x010fca00078e0202 */
[----:B------:R4:W5:Y:S01]  /*1db60*/  @P0 LDG.E R15, desc[UR50][R2.64] ;  /* 0x00000032020f0981 */ /* 0x000962000c1e1900 */
[----:B-1----:R-:W-:-:S05]  /*1db70*/  @P1 IMAD.WIDE R4, R223, 0x4, R4 ;  /* 0x00000004df041825 */ /* 0x002fca00078e0204 */
[----:B------:R4:W5:Y:S01]  /*1db80*/  @P1 LDG.E R0, desc[UR50][R4.64] ;  /* 0x0000003204001981 */ /* 0x000962000c1e1900 */
[----:B------:R-:W-:Y:S02]  /*1db90*/  ISETP.NE.AND P2, PT, R222, RZ, PT ;  /* 0x000000ffde00720c */ /* 0x000fe40003f45270 */
[----:B------:R-:W-:Y:S01]  /*1dba0*/  SHF.R.S32.HI R26, RZ, 0x1f, R223 ;  /* 0x0000001fff1a7819 */ /* 0x000fe200000114df */
[----:B------:R-:W1:Y:S10]  /*1dbb0*/  S2R R6, SR_TID.X ;  /* 0x0000000000067919 */ /* 0x000e740000002100 */
[----:B------:R-:W2:Y:S01]  /*1dbc0*/  @!P2 LDC R222, c[0x0][0xbd4] ;  /* 0x0002f500ffdeab82 */ /* 0x000ea20000000800 */
[----:B-1----:R-:W-:Y:S01]  /*1dbd0*/  VIADD R7, R6, 0xffffff80 ;  /* 0xffffff8006077836 */ /* 0x002fe20000000000 */
[----:B--2---:R-:W-:-:S04]  /*1dbe0*/  ISETP.GT.AND P2, PT, R222, 0x1, PT ;  /* 0x00000001de00780c */ /* 0x004fc80003f44270 */
[----:B------:R-:W-:Y:S01]  /*1dbf0*/  ISETP.GT.AND P3, PT, R7, 0x3f, PT ;  /* 0x0000003f0700780c */ /* 0x000fe20003f64270 */
[----:B----4-:R-:W-:-:S12]  /*1dc00*/  @P1 BRA `(.L_x_3677) ;  /* 0x0000000000101947 */ /* 0x010fd80003800000 */
[----:B------:R-:W-:Y:S05]  /*1dc10*/  @!P0 BRA `(.L_x_3677) ;  /* 0x00000000000c8947 */ /* 0x000fea0003800000 */
[----:B------:R-:W2:Y:S04]  /*1dc20*/  LDG.E R5, desc[UR50][R2.64] ;  /* 0x0000003202057981 */ /* 0x000ea8000c1e1900 */
[----:B-----5:R-:W2:Y:S02]  /*1dc30*/  LDG.E R0, desc[UR50][R2.64+0x4] ;  /* 0x0000043202007981 */ /* 0x020ea4000c1e1900 */
[----:B--2---:R-:W-:-:S07]  /*1dc40*/  IMAD.IADD R0, R0, 0x1, -R5 ;  /* 0x0000000100007824 */ /* 0x004fce00078e0a05 */
.L_x_3677:
[----:B------:R-:W-:Y:S01]  /*1dc50*/  BSSY B1, `(.L_x_3678) ;  /* 0x0000035000017945 */ /* 0x000fe20003800000 */
[----:B------:R-:W-:Y:S02]  /*1dc60*/  SEL R27, R223, RZ, !P0 ;  /* 0x000000ffdf1b7207 */ /* 0x000fe40004000000 */
[----:B------:R-:W-:Y:S02]  /*1dc70*/  SEL R26, R26, RZ, !P0 ;  /* 0x000000ff1a1a7207 */ /* 0x000fe40004000000 */
[----:B-----5:R-:W-:Y:S01]  /*1dc80*/  SHF.R.S32.HI R24, RZ, 0x1f, R15 ;  /* 0x0000001fff187819 */ /* 0x020fe2000001140f */
[----:B------:R-:W-:Y:S06]  /*1dc90*/  @P3 BRA `(.L_x_3679) ;  /* 0x0000000000c03947 */ /* 0x000fec0003800000 */
[----:B------:R-:W1:Y:S01]  /*1dca0*/  LDC R31, c[0x0][0xce8] ;  /* 0x00033a00ff1f7b82 */ /* 0x000e620000000800 */
[----:B------:R-:W-:Y:S01]  /*1dcb0*/  IADD3 R29, R195, -0x80, R6 ;  /* 0xffffff80c31d7810 */ /* 0x000fe20007ffe006 */
[----:B-1----:R-:W-:-:S05]  /*1dcc0*/  IMAD R2, R0, R31, RZ ;  /* 0x0000001f00027224 */ /* 0x002fca00078e02ff */
[----:B------:R-:W-:-:S13]  /*1dcd0*/  ISETP.GE.AND P0, PT, R29, R2, PT ;  /* 0x000000021d00720c */ /* 0x000fda0003f06270 */
[----:B------:R-:W-:Y:S05]  /*1dce0*/  @P0 BRA `(.L_x_3679) ;  /* 0x0000000000ac0947 */ /* 0x000fea0003800000 */
[----:B------:R-:W-:Y:S01]  /*1dcf0*/  IMAD.MOV.U32 R20, RZ, RZ, 0xab8 ;  /* 0x00000ab8ff147424 */ /* 0x000fe200078e00ff */
[----:B------:R-:W-:Y:S01]  /*1dd00*/  ISETP.GT.AND P0, PT, R222, 0x1, PT ;  /* 0x00000001de00780c */ /* 0x000fe20003f04270 */
[----:B------:R-:W1:Y:S01]  /*1dd10*/  LDC.64 R2, c[0x0][0xca8] ;  /* 0x00032a00ff027b82 */ /* 0x000e620000000a00 */
[----:B------:R-:W-:Y:S01]  /*1dd20*/  ISETP.NE.AND P1, PT, R31, 0x1, PT ;  /* 0x000000011f00780c */ /* 0x000fe20003f25270 */
[----:B------:R-:W-:Y:S01]  /*1dd30*/  IMAD.MOV.U32 R21, RZ, RZ, R29 ;  /* 0x000000ffff157224 */ /* 0x000fe200078e001d */
[----:B------:R-:W-:-:S05]  /*1dd40*/  SEL R20, R20, 0xa78, P0 ;  /* 0x00000a7814147807 */ /* 0x000fca0000000000 */
[----:B------:R-:W2:Y:S08]  /*1dd50*/  LDC.64 R8, c[0x0][R20+0x220] ;  /* 0x0000880014087b82 */ /* 0x000eb00000000a00 */
[----:B------:R-:W4:Y:S08]  /*1dd60*/  LDC.64 R12, c[0x0][R20+0x218] ;  /* 0x00008600140c7b82 */ /* 0x000f300000000a00 */
[----:B------:R-:W5:Y:S08]  /*1dd70*/  LDC.64 R6, c[0x0][R20+0x228] ;  /* 0x00008a0014067b82 */ /* 0x000f700000000a00 */
[----:B------:R-:W0:Y:S08]  /*1dd80*/  @P1 LDC R14, c[0x0][0xcec] ;  /* 0x00033b00ff0e1b82 */ /* 0x000e300000000800 */
[----:B------:R-:W3:Y:S08]  /*1dd90*/  LDC.64 R4, c[0x0][R20+0x210] ;  /* 0x0000840014047b82 */ /* 0x000ef00000000a00 */
[----:B------:R-:W5:Y:S01]  /*1dda0*/  @P1 LDC R25, c[0x0][0xcf0] ;  /* 0x00033c00ff191b82 */ /* 0x000f620000000800 */
[----:B0-----:R-:W-:-:S07]  /*1ddb0*/  @P1 IMAD.HI.U32 R14, R29, R14, RZ ;  /* 0x0000000e1d0e1227 */ /* 0x001fce00078e00ff */
[----:B-1----:R-:W0:Y:S01]  /*1ddc0*/  @!P0 LDC R2, c[0x0][0xc50] ;  /* 0x00031400ff028b82 */ /* 0x002e220000000800 */
[-C--:B--2---:R-:W-:Y:S02]  /*1ddd0*/  IMAD R9, R9, R27.reuse, RZ ;  /* 0x0000001b09097224 */ /* 0x084fe400078e02ff */
[----:B------:R-:W-:-:S05]  /*1dde0*/  IMAD.WIDE.U32 R10, R8, R27, RZ ;  /* 0x0000001b080a7225 */ /* 0x000fca00078e00ff */
        /* <DEDUP_REMOVED lines=27> */
.L_x_3679:
[----:B------:R-:W-:Y:S05]  /*1dfa0*/  BSYNC B1 ;  /* 0x0000000000017941 */ /* 0x000fea0003800000 */
.L_x_3678:
[----:B------:R-:W-:Y:S05]  /*1dfb0*/  @P2 BRA `(.L_x_3674) ;  /* 0x00000008007c2947 */ /* 0x000fea0003800000 */
[----:B-1----:R-:W1:Y:S01]  /*1dfc0*/  S2R R3, SR_TID.X ;  /* 0x0000000000037919 */ /* 0x002e620000002100 */
[----:B------:R-:W2:Y:S01]  /*1dfd0*/  LDC R9, c[0x0][0xce8] ;  /* 0x00033a00ff097b82 */ /* 0x000ea20000000800 */
[----:B------:R-:W-:Y:S01]  /*1dfe0*/  ULDC.64 UR4, c[0x0][0xba0] ;  /* 0x0002e80000047ab9 */ /* 0x000fe20000000a00 */
[----:B------:R-:W-:Y:S01]  /*1dff0*/  VIADD R29, R196, 0x1c0 ;  /* 0x000001c0c41d7836 */ /* 0x000fe20000000000 */
[----:B------:R-:W-:Y:S01]  /*1e000*/  BSSY B1, `(.L_x_3680) ;  /* 0x0000076000017945 */ /* 0x000fe20003800000 */
[----:B------:R-:W-:Y:S01]  /*1e010*/  IMAD R2, R24, UR4, RZ ;  /* 0x0000000418027c24 */ /* 0x000fe2000f8e02ff */
[----:B------:R-:W-:Y:S02]  /*1e020*/  SHF.R.S32.HI R30, RZ, 0x1f, R224 ;  /* 0x0000001fff1e7819 */ /* 0x000fe400000114e0 */
[----:B------:R-:W-:Y:S01]  /*1e030*/  SHF.R.S32.HI R28, RZ, 0x1f, R29 ;  /* 0x0000001fff1c7819 */ /* 0x000fe2000001141d */
[----:B------:R-:W-:Y:S01]  /*1e040*/  IMAD R5, R15, UR5, R2 ;  /* 0x000000050f057c24 */ /* 0x000fe2000f8e0202 */
[----:B------:R-:W4:Y:S01]  /*1e050*/  LDC R21, c[0x0][0xbc8] ;  /* 0x0002f200ff157b82 */ /* 0x000f220000000800 */
[----:B------:R-:W-:-:S02]  /*1e060*/  SHF.R.S32.HI R31, RZ, 0x1f, R225 ;  /* 0x0000001fff1f7819 */ /* 0x000fc400000114e1 */
[----:B------:R-:W-:Y:S02]  /*1e070*/  SHF.R.S32.HI R32, RZ, 0x1f, R226 ;  /* 0x0000001fff207819 */ /* 0x000fe400000114e2 */
[----:B------:R-:W-:Y:S02]  /*1e080*/  SHF.R.S32.HI R33, RZ, 0x1f, R227 ;  /* 0x0000001fff217819 */ /* 0x000fe400000114e3 */
[----:B------:R-:W-:Y:S02]  /*1e090*/  SHF.R.S32.HI R34, RZ, 0x1f, R228 ;  /* 0x0000001fff227819 */ /* 0x000fe400000114e4 */
[----:B--2---:R-:W-:Y:S01]  /*1e0a0*/  ISETP.NE.AND P0, PT, R9, 0x1, PT ;  /* 0x000000010900780c */ /* 0x004fe20003f05270 */
[----:B------:R-:W-:Y:S02]  /*1e0b0*/  IMAD R25, R0, R9, RZ ;  /* 0x0000000900197224 */ /* 0x000fe400078e02ff */
[----:B-1----:R-:W-:Y:S02]  /*1e0c0*/  VIADD R4, R3, 0xffffff80 ;  /* 0xffffff8003047836 */ /* 0x002fe40000000000 */
[----:B------:R-:W-:Y:S01]  /*1e0d0*/  IMAD.WIDE.U32 R2, R15, UR4, RZ ;  /* 0x000000040f027c25 */ /* 0x000fe2000f8e00ff */
[----:B------:R-:W-:Y:S01]  /*1e0e0*/  ULDC.64 UR4, c[0x0][0xbe8] ;  /* 0x0002fa0000047ab9 */ /* 0x000fe20000000a00 */
[----:B----4-:R-:W-:-:S02]  /*1e0f0*/  ISETP.GE.AND P1, PT, R228, R21, PT ;  /* 0x00000015e400720c */ /* 0x010fc40003f26270 */
[----:B------:R-:W-:-:S04]  /*1e100*/  SHF.R.S32.HI R7, RZ, 0x1f, R4 ;  /* 0x0000001fff077819 */ /* 0x000fc80000011404 */
[----:B------:R-:W1:Y:S01]  /*1e110*/  @P0 LDC R11, c[0x0][0xcec] ;  /* 0x00033b00ff0b0b82 */ /* 0x000e620000000800 */
[----:B------:R-:W-:Y:S01]  /*1e120*/  IMAD.IADD R3, R3, 0x1, R5 ;  /* 0x0000000103037824 */ /* 0x000fe200078e0205 */
[----:B------:R-:W-:Y:S02]  /*1e130*/  ISETP.GE.AND P2, PT, R196, R21, PT ;  /* 0x00000015c400720c */ /* 0x000fe40003f46270 */
[----:B------:R-:W-:Y:S01]  /*1e140*/  LEA.HI R7, R7, R4, RZ, 0x3 ;  /* 0x0000000407077211 */ /* 0x000fe200078f18ff */
[----:B------:R-:W-:-:S03]  /*1e150*/  IMAD.WIDE.U32 R2, R221, UR4, R2 ;  /* 0x00000004dd027c25 */ /* 0x000fc6000f8e0002 */
[----:B------:R-:W2:Y:S01]  /*1e160*/  @P0 LDC R13, c[0x0][0xcf0] ;  /* 0x00033c00ff0d0b82 */ /* 0x000ea20000000800 */
[----:B------:R-:W-:Y:S01]  /*1e170*/  LOP3.LUT R5, R7, 0xfffffff8, RZ, 0xc0, !PT ;  /* 0xfffffff807057812 */ /* 0x000fe200078ec0ff */
[----:B------:R-:W-:Y:S01]  /*1e180*/  IMAD R3, R221, UR5, R3 ;  /* 0x00000005dd037c24 */ /* 0x000fe2000f8e0203 */
[----:B------:R-:W-:Y:S01]  /*1e190*/  SHF.R.S32.HI R24, RZ, 0x3, R7 ;  /* 0x00000003ff187819 */ /* 0x000fe20000011407 */
[----:B------:R-:W-:Y:S02]  /*1e1a0*/  ULDC.64 UR4, c[0x0][0xbf0] ;  /* 0x0002fc0000047ab9 */ /* 0x000fe40000000a00 */
[----:B------:R-:W-:Y:S02]  /*1e1b0*/  IMAD.IADD R5, R4, 0x1, -R5 ;  /* 0x0000000104057824 */ /* 0x000fe400078e0a05 */
[----:B------:R-:W-:Y:S02]  /*1e1c0*/  IMAD R4, R26, UR4, RZ ;  /* 0x000000041a047c24 */ /* 0x000fe4000f8e02ff */
[----:B------:R-:W-:-:S02]  /*1e1d0*/  IMAD R6, R5, 0x20, R24 ;  /* 0x0000002005067824 */ /* 0x000fc400078e0218 */
[----:B------:R-:W-:Y:S02]  /*1e1e0*/  IMAD R7, R27, UR5, R4 ;  /* 0x000000051b077c24 */ /* 0x000fe4000f8e0204 */
[----:B------:R-:W-:Y:S02]  /*1e1f0*/  IMAD.IADD R6, R195, 0x1, R6 ;  /* 0x00000001c3067824 */ /* 0x000fe400078e0206 */
[----:B------:R-:W-:Y:S01]  /*1e200*/  IMAD.WIDE.U32 R2, R27, UR4, R2 ;  /* 0x000000041b027c25 */ /* 0x000fe2000f8e0002 */
[----:B------:R-:W-:-:S03]  /*1e210*/  ULDC.64 UR4, c[0x0][0xbe0] ;  /* 0x0002f80000047ab9 */ /* 0x000fc60000000a00 */
[----:B-1----:R-:W-:-:S04]  /*1e220*/  @P0 IMAD.HI.U32 R4, R6, R11, RZ ;  /* 0x0000000b06040227 */ /* 0x002fc800078e00ff */
[----:B------:R-:W-:Y:S01]  /*1e230*/  IMAD.MOV.U32 R5, RZ, RZ, R6 ;  /* 0x000000ffff057224 */ /* 0x000fe200078e0006 */
[----:B--2---:R-:W-:Y:S01]  /*1e240*/  @P0 SHF.R.U32.HI R5, RZ, R13, R4 ;  /* 0x0000000dff050219 */ /* 0x004fe20000011604 */
[----:B------:R-:W-:Y:S01]  /*1e250*/  IMAD.IADD R3, R3, 0x1, R7 ;  /* 0x0000000103037824 */ /* 0x000fe200078e0207 */
[----:B------:R-:W-:Y:S01]  /*1e260*/  SEL R4, RZ, 0xffffffff, P1 ;  /* 0xffffffffff047807 */ /* 0x000fe20000800000 */
[----:B------:R-:W-:Y:S01]  /*1e270*/  VIADD R27, R196, 0x180 ;  /* 0x00000180c41b7836 */ /* 0x000fe20000000000 */
[--C-:B------:R-:W-:Y:S01]  /*1e280*/  SHF.R.S32.HI R0, RZ, 0x1f, R5.reuse ;  /* 0x0000001fff007819 */ /* 0x100fe20000011405 */
[----:B------:R-:W-:Y:S01]  /*1e290*/  IMAD.MOV R7, RZ, RZ, -R5 ;  /* 0x000000ffff077224 */ /* 0x000fe200078e0a05 */
[----:B------:R-:W-:Y:S01]  /*1e2a0*/  ISETP.GE.AND P0, PT, R227, R21, PT ;  /* 0x00000015e300720c */ /* 0x000fe20003f06270 */
[----:B------:R-:W-:Y:S01]  /*1e2b0*/  IMAD.WIDE.U32 R2, R5, UR4, R2 ;  /* 0x0000000405027c25 */ /* 0x000fe2000f8e0002 */
[----:B------:R-:W-:-:S03]  /*1e2c0*/  SHF.R.S32.HI R26, RZ, 0x1f, R27 ;  /* 0x0000001fff1a7819 */ /* 0x000fc6000001141b */
[----:B------:R-:W-:Y:S02]  /*1e2d0*/  IMAD R0, R0, UR4, RZ ;  /* 0x0000000400007c24 */ /* 0x000fe4000f8e02ff */
[----:B------:R-:W-:Y:S02]  /*1e2e0*/  IMAD R7, R9, R7, R6 ;  /* 0x0000000709077224 */ /* 0x000fe400078e0206 */
[----:B------:R-:W-:Y:S01]  /*1e2f0*/  IMAD R5, R5, UR5, R0 ;  /* 0x0000000505057c24 */ /* 0x000fe2000f8e0200 */
[----:B------:R-:W-:Y:S01]  /*1e300*/  SEL R0, RZ, 0x1, P2 ;  /* 0x00000001ff007807 */ /* 0x000fe20001000000 */
[----:B------:R-:W-:Y:S01]  /*1e310*/  IMAD.SHL.U32 R9, R4, 0x2, RZ ;  /* 0x0000000204097824 */ /* 0x000fe200078e00ff */
[----:B------:R-:W-:Y:S01]  /*1e320*/  SEL R4, RZ, 0xffffffff, P0 ;  /* 0xffffffffff047807 */ /* 0x000fe20000000000 */
[----:B------:R-:W-:Y:S01]  /*1e330*/  IMAD.IADD R3, R3, 0x1, R5 ;  /* 0x0000000103037824 */ /* 0x000fe200078e0205 */
[-C--:B------:R-:W-:Y:S01]  /*1e340*/  ISETP.GE.AND P0, PT, R226, R21.reuse, PT ;  /* 0x00000015e200720c */ /* 0x080fe20003f06270 */
[----:B------:R-:W-:Y:S01]  /*1e350*/  ULDC.64 UR4, c[0x0][0xbd8] ;  /* 0x0002f60000047ab9 */ /* 0x000fe20000000a00 */
[----:B------:R-:W-:Y:S01]  /*1e360*/  LOP3.LUT R0, R9, 0x2, R0, 0xe2, !PT ;  /* 0x0000000209007812 */ /* 0x000fe200078ee200 */
[----:B------:R-:W-:Y:S01]  /*1e370*/  IMAD.SHL.U32 R9, R4, 0x4, RZ ;  /* 0x0000000404097824 */ /* 0x000fe200078e00ff */
[----:B------:R-:W-:Y:S01]  /*1e380*/  SEL R5, RZ, 0xffffffff, P0 ;  /* 0xffffffffff057807 */ /* 0x000fe20000000000 */
[----:B------:R-:W-:Y:S01]  /*1e390*/  IMAD.IADD R24, R24, 0x1, R195 ;  /* 0x0000000118187824 */ /* 0x000fe200078e02c3 */
[----:B------:R-:W-:Y:S01]  /*1e3a0*/  ISETP.GE.AND P0, PT, R225, R21, PT ;  /* 0x00000015e100720c */ /* 0x000fe20003f06270 */
[----:B------:R-:W-:Y:S01]  /*1e3b0*/  IMAD.WIDE.U32 R2, R7, UR4, R2 ;  /* 0x0000000407027c25 */ /* 0x000fe2000f8e0002 */
[----:B------:R-:W-:-:S02]  /*1e3c0*/  LOP3.LUT R4, R9, 0x4, R0, 0xe2, !PT ;  /* 0x0000000409047812 */ /* 0x000fc400078ee200 */
[----:B------:R-:W-:Y:S01]  /*1e3d0*/  SHF.R.S32.HI R0, RZ, 0x1f, R7 ;  /* 0x0000001fff007819 */ /* 0x000fe20000011407 */
[----:B------:R-:W-:Y:S01]  /*1e3e0*/  IMAD.SHL.U32 R9, R5, 0x8, RZ ;  /* 0x0000000805097824 */ /* 0x000fe200078e00ff */
[----:B------:R-:W-:Y:S02]  /*1e3f0*/  SEL R5, RZ, 0xffffffff, P0 ;  /* 0xffffffffff057807 */ /* 0x000fe40000000000 */
[-C--:B------:R-:W-:Y:S01]  /*1e400*/  ISETP.GE.AND P0, PT, R224, R21.reuse, PT ;  /* 0x00000015e000720c */ /* 0x080fe20003f06270 */
[----:B------:R-:W-:Y:S01]  /*1e410*/  IMAD R0, R0, UR4, RZ ;  /* 0x0000000400007c24 */ /* 0x000fe2000f8e02ff */
[----:B------:R-:W-:Y:S01]  /*1e420*/  LOP3.LUT R4, R9, 0x8, R4, 0xe2, !PT ;  /* 0x0000000809047812 */ /* 0x000fe200078ee204 */
[----:B------:R-:W-:Y:S01]  /*1e430*/  IMAD.SHL.U32 R9, R5, 0x10, RZ ;  /* 0x0000001005097824 */ /* 0x000fe200078e00ff */
[----:B------:R-:W-:Y:S02]  /*1e440*/  SEL R5, RZ, 0xffffffff, P0 ;  /* 0xffffffffff057807 */ /* 0x000fe40000000000 */
[----:B------:R-:W-:-:S02]  /*1e450*/  ISETP.GE.AND P0, PT, R27, R21, PT ;  /* 0x000000151b00720c */ /* 0x000fc40003f06270 */
[----:B------:R-:W-:Y:S01]  /*1e460*/  LOP3.LUT R4, R9, 0x10, R4, 0xe2, !PT ;  /* 0x0000001009047812 */ /* 0x000fe200078ee204 */
[----:B------:R-:W-:Y:S01]  /*1e470*/  IMAD.SHL.U32 R9, R5, 0x20, RZ ;  /* 0x0000002005097824 */ /* 0x000fe200078e00ff */
[----:B------:R-:W-:Y:S01]  /*1e480*/  ISETP.GE.AND P2, PT, R29, R21, PT ;  /* 0x000000151d00720c */ /* 0x000fe20003f46270 */
[----:B------:R-:W-:Y:S01]  /*1e490*/  IMAD R5, R7, UR5, R0 ;  /* 0x0000000507057c24 */ /* 0x000fe2000f8e0200 */
[----:B------:R-:W-:Y:S01]  /*1e4a0*/  SEL R7, RZ, 0x40, P0 ;  /* 0x00000040ff077807 */ /* 0x000fe20000000000 */
[----:B------:R-:W-:Y:S01]  /*1e4b0*/  ULDC.64 UR4, c[0x0][0xb80] ;  /* 0x0002e00000047ab9 */ /* 0x000fe20000000a00 */
[----:B------:R-:W-:Y:S01]  /*1e4c0*/  ISETP.GE.AND P0, PT, R24, R25, PT ;  /* 0x000000191800720c */ /* 0x000fe20003f06270 */
[----:B------:R-:W-:Y:S01]  /*1e4d0*/  IMAD.IADD R3, R3, 0x1, R5 ;  /* 0x0000000103037824 */ /* 0x000fe200078e0205 */
[----:B------:R-:W-:Y:S02]  /*1e4e0*/  LEA R14, P1, R2, UR4, 0x1 ;  /* 0x00000004020e7c11 */ /* 0x000fe4000f8208ff */
[----:B------:R-:W-:-:S02]  /*1e4f0*/  LOP3.LUT R4, R9, 0x20, R4, 0xe2, !PT ;  /* 0x0000002009047812 */ /* 0x000fc400078ee204 */
[----:B------:R-:W-:Y:S02]  /*1e500*/  LEA.HI.X R15, R2, UR5, R3, 0x1, P1 ;  /* 0x00000005020f7c11 */ /* 0x000fe400088f0c03 */
[----:B------:R-:W-:Y:S01]  /*1e510*/  LOP3.LUT R20, R4, R7, RZ, 0xfc, !PT ;  /* 0x0000000704147212 */ /* 0x000fe200078efcff */
[----:B------:R1:W2:Y:S01]  /*1e520*/  SHFL.IDX PT, R2, R14, RZ, 0x181f ;  /* 0x00181fff0e027589 */ /* 0x0002a200000e0000 */
[----:B------:R-:W-:-:S03]  /*1e530*/  SEL R5, RZ, 0x80, P2 ;  /* 0x00000080ff057807 */ /* 0x000fc60001000000 */
[----:B------:R1:W4:Y:S01]  /*1e540*/  SHFL.IDX PT, R3, R15, RZ, 0x181f ;  /* 0x00181fff0f037589 */ /* 0x00032200000e0000 */
[----:B------:R-:W-:Y:S01]  /*1e550*/  LOP3.LUT R23, R20, R5, RZ, 0xfc, !PT ;  /* 0x0000000514177212 */ /* 0x000fe200078efcff */
[----:B------:R-:W-:Y:S06]  /*1e560*/  @P0 BRA `(.L_x_3681) ;  /* 0x00000000007c0947 */ /* 0x000fec0003800000 */
[-C--:B------:R-:W-:Y:S02]  /*1e570*/  ISETP.GE.AND P2, PT, R228, R21.reuse, PT ;  /* 0x00000015e400720c */ /* 0x080fe40003f46270 */
[-C--:B------:R-:W-:Y:S02]  /*1e580*/  ISETP.GE.AND P1, PT, R196, R21.reuse, PT ;  /* 0x00000015c400720c */ /* 0x080fe40003f26270 */
[-C--:B------:R-:W-:Y:S02]  /*1e590*/  ISETP.GE.AND P5, PT, R227, R21.reuse, PT ;  /* 0x00000015e300720c */ /* 0x080fe40003fa6270 */
[----:B------:R-:W-:-:S07]  /*1e5a0*/  ISETP.GE.AND P3, PT, R226, R21, PT ;  /* 0x00000015e200720c */ /* 0x000fce0003f66270 */
[-C--:B--2---:R-:W-:Y:S02]  /*1e5b0*/  @!P2 LEA R6, P0, R228, R2.reuse, 0x1 ;  /* 0x00000002e406a211 */ /* 0x084fe400078008ff */
        /* <DEDUP_REMOVED lines=13> */
[----:B--2---:R-:W-:-:S02]  /*1e690*/  @!P1 LEA R6, P6, R224, R2, 0x1 ;  /* 0x00000002e0069211 */ /* 0x004fc400078c08ff */
        /* <DEDUP_REMOVED lines=12> */
.L_x_3681:
[----:B------:R-:W-:Y:S05]  /*1e760*/  BSYNC B1 ;  /* 0x0000000000017941 */ /* 0x000fea0003800000 */
.L_x_3680:
[----:B------:R-:W-:Y:S01]  /*1e770*/  VIADD R0, R24, 0x20 ;  /* 0x0000002018007836 */ /* 0x000fe20000000000 */
[----:B----4-:R4:W0:Y:S04]  /*1e780*/  SHFL.IDX PT, R3, R15, 0x1, 0x181f ;  /* 0x00381f000f037f89 */ /* 0x01082800000e0000 */
[----:B------:R-:W-:Y:S01]  /*1e790*/  ISETP.GE.AND P0, PT, R0, R25, PT ;  /* 0x000000190000720c */ /* 0x000fe20003f06270 */
[----:B--2---:R4:W2:-:S12]  /*1e7a0*/  SHFL.IDX PT, R2, R14, 0x1, 0x181f ;  /* 0x00381f000e027f89 */ /* 0x00489800000e0000 */
[----:B----4-:R-:W-:Y:S05]  /*1e7b0*/  @P0 BRA `(.L_x_3674) ;  /* 0x00000000007c0947 */ /* 0x010fea0003800000 */
[-C--:B------:R-:W-:Y:S02]  /*1e7c0*/  ISETP.GE.AND P5, PT, R228, R21.reuse, PT ;  /* 0x00000015e400720c */ /* 0x080fe40003fa6270 */
[-C--:B------:R-:W-:Y:S02]  /*1e7d0*/  ISETP.GE.AND P4, PT, R196, R21.reuse, PT ;  /* 0x00000015c400720c */ /* 0x080fe40003f86270 */
[-C--:B------:R-:W-:Y:S02]  /*1e7e0*/  ISETP.GE.AND P0, PT, R227, R21.reuse, PT ;  /* 0x00000015e300720c */ /* 0x080fe40003f06270 */
[----:B------:R-:W-:Y:S02]  /*1e7f0*/  ISETP.GE.AND P1, PT, R226, R21, PT ;  /* 0x00000015e200720c */ /* 0x000fe40003f26270 */
[----:B------:R-:W-:-:S05]  /*1e800*/  LOP3.LUT P2, RZ, R20, 0x40, RZ, 0xc0, !PT ;  /* 0x0000004014ff7812 */ /* 0x000fca000784c0ff */
[-C--:B--2---:R-:W-:Y:S02]  /*1e810*/  @!P5 LEA R6, P3, R228, R2.reuse, 0x1 ;  /* 0x00000002e406d211 */ /* 0x084fe400078608ff */
        /* <DEDUP_REMOVED lines=17> */
[-C--:B-1----:R-:W-:Y:S01]  /*1e930*/  @P4 LEA R14, P6, R29, R2.reuse, 0x1 ;  /* 0x000000021d0e4211 */ /* 0x082fe200078c08ff */
[----:B------:R4:W-:Y:S01]  /*1e940*/  @!P3 ST.E.128 desc[UR50][R4.64], RZ ;  /* 0x000000ff0400b985 */ /* 0x0009e2000c101d32 */
[----:B------:R-:W-:-:S02]  /*1e950*/  @!P5 LEA R2, P0, R224, R2, 0x1 ;  /* 0x00000002e002d211 */ /* 0x000fc400078008ff */
[-C--:B------:R-:W-:Y:S02]  /*1e960*/  @P4 LEA.HI.X R15, R29, R3.reuse, R28, 0x1, P6 ;  /* 0x000000031d0f4211 */ /* 0x080fe400030f0c1c */
[----:B------:R-:W-:-:S05]  /*1e970*/  @!P5 LEA.HI.X R3, R224, R3, R30, 0x1, P0 ;  /* 0x00000003e003d211 */ /* 0x000fca00000f0c1e */
[----:B------:R4:W-:Y:S04]  /*1e980*/  @!P5 ST.E.128 desc[UR50][R2.64], RZ ;  /* 0x000000ff0200d985 */ /* 0x0009e8000c101d32 */
[----:B------:R4:W-:Y:S04]  /*1e990*/  @P2 ST.E.128 desc[UR50][R12.64], RZ ;  /* 0x000000ff0c002985 */ /* 0x0009e8000c101d32 */
[----:B------:R4:W-:Y:S02]  /*1e9a0*/  @P4 ST.E.128 desc[UR50][R14.64], RZ ;  /* 0x000000ff0e004985 */ /* 0x0009e4000c101d32 */
.L_x_3674:
[----:B------:R-:W-:Y:S05]  /*1e9b0*/  BSYNC B0 ;  /* 0x0000000000007941 */ /* 0x000fea0003800000 */
.L_x_3667:
[----:B------:R-:W-:Y:S02]  /*1e9c0*/  ULDC UR4, c[0x0][0xd3c] ;  /* 0x00034f0000047ab9 */ /* 0x000fe40000000800 */
[----:B---3--:R-:W-:-:S13]  /*1e9d0*/  ISETP.GE.AND P0, PT, R155, UR4, PT ;  /* 0x000000049b007c0c */ /* 0x008fda000bf06270 */
[----:B------:R-:W-:Y:S05]  /*1e9e0*/  @!P0 BRA `(.L_x_3682) ;  /* 0xfffffe2c00008947 */ /* 0x000fea000383ffff */
[----:B------:R-:W-:Y:S05]  /*1e9f0*/  BRA `(.L_x_3472) ;  /* 0x000000b0009c7947 */ /* 0x000fea0003800000 */
.L_x_3470:
        /* <DEDUP_REMOVED lines=18> */
.L_x_3683:
        /* <DEDUP_REMOVED lines=43> */
.L_x_3687:
        /* <DEDUP_REMOVED lines=39> */
.L_x_3685:
        /* <DEDUP_REMOVED lines=12> */
.L_x_3688:
        /* <DEDUP_REMOVED lines=63> */
.L_x_3689:
        /* <DEDUP_REMOVED lines=61> */
.L_x_3690:
[----:B01----:R-:W-:-:S05]  /*1f8c0*/  LOP3.LUT R3, RZ, R2, RZ, 0x33, !PT ;  /* 0x00000002ff037212 */ /* 0x003fca00078e33ff */
[----:B------:R-:W-:-:S05]  /*1f8d0*/  IMAD.IADD R2, R4, 0x1, R3 ;  /* 0x0000000104027824 */ /* 0x000fca00078e0203 */
[----:B------:R1:W-:Y:S01]  /*1f8e0*/  STL [R1+0x4], R2 ;  /* 0x0000040201007387 */ /* 0x0003e20000100800 */
[----:B------:R-:W-:Y:S05]  /*1f8f0*/  BRA `(.L_x_3691) ;  /* 0x0000000000107947 */ /* 0x000fea0003800000 */
.L_x_3686:
[----:B------:R-:W-:Y:S01]  /*1f900*/  IMAD.U32 R2, RZ, RZ, UR6 ;  /* 0x00000006ff027e24 */ /* 0x000fe2000f8e00ff */
[----:B------:R0:W-:Y:S04]  /*1f910*/  STL [R1+0x4], RZ ;  /* 0x000004ff01007387 */ /* 0x0001e80000100800 */
[----:B------:R0:W-:Y:S04]  /*1f920*/  STL [R1+0x8], RZ ;  /* 0x000008ff01007387 */ /* 0x0001e80000100800 */
[----:B------:R0:W-:Y:S02]  /*1f930*/  STL [R1], R2 ;  /* 0x0000000201007387 */ /* 0x0001e40000100800 */
.L_x_3691:
        /* <DEDUP_REMOVED lines=10> */
.L_x_3684:
        /* <DEDUP_REMOVED lines=13> */
[----:B------:R-:W-:Y:S01]  /*1fab0*/  ULDC.64 UR40, c[0x0][0x198] ;  /* 0x0000660000287ab9 */ /* 0x000fe20000000a00 */
[----:B------:R-:W-:Y:S01]  /*1fac0*/  LOP3.LUT R3, R0, 0x1f8, RZ, 0xc0, !PT ;  /* 0x000001f800037812 */ /* 0x000fe200078ec0ff */
[----:B01----:R-:W-:Y:S01]  /*1fad0*/  IMAD.SHL.U32 R2, R4, 0x8, RZ ;  /* 0x0000000804027824 */ /* 0x003fe200078e00ff */
[----:B------:R-:W-:Y:S01]  /*1fae0*/  LOP3.LUT R0, R0, 0x38, RZ, 0xc0, !PT ;  /* 0x0000003800007812 */ /* 0x000fe200078ec0ff */
[----:B------:R-:W-:Y:S01]  /*1faf0*/  ULDC UR38, c[0x0][0xc] ;  /* 0x0000030000267ab9 */ /* 0x000fe20000000800 */
[----:B------:R-:W-:Y:S01]  /*1fb00*/  LOP3.LUT R3, R3, 0x38, R6, 0x78, !PT ;  /* 0x0000003803037812 */ /* 0x000fe200078e7806 */
[----:B------:R-:W-:-:S03]  /*1fb10*/  IMAD.SHL.U32 R6, R6, 0x10, RZ ;  /* 0x0000001006067824 */ /* 0x000fc600078e00ff */
[----:B------:R-:W-:Y:S02]  /*1fb20*/  LOP3.LUT R3, R3, 0x200, R2, 0xf8, !PT ;  /* 0x0000020003037812 */ /* 0x000fe400078ef802 */
[----:B------:R-:W-:-:S04]  /*1fb30*/  SHF.R.U32.HI R2, RZ, 0x3, R4 ;  /* 0x00000003ff027819 */ /* 0x000fc80000011604 */
[----:B------:R-:W-:Y:S01]  /*1fb40*/  LOP3.LUT R4, R2, 0x70, R6, 0xf8, !PT ;  /* 0x0000007002047812 */ /* 0x000fe200078ef806 */
[----:B------:R-:W-:Y:S01]  /*1fb50*/  IMAD.MOV.U32 R2, RZ, RZ, 0x1 ;  /* 0x00000001ff027424 */ /* 0x000fe200078e00ff */
[C---:B------:R-:W-:Y:S01]  /*1fb60*/  LOP3.LUT R4, R0.reuse, 0x40, RZ, 0xfc, !PT ;  /* 0x0000004000047812 */ /* 0x040fe200078efcff */
[----:B--2---:R-:W-:Y:S01]  /*1fb70*/  ULEA UR4, UR5, UR4, 0x18 ;  /* 0x0000000405047291 */ /* 0x004fe2000f8ec03f */
        /* <DEDUP_REMOVED lines=9> */
[----:B------:R-:W-:Y:S04]  /*1fc10*/  STL [R1+0x10], RZ ;  /* 0x000010ff01007387 */ /* 0x000fe80000100800 */
[----:B------:R0:W-:Y:S02]  /*1fc20*/  STL [R1+0x1c], R2 ;  /* 0x00001c0201007387 */ /* 0x0001e40000100800 */
[C---:B0-----:R-:W-:Y:S02]  /*1fc30*/  LOP3.LUT R2, R0.reuse, 0xc0, RZ, 0xfc, !PT ;  /* 0x000000c000027812 */ /* 0x041fe400078efcff */
[C---:B------:R-:W-:Y:S02]  /*1fc40*/  LOP3.LUT R2, R0.reuse, 0x180, RZ, 0xfc, !PT ;  /* 0x0000018000027812 */ /* 0x040fe400078efcff */
[----:B------:R-:W-:-:S07]  /*1fc50*/  LOP3.LUT R0, R0, 0x1c0, RZ, 0xfc, !PT ;  /* 0x000001c000007812 */ /* 0x000fce00078efcff */
.L_x_3882:
[----:B------:R-:W2:Y:S01]  /*1fc60*/  LDL R14, [R1+0xc] ;  /* 0x00000c00010e7983 */ /* 0x000ea20000100800 */
[----:B------:R-:W-:Y:S05]  /*1fc70*/  YIELD ;  /* 0x0000000000007946 */ /* 0x000fea0003800000 */
[----:B------:R-:W-:Y:S01]  /*1fc80*/  ULDC.64 UR4, c[0x0][0xb20] ;  /* 0x0002c80000047ab9 */ /* 0x000fe20000000a00 */
[----:B01----:R-:W-:Y:S02]  /*1fc90*/  CS2R R6, SRZ ;  /* 0x0000000000067805 */ /* 0x003fe4000001ff00 */
[----:B------:R-:W-:Y:S01]  /*1fca0*/  ISETP.NE.U32.AND P0, PT, RZ, UR4, PT ;  /* 0x00000004ff007c0c */ /* 0x000fe2000bf05070 */
[----:B------:R-:W0:Y:S01]  /*1fcb0*/  LDC.64 R12, c[0x0][0xaf8] ;  /* 0x0002be00ff0c7b82 */ /* 0x000e220000000a00 */
[----:B------:R-:W-:Y:S01]  /*1fcc0*/  ULDC.64 UR6, c[0x0][0xb00] ;  /* 0x0002c00000067ab9 */ /* 0x000fe20000000a00 */
[----:B------:R-:W-:Y:S01]  /*1fcd0*/  ULDC.64 UR8, c[0x0][0xb08] ;  /* 0x0002c20000087ab9 */ /* 0x000fe20000000a00 */
[----:B------:R-:W-:Y:S01]  /*1fce0*/  ISETP.NE.AND.EX P0, PT, RZ, UR5, PT, P0 ;  /* 0x00000005ff007c0c */ /* 0x000fe2000bf05300 */
[----:B------:R-:W-:-:S04]  /*1fcf0*/  ULDC.64 UR4, c[0x0][0xb10] ;  /* 0x0002c40000047ab9 */ /* 0x000fc80000000a00 */
[----:B------:R-:W1:Y:S08]  /*1fd00*/  LDC.64 R4, c[0x0][0xb00] ;  /* 0x0002c000ff047b82 */ /* 0x000e700000000a00 */
        /* <DEDUP_REMOVED lines=8> */
[----:B------:R-:W-:Y:S01]  /*1fd90*/  ISETP.NE.U32.AND P4, PT, RZ, UR8, PT ;  /* 0x00000008ff007c0c */ /* 0x000fe2000bf85070 */
[----:B---3--:R-:W-:Y:S01]  /*1fda0*/  IMAD.MOV.U32 R8, RZ, RZ, RZ ;  /* 0x000000ffff087224 */ /* 0x008fe200078e00ff */
[----:B------:R-:W-:Y:S01]  /*1fdb0*/  ISETP.NE.U32.AND P1, PT, RZ, UR4, PT ;  /* 0x00000004ff007c0c */ /* 0x000fe2000bf25070 */
[----:B--2---:R-:W0:Y:S01]  /*1fdc0*/  LDC.64 R2, c[0x0][0xb08] ;  /* 0x0002c200ff027b82 */ /* 0x004e220000000a00 */
[----:B------:R-:W-:-:S02]  /*1fdd0*/  IMAD.MOV.U32 R0, RZ, RZ, RZ ;  /* 0x000000ffff007224 */ /* 0x000fc400078e00ff */
[----:B------:R-:W-:Y:S01]  /*1fde0*/  ISETP.NE.AND.EX P3, PT, RZ, UR5, PT, P1 ;  /* 0x00000005ff007c0c */ /* 0x000fe2000bf65310 */
[----:B-1----:R-:W-:-:S04]  /*1fdf0*/  IMAD.WIDE R4, R14, 0x4, R4 ;  /* 0x000000040e047825 */ /* 0x002fc800078e0204 */
        /* <DEDUP_REMOVED lines=30> */
.L_x_3693:
        /* <DEDUP_REMOVED lines=16> */
.L_x_3694:
[----:B------:R-:W-:Y:S05]  /*200e0*/  @!P1 BRA `(.L_x_3695) ;  /* 0x00000000000c9947 */ /* 0x000fea0003800000 */
[----:B------:R-:W2:Y:S04]  /*200f0*/  LDG.E R7, desc[UR50][R4.64] ;  /* 0x0000003204077981 */ /* 0x000ea8000c1e1900 */
[----:B------:R-:W2:Y:S02]  /*20100*/  LDG.E R4, desc[UR50][R4.64+0x4] ;  /* 0x0000043204047981 */ /* 0x000ea4000c1e1900 */
[----:B--2---:R-:W-:-:S07]  /*20110*/  IMAD.IADD R7, R4, 0x1, -R7 ;  /* 0x0000000104077824 */ /* 0x004fce00078e0a07 */
.L_x_3695:
        /* <DEDUP_REMOVED lines=37> */
.L_x_3698:
[----:B------:R-:W-:-:S13]  /*20370*/  ISETP.NE.AND P0, PT, R3, 0x1, PT ;  /* 0x000000010300780c */ /* 0x000fda0003f05270 */
[----:B------:R-:W1:Y:S02]  /*20380*/  @P0 LDC.64 R4, c[0x0][0xae0] ;  /* 0x0002b800ff040b82 */ /* 0x000e640000000a00 */
[----:B-1----:R-:W-:-:S05]  /*20390*/  @P0 IMAD.HI.U32 R4, R2, R4, RZ ;  /* 0x0000000402040227 */ /* 0x002fca00078e00ff */
[----:B------:R-:W-:-:S07]  /*203a0*/  @P0 SHF.R.U32.HI R2, RZ, R5, R4 ;  /* 0x00000005ff020219 */ /* 0x000fce0000011604 */
.L_x_3699:
[----:B------:R-:W-:Y:S05]  /*203b0*/  BSYNC B0 ;  /* 0x0000000000007941 */ /* 0x000fea0003800000 */
.L_x_3697:
[----:B------:R-:W-:-:S05]  /*203c0*/  IMAD R2, R2, R3, R3 ;  /* 0x0000000302027224 */ /* 0x000fca00078e0203 */
[----:B------:R-:W-:-:S07]  /*203d0*/  VIMNMX R8, R8, R2, PT ;  /* 0x0000000208087248 */ /* 0x000fce0003fe0100 */
.L_x_3696:
        /* <DEDUP_REMOVED lines=25> */
.L_x_3702:
[----:B------:R-:W-:-:S13]  /*20570*/  ISETP.NE.AND P0, PT, R3, 0x1, PT ;  /* 0x000000010300780c */ /* 0x000fda0003f05270 */
[----:B------:R-:W1:Y:S02]  /*20580*/  @P0 LDC.64 R4, c[0x0][0xae0] ;  /* 0x0002b800ff040b82 */ /* 0x000e640000000a00 */
[----:B-1----:R-:W-:-:S05]  /*20590*/  @P0 IMAD.HI.U32 R4, R6, R4, RZ ;  /* 0x0000000406040227 */ /* 0x002fca00078e00ff */
[----:B------:R-:W-:-:S07]  /*205a0*/  @P0 SHF.R.U32.HI R6, RZ, R5, R4 ;  /* 0x00000005ff060219 */ /* 0x000fce0000011604 */
.L_x_3703:
[----:B------:R-:W-:Y:S05]  /*205b0*/  BSYNC B0 ;  /* 0x0000000000007941 */ /* 0x000fea0003800000 */
.L_x_3701:
[----:B------:R-:W-:-:S05]  /*205c0*/  IMAD R3, R6, R3, RZ ;  /* 0x0000000306037224 */ /* 0x000fca00078e02ff */
[----:B------:R-:W-:-:S07]  /*205d0*/  VIMNMX R2, R2, R3, !PT ;  /* 0x0000000302027248 */ /* 0x000fce0007fe0100 */
.L_x_3700:
        /* <DEDUP_REMOVED lines=41> */
.L_x_3705:
[----:B------:R-:W-:Y:S05]  /*20870*/  BSYNC B0 ;  /* 0x0000000000007941 */ /* 0x000fea0003800000 */
.L_x_3704:
[-C--:B------:R-:W-:Y:S01]  /*20880*/  IMAD R7, R13, R2.reuse, R7 ;  /* 0x000000020d077224 */ /* 0x080fe200078e0207 */
        /* <DEDUP_REMOVED lines=23> */
.L_x_3926:
[----:B--2---:R-:W-:Y:S02]  /*20a00*/  ISETP.NE.AND P0, PT, R14, RZ, PT ;  /* 0x000000ff0e00720c */ /* 0x004fe40003f05270 */
[----:B------:R-:W-:-:S11]  /*20a10*/  PLOP3.LUT P6, PT, PT, PT, PT, 0x8, 0x0 ;  /* 0x000000000000781c */ /* 0x000fd60003fce170 */
[----:B------:R-:W-:Y:S05]  /*20a20*/  @P0 BRA `(.L_x_3709) ;  /* 0x00000000000c0947 */ /* 0x000fea0003800000 */
[----:B------:R-:W-:-:S03]  /*20a30*/  UMOV UR4, 0xffffffff ;  /* 0xffffffff00047882 */ /* 0x000fc60000000000 */
[----:B------:R-:W-:Y:S05]  /*20a40*/  BRA.DIV UR4, `(.L_x_3710) ;  /* 0x0000009e04b07947 */ /* 0x000fea000b800000 */
[----:B------:R-:W-:-:S13]  /*20a50*/  ELECT P6, URZ, PT ;  /* 0x00000000003f782f */ /* 0x000fda00038c0000 */
.L_x_3709:
        /* <DEDUP_REMOVED lines=9> */
.L_x_3929:
[----:B------:R-:W-:Y:S05]  /*20af0*/  BSYNC B1 ;  /* 0x0000000000017941 */ /* 0x000fea0003800000 */
.L_x_3711:
        /* <DEDUP_REMOVED lines=12> */
.L_x_3930:
[----:B------:R-:W-:Y:S05]  /*20bc0*/  BSYNC B2 ;  /* 0x0000000000027941 */ /* 0x000fea0003800000 */
.L_x_3715:
        /* <DEDUP_REMOVED lines=9> */
.L_x_3718:
[----:B------:R-:W-:Y:S05]  /*20c60*/  BSYNC B2 ;  /* 0x0000000000027941 */ /* 0x000fea0003800000 */
.L_x_3717:
        /* <DEDUP_REMOVED lines=13> */
.L_x_3719:
        /* <DEDUP_REMOVED lines=13> */
.L_x_3931:
[----:B------:R-:W-:Y:S05]  /*20e10*/  BSYNC B2 ;  /* 0x0000000000027941 */ /* 0x000fea0003800000 */
.L_x_3720:
        /* <DEDUP_REMOVED lines=11> */
.L_x_3723:
[----:B------:R-:W-:Y:S05]  /*20ed0*/  BSYNC B2 ;  /* 0x0000000000027941 */ /* 0x000fea0003800000 */
.L_x_3722:
        /* <DEDUP_REMOVED lines=10> */
.L_x_3724:
        /* <DEDUP_REMOVED lines=15> */
.L_x_3725:
        /* <DEDUP_REMOVED lines=15> */
.L_x_3726:
        /* <DEDUP_REMOVED lines=15> */
.L_x_3727:
        /* <DEDUP_REMOVED lines=15> */
.L_x_3728:
        /* <DEDUP_REMOVED lines=15> */
.L_x_3729:
        /* <DEDUP_REMOVED lines=15> */
.L_x_3730:
        /* <DEDUP_REMOVED lines=15> */
.L_x_3731:
        /* <DEDUP_REMOVED lines=10> */
.L_x_3714:
[----:B------:R-:W-:Y:S05]  /*216b0*/  BSYNC B1 ;  /* 0x0000000000017941 */ /* 0x000fea0003800000 */
.L_x_3713:
[----:B------:R-:W2:Y:S04]  /*216c0*/  LDL.LU R10, [R1+0x14] ;  /* 0x00001400010a7983 */ /* 0x000ea80000300800 */
[----:B------:R-:W3:Y:S01]  /*216d0*/  LDL.LU R8, [R1+0x20] ;  /* 0x0000200001087983 */ /* 0x000ee20000300800 */
[----:B-1----:R-:W-:Y:S01]  /*216e0*/  VIADD R5, R9, 0xfffffffe ;  /* 0xfffffffe09057836 */ /* 0x002fe20000000000 */
        /* <DEDUP_REMOVED lines=10> */
.L_x_3751:
        /* <DEDUP_REMOVED lines=13> */
.L_x_3932:
[----:B------:R-:W-:Y:S05]  /*21860*/  BSYNC B2 ;  /* 0x0000000000027941 */ /* 0x000fea0003800000 */
.L_x_3734:
        /* <DEDUP_REMOVED lines=9> */
.L_x_3737:
[----:B------:R-:W-:Y:S05]  /*21900*/  BSYNC B2 ;  /* 0x0000000000027941 */ /* 0x000fea0003800000 */
.L_x_3736:
        /* <DEDUP_REMOVED lines=12> */
.L_x_3738:
        /* <DEDUP_REMOVED lines=13> */
.L_x_3933:
[----:B------:R-:W-:Y:S05]  /*21aa0*/  BSYNC B2 ;  /* 0x0000000000027941 */ /* 0x000fea0003800000 */
.L_x_3739:
        /* <DEDUP_REMOVED lines=11> */
.L_x_3742:
[----:B------:R-:W-:Y:S05]  /*21b60*/  BSYNC B2 ;  /* 0x0000000000027941 */ /* 0x000fea0003800000 */
.L_x_3741:
        /* <DEDUP_REMOVED lines=10> */
.L_x_3743:
        /* <DEDUP_REMOVED lines=15> */
.L_x_3744:
        /* <DEDUP_REMOVED lines=15> */
.L_x_3745:
        /* <DEDUP_REMOVED lines=15> */
.L_x_3746:
        /* <DEDUP_REMOVED lines=15> */
.L_x_3747:
        /* <DEDUP_REMOVED lines=15> */
.L_x_3748:
        /* <DEDUP_REMOVED lines=15> */
.L_x_3749:
        /* <DEDUP_REMOVED lines=15> */
.L_x_3750:
        /* <DEDUP_REMOVED lines=10> */
.L_x_3733:
[----:B------:R-:W-:Y:S05]  /*22340*/  BSYNC B1 ;  /* 0x0000000000017941 */ /* 0x000fea0003800000 */
.L_x_3732:
        /* <DEDUP_REMOVED lines=12> */
.L_x_3707:
[----:B------:R-:W-:Y:S05]  /*22410*/  BSYNC B0 ;  /* 0x0000000000007941 */ /* 0x000fea0003800000 */
.L_x_3706:
[----:B-12---:R-:W2:Y:S01]  /*22420*/  LDL R8, [R1+0x2c] ;  /* 0x00002c0001087983 */ /* 0x006ea20000100800 */
[----:B------:R-:W1:Y:S01]  /*22430*/  LDC R0, c[0x0][0x448] ;  /* 0x00011200ff007b82 */ /* 0x000e620000000800 */
[----:B------:R-:W-:Y:S07]  /*22440*/  @!P0 WARPSYNC.ALL ;  /* 0x0000000000008948 */ /* 0x000fee0003800000 */
[----:B------:R-:W-:Y:S01]  /*22450*/  @!P0 BAR.SYNC.DEFER_BLOCKING 0xc, 0x180 ;  /* 0x0306000000008b1d */ /* 0x000fe20000010000 */
[----:B-1----:R-:W-:-:S13]  /*22460*/  ISETP.NE.AND P1, PT, R0, 0x1, PT ;  /* 0x000000010000780c */ /* 0x002fda0003f25270 */
[----:B------:R-:W1:Y:S08]  /*22470*/  @P1 LDC R0, c[0x0][0x44c] ;  /* 0x00011300ff001b82 */ /* 0x000e700000000800 */
[----:B------:R-:W3:Y:S01]  /*22480*/  @P1 LDC R3, c[0x0][0x450] ;  /* 0x00011400ff031b82 */ /* 0x000ee20000000800 */
[----:B--2---:R-:W-:-:S04]  /*22490*/  VIADD R2, R8, 0x3f ;  /* 0x0000003f08027836 */ /* 0x004fc80000000000 */
[----:B-1----:R-:W-:-:S05]  /*224a0*/  @P1 IMAD.HI.U32 R0, R2, R0, RZ ;  /* 0x0000000002001227 */ /* 0x002fca00078e00ff */
[----:B---3--:R-:W-:-:S05]  /*224b0*/  @P1 SHF.R.U32.HI R2, RZ, R3, R0 ;  /* 0x00000003ff021219 */ /* 0x008fca0000011600 */
[----:B------:R-:W-:Y:S02]  /*224c0*/  IMAD.IADD R0, R20, 0x1, R2 ;  /* 0x0000000114007824 */ /* 0x000fe400078e0202 */
[----:B------:R-:W1:Y:S02]  /*224d0*/  LDC.64 R2, c[0x0][0xad8] ;  /* 0x0002b600ff027b82 */ /* 0x000e640000000a00 */
[----:B-1----:R-:W-:Y:S01]  /*224e0*/  ISETP.GE.AND P2, PT, R3, 0x1, PT ;  /* 0x000000010300780c */ /* 0x002fe20003f46270 */
        /* <DEDUP_REMOVED lines=13> */
.L_x_3754:
[----:B------:R-:W-:-:S13]  /*225c0*/  ISETP.NE.AND P0, PT, R3, 0x1, PT ;  /* 0x000000010300780c */ /* 0x000fda0003f05270 */
[----:B------:R-:W1:Y:S02]  /*225d0*/  @P0 LDC.64 R6, c[0x0][0xae0] ;  /* 0x0002b800ff060b82 */ /* 0x000e640000000a00 */
[----:B-1----:R-:W-:-:S05]  /*225e0*/  @P0 IMAD.HI.U32 R6, R2, R6, RZ ;  /* 0x0000000602060227 */ /* 0x002fca00078e00ff */
[----:B------:R-:W-:-:S07]  /*225f0*/  @P0 SHF.R.U32.HI R2, RZ, R7, R6 ;  /* 0x00000007ff020219 */ /* 0x000fce0000011606 */
.L_x_3755:
[----:B------:R-:W-:Y:S05]  /*22600*/  BSYNC B0 ;  /* 0x0000000000007941 */ /* 0x000fea0003800000 */
.L_x_3753:
[----:B------:R-:W-:-:S05]  /*22610*/  IMAD R2, R2, R3, R3 ;  /* 0x0000000302027224 */ /* 0x000fca00078e0203 */
[----:B------:R-:W-:-:S07]  /*22620*/  VIMNMX R5, R5, R2, PT ;  /* 0x0000000205057248 */ /* 0x000fce0003fe0100 */
.L_x_3752:
[----:B------:R-:W2:Y:S01]  /*22630*/  LDL R7, [R1+0x74] ;  /* 0x0000740001077983 */ /* 0x000ea20000100800 */
[----:B------:R-:W1:Y:S01]  /*22640*/  @P1 LDC R2, c[0x0][0x44c] ;  /* 0x00011300ff021b82 */ /* 0x000e620000000800 */
[----:B------:R-:W-:Y:S01]  /*22650*/  IMAD.MOV.U32 R0, RZ, RZ, R8 ;  /* 0x000000ffff007224 */ /* 0x000fe200078e0008 */
[----:B------:R-:W-:Y:S01]  /*22660*/  ULDC UR4, c[0x0][0xad4] ;  /* 0x0002b50000047ab9 */ /* 0x000fe20000000800 */
[----:B------:R-:W-:-:S05]  /*22670*/  VIADD R5, R5, 0x3f ;  /* 0x0000003f05057836 */ /* 0x000fca0000000000 */
[----:B------:R-:W3:Y:S01]  /*22680*/  @P1 LDC R6, c[0x0][0x450] ;  /* 0x00011400ff061b82 */ /* 0x000ee20000000800 */
[----:B-1----:R-:W-:-:S05]  /*22690*/  @P1 IMAD.HI.U32 R2, R8, R2, RZ ;  /* 0x0000000208021227 */ /* 0x002fca00078e00ff */
[----:B---3--:R-:W-:-:S05]  /*226a0*/  @P1 SHF.R.U32.HI R0, RZ, R6, R2 ;  /* 0x00000006ff001219 */ /* 0x008fca0000011602 */
        /* <DEDUP_REMOVED lines=18> */
.L_x_3758:
[----:B------:R-:W-:-:S13]  /*227d0*/  ISETP.NE.AND P0, PT, R3, 0x1, PT ;  /* 0x000000010300780c */ /* 0x000fda0003f05270 */
[----:B------:R-:W1:Y:S02]  /*227e0*/  @P0 LDC.64 R6, c[0x0][0xae0] ;  /* 0x0002b800ff060b82 */ /* 0x000e640000000a00 */
[----:B-1----:R-:W-:-:S05]  /*227f0*/  @P0 IMAD.HI.U32 R6, R2, R6, RZ ;  /* 0x0000000602060227 */ /* 0x002fca00078e00ff */
[----:B------:R-:W-:-:S07]  /*22800*/  @P0 SHF.R.U32.HI R2, RZ, R7, R6 ;  /* 0x00000007ff020219 */ /* 0x000fce0000011606 */
.L_x_3759:
[----:B------:R-:W-:Y:S05]  /*22810*/  BSYNC B0 ;  /* 0x0000000000007941 */ /* 0x000fea0003800000 */
.L_x_3757:
[----:B------:R-:W-:-:S05]  /*22820*/  IMAD R2, R2, R3, RZ ;  /* 0x0000000302027224 */ /* 0x000fca00078e02ff */
[----:B------:R-:W-:-:S07]  /*22830*/  VIMNMX R0, R0, R2, !PT ;  /* 0x0000000200007248 */ /* 0x000fce0007fe0100 */
.L_x_3756:
        /* <DEDUP_REMOVED lines=20> */
[----:B------:R-:W-:Y:S02]  /*22980*/  IADD3 R6, R4, -0x1, R5 ;  /* 0xffffffff04067810 */ /* 0x000fe40007ffe005 */
[----:B------:R-:W-:-:S03]  /*22990*/  IABS R2, R4 ;  /* 0x0000000400027213 */ /* 0x000fc60000000000 */
[----:B------:R-:W-:Y:S02]  /*229a0*/  IMAD.IADD R6, R6, 0x1, -R9 ;  /* 0x0000000106067824 */ /* 0x000fe400078e0a09 */
[----:B------:R-:W-:-:S03]  /*229b0*/  IMAD.MOV R2, RZ, RZ, -R2 ;  /* 0x000000ffff027224 */ /* 0x000fc600078e0a02 */
[----:B------:R-:W-:Y:S01]  /*229c0*/  IABS R3, R6 ;  /* 0x0000000600037213 */ /* 0x000fe20000000000 */
[----:B------:R-:W-:Y:S01]  /*229d0*/  IMAD.MOV.U32 R7, RZ, RZ, R2 ;  /* 0x000000ffff077224 */ /* 0x000fe200078e0002 */
        /* <DEDUP_REMOVED lines=13> */
.L_x_3761:
[----:B------:R-:W-:Y:S05]  /*22ab0*/  BSYNC B0 ;  /* 0x0000000000007941 */ /* 0x000fea0003800000 */
.L_x_3760:
        /* <DEDUP_REMOVED lines=15> */
[----:B-1----:R-:W1:Y:S01]  /*22bb0*/  LDC.64 R4, c[0x0][0xd60] ;  /* 0x00035800ff047b82 */ /* 0x002e620000000a00 */
[----:B------:R-:W2:Y:S02]  /*22bc0*/  FLO.U32 R0, UR4 ;  /* 0x0000000400007d00 */ /* 0x000ea400080e0000 */
[----:B--2---:R-:W-:-:S06]  /*22bd0*/  ISETP.EQ.U32.AND P0, PT, R0, R2, PT ;  /* 0x000000020000720c */ /* 0x004fcc0003f02070 */
[----:B------:R-:W1:Y:S07]  /*22be0*/  POPC R2, UR4 ;  /* 0x0000000400027d09 */ /* 0x000e6e0008000000 */
[----:B-1----:R-:W2:Y:S04]  /*22bf0*/  @P0 ATOMG.E.ADD.STRONG.GPU PT, R2, desc[UR50][R4.64], R2 ;  /* 0x00000002040209a8 */ /* 0x002ea800081ee1f2 */
[----:B--2---:R1:W2:Y:S02]  /*22c00*/  SHFL.IDX PT, R2, R2, R0, 0x1f ;  /* 0x00001f0002027589 */ /* 0x0042a400000e0000 */
[----:B-1----:R-:W1:Y:S02]  /*22c10*/  S2R R0, SR_LTMASK ;  /* 0x0000000000007919 */ /* 0x002e640000003900 */
[----:B-1----:R-:W-:-:S06]  /*22c20*/  LOP3.LUT R0, R0, UR4, RZ, 0xc0, !PT ;  /* 0x0000000400007c12 */ /* 0x002fcc000f8ec0ff */
[----:B------:R-:W2:Y:S02]  /*22c30*/  POPC R0, R0 ;  /* 0x0000000000007309 */ /* 0x000ea40000000000 */
[----:B--2---:R-:W-:-:S05]  /*22c40*/  IADD3 R0, R2, UR38, R0 ;  /* 0x0000002602007c10 */ /* 0x004fca000fffe000 */
[----:B------:R2:W-:Y:S01]  /*22c50*/  STL [R1], R0 ;  /* 0x0000000001007387 */ /* 0x0005e20000100800 */
[----:B------:R-:W-:Y:S05]  /*22c60*/  BRA `(.L_x_3764) ;  /* 0x0000005800987947 */ /* 0x000fea0003800000 */
.L_x_3763:
        /* <DEDUP_REMOVED lines=20> */
.L_x_3766:
[----:B------:R-:W-:Y:S05]  /*22db0*/  BSYNC B6 ;  /* 0x0000000000067941 */ /* 0x000fea0003800000 */
.L_x_3765:
        /* <DEDUP_REMOVED lines=20> */
.L_x_3769:
        /* <DEDUP_REMOVED lines=15> */
.L_x_3768:
[----:B------:R-:W-:Y:S05]  /*22ff0*/  BSYNC B6 ;  /* 0x0000000000067941 */ /* 0x000fea0003800000 */
.L_x_3767:
        /* <DEDUP_REMOVED lines=24> */
.L_x_3936:
        /* <DEDUP_REMOVED lines=9> */
.L_x_3939:
        /* <DEDUP_REMOVED lines=24> */
.L_x_3773:
[----:B------:R-:W4:Y:S04]  /*23390*/  LDL R0, [R1+0x10] ;  /* 0x0000100001007983 */ /* 0x000f280000100800 */
[----:B---3--:R-:W3:Y:S01]  /*233a0*/  LDL R2, [R1+0x1c] ;  /* 0x00001c0001027983 */ /* 0x008ee20000100800 */
[----:B----4-:R-:W-:Y:S01]  /*233b0*/  IMAD R0, R0, 0x8, R18 ;  /* 0x0000000800007824 */ /* 0x010fe200078e0212 */
[----:B---3--:R-:W-:-:S04]  /*233c0*/  SHF.L.U32 R2, R2, 0x1f, RZ ;  /* 0x0000001f02027819 */ /* 0x008fc800000006ff */
[----:B------:R-:W3:Y:S02]  /*233d0*/  SYNCS.PHASECHK.TRANS64.TRYWAIT P0, [R0+URZ+0x38840], R2 ;  /* 0x03884002000075a7 */ /* 0x000ee4000800017f */
[----:B---3--:R-:W-:Y:S05]  /*233e0*/  @!P0 BRA `(.L_x_3774) ;  /* 0x0000007800208947 */ /* 0x008fea0003800000 */
.L_x_3940:
        /* <DEDUP_REMOVED lines=11> */
.L_x_3775:
        /* <DEDUP_REMOVED lines=23> */
.L_x_3771:
        /* <DEDUP_REMOVED lines=34> */
.L_x_3777:
[----:B------:R-:W-:Y:S05]  /*23830*/  BSYNC B6 ;  /* 0x0000000000067941 */ /* 0x000fea0003800000 */
.L_x_3776:
[----:B------:R-:W3:Y:S01]  /*23840*/  LDL R11, [R1+0x2c] ;  /* 0x00002c00010b7983 */ /* 0x000ee20000100800 */
[----:B--2---:R-:W2:Y:S01]  /*23850*/  LDC R7, c[0x0][0x448] ;  /* 0x00011200ff077b82 */ /* 0x004ea20000000800 */
[----:B------:R-:W-:Y:S01]  /*23860*/  ULDC.64 UR4, c[0x0][0x298] ;  /* 0x0000a60000047ab9 */ /* 0x000fe20000000a00 */
[----:B------:R-:W-:Y:S01]  /*23870*/  ULDC.64 UR6, c[0x0][0x280] ;  /* 0x0000a00000067ab9 */ /* 0x000fe20000000a00 */
[----:B-1----:R-:W4:Y:S04]  /*23880*/  LDL R4, [R1+0x58] ;  /* 0x0000580001047983 */ /* 0x002f280000100800 */
[----:B------:R-:W4:Y:S04]  /*23890*/  LDL R9, [R1+0x38] ;  /* 0x0000380001097983 */ /* 0x000f280000100800 */
[----:B------:R-:W4:Y:S01]  /*238a0*/  LDL R8, [R1+0x60] ;  /* 0x0000600001087983 */ /* 0x000f220000100800 */
[----:B------:R-:W1:Y:S01]  /*238b0*/  S2R R2, SR_TID.X ;  /* 0x0000000000027919 */ /* 0x000e620000002100 */
[----:B------:R-:W0:Y:S02]  /*238c0*/  S2R R0, SR_TID.X ;  /* 0x0000000000007919 */ /* 0x000e240000002100 */
[----:B------:R-:W4:Y:S01]  /*238d0*/  LDL R6, [R1+0x40] ;  /* 0x0000400001067983 */ /* 0x000f220000100800 */
[----:B--2---:R-:W-:-:S13]  /*238e0*/  ISETP.NE.AND P0, PT, R7, 0x1, PT ;  /* 0x000000010700780c */ /* 0x004fda0003f05270 */
[----:B------:R-:W2:Y:S01]  /*238f0*/  @P0 LDC R3, c[0x0][0x450] ;  /* 0x00011400ff030b82 */ /* 0x000ea20000000800 */
[----:B-1----:R-:W-:-:S04]  /*23900*/  LOP3.LUT R2, R2, 0x7f, RZ, 0xc0, !PT ;  /* 0x0000007f02027812 */ /* 0x002fc800078ec0ff */
[----:B------:R-:W-:Y:S01]  /*23910*/  SHF.R.U32.HI R2, RZ, 0x3, R2 ;  /* 0x00000003ff027819 */ /* 0x000fe20000011602 */
[----:B0-----:R-:W-:-:S05]  /*23920*/  IMAD.SHL.U32 R0, R0, 0x10, RZ ;  /* 0x0000001000007824 */ /* 0x001fca00078e00ff */
[----:B------:R-:W-:Y:S02]  /*23930*/  LOP3.LUT R0, R2, 0x70, R0, 0xf8, !PT ;  /* 0x0000007002007812 */ /* 0x000fe400078ef800 */
[----:B------:R-:W0:Y:S03]  /*23940*/  @P0 LDC R2, c[0x0][0x44c] ;  /* 0x00011300ff020b82 */ /* 0x000e260000000800 */
[----:B---3--:R-:W-:-:S04]  /*23950*/  IMAD.IADD R5, R0, 0x1, R11 ;  /* 0x0000000100057824 */ /* 0x008fc800078e020b */
[----:B0-----:R-:W-:-:S04]  /*23960*/  @P0 IMAD.HI.U32 R2, R5, R2, RZ ;  /* 0x0000000205020227 */ /* 0x001fc800078e00ff */
[----:B------:R-:W-:Y:S01]  /*23970*/  IMAD.MOV.U32 R0, RZ, RZ, R5 ;  /* 0x000000ffff007224 */ /* 0x000fe200078e0005 */
[----:B--2---:R-:W-:Y:S01]  /*23980*/  @P0 SHF.R.U32.HI R0, RZ, R3, R2 ;  /* 0x00000003ff000219 */ /* 0x004fe20000011602 */
[----:B----4-:R-:W-:-:S04]  /*23990*/  IMAD R2, R4, UR4, RZ ;  /* 0x0000000404027c24 */ /* 0x010fc8000f8e02ff */
[C---:B------:R-:W-:Y:S02]  /*239a0*/  IMAD R4, R9.reuse, UR5, R2 ;  /* 0x0000000509047c24 */ /* 0x040fe4000f8e0202 */
        /* <DEDUP_REMOVED lines=76> */
.L_x_3949:
        /* <DEDUP_REMOVED lines=12> */
.L_x_3779:
        /* <DEDUP_REMOVED lines=37> */
.L_x_3781:
[----:B------:R-:W-:Y:S05]  /*24180*/  BSYNC B6 ;  /* 0x0000000000067941 */ /* 0x000fea0003800000 */
.L_x_3780:
        /* <DEDUP_REMOVED lines=41> */
[----:B------:R-:W-:Y:S01]  /*24420*/  ULDC UR4, c[0x0][0x3b8] ;  /* 0x0000ee0000047ab9 */ /* 0x000fe20000000800 */
[----:B------:R-:W-:Y:S01]  /*24430*/  IMAD.IADD R4, R3, 0x1, R4 ;  /* 0x0000000103047824 */ /* 0x000fe200078e0204 */
[----:B------:R-:W-:-:S04]  /*24440*/  ISETP.GE.AND P3, PT, R10, UR4, PT ;  /* 0x000000040a007c0c */ /* 0x000fc8000bf66270 */
[----:B------:R-:W-:Y:S01]  /*24450*/  LEA.HI.X R4, R2, UR5, R4, 0x1, P0 ;  /* 0x0000000502047c11 */ /* 0x000fe200080f0c04 */
[----:B0-----:R-:W-:Y:S01]  /*24460*/  IMAD.SHL.U32 R6, R6, 0x8, RZ ;  /* 0x0000000806067824 */ /* 0x001fe200078e00ff */
[----:B------:R-:W-:-:S04]  /*24470*/  SEL R5, RZ, 0x1, P3 ;  /* 0x00000001ff057807 */ /* 0x000fc80001800000 */
[----:B------:R-:W-:-:S03]  /*24480*/  LOP3.LUT R6, R6, 0x38, RZ, 0xc0, !PT ;  /* 0x0000003806067812 */ /* 0x000fc600078ec0ff */
[----:B------:R-:W-:Y:S02]  /*24490*/  @P3 LOP3.LUT R19, R19, 0x8, RZ, 0xfc, !PT ;  /* 0x0000000813133812 */ /* 0x000fe400078efcff */
[C---:B------:R-:W-:Y:S02]  /*244a0*/  LOP3.LUT R8, R6.reuse, 0x80, RZ, 0xfc, !PT ;  /* 0x0000008006087812 */ /* 0x040fe400078efcff */
[----:B------:R-:W-:Y:S02]  /*244b0*/  LOP3.LUT R6, R6, 0x40, RZ, 0xfc, !PT ;  /* 0x0000004006067812 */ /* 0x000fe400078efcff */
[----:B------:R-:W-:Y:S02]  /*244c0*/  ISETP.GE.AND P2, PT, R8, UR4, PT ;  /* 0x0000000408007c0c */ /* 0x000fe4000bf46270 */
[----:B------:R-:W-:Y:S02]  /*244d0*/  ISETP.GE.AND P1, PT, R6, UR4, PT ;  /* 0x0000000406007c0c */ /* 0x000fe4000bf26270 */
[----:B------:R-:W0:Y:S01]  /*244e0*/  S2R R6, SR_TID.X ;  /* 0x0000000000067919 */ /* 0x000e220000002100 */
[----:B------:R-:W-:-:S02]  /*244f0*/  LOP3.LUT R19, R19, 0xfffffffd, RZ, 0xc0, !PT ;  /* 0xfffffffd13137812 */ /* 0x000fc400078ec0ff */
[----:B------:R-:W-:Y:S02]  /*24500*/  SEL R3, RZ, 0x4, P2 ;  /* 0x00000004ff037807 */ /* 0x000fe40001000000 */
[----:B------:R-:W-:-:S04]  /*24510*/  SEL R2, RZ, 0x2, P1 ;  /* 0x00000002ff027807 */ /* 0x000fc80000800000 */
        /* <DEDUP_REMOVED lines=38> */
[----:B------:R-:W-:-:S04]  /*24780*/  @P1 LOP3.LUT R19, R19, 0x10000, RZ, 0xfc, !PT ;  /* 0x0001000013131812 */ /* 0x000fc800078efcff */
[C---:B------:R-:W-:Y:S02]  /*24790*/  LOP3.LUT P1, RZ, R19.reuse, 0x8, RZ, 0xc0, !PT ;  /* 0x0000000813ff7812 */ /* 0x040fe4000782c0ff */
[C---:B------:R-:W-:Y:S02]  /*247a0*/  LOP3.LUT P4, RZ, R19.reuse, 0x2, RZ, 0xc0, !PT ;  /* 0x0000000213ff7812 */ /* 0x040fe4000788c0ff */
[----:B------:R-:W-:Y:S01]  /*247b0*/  LOP3.LUT R19, R19, 0xffffbfff, RZ, 0xc0, !PT ;  /* 0xffffbfff13137812 */ /* 0x000fe200078ec0ff */
[----:B------:R-:W0:Y:S02]  /*247c0*/  S2R R12, SR_TID.X ;  /* 0x00000000000c7919 */ /* 0x000e240000002100 */
[----:B0-----:R-:W-:-:S05]  /*247d0*/  IMAD.SHL.U32 R12, R12, 0x8, RZ ;  /* 0x000000080c0c7824 */ /* 0x001fca00078e00ff */
[----:B------:R-:W-:Y:S01]  /*247e0*/  LOP3.LUT R12, R12, 0x38, RZ, 0xc0, !PT ;  /* 0x000000380c0c7812 */ /* 0x000fe200078ec0ff */
[----:B------:R-:W-:Y:S04]  /*247f0*/  SHFL.IDX PT, R14, R0, 0x1, 0x181f ;  /* 0x00381f00000e7f89 */ /* 0x000fe800000e0000 */
        /* <DEDUP_REMOVED lines=80> */
.L_x_3959:
        /* <DEDUP_REMOVED lines=30> */
.L_x_3784:
[----:B------:R-:W-:Y:S05]  /*24ee0*/  BSYNC B0 ;  /* 0x0000000000007941 */ /* 0x000fea0003800000 */
.L_x_3783:
[----:B------:R-:W-:Y:S01]  /*24ef0*/  NOP ;  /* 0x0000000000007918 */ /* 0x000fe20000000000 */
[----:B------:R-:W-:-:S13]  /*24f00*/  PLOP3.LUT P0, PT, PT, PT, PT, 0x80, 0x0 ;  /* 0x000000000000781c */ /* 0x000fda0003f0f070 */
.L_x_3785:
        /* <DEDUP_REMOVED lines=18> */
.L_x_3960:
[----:B------:R-:W-:Y:S05]  /*25030*/  BSYNC B0 ;  /* 0x0000000000007941 */ /* 0x000fea0003800000 */
.L_x_3786:
        /* <DEDUP_REMOVED lines=13> */
.L_x_3961:
[----:B------:R-:W-:Y:S05]  /*25110*/  BSYNC B1 ;  /* 0x0000000000017941 */ /* 0x000fea0003800000 */
.L_x_3790:
        /* <DEDUP_REMOVED lines=9> */
.L_x_3793:
[----:B------:R-:W-:Y:S05]  /*251b0*/  BSYNC B1 ;  /* 0x0000000000017941 */ /* 0x000fea0003800000 */
.L_x_3792:
        /* <DEDUP_REMOVED lines=13> */
.L_x_3794:
        /* <DEDUP_REMOVED lines=15> */
.L_x_3795:
        /* <DEDUP_REMOVED lines=15> */
.L_x_3796:
        /* <DEDUP_REMOVED lines=15> */
.L_x_3797:
        /* <DEDUP_REMOVED lines=15> */
.L_x_3798:
        /* <DEDUP_REMOVED lines=15> */
.L_x_3799:
        /* <DEDUP_REMOVED lines=15> */
.L_x_3800:
        /* <DEDUP_REMOVED lines=15> */
.L_x_3801:
        /* <DEDUP_REMOVED lines=10> */
.L_x_3789:
[----:B------:R-:W-:Y:S05]  /*259c0*/  BSYNC B0 ;  /* 0x0000000000007941 */ /* 0x000fea0003800000 */
.L_x_3788:
        /* <DEDUP_REMOVED lines=61> */
.L_x_3808:
        /* <DEDUP_REMOVED lines=8> */
.L_x_3962:
[----:B------:R-:W-:Y:S05]  /*25e20*/  BSYNC B3 ;  /* 0x0000000000037941 */ /* 0x000fea0003800000 */
.L_x_3809:
        /* <DEDUP_REMOVED lines=9> */
.L_x_3812:
[----:B------:R-:W-:Y:S05]  /*25ec0*/  BSYNC B3 ;  /* 0x0000000000037941 */ /* 0x000fea0003800000 */
.L_x_3811:
        /* <DEDUP_REMOVED lines=13> */
.L_x_3813:
        /* <DEDUP_REMOVED lines=13> */
.L_x_3963:
[----:B------:R-:W-:Y:S05]  /*26070*/  BSYNC B3 ;  /* 0x0000000000037941 */ /* 0x000fea0003800000 */
.L_x_3814:
        /* <DEDUP_REMOVED lines=11> */
.L_x_3817:
[----:B------:R-:W-:Y:S05]  /*26130*/  BSYNC B3 ;  /* 0x0000000000037941 */ /* 0x000fea0003800000 */
.L_x_3816:
        /* <DEDUP_REMOVED lines=10> */
.L_x_3818:
        /* <DEDUP_REMOVED lines=15> */
.L_x_3819:
        /* <DEDUP_REMOVED lines=15> */
.L_x_3820:
        /* <DEDUP_REMOVED lines=15> */
.L_x_3821:
        /* <DEDUP_REMOVED lines=15> */
.L_x_3822:
        /* <DEDUP_REMOVED lines=15> */
.L_x_3823:
        /* <DEDUP_REMOVED lines=15> */
.L_x_3824:
        /* <DEDUP_REMOVED lines=15> */
.L_x_3825:
        /* <DEDUP_REMOVED lines=10> */
.L_x_3807:
[----:B------:R-:W-:Y:S05]  /*26910*/  BSYNC B1 ;  /* 0x0000000000017941 */ /* 0x000fea0003800000 */
.L_x_3806:
[----:B------:R-:W2:Y:S02]  /*26920*/  LDL.LU R5, [R1+0x4c] ;  /* 0x00004c0001057983 */ /* 0x000ea40000300800 */
[----:B--2---:R-:W-:-:S07]  /*26930*/  VIADD R0, R5, 0xfffffffd ;  /* 0xfffffffd05007836 */ /* 0x004fce0000000000 */
.L_x_3805:
[----:B------:R-:W-:Y:S05]  /*26940*/  BSYNC B2 ;  /* 0x0000000000027941 */ /* 0x000fea0003800000 */
.L_x_3804:
[----:B------:R-:W-:-:S05]  /*26950*/  VIADD R8, R8, 0xfffffffe ;  /* 0xfffffffe08087836 */ /* 0x000fca0000000000 */
[----:B------:R-:W-:-:S13]  /*26960*/  ISETP.NE.AND P0, PT, R8, R4, PT ;  /* 0x000000040800720c */ /* 0x000fda0003f05270 */
[----:B------:R-:W-:Y:S05]  /*26970*/  @!P0 BRA `(.L_x_3803) ;  /* 0x0000001800e08947 */ /* 0x000fea0003800000 */
.L_x_3866:
        /* <DEDUP_REMOVED lines=35> */
.L_x_3828:
        /* <DEDUP_REMOVED lines=8> */
.L_x_3964:
[----:B------:R-:W-:Y:S05]  /*26c30*/  BSYNC B2 ;  /* 0x0000000000027941 */ /* 0x000fea0003800000 */
.L_x_3829:
        /* <DEDUP_REMOVED lines=9> */
.L_x_3832:
[----:B------:R-:W-:Y:S05]  /*26cd0*/  BSYNC B2 ;  /* 0x0000000000027941 */ /* 0x000fea0003800000 */
.L_x_3831:
        /* <DEDUP_REMOVED lines=12> */
.L_x_3833:
        /* <DEDUP_REMOVED lines=13> */
.L_x_3965:
[----:B------:R-:W-:Y:S05]  /*26e70*/  BSYNC B2 ;  /* 0x0000000000027941 */ /* 0x000fea0003800000 */
.L_x_3834:
        /* <DEDUP_REMOVED lines=11> */
.L_x_3837:
[----:B------:R-:W-:Y:S05]  /*26f30*/  BSYNC B2 ;  /* 0x0000000000027941 */ /* 0x000fea0003800000 */
.L_x_3836:
[----:B------:R-:W-:Y:S01]  /*26f40*/  R2UR UR10, R10 ;  /* 0x000000000a0a72ca */ /* 0x000fe200000e0000 */
[----:B01----:R-:W-:Y:S01]  /*26f50*/  IMAD R2, R7, 0x10000, R18 ;  /* 0x0001000007027824 */ /* 0x003fe200078e0212 */
[----:B------:R-:W-:Y:S01]  /*26f60*/  R2UR UR6, R8 ;  /* 0x00000000080672ca */ /* 0x000fe200000e0000 */
[----:B------:R-:W-:Y:S01]  /*26f70*/  UIADD3 UR4, UP0, UR40, 0x470, URZ ;  /* 0x0000047028047890 */ /* 0x000fe2000ff1e03f */
[----:B------:R-:W-:Y:S01]  /*26f80*/  R2UR UR7, R9 ;  /* 0x00000000090772ca */ /* 0x000fe200000e0000 */
[----:B------:R-:W-:Y:S01]  /*26f90*/  VIADD R3, R3, 0x38850 ;  /* 0x0003885003037836 */ /* 0x000fe20000000000 */
[----:B------:R-:W-:Y:S01]  /*26fa0*/  PLOP3.LUT P0, PT, PT, PT, PT, 0x80, 0x0 ;  /* 0x000000000000781c */ /* 0x000fe20003f0f070 */
[----:B------:R-:W-:Y:S01]  /*26fb0*/  VIADD R5, R2, 0x400 ;  /* 0x0000040002057836 */ /* 0x000fe20000000000 */
[----:B------:R-:W-:-:S12]  /*26fc0*/  UIADD3.X UR5, URZ, UR41, URZ, UP0, !UPT ;  /* 0x000000293f057290 */ /* 0x000fd800087fe43f */
.L_x_3838:
        /* <DEDUP_REMOVED lines=15> */
.L_x_3839:
        /* <DEDUP_REMOVED lines=15> */
.L_x_3840:
        /* <DEDUP_REMOVED lines=15> */
.L_x_3841:
        /* <DEDUP_REMOVED lines=15> */
.L_x_3842:
        /* <DEDUP_REMOVED lines=15> */
.L_x_3843:
        /* <DEDUP_REMOVED lines=15> */
.L_x_3844:
        /* <DEDUP_REMOVED lines=15> */
.L_x_3845:
        /* <DEDUP_REMOVED lines=10> */
.L_x_3827:
[----:B------:R-:W-:Y:S05]  /*27700*/  BSYNC B1 ;  /* 0x0000000000017941 */ /* 0x000fea0003800000 */
.L_x_3826:
        /* <DEDUP_REMOVED lines=35> */
.L_x_3848:
        /* <DEDUP_REMOVED lines=8> */
.L_x_3966:
[----:B------:R-:W-:Y:S05]  /*279c0*/  BSYNC B2 ;  /* 0x0000000000027941 */ /* 0x000fea0003800000 */
.L_x_3849:
        /* <DEDUP_REMOVED lines=9> */
.L_x_3852:
[----:B------:R-:W-:Y:S05]  /*27a60*/  BSYNC B2 ;  /* 0x0000000000027941 */ /* 0x000fea0003800000 */
.L_x_3851:
        /* <DEDUP_REMOVED lines=13> */
.L_x_3853:
        /* <DEDUP_REMOVED lines=13> */
.L_x_3967:
[----:B------:R-:W-:Y:S05]  /*27c10*/  BSYNC B2 ;  /* 0x0000000000027941 */ /* 0x000fea0003800000 */
.L_x_3854:
        /* <DEDUP_REMOVED lines=11> */
.L_x_3857:
[----:B------:R-:W-:Y:S05]  /*27cd0*/  BSYNC B2 ;  /* 0x0000000000027941 */ /* 0x000fea0003800000 */
.L_x_3856:
        /* <DEDUP_REMOVED lines=10> */
.L_x_3858:
        /* <DEDUP_REMOVED lines=15> */
.L_x_3859:
        /* <DEDUP_REMOVED lines=15> */
.L_x_3860:
        /* <DEDUP_REMOVED lines=15> */
.L_x_3861:
        /* <DEDUP_REMOVED lines=15> */
.L_x_3862:
        /* <DEDUP_REMOVED lines=15> */
.L_x_3863:
        /* <DEDUP_REMOVED lines=15> */
.L_x_3864:
        /* <DEDUP_REMOVED lines=15> */
.L_x_3865:
        /* <DEDUP_REMOVED lines=10> */
.L_x_3847:
[----:B------:R-:W-:Y:S05]  /*284b0*/  BSYNC B1 ;  /* 0x0000000000017941 */ /* 0x000fea0003800000 */
.L_x_3846:
[----:B------:R-:W2:Y:S01]  /*284c0*/  LDL R5, [R1+0x28] ;  /* 0x0000280001057983 */ /* 0x000ea20000100800 */
[----:B------:R-:W-:Y:S01]  /*284d0*/  VIADD R0, R0, 0xfffffffe ;  /* 0xfffffffe00007836 */ /* 0x000fe20000000000 */
[----:B--2---:R-:W-:-:S13]  /*284e0*/  ISETP.GT.AND P0, PT, R6, R5, PT ;  /* 0x000000050600720c */ /* 0x004fda0003f04270 */
[----:B------:R-:W-:Y:S05]  /*284f0*/  @P0 BRA `(.L_x_3866) ;  /* 0xffffffe400200947 */ /* 0x000fea000383ffff */
.L_x_3803:
[----:B------:R-:W-:Y:S05]  /*28500*/  BSYNC B0 ;  /* 0x0000000000007941 */ /* 0x000fea0003800000 */
.L_x_3802:
        /* <DEDUP_REMOVED lines=25> */
.L_x_3868:
[----:B------:R-:W-:Y:S05]  /*286a0*/  BSYNC B0 ;  /* 0x0000000000007941 */ /* 0x000fea0003800000 */
.L_x_3867:
[----:B------:R-:W-:-:S05]  /*286b0*/  SEL R0, R0, RZ, P0 ;  /* 0x000000ff00007207 */ /* 0x000fca0000000000 */
[----:B------:R3:W-:Y:S02]  /*286c0*/  STL [R1+0x10], R0 ;  /* 0x0000100001007387 */ /* 0x0007e40000100800 */
.L_x_3764:
[----:B------:R-:W-:Y:S05]  /*286d0*/  BSYNC B7 ;  /* 0x0000000000077941 */ /* 0x000fea0003800000 */
.L_x_3762:
[----:B------:R-:W-:-:S13]  /*286e0*/  LOP3.LUT P0, RZ, R19, 0x40, RZ, 0xc0, !PT ;  /* 0x0000004013ff7812 */ /* 0x000fda000780c0ff */
[----:B------:R-:W-:Y:S05]  /*286f0*/  @!P0 BRA `(.L_x_3869) ;  /* 0x00000000002c8947 */ /* 0x000fea0003800000 */
[----:B------:R-:W-:Y:S05]  /*28700*/  WARPSYNC.ALL ;  /* 0x0000000000007948 */ /* 0x000fea0003800000 */
[----:B------:R-:W4:Y:S08]  /*28710*/  S2UR UR5, SR_CgaCtaId ;  /* 0x00000000000579c3 */ /* 0x000f300000008800 */
[----:B------:R-:W-:Y:S06]  /*28720*/  BAR.SYNC.DEFER_BLOCKING 0x5, 0x180 ;  /* 0x0146000000007b1d */ /* 0x000fec0000010000 */
[----:B------:R-:W-:-:S02]  /*28730*/  UMOV UR4, 0x400 ;  /* 0x0000040000047882 */ /* 0x000fc40000000000 */
[----:B----4-:R-:W-:-:S06]  /*28740*/  ULEA UR4, UR5, UR4, 0x18 ;  /* 0x0000000405047291 */ /* 0x010fcc000f8ec03f */
[----:B------:R-:W-:-:S05]  /*28750*/  IMAD.U32 R18, RZ, RZ, UR4 ;  /* 0x00000004ff127e24 */ /* 0x000fca000f8e00ff */
[----:B-1----:R-:W1:Y:S04]  /*28760*/  LDS.128 R4, [R18+0x388d0] ;  /* 0x0388d00012047984 */ /* 0x002e680000000c00 */
[----:B-1----:R1:W-:Y:S04]  /*28770*/  STL.64 [R1], R4 ;  /* 0x0000000401007387 */ /* 0x0023e80000100a00 */
[----:B------:R1:W-:Y:S01]  /*28780*/  STL.64 [R1+0x8], R6 ;  /* 0x0000080601007387 */ /* 0x0003e20000100a00 */
[----:B------:R-:W-:Y:S06]  /*28790*/  BAR.ARV 0x4, 0x180 ;  /* 0x0106000000007b1d */ /* 0x000fec0000002000 */
[----:B------:R-:W-:Y:S05]  /*287a0*/  BRA `(.L_x_3870) ;  /* 0x0000001000347947 */ /* 0x000fea0003800000 */
.L_x_3869:
[----:B------:R-:W4:Y:S01]  /*287b0*/  S2R R16, SR_TID.X ;  /* 0x0000000000107919 */ /* 0x000f220000002100 */
[----:B------:R-:W-:Y:S01]  /*287c0*/  UMOV UR4, 0xffffffff ;  /* 0xffffffff00047882 */ /* 0x000fe20000000000 */
[----:B----4-:R-:W-:-:S04]  /*287d0*/  LOP3.LUT R16, R16, 0x1f, RZ, 0xc0, !PT ;  /* 0x0000001f10107812 */ /* 0x010fc800078ec0ff */
[----:B------:R-:W-:Y:S01]  /*287e0*/  ISETP.NE.AND P0, PT, R16, 0x1f, PT ;  /* 0x0000001f1000780c */ /* 0x000fe20003f05270 */
[----:B------:R-:W-:-:S12]  /*287f0*/  BRA.DIV UR4, `(.L_x_3871) ;  /* 0x0000003604f47947 */ /* 0x000fd8000b800000 */
[----:B--2---:R-:W0:Y:S01]  /*28800*/  LDL.LU R2, [R1] ;  /* 0x0000000001027983 */ /* 0x004e220000300800 */
[----:B------:R-:W-:-:S03]  /*28810*/  ULDC UR4, c[0x0][0xd3c] ;  /* 0x00034f0000047ab9 */ /* 0x000fc60000000800 */
[----:B-1----:R-:W3:Y:S01]  /*28820*/  LDL R3, [R1+0xc] ;  /* 0x00000c0001037983 */ /* 0x002ee20000100800 */
[----:B0-----:R-:W-:Y:S02]  /*28830*/  IMAD.MOV.U32 R10, RZ, RZ, R2 ;  /* 0x000000ffff0a7224 */ /* 0x001fe400078e0002 */
[----:B---3--:R-:W-:-:S05]  /*28840*/  IMAD.IADD R0, R3, 0x1, R16 ;  /* 0x0000000103007824 */ /* 0x008fca00078e0210 */
        /* <DEDUP_REMOVED lines=36> */
.L_x_3977:
[----:B------:R-:W-:Y:S02]  /*28a90*/  ULDC UR4, c[0x0][0xd38] ;  /* 0x00034e0000047ab9 */ /* 0x000fe40000000800 */
[----:B------:R-:W-:-:S04]  /*28aa0*/  IMAD.U32 R2, RZ, RZ, UR4 ;  /* 0x00000004ff027e24 */ /* 0x000fc8000f8e00ff */
[----:B-1----:R-:W-:-:S04]  /*28ab0*/  IMAD R9, R9, R2, RZ ;  /* 0x0000000209097224 */ /* 0x002fc800078e02ff */
[----:B------:R-:W-:-:S05]  /*28ac0*/  IMAD.IADD R4, R4, 0x1, R9 ;  /* 0x0000000104047824 */ /* 0x000fca00078e0209 */
[----:B------:R-:W-:-:S13]  /*28ad0*/  ISETP.GT.AND P6, PT, R4, R5, PT ;  /* 0x000000050400720c */ /* 0x000fda0003fc4270 */
[----:B------:R-:W-:Y:S05]  /*28ae0*/  @P6 BRA `(.L_x_3872) ;  /* 0x0000000000ac6947 */ /* 0x000fea0003800000 */
.L_x_3875:
        /* <DEDUP_REMOVED lines=37> */
.L_x_3985:
[----:B------:R-:W-:Y:S02]  /*28d40*/  ULDC UR4, c[0x0][0xd38] ;  /* 0x00034e0000047ab9 */ /* 0x000fe40000000800 */
[----:B------:R-:W-:-:S04]  /*28d50*/  IMAD.U32 R2, RZ, RZ, UR4 ;  /* 0x00000004ff027e24 */ /* 0x000fc8000f8e00ff */
[----:B-1----:R-:W-:-:S04]  /*28d60*/  IMAD R9, R9, R2, RZ ;  /* 0x0000000209097224 */ /* 0x002fc800078e02ff */
[----:B------:R-:W-:-:S05]  /*28d70*/  IMAD.IADD R4, R9, 0x1, R4 ;  /* 0x0000000109047824 */ /* 0x000fca00078e0204 */
[----:B------:R-:W-:-:S13]  /*28d80*/  ISETP.GT.AND P6, PT, R4, R5, PT ;  /* 0x000000050400720c */ /* 0x000fda0003fc4270 */
[----:B------:R-:W-:Y:S05]  /*28d90*/  @!P6 BRA `(.L_x_3875) ;  /* 0xfffffffc0054e947 */ /* 0x000fea000383ffff */
.L_x_3872:
        /* <DEDUP_REMOVED lines=12> */
.L_x_3990:
[----:B------:R-:W-:-:S13]  /*28e60*/  ISETP.NE.AND P0, PT, R3, RZ, PT ;  /* 0x000000ff0300720c */ /* 0x000fda0003f05270 */
[----:B------:R-:W-:Y:S05]  /*28e70*/  @!P0 BRA `(.L_x_3877) ;  /* 0x0000000000148947 */ /* 0x000fea0003800000 */
[----:B------:R-:W-:Y:S01]  /*28e80*/  UMOV UR4, 0xffffffff ;  /* 0xffffffff00047882 */ /* 0x000fe20000000000 */
[----:B-1----:R-:W-:Y:S02]  /*28e90*/  VIADD R4, R4, 0xffffffff ;  /* 0xffffffff04047836 */ /* 0x002fe40000000000 */
[----:B------:R-:W-:Y:S05]  /*28ea0*/  BRA.DIV UR4, `(.L_x_3878) ;  /* 0x0000003a04e87947 */ /* 0x000fea000b800000 */
[----:B------:R1:W3:Y:S02]  /*28eb0*/  SHFL.IDX PT, R4, R7, R4, 0x1f ;  /* 0x00001f0407047589 */ /* 0x0002e400000e0000 */
.L_x_3993:
[----:B---3--:R-:W-:-:S07]  /*28ec0*/  IMAD.MOV.U32 R8, RZ, RZ, R4 ;  /* 0x000000ffff087224 */ /* 0x008fce00078e0004 */
.L_x_3877:
[----:B------:R-:W-:Y:S01]  /*28ed0*/  IMAD R3, R8, R2, R9 ;  /* 0x0000000208037224 */ /* 0x000fe200078e0209 */
[----:B------:R-:W-:-:S03]  /*28ee0*/  ISETP.NE.AND P0, PT, R6, 0x1, PT ;  /* 0x000000010600780c */ /* 0x000fc60003f05270 */
[----:B01----:R-:W-:Y:S01]  /*28ef0*/  IMAD.IADD R7, R5, 0x1, -R3 ;  /* 0x0000000105077824 */ /* 0x003fe200078e0a03 */
[----:B------:R0:W-:Y:S09]  /*28f00*/  STL [R1], R3 ;  /* 0x0000000301007387 */ /* 0x0001f20000100800 */
[----:B------:R-:W-:Y:S05]  /*28f10*/  @!P0 BRA `(.L_x_3879) ;  /* 0x0000000000e48947 */ /* 0x000fea0003800000 */
[----:B------:R-:W-:-:S04]  /*28f20*/  IABS R4, R0 ;  /* 0x0000000000047213 */ /* 0x000fc80000000000 */
[----:B------:R-:W1:Y:S08]  /*28f30*/  I2F.RP R2, R4 ;  /* 0x0000000400027306 */ /* 0x000e700000209400 */
        /* <DEDUP_REMOVED lines=55> */
.L_x_3879:
[----:B0-----:R-:W3:Y:S01]  /*292b0*/  LDL R3, [R1+0xc] ;  /* 0x00000c0001037983 */ /* 0x001ee20000100800 */
[----:B------:R-:W3:Y:S02]  /*292c0*/  LDC.64 R4, c[0x0][0xd90] ;  /* 0x00036400ff047b82 */ /* 0x000ee40000000a00 */
        /* <DEDUP_REMOVED lines=61> */
.L_x_3880:
[----:B------:R-:W-:-:S05]  /*296a0*/  LOP3.LUT R7, RZ, R7, RZ, 0x33, !PT ;  /* 0x00000007ff077212 */ /* 0x000fca00078e33ff */
[----:B------:R-:W-:-:S05]  /*296b0*/  IMAD.IADD R0, R0, 0x1, R7 ;  /* 0x0000000100007824 */ /* 0x000fca00078e0207 */
[----:B------:R3:W-:Y:S01]  /*296c0*/  STL [R1+0x4], R0 ;  /* 0x0000040001007387 */ /* 0x0007e20000100800 */
[----:B------:R-:W-:Y:S05]  /*296d0*/  BRA `(.L_x_3881) ;  /* 0x0000000000287947 */ /* 0x000fea0003800000 */
.L_x_3873:
        /* <DEDUP_REMOVED lines=10> */
.L_x_3881:
[----:B-1--4-:R-:W4:Y:S04]  /*29780*/  LDL R2, [R1+0xc] ;  /* 0x00000c0001027983 */ /* 0x012f280000100800 */
[----:B0-----:R-:W5:Y:S04]  /*29790*/  LDL R3, [R1+0x8] ;  /* 0x0000080001037983 */ /* 0x001f680000100800 */
[----:B------:R-:W2:Y:S04]  /*297a0*/  LDL R5, [R1+0x4] ;  /* 0x0000040001057983 */ /* 0x000ea80000100800 */
[----:B------:R-:W2:Y:S01]  /*297b0*/  LDL R4, [R1] ;  /* 0x0000000001047983 */ /* 0x000ea20000100800 */
[----:B---3--:R-:W0:Y:S01]  /*297c0*/  S2R R0, SR_TID.X ;  /* 0x0000000000007919 */ /* 0x008e220000002100 */
[----:B------:R-:W-:Y:S05]  /*297d0*/  WARPSYNC.ALL ;  /* 0x0000000000007948 */ /* 0x000fea0003800000 */
[----:B0-----:R-:W-:Y:S01]  /*297e0*/  LOP3.LUT R0, R0, 0x1f, RZ, 0xc0, !PT ;  /* 0x0000001f00007812 */ /* 0x001fe200078ec0ff */
[----:B------:R-:W-:Y:S03]  /*297f0*/  BAR.SYNC.DEFER_BLOCKING 0x4, 0x180 ;  /* 0x0106000000007b1d */ /* 0x000fe60000010000 */
[----:B------:R-:W-:-:S13]  /*29800*/  ISETP.NE.AND P0, PT, R0, RZ, PT ;  /* 0x000000ff0000720c */ /* 0x000fda0003f05270 */
[----:B------:R-:W0:Y:S01]  /*29810*/  @!P0 S2R R0, SR_CgaCtaId ;  /* 0x0000000000008919 */ /* 0x000e220000008800 */
[----:B----4-:R-:W-:Y:S01]  /*29820*/  IMAD.MOV.U32 R7, RZ, RZ, R2 ;  /* 0x000000ffff077224 */ /* 0x010fe200078e0002 */
[----:B------:R-:W-:Y:S01]  /*29830*/  @!P0 MOV R2, 0x400 ;  /* 0x0000040000028802 */ /* 0x000fe20000000f00 */
[----:B-----5:R-:W-:-:S03]  /*29840*/  IMAD.MOV.U32 R6, RZ, RZ, R3 ;  /* 0x000000ffff067224 */ /* 0x020fc600078e0003 */
[----:B0-----:R-:W-:-:S05]  /*29850*/  @!P0 LEA R18, R0, R2, 0x18 ;  /* 0x0000000200128211 */ /* 0x001fca00078ec0ff */
[----:B--2---:R0:W-:Y:S01]  /*29860*/  @!P0 STS.128 [R18+0x388d0], R4 ;  /* 0x0388d00412008388 */ /* 0x0041e20000000c00 */
[----:B------:R-:W-:Y:S06]  /*29870*/  BAR.ARV 0x5, 0x180 ;  /* 0x0146000000007b1d */ /* 0x000fec0000002000 */
.L_x_3870:
[----:B--23--:R-:W2:Y:S01]  /*29880*/  LDL R0, [R1+0xc] ;  /* 0x00000c0001007983 */ /* 0x00cea20000100800 */
[----:B------:R-:W-:Y:S02]  /*29890*/  ULDC UR4, c[0x0][0xd3c] ;  /* 0x00034f0000047ab9 */ /* 0x000fe40000000800 */
[----:B--2---:R-:W-:-:S13]  /*298a0*/  ISETP.GE.AND P0, PT, R0, UR4, PT ;  /* 0x0000000400007c0c */ /* 0x004fda000bf06270 */
[----:B------:R-:W-:Y:S05]  /*298b0*/  @!P0 BRA `(.L_x_3882) ;  /* 0xffffff6000e88947 */ /* 0x000fea000383ffff */
[----:B------:R-:W-:Y:S05]  /*298c0*/  BSYNC B8 ;  /* 0x0000000000087941 */ /* 0x000fea0003800000 */
.L_x_3692:
[----:B----4-:R-:W2:Y:S01]  /*298d0*/  LDL.LU R0, [R1+0x6c] ;  /* 0x00006c0001007983 */ /* 0x010ea20000300800 */
        /* <DEDUP_REMOVED lines=11> */
.L_x_3994:
[----:B------:R-:W-:Y:S05]  /*29990*/  BSYNC B0 ;  /* 0x0000000000007941 */ /* 0x000fea0003800000 */
.L_x_3883:
[----:B------:R-:W-:-:S03]  /*299a0*/  UMOV UR4, 0xffffffff ;  /* 0xffffffff00047882 */ /* 0x000fc60000000000 */
[----:B------:R-:W-:Y:S05]  /*299b0*/  BRA.DIV UR4, `(.L_x_3885) ;  /* 0x0000003204647947 */ /* 0x000fea000b800000 */
[----:B------:R-:W1:Y:S02]  /*299c0*/  S2R R2, SR_TID.X ;  /* 0x0000000000027919 */ /* 0x000e640000002100 */
[----:B-1----:R-:W-:-:S04]  /*299d0*/  SHF.R.U32.HI R2, RZ, 0x5, R2 ;  /* 0x00000005ff027819 */ /* 0x002fc80000011602 */
[----:B------:R-:W-:-:S05]  /*299e0*/  LOP3.LUT R2, R2, 0x3, RZ, 0xc0, !PT ;  /* 0x0000000302027812 */ /* 0x000fca00078ec0ff */
[----:B------:R1:W2:Y:S02]  /*299f0*/  SHFL.IDX PT, R14, R2, RZ, 0x1f ;  /* 0x00001fff020e7589 */ /* 0x0002a400000e0000 */
.L_x_3997:
[----:B--2---:R-:W-:-:S13]  /*29a00*/  ISETP.NE.AND P0, PT, R14, RZ, PT ;  /* 0x000000ff0e00720c */ /* 0x004fda0003f05270 */
[----:B------:R-:W-:Y:S05]  /*29a10*/  @P0 BRA `(.L_x_3472) ;  /* 0x0000000000940947 */ /* 0x000fea0003800000 */
[----:B------:R-:W-:-:S03]  /*29a20*/  UMOV UR4, 0xffffffff ;  /* 0xffffffff00047882 */ /* 0x000fc60000000000 */
[----:B------:R-:W-:Y:S05]  /*29a30*/  BRA.DIV UR4, `(.L_x_3886) ;  /* 0x0000003204787947 */ /* 0x000fea000b800000 */
[----:B------:R-:W-:-:S13]  /*29a40*/  ELECT P6, URZ, PT ;  /* 0x00000000003f782f */ /* 0x000fda00038c0000 */
.L_x_4000:
[----:B------:R-:W-:Y:S05]  /*29a50*/  @!P6 BRA `(.L_x_3472) ;  /* 0x000000000084e947 */ /* 0x000fea0003800000 */
[----:B------:R-:W-:-:S06]  /*29a60*/  ULOP3.LUT UR4, UR36, 0x2, URZ, 0xfc, !UPT ;  /* 0x0000000224047892 */ /* 0x000fcc000f8efc3f */
[----:B-1----:R-:W-:-:S05]  /*29a70*/  IMAD.U32 R2, RZ, RZ, UR4 ;  /* 0x00000004ff027e24 */ /* 0x002fca000f8e00ff */
[----:B------:R-:W-:-:S13]  /*29a80*/  ISETP.NE.AND P2, PT, R2, 0x3, PT ;  /* 0x000000030200780c */ /* 0x000fda0003f45270 */
[----:B------:R-:W-:Y:S05]  /*29a90*/  @!P2 BRA `(.L_x_3887) ;  /* 0x000000000004a947 */ /* 0x000fea0003800000 */
[----:B------:R-:W-:Y:S01]  /*29aa0*/  BPT.TRAP 0x1 ;  /* 0x000000040000795c */ /* 0x000fe20000300000 */
.L_x_3887:
        /* <DEDUP_REMOVED lines=14> */
.L_x_4001:
[----:B------:R-:W1:Y:S02]  /*29b90*/  SYNCS.PHASECHK.TRANS64.TRYWAIT P0, [R7+URZ], R2 ;  /* 0x00000002070075a7 */ /* 0x000e64000800017f */
[----:B-1----:R-:W-:Y:S05]  /*29ba0*/  @!P0 BRA `(.L_x_3889) ;  /* 0x0000003000508947 */ /* 0x002fea0003800000 */
.L_x_4002:
[----:B------:R-:W-:Y:S05]  /*29bb0*/  @!P2 BRA `(.L_x_3890) ;  /* 0x000000000004a947 */ /* 0x000fea0003800000 */
[----:B------:R-:W-:Y:S01]  /*29bc0*/  BPT.TRAP 0x1 ;  /* 0x000000040000795c */ /* 0x000fe20000300000 */
.L_x_3890:
[----:B------:R-:W2:Y:S01]  /*29bd0*/  LDL.LU R4, [R1+0x10] ;  /* 0x0000100001047983 */ /* 0x000ea20000300800 */
[----:B------:R-:W-:-:S04]  /*29be0*/  VIADD R0, R0, 0x38860 ;  /* 0x0003886000007836 */ /* 0x000fc80000000000 */
[----:B--2---:R-:W-:-:S04]  /*29bf0*/  IMAD R4, R4, 0x8, R0 ;  /* 0x0000000804047824 */ /* 0x004fc800078e0200 */
[----:B------:R-:W2:Y:S02]  /*29c00*/  SYNCS.PHASECHK.TRANS64.TRYWAIT P0, [R4+URZ], R5 ;  /* 0x00000005040075a7 */ /* 0x000ea4000800017f */
[----:B--2---:R-:W-:Y:S05]  /*29c10*/  @!P0 BRA `(.L_x_3891) ;  /* 0x0000003000488947 */ /* 0x004fea0003800000 */
.L_x_4003:
[----:B------:R-:W-:-:S07]  /*29c20*/  IMAD R3, R3, 0x8, R0 ;  /* 0x0000000803037824 */ /* 0x000fce00078e0200 */
.L_x_3892:
[----:B----4-:R4:W0:Y:S02]  /*29c30*/  SYNCS.PHASECHK.TRANS64.TRYWAIT P0, [R3+URZ], R2 ;  /* 0x00000002030075a7 */ /* 0x010824000800017f */
[----:B0-----:R-:W-:Y:S05]  /*29c40*/  @!P0 NANOSLEEP.SYNCS 0x989680 ;  /* 0x009896800000895d */ /* 0x001fea0003900000 */
[----:B------:R-:W0:Y:S02]  /*29c50*/  @!P0 SYNCS.PHASECHK.TRANS64 P0, [R3+URZ], R2 ;  /* 0x00000002030085a7 */ /* 0x000e24000800007f */
[----:B0-----:R-:W-:Y:S05]  /*29c60*/  @!P0 BRA `(.L_x_3892) ;  /* 0xfffffffc00f08947 */ /* 0x001fea000383ffff */
.L_x_3472:
[----:B------:R-:W-:Y:S05]  /*29c70*/  BSYNC B9 ;  /* 0x0000000000097941 */ /* 0x000fea0003800000 */
.L_x_3469:
[----:B------:R-:W-:Y:S05]  /*29c80*/  EXIT ;  /* 0x000000000000794d */ /* 0x000fea0003800000 */
.L_x_3498:
[----:B0-----:R0:W1:Y:S02]  /*29c90*/  SYNCS.PHASECHK.TRANS64.TRYWAIT P5, [R75+URZ+0x38890], R78 ;  /* 0x0388904e4b0075a7 */ /* 0x00106400080a017f */
[----:B-1----:R-:W-:Y:S05]  /*29ca0*/  @!P5 NANOSLEEP.SYNCS 0x989680 ;  /* 0x009896800000d95d */ /* 0x002fea0003900000 */
[----:B------:R-:W1:Y:S02]  /*29cb0*/  @!P5 SYNCS.PHASECHK.TRANS64 P5, [R75+URZ+0x38890], R78 ;  /* 0x0388904e4b00d5a7 */ /* 0x000e6400080a007f */
[----:B-1----:R-:W-:Y:S05]  /*29cc0*/  @!P5 BRA `(.L_x_3498) ;  /* 0xfffffffc00f0d947 */ /* 0x002fea000383ffff */
[----:B------:R-:W-:Y:S05]  /*29cd0*/  BRA `(.L_x_3893) ;  /* 0xfffffd9000fc7947 */ /* 0x000fea000383ffff */
.L_x_3508:
[----:B0-----:R0:W1:Y:S02]  /*29ce0*/  SYNCS.PHASECHK.TRANS64.TRYWAIT P5, [R75+URZ+0x38890], R78 ;  /* 0x0388904e4b0075a7 */ /* 0x00106400080a017f */
[----:B-1----:R-:W-:Y:S05]  /*29cf0*/  @!P5 NANOSLEEP.SYNCS 0x989680 ;  /* 0x009896800000d95d */ /* 0x002fea0003900000 */
[----:B------:R-:W1:Y:S02]  /*29d00*/  @!P5 SYNCS.PHASECHK.TRANS64 P5, [R75+URZ+0x38890], R78 ;  /* 0x0388904e4b00d5a7 */ /* 0x000e6400080a007f */
[----:B-1----:R-:W-:Y:S05]  /*29d10*/  @!P5 BRA `(.L_x_3508) ;  /* 0xfffffffc00f0d947 */ /* 0x002fea000383ffff */
[----:B------:R-:W-:Y:S05]  /*29d20*/  BRA `(.L_x_3894) ;  /* 0xfffffd9c004c7947 */ /* 0x000fea000383ffff */
.L_x_3513:
[----:B0-----:R0:W1:Y:S02]  /*29d30*/  SYNCS.PHASECHK.TRANS64.TRYWAIT P5, [R75+URZ+0x38890], R78 ;  /* 0x0388904e4b0075a7 */ /* 0x00106400080a017f */
[----:B-1----:R-:W-:Y:S05]  /*29d40*/  @!P5 NANOSLEEP.SYNCS 0x989680 ;  /* 0x009896800000d95d */ /* 0x002fea0003900000 */
[----:B------:R-:W1:Y:S02]  /*29d50*/  @!P5 SYNCS.PHASECHK.TRANS64 P5, [R75+URZ+0x38890], R78 ;  /* 0x0388904e4b00d5a7 */ /* 0x000e6400080a007f */
[----:B-1----:R-:W-:Y:S05]  /*29d60*/  @!P5 BRA `(.L_x_3513) ;  /* 0xfffffffc00f0d947 */ /* 0x002fea000383ffff */
[----:B------:R-:W-:Y:S05]  /*29d70*/  BRA `(.L_x_3895) ;  /* 0xfffffda400647947 */ /* 0x000fea000383ffff */
.L_x_3517:
[----:B------:R0:W0:Y:S02]  /*29d80*/  SYNCS.PHASECHK.TRANS64.TRYWAIT P5, [R75+URZ+0x388b0], R78 ;  /* 0x0388b04e4b0075a7 */ /* 0x00002400080a017f */
[----:B0-----:R-:W-:Y:S05]  /*29d90*/  @!P5 NANOSLEEP.SYNCS 0x989680 ;  /* 0x009896800000d95d */ /* 0x001fea0003900000 */
[----:B------:R-:W0:Y:S02]  /*29da0*/  @!P5 SYNCS.PHASECHK.TRANS64 P5, [R75+URZ+0x388b0], R78 ;  /* 0x0388b04e4b00d5a7 */ /* 0x000e2400080a007f */
[----:B0-----:R-:W-:Y:S05]  /*29db0*/  @!P5 BRA `(.L_x_3517) ;  /* 0xfffffffc00f0d947 */ /* 0x001fea000383ffff */
[----:B------:R-:W-:Y:S05]  /*29dc0*/  BRA `(.L_x_3896) ;  /* 0xfffffda400e07947 */ /* 0x000fea000383ffff */
.L_x_3560:
        /* <DEDUP_REMOVED lines=8> */
.L_x_3898:
[----:B------:R-:W-:Y:S05]  /*29e50*/  BSYNC B1 ;  /* 0x0000000000017941 */ /* 0x000fea0003800000 */
.L_x_3897:
        /* <DEDUP_REMOVED lines=8> */
.L_x_3899:
[----:B------:R-:W-:Y:S02]  /*29ee0*/  IMAD.MOV.U32 R13, RZ, RZ, R31 ;  /* 0x000000ffff0d7224 */ /* 0x000fe400078e001f */
[----:B------:R-:W-:-:S07]  /*29ef0*/  IMAD.MOV.U32 R2, RZ, RZ, R14 ;  /* 0x000000ffff027224 */ /* 0x000fce00078e000e */
[----:B------:R-:W-:Y:S05]  /*29f00*/  WARPSYNC.COLLECTIVE R15, `(.L_x_3900) ;  /* 0x000000000f087348 */ /* 0x000fea0003c00000 */
[----:B------:R0:W1:Y:S02]  /*29f10*/  SHFL.IDX P6, R14, R13, R12, R11 ;  /* 0x0000000c0d0e7389 */ /* 0x00006400000c000b */
[----:B01----:R-:W-:Y:S01]  /*29f20*/  ENDCOLLECTIVE ;  /* 0x000000000000791b */ /* 0x003fe20003800000 */
.L_x_3900:
[----:B------:R-:W-:Y:S02]  /*29f30*/  IMAD.MOV.U32 R13, RZ, RZ, R30 ;  /* 0x000000ffff0d7224 */ /* 0x000fe400078e001e */
[----:B------:R-:W-:-:S07]  /*29f40*/  IMAD.MOV.U32 R5, RZ, RZ, R14 ;  /* 0x000000ffff057224 */ /* 0x000fce00078e000e */
[----:B------:R-:W-:Y:S05]  /*29f50*/  WARPSYNC.COLLECTIVE R15, `(.L_x_3901) ;  /* 0x000000000f087348 */ /* 0x000fea0003c00000 */
[----:B------:R0:W1:Y:S02]  /*29f60*/  SHFL.IDX P6, R14, R13, R12, R11 ;  /* 0x0000000c0d0e7389 */ /* 0x00006400000c000b */
[----:B01----:R-:W-:Y:S01]  /*29f70*/  ENDCOLLECTIVE ;  /* 0x000000000000791b */ /* 0x003fe20003800000 */
.L_x_3901:
[----:B------:R-:W-:Y:S05]  /*29f80*/  BRA `(.L_x_3902) ;  /* 0xfffffde000c07947 */ /* 0x000fea000383ffff */
.L_x_3563:
        /* <DEDUP_REMOVED lines=8> */
.L_x_3904:
[----:B------:R-:W-:Y:S05]  /*2a010*/  BSYNC B1 ;  /* 0x0000000000017941 */ /* 0x000fea0003800000 */
.L_x_3903:
        /* <DEDUP_REMOVED lines=8> */
.L_x_3905:
[----:B------:R-:W-:Y:S02]  /*2a0a0*/  IMAD.MOV.U32 R13, RZ, RZ, R31 ;  /* 0x000000ffff0d7224 */ /* 0x000fe400078e001f */
[----:B------:R-:W-:-:S07]  /*2a0b0*/  IMAD.MOV.U32 R4, RZ, RZ, R14 ;  /* 0x000000ffff047224 */ /* 0x000fce00078e000e */
[----:B------:R-:W-:Y:S05]  /*2a0c0*/  WARPSYNC.COLLECTIVE R15, `(.L_x_3906) ;  /* 0x000000000f087348 */ /* 0x000fea0003c00000 */
[----:B------:R0:W1:Y:S02]  /*2a0d0*/  SHFL.IDX P6, R14, R13, R12, R11 ;  /* 0x0000000c0d0e7389 */ /* 0x00006400000c000b */
[----:B01----:R-:W-:Y:S01]  /*2a0e0*/  ENDCOLLECTIVE ;  /* 0x000000000000791b */ /* 0x003fe20003800000 */
.L_x_3906:
[----:B------:R-:W-:Y:S02]  /*2a0f0*/  IMAD.MOV.U32 R13, RZ, RZ, R30 ;  /* 0x000000ffff0d7224 */ /* 0x000fe400078e001e */
[----:B------:R-:W-:-:S07]  /*2a100*/  IMAD.MOV.U32 R7, RZ, RZ, R14 ;  /* 0x000000ffff077224 */ /* 0x000fce00078e000e */
[----:B------:R-:W-:Y:S05]  /*2a110*/  WARPSYNC.COLLECTIVE R15, `(.L_x_3907) ;  /* 0x000000000f087348 */ /* 0x000fea0003c00000 */
[----:B------:R0:W1:Y:S02]  /*2a120*/  SHFL.IDX P6, R14, R13, R12, R11 ;  /* 0x0000000c0d0e7389 */ /* 0x00006400000c000b */
[----:B01----:R-:W-:Y:S01]  /*2a130*/  ENDCOLLECTIVE ;  /* 0x000000000000791b */ /* 0x003fe20003800000 */
.L_x_3907:
[----:B------:R-:W-:Y:S05]  /*2a140*/  BRA `(.L_x_3908) ;  /* 0xfffffde400187947 */ /* 0x000fea000383ffff */
.L_x_3567:
[----:B0-----:R0:W1:Y:S02]  /*2a150*/  SYNCS.PHASECHK.TRANS64.TRYWAIT P0, [R18+URZ+0x38800], R33 ;  /* 0x03880021120075a7 */ /* 0x001064000800017f */
[----:B-1----:R-:W-:Y:S05]  /*2a160*/  @!P0 NANOSLEEP.SYNCS 0x989680 ;  /* 0x009896800000895d */ /* 0x002fea0003900000 */
[----:B------:R-:W1:Y:S02]  /*2a170*/  @!P0 SYNCS.PHASECHK.TRANS64 P0, [R18+URZ+0x38800], R33 ;  /* 0x03880021120085a7 */ /* 0x000e64000800007f */
[----:B-1----:R-:W-:Y:S05]  /*2a180*/  @!P0 BRA `(.L_x_3567) ;  /* 0xfffffffc00f08947 */ /* 0x002fea000383ffff */
[----:B------:R-:W-:Y:S05]  /*2a190*/  BRA `(.L_x_3909) ;  /* 0xfffffde800007947 */ /* 0x000fea000383ffff */
.L_x_3575:
        /* <DEDUP_REMOVED lines=8> */
.L_x_3911:
[----:B------:R-:W-:Y:S05]  /*2a220*/  BSYNC B1 ;  /* 0x0000000000017941 */ /* 0x000fea0003800000 */
.L_x_3910:
        /* <DEDUP_REMOVED lines=8> */
.L_x_3912:
[----:B------:R-:W-:Y:S02]  /*2a2b0*/  IMAD.MOV.U32 R13, RZ, RZ, R6 ;  /* 0x000000ffff0d7224 */ /* 0x000fe400078e0006 */
[----:B------:R-:W-:-:S07]  /*2a2c0*/  IMAD.MOV.U32 R2, RZ, RZ, R14 ;  /* 0x000000ffff027224 */ /* 0x000fce00078e000e */
[----:B------:R-:W-:Y:S05]  /*2a2d0*/  WARPSYNC.COLLECTIVE R15, `(.L_x_3913) ;  /* 0x000000000f087348 */ /* 0x000fea0003c00000 */
[----:B------:R0:W1:Y:S02]  /*2a2e0*/  SHFL.IDX P6, R14, R13, R12, R11 ;  /* 0x0000000c0d0e7389 */ /* 0x00006400000c000b */
[----:B01----:R-:W-:Y:S01]  /*2a2f0*/  ENDCOLLECTIVE ;  /* 0x000000000000791b */ /* 0x003fe20003800000 */
.L_x_3913:
[----:B------:R-:W-:Y:S02]  /*2a300*/  IMAD.MOV.U32 R13, RZ, RZ, R8 ;  /* 0x000000ffff0d7224 */ /* 0x000fe400078e0008 */
[----:B------:R-:W-:-:S07]  /*2a310*/  IMAD.MOV.U32 R5, RZ, RZ, R14 ;  /* 0x000000ffff057224 */ /* 0x000fce00078e000e */
[----:B------:R-:W-:Y:S05]  /*2a320*/  WARPSYNC.COLLECTIVE R15, `(.L_x_3914) ;  /* 0x000000000f087348 */ /* 0x000fea0003c00000 */
[----:B------:R0:W1:Y:S02]  /*2a330*/  SHFL.IDX P6, R14, R13, R12, R11 ;  /* 0x0000000c0d0e7389 */ /* 0x00006400000c000b */
[----:B01----:R-:W-:Y:S01]  /*2a340*/  ENDCOLLECTIVE ;  /* 0x000000000000791b */ /* 0x003fe20003800000 */
.L_x_3914:
[----:B------:R-:W-:Y:S05]  /*2a350*/  BRA `(.L_x_3915) ;  /* 0xfffffdf400147947 */ /* 0x000fea000383ffff */
.L_x_3578:
        /* <DEDUP_REMOVED lines=8> */
.L_x_3917:
[----:B------:R-:W-:Y:S05]  /*2a3e0*/  BSYNC B1 ;  /* 0x0000000000017941 */ /* 0x000fea0003800000 */
.L_x_3916:
        /* <DEDUP_REMOVED lines=8> */
.L_x_3918:
[----:B------:R-:W-:Y:S02]  /*2a470*/  IMAD.MOV.U32 R13, RZ, RZ, R6 ;  /* 0x000000ffff0d7224 */ /* 0x000fe400078e0006 */
[----:B------:R-:W-:-:S07]  /*2a480*/  IMAD.MOV.U32 R2, RZ, RZ, R14 ;  /* 0x000000ffff027224 */ /* 0x000fce00078e000e */
[----:B------:R-:W-:Y:S05]  /*2a490*/  WARPSYNC.COLLECTIVE R15, `(.L_x_3919) ;  /* 0x000000000f087348 */ /* 0x000fea0003c00000 */
[----:B------:R0:W1:Y:S02]  /*2a4a0*/  SHFL.IDX P6, R14, R13, R12, R11 ;  /* 0x0000000c0d0e7389 */ /* 0x00006400000c000b */
[----:B01----:R-:W-:Y:S01]  /*2a4b0*/  ENDCOLLECTIVE ;  /* 0x000000000000791b */ /* 0x003fe20003800000 */
.L_x_3919:
[----:B------:R-:W-:Y:S02]  /*2a4c0*/  IMAD.MOV.U32 R13, RZ, RZ, R8 ;  /* 0x000000ffff0d7224 */ /* 0x000fe400078e0008 */
[----:B------:R-:W-:-:S07]  /*2a4d0*/  IMAD.MOV.U32 R6, RZ, RZ, R14 ;  /* 0x000000ffff067224 */ /* 0x000fce00078e000e */
[----:B------:R-:W-:Y:S05]  /*2a4e0*/  WARPSYNC.COLLECTIVE R15, `(.L_x_3920) ;  /* 0x000000000f087348 */ /* 0x000fea0003c00000 */
[----:B------:R0:W1:Y:S02]  /*2a4f0*/  SHFL.IDX P6, R14, R13, R12, R11 ;  /* 0x0000000c0d0e7389 */ /* 0x00006400000c000b */
[----:B01----:R-:W-:Y:S01]  /*2a500*/  ENDCOLLECTIVE ;  /* 0x000000000000791b */ /* 0x003fe20003800000 */
.L_x_3920:
[----:B------:R-:W-:Y:S05]  /*2a510*/  BRA `(.L_x_3921) ;  /* 0xfffffdf4003c7947 */ /* 0x000fea000383ffff */
.L_x_3582:
[----:B0-----:R0:W1:Y:S02]  /*2a520*/  SYNCS.PHASECHK.TRANS64.TRYWAIT P1, [R18+URZ+0x38800], R15 ;  /* 0x0388000f120075a7 */ /* 0x001064000802017f */
[----:B-1----:R-:W-:Y:S05]  /*2a530*/  @!P1 NANOSLEEP.SYNCS 0x989680 ;  /* 0x009896800000995d */ /* 0x002fea0003900000 */
[----:B------:R-:W1:Y:S02]  /*2a540*/  @!P1 SYNCS.PHASECHK.TRANS64 P1, [R18+URZ+0x38800], R15 ;  /* 0x0388000f120095a7 */ /* 0x000e64000802007f */
[----:B-1----:R-:W-:Y:S05]  /*2a550*/  @!P1 BRA `(.L_x_3582) ;  /* 0xfffffffc00f09947 */ /* 0x002fea000383ffff */
[----:B------:R-:W-:Y:S05]  /*2a560*/  BRA `(.L_x_3922) ;  /* 0xfffffdf400d87947 */ /* 0x000fea000383ffff */
.L_x_3588:
[----:B-1----:R1:W2:Y:S02]  /*2a570*/  SYNCS.PHASECHK.TRANS64.TRYWAIT P1, [R15+URZ+0x38830], R8 ;  /* 0x038830080f0075a7 */ /* 0x0022a4000802017f */
[----:B--2---:R-:W-:Y:S05]  /*2a580*/  @!P1 NANOSLEEP.SYNCS 0x989680 ;  /* 0x009896800000995d */ /* 0x004fea0003900000 */
[----:B------:R-:W2:Y:S02]  /*2a590*/  @!P1 SYNCS.PHASECHK.TRANS64 P1, [R15+URZ+0x38830], R8 ;  /* 0x038830080f0095a7 */ /* 0x000ea4000802007f */
[----:B--2---:R-:W-:Y:S05]  /*2a5a0*/  @!P1 BRA `(.L_x_3588) ;  /* 0xfffffffc00f09947 */ /* 0x004fea000383ffff */
[----:B------:R-:W-:Y:S05]  /*2a5b0*/  BRA `(.L_x_3587) ;  /* 0xfffffe04004c7947 */ /* 0x000fea000383ffff */
.L_x_3590:
[----:B--2---:R2:W3:Y:S02]  /*2a5c0*/  SYNCS.PHASECHK.TRANS64.TRYWAIT P1, [R18+URZ+0x38810], R3 ;  /* 0x03881003120075a7 */ /* 0x0044e4000802017f */
[----:B---3--:R-:W-:Y:S05]  /*2a5d0*/  @!P1 NANOSLEEP.SYNCS 0x989680 ;  /* 0x009896800000995d */ /* 0x008fea0003900000 */
[----:B------:R-:W3:Y:S02]  /*2a5e0*/  @!P1 SYNCS.PHASECHK.TRANS64 P1, [R18+URZ+0x38810], R3 ;  /* 0x03881003120095a7 */ /* 0x000ee4000802007f */
[----:B---3--:R-:W-:Y:S05]  /*2a5f0*/  @!P1 BRA `(.L_x_3590) ;  /* 0xfffffffc00f09947 */ /* 0x008fea000383ffff */
[----:B------:R-:W-:Y:S05]  /*2a600*/  BRA `(.L_x_3923) ;  /* 0xfffffe0400fc7947 */ /* 0x000fea000383ffff */
.L_x_3594:
[----:B----4-:R4:W0:Y:S02]  /*2a610*/  SYNCS.PHASECHK.TRANS64.TRYWAIT P2, [R15+URZ+0x38850], R8 ;  /* 0x038850080f0075a7 */ /* 0x010824000804017f */
[----:B0-----:R-:W-:Y:S05]  /*2a620*/  @!P2 NANOSLEEP.SYNCS 0x989680 ;  /* 0x009896800000a95d */ /* 0x001fea0003900000 */
[----:B------:R-:W0:Y:S02]  /*2a630*/  @!P2 SYNCS.PHASECHK.TRANS64 P2, [R15+URZ+0x38850], R8 ;  /* 0x038850080f00a5a7 */ /* 0x000e24000804007f */
[----:B0-----:R-:W-:Y:S05]  /*2a640*/  @!P2 BRA `(.L_x_3594) ;  /* 0xfffffffc00f0a947 */ /* 0x001fea000383ffff */
[----:B------:R-:W-:Y:S05]  /*2a650*/  BRA `(.L_x_3593) ;  /* 0xfffffe0800207947 */ /* 0x000fea000383ffff */
.L_x_3614:
[----:B-1----:R1:W2:Y:S02]  /*2a660*/  SYNCS.PHASECHK.TRANS64.TRYWAIT P3, [R201+URZ+0x38830], R14 ;  /* 0x0388300ec90075a7 */ /* 0x0022a4000806017f */
[----:B--2---:R-:W-:Y:S05]  /*2a670*/  @!P3 NANOSLEEP.SYNCS 0x989680 ;  /* 0x009896800000b95d */ /* 0x004fea0003900000 */
[----:B------:R-:W2:Y:S02]  /*2a680*/  @!P3 SYNCS.PHASECHK.TRANS64 P3, [R201+URZ+0x38830], R14 ;  /* 0x0388300ec900b5a7 */ /* 0x000ea4000806007f */
[----:B--2---:R-:W-:Y:S05]  /*2a690*/  @!P3 BRA `(.L_x_3614) ;  /* 0xfffffffc00f0b947 */ /* 0x004fea000383ffff */
[----:B------:R-:W-:Y:S05]  /*2a6a0*/  BRA `(.L_x_3613) ;  /* 0xfffffe3c00e07947 */ /* 0x000fea000383ffff */
.L_x_3619:
[----:B---3--:R3:W4:Y:S02]  /*2a6b0*/  SYNCS.PHASECHK.TRANS64.TRYWAIT P3, [R201+URZ+0x38850], R14 ;  /* 0x0388500ec90075a7 */ /* 0x008724000806017f */
[----:B----4-:R-:W-:Y:S05]  /*2a6c0*/  @!P3 NANOSLEEP.SYNCS 0x989680 ;  /* 0x009896800000b95d */ /* 0x010fea0003900000 */
[----:B------:R-:W4:Y:S02]  /*2a6d0*/  @!P3 SYNCS.PHASECHK.TRANS64 P3, [R201+URZ+0x38850], R14 ;  /* 0x0388500ec900b5a7 */ /* 0x000f24000806007f */
[----:B----4-:R-:W-:Y:S05]  /*2a6e0*/  @!P3 BRA `(.L_x_3619) ;  /* 0xfffffffc00f0b947 */ /* 0x010fea000383ffff */
[----:B------:R-:W-:Y:S05]  /*2a6f0*/  BRA `(.L_x_3618) ;  /* 0xfffffe40007c7947 */ /* 0x000fea000383ffff */
.L_x_3639:
[----:B-1----:R1:W2:Y:S02]  /*2a700*/  SYNCS.PHASECHK.TRANS64.TRYWAIT P3, [R21+URZ+0x38830], R14 ;  /* 0x0388300e150075a7 */ /* 0x0022a4000806017f */
[----:B--2---:R-:W-:Y:S05]  /*2a710*/  @!P3 NANOSLEEP.SYNCS 0x989680 ;  /* 0x009896800000b95d */ /* 0x004fea0003900000 */
[----:B------:R-:W2:Y:S02]  /*2a720*/  @!P3 SYNCS.PHASECHK.TRANS64 P3, [R21+URZ+0x38830], R14 ;  /* 0x0388300e1500b5a7 */ /* 0x000ea4000806007f */
[----:B--2---:R-:W-:Y:S05]  /*2a730*/  @!P3 BRA `(.L_x_3639) ;  /* 0xfffffffc00f0b947 */ /* 0x004fea000383ffff */
[----:B------:R-:W-:Y:S05]  /*2a740*/  BRA `(.L_x_3638) ;  /* 0xfffffe7c00c47947 */ /* 0x000fea000383ffff */
.L_x_3644:
[----:B---3--:R3:W4:Y:S02]  /*2a750*/  SYNCS.PHASECHK.TRANS64.TRYWAIT P3, [R21+URZ+0x38850], R14 ;  /* 0x0388500e150075a7 */ /* 0x008724000806017f */
[----:B----4-:R-:W-:Y:S05]  /*2a760*/  @!P3 NANOSLEEP.SYNCS 0x989680 ;  /* 0x009896800000b95d */ /* 0x010fea0003900000 */
[----:B------:R-:W4:Y:S02]  /*2a770*/  @!P3 SYNCS.PHASECHK.TRANS64 P3, [R21+URZ+0x38850], R14 ;  /* 0x0388500e1500b5a7 */ /* 0x000f24000806007f */
[----:B----4-:R-:W-:Y:S05]  /*2a780*/  @!P3 BRA `(.L_x_3644) ;  /* 0xfffffffc00f0b947 */ /* 0x010fea000383ffff */
[----:B------:R-:W-:Y:S05]  /*2a790*/  BRA `(.L_x_3643) ;  /* 0xfffffe8000607947 */ /* 0x000fea000383ffff */
.L_x_3652:
[----:B-1----:R1:W2:Y:S02]  /*2a7a0*/  SYNCS.PHASECHK.TRANS64.TRYWAIT P2, [R21+URZ+0x38830], R9 ;  /* 0x03883009150075a7 */ /* 0x0022a4000804017f */
[----:B--2---:R-:W-:Y:S05]  /*2a7b0*/  @!P2 NANOSLEEP.SYNCS 0x989680 ;  /* 0x009896800000a95d */ /* 0x004fea0003900000 */
[----:B------:R-:W2:Y:S02]  /*2a7c0*/  @!P2 SYNCS.PHASECHK.TRANS64 P2, [R21+URZ+0x38830], R9 ;  /* 0x038830091500a5a7 */ /* 0x000ea4000804007f */
[----:B--2---:R-:W-:Y:S05]  /*2a7d0*/  @!P2 BRA `(.L_x_3652) ;  /* 0xfffffffc00f0a947 */ /* 0x004fea000383ffff */
[----:B------:R-:W-:Y:S05]  /*2a7e0*/  BRA `(.L_x_3651) ;  /* 0xfffffeb0003c7947 */ /* 0x000fea000383ffff */
.L_x_3657:
[----:B---3--:R3:W4:Y:S02]  /*2a7f0*/  SYNCS.PHASECHK.TRANS64.TRYWAIT P2, [R21+URZ+0x38850], R9 ;  /* 0x03885009150075a7 */ /* 0x008724000804017f */
[----:B----4-:R-:W-:Y:S05]  /*2a800*/  @!P2 NANOSLEEP.SYNCS 0x989680 ;  /* 0x009896800000a95d */ /* 0x010fea0003900000 */
[----:B------:R-:W4:Y:S02]  /*2a810*/  @!P2 SYNCS.PHASECHK.TRANS64 P2, [R21+URZ+0x38850], R9 ;  /* 0x038850091500a5a7 */ /* 0x000f24000804007f */
[----:B----4-:R-:W-:Y:S05]  /*2a820*/  @!P2 BRA `(.L_x_3657) ;  /* 0xfffffffc00f0a947 */ /* 0x010fea000383ffff */
[----:B------:R-:W-:Y:S05]  /*2a830*/  BRA `(.L_x_3656) ;  /* 0xfffffeb000d87947 */ /* 0x000fea000383ffff */
.L_x_3708:
        /* <DEDUP_REMOVED lines=11> */
.L_x_3925:
[----:B------:R-:W-:Y:S05]  /*2a8f0*/  BSYNC B1 ;  /* 0x0000000000017941 */ /* 0x000fea0003800000 */
.L_x_3924:
[----:B------:R-:W-:Y:S05]  /*2a900*/  BRA `(.L_x_3926) ;  /* 0xffffff60003c7947 */ /* 0x000fea000383ffff */
.L_x_3710:
[----:B------:R-:W-:Y:S01]  /*2a910*/  BSSY B1, `(.L_x_3927) ;  /* 0x0000006000017945 */ /* 0x000fe20003800000 */
[----:B0-----:R-:W-:-:S07]  /*2a920*/  IMAD.MOV.U32 R15, RZ, RZ, -0x1 ;  /* 0xffffffffff0f7424 */ /* 0x001fce00078e00ff */
[----:B-1----:R-:W-:Y:S05]  /*2a930*/  WARPSYNC.COLLECTIVE R15, `(.L_x_3928) ;  /* 0x000000000f0c7348 */ /* 0x002fea0003c00000 */
[----:B------:R-:W-:Y:S02]  /*2a940*/  ELECT P6, UR62, PT ;  /* 0x00000000003e782f */ /* 0x000fe400038c0000 */
[----:B------:R-:W-:Y:S01]  /*2a950*/  MOV R14, UR62 ;  /* 0x0000003e000e7c02 */ /* 0x000fe20008000f00 */
[----:B-1----:R-:W-:Y:S10]  /*2a960*/  ENDCOLLECTIVE ;  /* 0x000000000000791b */ /* 0x002ff40003800000 */
.L_x_3928:
[----:B------:R-:W-:Y:S05]  /*2a970*/  BSYNC B1 ;  /* 0x0000000000017941 */ /* 0x000fea0003800000 */
.L_x_3927:
[----:B------:R-:W-:Y:S05]  /*2a980*/  BRA `(.L_x_3709) ;  /* 0xffffff6000347947 */ /* 0x000fea000383ffff */
.L_x_3712:
[----:B-1----:R1:W2:Y:S02]  /*2a990*/  SYNCS.PHASECHK.TRANS64.TRYWAIT P0, [R18+URZ+0x38820], R5 ;  /* 0x03882005120075a7 */ /* 0x0022a4000800017f */
[----:B--2---:R-:W-:Y:S05]  /*2a9a0*/  @!P0 NANOSLEEP.SYNCS 0x989680 ;  /* 0x009896800000895d */ /* 0x004fea0003900000 */
[----:B------:R-:W2:Y:S02]  /*2a9b0*/  @!P0 SYNCS.PHASECHK.TRANS64 P0, [R18+URZ+0x38820], R5 ;  /* 0x03882005120085a7 */ /* 0x000ea4000800007f */
[----:B--2---:R-:W-:Y:S05]  /*2a9c0*/  @!P0 BRA `(.L_x_3712) ;  /* 0xfffffffc00f08947 */ /* 0x004fea000383ffff */
[----:B------:R-:W-:Y:S05]  /*2a9d0*/  BRA `(.L_x_3929) ;  /* 0xffffff6000447947 */ /* 0x000fea000383ffff */
.L_x_3716:
[----:B--2---:R2:W3:Y:S02]  /*2a9e0*/  SYNCS.PHASECHK.TRANS64.TRYWAIT P0, [R6+URZ+0x388a0], R10 ;  /* 0x0388a00a060075a7 */ /* 0x0044e4000800017f */
[----:B---3--:R-:W-:Y:S05]  /*2a9f0*/  @!P0 NANOSLEEP.SYNCS 0x989680 ;  /* 0x009896800000895d */ /* 0x008fea0003900000 */
[----:B------:R-:W3:Y:S02]  /*2aa00*/  @!P0 SYNCS.PHASECHK.TRANS64 P0, [R6+URZ+0x388a0], R10 ;  /* 0x0388a00a060085a7 */ /* 0x000ee4000800007f */
[----:B---3--:R-:W-:Y:S05]  /*2aa10*/  @!P0 BRA `(.L_x_3716) ;  /* 0xfffffffc00f08947 */ /* 0x008fea000383ffff */
[----:B------:R-:W-:Y:S05]  /*2aa20*/  BRA `(.L_x_3930) ;  /* 0xffffff6000647947 */ /* 0x000fea000383ffff */
.L_x_3721:
[----:B-1----:R1:W3:Y:S02]  /*2aa30*/  SYNCS.PHASECHK.TRANS64.TRYWAIT P0, [R6+URZ+0x388c0], R10 ;  /* 0x0388c00a060075a7 */ /* 0x0022e4000800017f */
[----:B---3--:R-:W-:Y:S05]  /*2aa40*/  @!P0 NANOSLEEP.SYNCS 0x989680 ;  /* 0x009896800000895d */ /* 0x008fea0003900000 */
[----:B------:R-:W3:Y:S02]  /*2aa50*/  @!P0 SYNCS.PHASECHK.TRANS64 P0, [R6+URZ+0x388c0], R10 ;  /* 0x0388c00a060085a7 */ /* 0x000ee4000800007f */
[----:B---3--:R-:W-:Y:S05]  /*2aa60*/  @!P0 BRA `(.L_x_3721) ;  /* 0xfffffffc00f08947 */ /* 0x008fea000383ffff */
[----:B------:R-:W-:Y:S05]  /*2aa70*/  BRA `(.L_x_3931) ;  /* 0xffffff6000e47947 */ /* 0x000fea000383ffff */
.L_x_3735:
[----:B-1----:R1:W2:Y:S02]  /*2aa80*/  SYNCS.PHASECHK.TRANS64.TRYWAIT P1, [R6+URZ+0x388a0], R7 ;  /* 0x0388a007060075a7 */ /* 0x0022a4000802017f */
[----:B--2---:R-:W-:Y:S05]  /*2aa90*/  @!P1 NANOSLEEP.SYNCS 0x989680 ;  /* 0x009896800000995d */ /* 0x004fea0003900000 */
[----:B------:R-:W2:Y:S02]  /*2aaa0*/  @!P1 SYNCS.PHASECHK.TRANS64 P1, [R6+URZ+0x388a0], R7 ;  /* 0x0388a007060095a7 */ /* 0x000ea4000802007f */
[----:B--2---:R-:W-:Y:S05]  /*2aab0*/  @!P1 BRA `(.L_x_3735) ;  /* 0xfffffffc00f09947 */ /* 0x004fea000383ffff */
[----:B------:R-:W-:Y:S05]  /*2aac0*/  BRA `(.L_x_3932) ;  /* 0xffffff6c00647947 */ /* 0x000fea000383ffff */
.L_x_3740:
[----:B--2---:R2:W3:Y:S02]  /*2aad0*/  SYNCS.PHASECHK.TRANS64.TRYWAIT P1, [R6+URZ+0x388c0], R7 ;  /* 0x0388c007060075a7 */ /* 0x0044e4000802017f */
[----:B---3--:R-:W-:Y:S05]  /*2aae0*/  @!P1 NANOSLEEP.SYNCS 0x989680 ;  /* 0x009896800000995d */ /* 0x008fea0003900000 */
[----:B------:R-:W3:Y:S02]  /*2aaf0*/  @!P1 SYNCS.PHASECHK.TRANS64 P1, [R6+URZ+0x388c0], R7 ;  /* 0x0388c007060095a7 */ /* 0x000ee4000802007f */
[----:B---3--:R-:W-:Y:S05]  /*2ab00*/  @!P1 BRA `(.L_x_3740) ;  /* 0xfffffffc00f09947 */ /* 0x008fea000383ffff */
[----:B------:R-:W-:Y:S05]  /*2ab10*/  BRA `(.L_x_3933) ;  /* 0xffffff6c00e07947 */ /* 0x000fea000383ffff */
.L_x_3770:
        /* <DEDUP_REMOVED lines=11> */
.L_x_3935:
[----:B------:R-:W-:Y:S05]  /*2abd0*/  BSYNC B0 ;  /* 0x0000000000007941 */ /* 0x000fea0003800000 */
.L_x_3934:
[----:B------:R-:W-:Y:S05]  /*2abe0*/  BRA `(.L_x_3936) ;  /* 0xffffff8400647947 */ /* 0x000fea000383ffff */
.L_x_3772:
[----:B------:R-:W-:Y:S01]  /*2abf0*/  BSSY B0, `(.L_x_3937) ;  /* 0x0000006000007945 */ /* 0x000fe20003800000 */
[----:B0-----:R-:W-:-:S07]  /*2ac00*/  IMAD.MOV.U32 R15, RZ, RZ, -0x1 ;  /* 0xffffffffff0f7424 */ /* 0x001fce00078e00ff */
[----:B-12---:R-:W-:Y:S05]  /*2ac10*/  WARPSYNC.COLLECTIVE R15, `(.L_x_3938) ;  /* 0x000000000f0c7348 */ /* 0x006fea0003c00000 */
[----:B------:R-:W-:Y:S02]  /*2ac20*/  ELECT P6, UR62, PT ;  /* 0x00000000003e782f */ /* 0x000fe400038c0000 */
[----:B------:R-:W-:Y:S01]  /*2ac30*/  MOV R14, UR62 ;  /* 0x0000003e000e7c02 */ /* 0x000fe20008000f00 */
[----:B-12---:R-:W-:Y:S10]  /*2ac40*/  ENDCOLLECTIVE ;  /* 0x000000000000791b */ /* 0x006ff40003800000 */
.L_x_3938:
[----:B------:R-:W-:Y:S05]  /*2ac50*/  BSYNC B0 ;  /* 0x0000000000007941 */ /* 0x000fea0003800000 */
.L_x_3937:
[----:B------:R-:W-:Y:S05]  /*2ac60*/  BRA `(.L_x_3939) ;  /* 0xffffff8400687947 */ /* 0x000fea000383ffff */
.L_x_3774:
[----:B---3--:R3:W4:Y:S02]  /*2ac70*/  SYNCS.PHASECHK.TRANS64.TRYWAIT P0, [R0+URZ+0x38840], R2 ;  /* 0x03884002000075a7 */ /* 0x008724000800017f */
[----:B----4-:R-:W-:Y:S05]  /*2ac80*/  @!P0 NANOSLEEP.SYNCS 0x989680 ;  /* 0x009896800000895d */ /* 0x010fea0003900000 */
[----:B------:R-:W4:Y:S02]  /*2ac90*/  @!P0 SYNCS.PHASECHK.TRANS64 P0, [R0+URZ+0x38840], R2 ;  /* 0x03884002000085a7 */ /* 0x000f24000800007f */
[----:B----4-:R-:W-:Y:S05]  /*2aca0*/  @!P0 BRA `(.L_x_3774) ;  /* 0xfffffffc00f08947 */ /* 0x010fea000383ffff */
[----:B------:R-:W-:Y:S05]  /*2acb0*/  BRA `(.L_x_3940) ;  /* 0xffffff8400cc7947 */ /* 0x000fea000383ffff */
.L_x_3778:
        /* <DEDUP_REMOVED lines=10> */
.L_x_3941:
[----:B------:R0:W-:Y:S01]  /*2ad60*/  STL [R1+0x2c], R10 ;  /* 0x00002c0a01007387 */ /* 0x0001e20000100800 */
[----:B------:R-:W-:Y:S02]  /*2ad70*/  IMAD.MOV.U32 R13, RZ, RZ, R3 ;  /* 0x000000ffff0d7224 */ /* 0x000fe400078e0003 */
[----:B------:R-:W-:-:S07]  /*2ad80*/  IMAD.MOV.U32 R4, RZ, RZ, R14 ;  /* 0x000000ffff047224 */ /* 0x000fce00078e000e */
[----:B0-----:R-:W-:Y:S05]  /*2ad90*/  WARPSYNC.COLLECTIVE R15, `(.L_x_3942) ;  /* 0x000000000f087348 */ /* 0x001fea0003c00000 */
[----:B------:R1:W2:Y:S02]  /*2ada0*/  SHFL.IDX P6, R14, R13, R12, R11 ;  /* 0x0000000c0d0e7389 */ /* 0x0002a400000c000b */
[----:B012---:R-:W-:Y:S01]  /*2adb0*/  ENDCOLLECTIVE ;  /* 0x000000000000791b */ /* 0x007fe20003800000 */
.L_x_3942:
[----:B------:R-:W-:Y:S02]  /*2adc0*/  IMAD.MOV.U32 R13, RZ, RZ, R2 ;  /* 0x000000ffff0d7224 */ /* 0x000fe400078e0002 */
[----:B------:R-:W-:Y:S02]  /*2add0*/  IMAD.MOV.U32 R12, RZ, RZ, 0x1 ;  /* 0x00000001ff0c7424 */ /* 0x000fe400078e00ff */
[----:B------:R-:W-:-:S07]  /*2ade0*/  IMAD.MOV.U32 R5, RZ, RZ, R14 ;  /* 0x000000ffff057224 */ /* 0x000fce00078e000e */
[----:B------:R-:W-:Y:S05]  /*2adf0*/  WARPSYNC.COLLECTIVE R15, `(.L_x_3943) ;  /* 0x000000000f087348 */ /* 0x000fea0003c00000 */
[----:B------:R0:W1:Y:S02]  /*2ae00*/  SHFL.IDX P6, R14, R13, R12, R11 ;  /* 0x0000000c0d0e7389 */ /* 0x00006400000c000b */
[----:B01----:R-:W-:Y:S01]  /*2ae10*/  ENDCOLLECTIVE ;  /* 0x000000000000791b */ /* 0x003fe20003800000 */
.L_x_3943:
[----:B------:R-:W-:Y:S02]  /*2ae20*/  IMAD.MOV.U32 R13, RZ, RZ, R3 ;  /* 0x000000ffff0d7224 */ /* 0x000fe400078e0003 */
[----:B------:R-:W-:-:S07]  /*2ae30*/  IMAD.MOV.U32 R6, RZ, RZ, R14 ;  /* 0x000000ffff067224 */ /* 0x000fce00078e000e */
[----:B------:R-:W-:Y:S05]  /*2ae40*/  WARPSYNC.COLLECTIVE R15, `(.L_x_3944) ;  /* 0x000000000f087348 */ /* 0x000fea0003c00000 */
[----:B------:R0:W1:Y:S02]  /*2ae50*/  SHFL.IDX P6, R14, R13, R12, R11 ;  /* 0x0000000c0d0e7389 */ /* 0x00006400000c000b */
[----:B01----:R-:W-:Y:S01]  /*2ae60*/  ENDCOLLECTIVE ;  /* 0x000000000000791b */ /* 0x003fe20003800000 */
.L_x_3944:
        /* <DEDUP_REMOVED lines=22> */
.L_x_3945:
        /* <DEDUP_REMOVED lines=10> */
.L_x_3946:
        /* <DEDUP_REMOVED lines=11> */
.L_x_3947:
        /* <DEDUP_REMOVED lines=14> */
.L_x_3948:
[----:B------:R-:W-:Y:S01]  /*2b200*/  IMAD.MOV.U32 R3, RZ, RZ, R14 ;  /* 0x000000ffff037224 */ /* 0x000fe200078e000e */
[----:B------:R-:W-:Y:S06]  /*2b210*/  BRA `(.L_x_3949) ;  /* 0xffffff8c00147947 */ /* 0x000fec000383ffff */
.L_x_3782:
        /* <DEDUP_REMOVED lines=26> */
.L_x_3951:
[----:B------:R-:W-:Y:S05]  /*2b3c0*/  BSYNC B0 ;  /* 0x0000000000007941 */ /* 0x000fea0003800000 */
.L_x_3950:
        /* <DEDUP_REMOVED lines=13> */
.L_x_3952:
        /* <DEDUP_REMOVED lines=35> */
[----:B------:R0:W-:Y:S03]  /*2b6d0*/  @!P2 LDGSTS.E.BYPASS.LTC128B.128 [R7+0x32400], desc[UR50][R2.64+0x300], P6 ;  /* 0x324003000207afae */ /* 0x0001e6000b101d72 */
[----:B------:R-:W-:-:S07]  /*2b6e0*/  @!P3 SHF.R.U32.HI R8, RZ, 0x2, R8 ;  /* 0x00000002ff08b819 */ /* 0x000fce0000011608 */
[----:B0-----:R-:W-:Y:S05]  /*2b6f0*/  WARPSYNC.COLLECTIVE R15, `(.L_x_3953) ;  /* 0x000000000f087348 */ /* 0x001fea0003c00000 */
[----:B------:R1:W2:Y:S02]  /*2b700*/  SHFL.IDX P6, R14, R13, R12, R11 ;  /* 0x0000000c0d0e7389 */ /* 0x0002a400000c000b */
[----:B012---:R-:W-:Y:S01]  /*2b710*/  ENDCOLLECTIVE ;  /* 0x000000000000791b */ /* 0x007fe20003800000 */
.L_x_3953:
        /* <DEDUP_REMOVED lines=17> */
.L_x_3954:
        /* <DEDUP_REMOVED lines=29> */
.L_x_3955:
        /* <DEDUP_REMOVED lines=12> */
.L_x_3956:
        /* <DEDUP_REMOVED lines=34> */
.L_x_3957:
[----:B------:R-:W-:Y:S02]  /*2bce0*/  IMAD.MOV.U32 R13, RZ, RZ, R0 ;  /* 0x000000ffff0d7224 */ /* 0x000fe400078e0000 */
[----:B------:R-:W-:-:S07]  /*2bcf0*/  IMAD.MOV.U32 R4, RZ, RZ, R14 ;  /* 0x000000ffff047224 */ /* 0x000fce00078e000e */
[----:B------:R-:W-:Y:S05]  /*2bd00*/  WARPSYNC.COLLECTIVE R15, `(.L_x_3958) ;  /* 0x000000000f087348 */ /* 0x000fea0003c00000 */
[----:B------:R0:W1:Y:S02]  /*2bd10*/  SHFL.IDX P6, R14, R13, R12, R11 ;  /* 0x0000000c0d0e7389 */ /* 0x00006400000c000b */
[----:B01----:R-:W-:Y:S01]  /*2bd20*/  ENDCOLLECTIVE ;  /* 0x000000000000791b */ /* 0x003fe20003800000 */
.L_x_3958:
[----:B------:R-:W-:Y:S01]  /*2bd30*/  IMAD.MOV.U32 R0, RZ, RZ, R14 ;  /* 0x000000ffff007224 */ /* 0x000fe200078e000e */
[----:B------:R-:W-:Y:S06]  /*2bd40*/  BRA `(.L_x_3959) ;  /* 0xffffff8c00ec7947 */ /* 0x000fec000383ffff */
.L_x_3787:
[----:B0-----:R0:W2:Y:S02]  /*2bd50*/  SYNCS.PHASECHK.TRANS64.TRYWAIT P0, [R18+URZ+0x38820], R0 ;  /* 0x03882000120075a7 */ /* 0x0010a4000800017f */
[----:B--2---:R-:W-:Y:S05]  /*2bd60*/  @!P0 NANOSLEEP.SYNCS 0x989680 ;  /* 0x009896800000895d */ /* 0x004fea0003900000 */
[----:B------:R-:W2:Y:S02]  /*2bd70*/  @!P0 SYNCS.PHASECHK.TRANS64 P0, [R18+URZ+0x38820], R0 ;  /* 0x03882000120085a7 */ /* 0x000ea4000800007f */
[----:B--2---:R-:W-:Y:S05]  /*2bd80*/  @!P0 BRA `(.L_x_3787) ;  /* 0xfffffffc00f08947 */ /* 0x004fea000383ffff */
[----:B------:R-:W-:Y:S05]  /*2bd90*/  BRA `(.L_x_3960) ;  /* 0xffffff9000a47947 */ /* 0x000fea000383ffff */
.L_x_3791:
[----:B0-----:R0:W1:Y:S02]  /*2bda0*/  SYNCS.PHASECHK.TRANS64.TRYWAIT P0, [R0+URZ+0x38860], R2 ;  /* 0x03886002000075a7 */ /* 0x001064000800017f */
[----:B-1----:R-:W-:Y:S05]  /*2bdb0*/  @!P0 NANOSLEEP.SYNCS 0x989680 ;  /* 0x009896800000895d */ /* 0x002fea0003900000 */
[----:B------:R-:W1:Y:S02]  /*2bdc0*/  @!P0 SYNCS.PHASECHK.TRANS64 P0, [R0+URZ+0x38860], R2 ;  /* 0x03886002000085a7 */ /* 0x000e64000800007f */
[----:B-1----:R-:W-:Y:S05]  /*2bdd0*/  @!P0 BRA `(.L_x_3791) ;  /* 0xfffffffc00f08947 */ /* 0x002fea000383ffff */
[----:B------:R-:W-:Y:S05]  /*2bde0*/  BRA `(.L_x_3961) ;  /* 0xffffff9000c87947 */ /* 0x000fea000383ffff */
.L_x_3810:
[----:B-1----:R1:W2:Y:S02]  /*2bdf0*/  SYNCS.PHASECHK.TRANS64.TRYWAIT P0, [R2+URZ+0x38840], R6 ;  /* 0x03884006020075a7 */ /* 0x0022a4000800017f */
[----:B--2---:R-:W-:Y:S05]  /*2be00*/  @!P0 NANOSLEEP.SYNCS 0x989680 ;  /* 0x009896800000895d */ /* 0x004fea0003900000 */
[----:B------:R-:W2:Y:S02]  /*2be10*/  @!P0 SYNCS.PHASECHK.TRANS64 P0, [R2+URZ+0x38840], R6 ;  /* 0x03884006020085a7 */ /* 0x000ea4000800007f */
[----:B--2---:R-:W-:Y:S05]  /*2be20*/  @!P0 BRA `(.L_x_3810) ;  /* 0xfffffffc00f08947 */ /* 0x004fea000383ffff */
[----:B------:R-:W-:Y:S05]  /*2be30*/  BRA `(.L_x_3962) ;  /* 0xffffff9c00f87947 */ /* 0x000fea000383ffff */
.L_x_3815:
[----:B0-----:R0:W2:Y:S02]  /*2be40*/  SYNCS.PHASECHK.TRANS64.TRYWAIT P0, [R2+URZ+0x38860], R6 ;  /* 0x03886006020075a7 */ /* 0x0010a4000800017f */
[----:B--2---:R-:W-:Y:S05]  /*2be50*/  @!P0 NANOSLEEP.SYNCS 0x989680 ;  /* 0x009896800000895d */ /* 0x004fea0003900000 */
[----:B------:R-:W2:Y:S02]  /*2be60*/  @!P0 SYNCS.PHASECHK.TRANS64 P0, [R2+URZ+0x38860], R6 ;  /* 0x03886006020085a7 */ /* 0x000ea4000800007f */
[----:B--2---:R-:W-:Y:S05]  /*2be70*/  @!P0 BRA `(.L_x_3815) ;  /* 0xfffffffc00f08947 */ /* 0x004fea000383ffff */
[----:B------:R-:W-:Y:S05]  /*2be80*/  BRA `(.L_x_3963) ;  /* 0xffffffa000787947 */ /* 0x000fea000383ffff */
.L_x_3830:
[----:B-1----:R1:W2:Y:S02]  /*2be90*/  SYNCS.PHASECHK.TRANS64.TRYWAIT P0, [R3+URZ+0x38840], R2 ;  /* 0x03884002030075a7 */ /* 0x0022a4000800017f */
[----:B--2---:R-:W-:Y:S05]  /*2bea0*/  @!P0 NANOSLEEP.SYNCS 0x989680 ;  /* 0x009896800000895d */ /* 0x004fea0003900000 */
[----:B------:R-:W2:Y:S02]  /*2beb0*/  @!P0 SYNCS.PHASECHK.TRANS64 P0, [R3+URZ+0x38840], R2 ;  /* 0x03884002030085a7 */ /* 0x000ea4000800007f */
[----:B--2---:R-:W-:Y:S05]  /*2bec0*/  @!P0 BRA `(.L_x_3830) ;  /* 0xfffffffc00f08947 */ /* 0x004fea000383ffff */
[----:B------:R-:W-:Y:S05]  /*2bed0*/  BRA `(.L_x_3964) ;  /* 0xffffffac00547947 */ /* 0x000fea000383ffff */
.L_x_3835:
[----:B0-----:R0:W2:Y:S02]  /*2bee0*/  SYNCS.PHASECHK.TRANS64.TRYWAIT P0, [R3+URZ+0x38860], R2 ;  /* 0x03886002030075a7 */ /* 0x0010a4000800017f */
[----:B--2---:R-:W-:Y:S05]  /*2bef0*/  @!P0 NANOSLEEP.SYNCS 0x989680 ;  /* 0x009896800000895d */ /* 0x004fea0003900000 */
[----:B------:R-:W2:Y:S02]  /*2bf00*/  @!P0 SYNCS.PHASECHK.TRANS64 P0, [R3+URZ+0x38860], R2 ;  /* 0x03886002030085a7 */ /* 0x000ea4000800007f */
[----:B--2---:R-:W-:Y:S05]  /*2bf10*/  @!P0 BRA `(.L_x_3835) ;  /* 0xfffffffc00f08947 */ /* 0x004fea000383ffff */
[----:B------:R-:W-:Y:S05]  /*2bf20*/  BRA `(.L_x_3965) ;  /* 0xffffffac00d07947 */ /* 0x000fea000383ffff */
.L_x_3850:
[----:B-1----:R1:W2:Y:S02]  /*2bf30*/  SYNCS.PHASECHK.TRANS64.TRYWAIT P0, [R3+URZ+0x38840], R2 ;  /* 0x03884002030075a7 */ /* 0x0022a4000800017f */
[----:B--2---:R-:W-:Y:S05]  /*2bf40*/  @!P0 NANOSLEEP.SYNCS 0x989680 ;  /* 0x009896800000895d */ /* 0x004fea0003900000 */
[----:B------:R-:W2:Y:S02]  /*2bf50*/  @!P0 SYNCS.PHASECHK.TRANS64 P0, [R3+URZ+0x38840], R2 ;  /* 0x03884002030085a7 */ /* 0x000ea4000800007f */
[----:B--2---:R-:W-:Y:S05]  /*2bf60*/  @!P0 BRA `(.L_x_3850) ;  /* 0xfffffffc00f08947 */ /* 0x004fea000383ffff */
[----:B------:R-:W-:Y:S05]  /*2bf70*/  BRA `(.L_x_3966) ;  /* 0xffffffb800907947 */ /* 0x000fea000383ffff */
.L_x_3855:
[----:B--2---:R2:W3:Y:S02]  /*2bf80*/  SYNCS.PHASECHK.TRANS64.TRYWAIT P0, [R3+URZ+0x38860], R2 ;  /* 0x03886002030075a7 */ /* 0x0044e4000800017f */
[----:B---3--:R-:W-:Y:S05]  /*2bf90*/  @!P0 NANOSLEEP.SYNCS 0x989680 ;  /* 0x009896800000895d */ /* 0x008fea0003900000 */
[----:B------:R-:W3:Y:S02]  /*2bfa0*/  @!P0 SYNCS.PHASECHK.TRANS64 P0, [R3+URZ+0x38860], R2 ;  /* 0x03886002030085a7 */ /* 0x000ee4000800007f */
[----:B---3--:R-:W-:Y:S05]  /*2bfb0*/  @!P0 BRA `(.L_x_3855) ;  /* 0xfffffffc00f08947 */ /* 0x008fea000383ffff */
[----:B------:R-:W-:Y:S05]  /*2bfc0*/  BRA `(.L_x_3967) ;  /* 0xffffffbc00107947 */ /* 0x000fea000383ffff */
.L_x_3871:
[----:B--2---:R-:W2:Y:S01]  /*2bfd0*/  LDL R2, [R1] ;  /* 0x0000000001027983 */ /* 0x004ea20000100800 */
[----:B------:R-:W-:Y:S01]  /*2bfe0*/  BSSY B0, `(.L_x_3968) ;  /* 0x0000008000007945 */ /* 0x000fe20003800000 */
[----:B------:R-:W-:Y:S02]  /*2bff0*/  IMAD.MOV.U32 R12, RZ, RZ, RZ ;  /* 0x000000ffff0c7224 */ /* 0x000fe400078e00ff */
[----:B------:R-:W-:Y:S02]  /*2c000*/  IMAD.MOV.U32 R11, RZ, RZ, 0x1f ;  /* 0x0000001fff0b7424 */ /* 0x000fe400078e00ff */
[----:B0-----:R-:W-:Y:S02]  /*2c010*/  IMAD.MOV.U32 R15, RZ, RZ, -0x1 ;  /* 0xffffffffff0f7424 */ /* 0x001fe400078e00ff */
[----:B--2---:R-:W-:-:S07]  /*2c020*/  IMAD.MOV.U32 R13, RZ, RZ, R2 ;  /* 0x000000ffff0d7224 */ /* 0x004fce00078e0002 */
[----:B-1-3--:R-:W-:Y:S05]  /*2c030*/  WARPSYNC.COLLECTIVE R15, `(.L_x_3969) ;  /* 0x000000000f087348 */ /* 0x00afea0003c00000 */
[----:B------:R0:W2:Y:S02]  /*2c040*/  SHFL.IDX P6, R14, R13, R12, R11 ;  /* 0x0000000c0d0e7389 */ /* 0x0000a400000c000b */
[----:B0123--:R-:W-:Y:S01]  /*2c050*/  ENDCOLLECTIVE ;  /* 0x000000000000791b */ /* 0x00ffe20003800000 */
.L_x_3969:
[----:B------:R-:W-:Y:S05]  /*2c060*/  BSYNC B0 ;  /* 0x0000000000007941 */ /* 0x000fea0003800000 */
.L_x_3968:
        /* <DEDUP_REMOVED lines=9> */
.L_x_3970:
        /* <DEDUP_REMOVED lines=26> */
.L_x_3971:
        /* <DEDUP_REMOVED lines=8> */
.L_x_3972:
        /* <DEDUP_REMOVED lines=8> */
.L_x_3973:
        /* <DEDUP_REMOVED lines=8> */
.L_x_3974:
        /* <DEDUP_REMOVED lines=8> */
.L_x_3975:
        /* <DEDUP_REMOVED lines=9> */
.L_x_3976:
[----:B------:R-:W-:Y:S01]  /*2c530*/  IMAD.MOV.U32 R9, RZ, RZ, R14 ;  /* 0x000000ffff097224 */ /* 0x000fe200078e000e */
[----:B------:R-:W-:Y:S06]  /*2c540*/  BRA `(.L_x_3977) ;  /* 0xffffffc400507947 */ /* 0x000fec000383ffff */
.L_x_3874:
[----:B------:R-:W-:Y:S01]  /*2c550*/  BSSY B0, `(.L_x_3978) ;  /* 0x0000008000007945 */ /* 0x000fe20003800000 */
[----:B------:R-:W-:Y:S02]  /*2c560*/  IMAD.MOV.U32 R13, RZ, RZ, R2 ;  /* 0x000000ffff0d7224 */ /* 0x000fe400078e0002 */
[----:B------:R-:W-:Y:S02]  /*2c570*/  IMAD.MOV.U32 R12, RZ, RZ, 0x1 ;  /* 0x00000001ff0c7424 */ /* 0x000fe400078e00ff */
[----:B------:R-:W-:Y:S02]  /*2c580*/  IMAD.MOV.U32 R11, RZ, RZ, RZ ;  /* 0x000000ffff0b7224 */ /* 0x000fe400078e00ff */
[----:B------:R-:W-:-:S07]  /*2c590*/  IMAD.MOV.U32 R15, RZ, RZ, -0x1 ;  /* 0xffffffffff0f7424 */ /* 0x000fce00078e00ff */
[----:B0-----:R-:W-:Y:S05]  /*2c5a0*/  WARPSYNC.COLLECTIVE R15, `(.L_x_3979) ;  /* 0x000000000f087348 */ /* 0x001fea0003c00000 */
[----:B------:R1:W2:Y:S02]  /*2c5b0*/  SHFL.UP P6, R14, R13, R12, R11 ;  /* 0x0400000c0d0e7389 */ /* 0x0002a400000c000b */
[----:B012---:R-:W-:Y:S01]  /*2c5c0*/  ENDCOLLECTIVE ;  /* 0x000000000000791b */ /* 0x007fe20003800000 */
.L_x_3979:
[----:B------:R-:W-:Y:S05]  /*2c5d0*/  BSYNC B0 ;  /* 0x0000000000007941 */ /* 0x000fea0003800000 */
.L_x_3978:
        /* <DEDUP_REMOVED lines=10> */
.L_x_3980:
        /* <DEDUP_REMOVED lines=8> */
.L_x_3981:
        /* <DEDUP_REMOVED lines=8> */
.L_x_3982:
        /* <DEDUP_REMOVED lines=8> */
.L_x_3983:
        /* <DEDUP_REMOVED lines=9> */
.L_x_3984:
[----:B------:R-:W-:Y:S01]  /*2c890*/  IMAD.MOV.U32 R9, RZ, RZ, R14 ;  /* 0x000000ffff097224 */ /* 0x000fe200078e000e */
[----:B------:R-:W-:Y:S06]  /*2c8a0*/  BRA `(.L_x_3985) ;  /* 0xffffffc400247947 */ /* 0x000fec000383ffff */
.L_x_3876:
[----:B------:R-:W-:Y:S01]  /*2c8b0*/  BSSY B0, `(.L_x_3986) ;  /* 0x0000006000007945 */ /* 0x000fe20003800000 */
[----:B------:R-:W-:Y:S01]  /*2c8c0*/  PLOP3.LUT P6, PT, P6, PT, PT, 0x8, 0x0 ;  /* 0x000000000000781c */ /* 0x000fe200037ce170 */
[----:B------:R-:W-:-:S12]  /*2c8d0*/  IMAD.MOV.U32 R15, RZ, RZ, -0x1 ;  /* 0xffffffffff0f7424 */ /* 0x000fd800078e00ff */
[----:B0-----:R-:W-:Y:S05]  /*2c8e0*/  WARPSYNC.COLLECTIVE R15, `(.L_x_3987) ;  /* 0x000000000f087348 */ /* 0x001fea0003c00000 */
[----:B------:R-:W-:Y:S01]  /*2c8f0*/  VOTE.ANY R14, PT, P6 ;  /* 0x00000000000e7806 */ /* 0x000fe200030e0100 */
[----:B0-----:R-:W-:Y:S06]  /*2c900*/  ENDCOLLECTIVE ;  /* 0x000000000000791b */ /* 0x001fec0003800000 */
.L_x_3987:
[----:B------:R-:W-:Y:S05]  /*2c910*/  BSYNC B0 ;  /* 0x0000000000007941 */ /* 0x000fea0003800000 */
.L_x_3986:
        /* <DEDUP_REMOVED lines=10> */
.L_x_3988:
[----:B------:R-:W-:Y:S02]  /*2c9c0*/  IMAD.MOV.U32 R13, RZ, RZ, R6 ;  /* 0x000000ffff0d7224 */ /* 0x000fe400078e0006 */
[----:B------:R-:W-:-:S07]  /*2c9d0*/  IMAD.MOV.U32 R0, RZ, RZ, R14 ;  /* 0x000000ffff007224 */ /* 0x000fce00078e000e */
[----:B------:R-:W-:Y:S05]  /*2c9e0*/  WARPSYNC.COLLECTIVE R15, `(.L_x_3989) ;  /* 0x000000000f087348 */ /* 0x000fea0003c00000 */
[----:B------:R0:W1:Y:S02]  /*2c9f0*/  SHFL.IDX P6, R14, R13, R12, R11 ;  /* 0x0000000c0d0e7389 */ /* 0x00006400000c000b */
[----:B01----:R-:W-:Y:S01]  /*2ca00*/  ENDCOLLECTIVE ;  /* 0x000000000000791b */ /* 0x003fe20003800000 */
.L_x_3989:
[----:B------:R-:W-:Y:S02]  /*2ca10*/  IMAD.MOV.U32 R6, RZ, RZ, R14 ;  /* 0x000000ffff067224 */ /* 0x000fe400078e000e */
[----:B------:R-:W-:-:S05]  /*2ca20*/  IMAD.IADD R10, R4, 0x1, R10 ;  /* 0x00000001040a7824 */ /* 0x000fca00078e020a */
[----:B------:R2:W-:Y:S01]  /*2ca30*/  STL [R1+0xc], R10 ;  /* 0x00000c0a01007387 */ /* 0x0005e20000100800 */
[----:B------:R-:W-:Y:S05]  /*2ca40*/  BRA `(.L_x_3990) ;  /* 0xffffffc400047947 */ /* 0x000fea000383ffff */
.L_x_3878:
        /* <DEDUP_REMOVED lines=8> */
.L_x_3992:
[----:B------:R-:W-:Y:S05]  /*2cad0*/  BSYNC B0 ;  /* 0x0000000000007941 */ /* 0x000fea0003800000 */
.L_x_3991:
[----:B------:R-:W-:Y:S01]  /*2cae0*/  IMAD.MOV.U32 R4, RZ, RZ, R14 ;  /* 0x000000ffff047224 */ /* 0x000fe200078e000e */
[----:B------:R-:W-:Y:S06]  /*2caf0*/  BRA `(.L_x_3993) ;  /* 0xffffffc000f07947 */ /* 0x000fec000383ffff */
.L_x_3884:
[----:B0-----:R0:W1:Y:S02]  /*2cb00*/  SYNCS.PHASECHK.TRANS64.TRYWAIT P0, [R0+URZ+0x38820], R3 ;  /* 0x03882003000075a7 */ /* 0x001064000800017f */
[----:B-1----:R-:W-:Y:S05]  /*2cb10*/  @!P0 NANOSLEEP.SYNCS 0x989680 ;  /* 0x009896800000895d */ /* 0x002fea0003900000 */
[----:B------:R-:W1:Y:S02]  /*2cb20*/  @!P0 SYNCS.PHASECHK.TRANS64 P0, [R0+URZ+0x38820], R3 ;  /* 0x03882003000085a7 */ /* 0x000e64000800007f */
[----:B-1----:R-:W-:Y:S05]  /*2cb30*/  @!P0 BRA `(.L_x_3884) ;  /* 0xfffffffc00f08947 */ /* 0x002fea000383ffff */
[----:B------:R-:W-:Y:S05]  /*2cb40*/  BRA `(.L_x_3994) ;  /* 0xffffffcc00907947 */ /* 0x000fea000383ffff */
.L_x_3885:
        /* <DEDUP_REMOVED lines=11> */
.L_x_3996:
[----:B------:R-:W-:Y:S05]  /*2cc00*/  BSYNC B0 ;  /* 0x0000000000007941 */ /* 0x000fea0003800000 */
.L_x_3995:
[----:B------:R-:W-:Y:S05]  /*2cc10*/  BRA `(.L_x_3997) ;  /* 0xffffffcc00787947 */ /* 0x000fea000383ffff */
.L_x_3886:
[----:B------:R-:W-:Y:S01]  /*2cc20*/  BSSY B0, `(.L_x_3998) ;  /* 0x0000006000007945 */ /* 0x000fe20003800000 */
[----:B------:R-:W-:-:S07]  /*2cc30*/  IMAD.MOV.U32 R15, RZ, RZ, -0x1 ;  /* 0xffffffffff0f7424 */ /* 0x000fce00078e00ff */
[----:B01-3--:R-:W-:Y:S05]  /*2cc40*/  WARPSYNC.COLLECTIVE R15, `(.L_x_3999) ;  /* 0x000000000f0c7348 */ /* 0x00bfea0003c00000 */
[----:B------:R-:W-:Y:S02]  /*2cc50*/  ELECT P6, UR62, PT ;  /* 0x00000000003e782f */ /* 0x000fe400038c0000 */
[----:B------:R-:W-:Y:S01]  /*2cc60*/  MOV R14, UR62 ;  /* 0x0000003e000e7c02 */ /* 0x000fe20008000f00 */
[----:B01-3--:R-:W-:Y:S10]  /*2cc70*/  ENDCOLLECTIVE ;  /* 0x000000000000791b */ /* 0x00bff40003800000 */
.L_x_3999:
[----:B------:R-:W-:Y:S05]  /*2cc80*/  BSYNC B0 ;  /* 0x0000000000007941 */ /* 0x000fea0003800000 */
.L_x_3998:
[----:B------:R-:W-:Y:S05]  /*2cc90*/  BRA `(.L_x_4000) ;  /* 0xffffffcc006c7947 */ /* 0x000fea000383ffff */
.L_x_3888:
[----:B0-----:R0:W1:Y:S02]  /*2cca0*/  SYNCS.PHASECHK.TRANS64.TRYWAIT P0, [R6+URZ], R5 ;  /* 0x00000005060075a7 */ /* 0x001064000800017f */
[----:B-1----:R-:W-:Y:S05]  /*2ccb0*/  @!P0 NANOSLEEP.SYNCS 0x989680 ;  /* 0x009896800000895d */ /* 0x002fea0003900000 */
[----:B------:R-:W1:Y:S02]  /*2ccc0*/  @!P0 SYNCS.PHASECHK.TRANS64 P0, [R6+URZ], R5 ;  /* 0x00000005060085a7 */ /* 0x000e64000800007f */
[----:B-1----:R-:W-:Y:S05]  /*2ccd0*/  @!P0 BRA `(.L_x_3888) ;  /* 0xfffffffc00f08947 */ /* 0x002fea000383ffff */
[----:B------:R-:W-:Y:S05]  /*2cce0*/  BRA `(.L_x_4001) ;  /* 0xffffffcc00a87947 */ /* 0x000fea000383ffff */
.L_x_3889:
[----:B-1----:R1:W2:Y:S02]  /*2ccf0*/  SYNCS.PHASECHK.TRANS64.TRYWAIT P0, [R7+URZ], R2 ;  /* 0x00000002070075a7 */ /* 0x0022a4000800017f */
[----:B--2---:R-:W-:Y:S05]  /*2cd00*/  @!P0 NANOSLEEP.SYNCS 0x989680 ;  /* 0x009896800000895d */ /* 0x004fea0003900000 */
[----:B------:R-:W2:Y:S02]  /*2cd10*/  @!P0 SYNCS.PHASECHK.TRANS64 P0, [R7+URZ], R2 ;  /* 0x00000002070085a7 */ /* 0x000ea4000800007f */
[----:B--2---:R-:W-:Y:S05]  /*2cd20*/  @!P0 BRA `(.L_x_3889) ;  /* 0xfffffffc00f08947 */ /* 0x004fea000383ffff */
[----:B------:R-:W-:Y:S05]  /*2cd30*/  BRA `(.L_x_4002) ;  /* 0xffffffcc009c7947 */ /* 0x000fea000383ffff */
.L_x_3891:
[----:B--2---:R2:W4:Y:S02]  /*2cd40*/  SYNCS.PHASECHK.TRANS64.TRYWAIT P0, [R4+URZ], R5 ;  /* 0x00000005040075a7 */ /* 0x004524000800017f */
[----:B----4-:R-:W-:Y:S05]  /*2cd50*/  @!P0 NANOSLEEP.SYNCS 0x989680 ;  /* 0x009896800000895d */ /* 0x010fea0003900000 */
[----:B------:R-:W4:Y:S02]  /*2cd60*/  @!P0 SYNCS.PHASECHK.TRANS64 P0, [R4+URZ], R5 ;  /* 0x00000005040085a7 */ /* 0x000f24000800007f */
[----:B----4-:R-:W-:Y:S05]  /*2cd70*/  @!P0 BRA `(.L_x_3891) ;  /* 0xfffffffc00f08947 */ /* 0x010fea000383ffff */
[----:B------:R-:W-:Y:S05]  /*2cd80*/  BRA `(.L_x_4003) ;  /* 0xffffffcc00a47947 */ /* 0x000fea000383ffff */
.L_x_4004:
        /* <DEDUP_REMOVED lines=15> */
.L_x_5877:


//--------------------- .text._ZN7cutlass13device_kernelIN5flash11enable_sm90INS1_16FlashAttnFwdSm90INS1_25CollectiveMainloopFwdSm90ILi2EN4cute5tupleIJNS5_1CILi1EEES8_S8_EEENS6_IJNS7_ILi64EEESA_SA_EEELi512ENS_6half_tEfNS_4arch4Sm90ELb1ELb0ELb0ELb0ELb0ELb0ELb0ELb0ELb0ELb1ELb1ELb0EEENS1_21CollectiveEpilogueFwdINS6_IJSA_NS7_ILi512EEESA_EEES9_SC_SE_Li256ELb0ELb1ELb1ELb0EEENS1_19SingleTileSchedulerILb0ELb1ELb1ELi64EEEEEEEEEvNT_6ParamsE --------------------------
	.section	.text._ZN7cutlass13device_kernelIN5flash11enable_sm90INS1_16FlashAttnFwdSm90INS1_25CollectiveMainloopFwdSm90ILi2EN4cute5tupleIJNS5_1CILi1EEES8_S8_EEENS6_IJNS7_ILi64EEESA_SA_EEELi512ENS_6half_tEfNS_4arch4Sm90ELb1ELb0ELb0ELb0ELb0ELb0ELb0ELb0ELb0ELb1ELb1ELb0EEENS1_21CollectiveEpilogueFwdINS6_IJSA_NS7_ILi512EEESA_EEES9_SC_SE_Li256ELb0ELb1ELb1ELb0EEENS1_19SingleTileSchedulerILb0ELb1ELb1ELi64EEEEEEEEEvNT_6ParamsE,"ax",@progbits
	.align	128
.text._ZN7cutlass13device_kernelIN5flash11enable_sm90INS1_16FlashAttnFwdSm90INS1_25CollectiveMainloopFwdSm90ILi2EN4cute5tupleIJNS5_1CILi1EEES8_S8_EEENS6_IJNS7_ILi64EEESA_SA_EEELi512ENS_6half_tEfNS_4arch4Sm90ELb1ELb0ELb0ELb0ELb0ELb0ELb0ELb0ELb0ELb1ELb1ELb0EEENS1_21CollectiveEpilogueFwdINS6_IJSA_NS7_ILi512EEESA_EEES9_SC_SE_Li256ELb0ELb1ELb1ELb0EEENS1_19SingleTileSchedulerILb0ELb1ELb1ELi64EEEEEEEEEvNT_6ParamsE:
        .type           _ZN7cutlass13device_kernelIN5flash11enable_sm90INS1_16FlashAttnFwdSm90INS1_25CollectiveMainloopFwdSm90ILi2EN4cute5tupleIJNS5_1CILi1EEES8_S8_EEENS6_IJNS7_ILi64EEESA_SA_EEELi512ENS_6half_tEfNS_4arch4Sm90ELb1ELb0ELb0ELb0ELb0ELb0ELb0ELb0ELb0ELb1ELb1ELb0EEENS1_21CollectiveEpilogueFwdINS6_IJSA_NS7_ILi512EEESA_EEES9_SC_SE_Li256ELb0ELb1ELb1ELb0EEENS1_19SingleTileSchedulerILb0ELb1ELb1ELi64EEEEEEEEEvNT_6ParamsE,@function
        .size           _ZN7cutlass13device_kernelIN5flash11enable_sm90INS1_16FlashAttnFwdSm90INS1_25CollectiveMainloopFwdSm90ILi2EN4cute5tupleIJNS5_1CILi1EEES8_S8_EEENS6_IJNS7_ILi64EEESA_SA_EEELi512ENS_6half_tEfNS_4arch4Sm90ELb1ELb0ELb0ELb0ELb0ELb0ELb0ELb0ELb0ELb1ELb1ELb0EEENS1_21CollectiveEpilogueFwdINS6_IJSA_NS7_ILi512EEESA_EEES9_SC_SE_Li256ELb0ELb1ELb1ELb0EEENS1_19SingleTileSchedulerILb0ELb1ELb1ELi64EEEEEEEEEvNT_6ParamsE,(.L_x_5878 - _ZN7cutlass13device_kernelIN5flash11enable_sm90INS1_16FlashAttnFwdSm90INS1_25CollectiveMainloopFwdSm90ILi2EN4cute5tupleIJNS5_1CILi1EEES8_S8_EEENS6_IJNS7_ILi64EEESA_SA_EEELi512ENS_6half_tEfNS_4arch4Sm90ELb1ELb0ELb0ELb0ELb0ELb0ELb0ELb0ELb0ELb1ELb1ELb0EEENS1_21CollectiveEpilogueFwdINS6_IJSA_NS7_ILi512EEESA_EEES9_SC_SE_Li256ELb0ELb1ELb1ELb0EEENS1_19SingleTileSchedulerILb0ELb1ELb1ELi64EEEEEEEEEvNT_6ParamsE)
        .other          _ZN7cutlass13device_kernelIN5flash11enable_sm90INS1_16FlashAttnFwdSm90INS1_25CollectiveMainloopFwdSm90ILi2EN4cute5tupleIJNS5_1CILi1EEES8_S8_EEENS6_IJNS7_ILi64EEESA_SA_EEELi512ENS_6half_tEfNS_4arch4Sm90ELb1ELb0ELb0ELb0ELb0ELb0ELb0ELb0ELb0ELb1ELb1ELb0EEENS1_21CollectiveEpilogueFwdINS6_IJSA_NS7_ILi512EEESA_EEES9_SC_SE_Li256ELb0ELb1ELb1ELb0EEENS1_19SingleTileSchedulerILb0ELb1ELb1ELi64EEEEEEEEEvNT_6ParamsE,@"STO_CUDA_ENTRY STV_DEFAULT"
_ZN7cutlass13device_kernelIN5flash11enable_sm90INS1_16FlashAttnFwdSm90INS1_25CollectiveMainloopFwdSm90ILi2EN4cute5tupleIJNS5_1CILi1EEES8_S8_EEENS6_IJNS7_ILi64EEESA_SA_EEELi512ENS_6half_tEfNS_4arch4Sm90ELb1ELb0ELb0ELb0ELb0ELb0ELb0ELb0ELb0ELb1ELb1ELb0EEENS1_21CollectiveEpilogueFwdINS6_IJSA_NS7_ILi512EEESA_EEES9_SC_SE_Li256ELb0ELb1ELb1ELb0EEENS1_19SingleTileSchedulerILb0ELb1ELb1ELi64EEEEEEEEEvNT_6ParamsE:
        /* <DEDUP_REMOVED lines=18> */
.L_x_4006:
[----:B------:R-:W-:Y:S05]  /*0120*/  BSYNC B0 ;  /* 0x0000000000007941 */ /* 0x000fea0003800000 */
.L_x_4005:
        /* <DEDUP_REMOVED lines=37> */
.L_x_4007:
        /* <DEDUP_REMOVED lines=22> */
.L_x_4008:
        /* <DEDUP_REMOVED lines=18> */
.L_x_4009:
        /* <DEDUP_REMOVED lines=22> */
.L_x_4010:
        /* <DEDUP_REMOVED lines=22> */
.L_x_4011:
        /* <DEDUP_REMOVED lines=8> */
.L_x_4014:
        /* <DEDUP_REMOVED lines=24> */
[----:B------:R-:W-:Y:S01]  /*0ac0*/  ULDC UR37, c[0x0][0x424] ;  /* 0x0001090000257ab9 */ /* 0x000fe20000000800 */
[----:B------:R-:W-:Y:S01]  /*0ad0*/  UISETP.NE.U32.AND UP0, UPT, UR4, URZ, UPT ;  /* 0x0000003f0400728c */ /* 0x000fe2000bf05070 */
[----:B------:R-:W0:Y:S01]  /*0ae0*/  S2UR UR7, SR_CTAID.X ;  /* 0x00000000000779c3 */ /* 0x000e220000002500 */
[----:B------:R-:W-:Y:S01]  /*0af0*/  ULDC UR10, c[0x0][0x2f0] ;  /* 0x0000bc00000a7ab9 */ /* 0x000fe20000000800 */
[----:B------:R-:W-:Y:S01]  /*0b00*/  VIADD R16, R2, 0xffffff80 ;  /* 0xffffff8002107836 */ /* 0x000fe20000000000 */
[----:B------:R-:W-:-:S04]  /*0b10*/  UISETP.NE.AND.EX UP0, UPT, UR5, URZ, UPT, UP0 ;  /* 0x0000003f0500728c */ /* 0x000fc8000bf05300 */
[----:B------:R-:W-:Y:S02]  /*0b20*/  USEL UR37, UR37, 0x1, UP0 ;  /* 0x0000000125257887 */ /* 0x000fe40008000000 */
[----:B------:R-:W-:Y:S02]  /*0b30*/  UISETP.NE.AND UP0, UPT, UR11, 0x1, UPT ;  /* 0x000000010b00788c */ /* 0x000fe4000bf05270 */
[----:B------:R-:W-:-:S04]  /*0b40*/  UIMAD UR4, UR37, UR10, 0x3f ;  /* 0x0000003f250474a4 */ /* 0x000fc8000f8e020a */
[----:B------:R-:W-:Y:S01]  /*0b50*/  PLOP3.LUT P0, PT, PT, PT, UP0, 0x80, 0x0 ;  /* 0x000000000000781c */ /* 0x000fe20003f0f008 */
[----:B------:R-:W-:-:S04]  /*0b60*/  USHF.R.S32.HI UR5, URZ, 0x1f, UR4 ;  /* 0x0000001f3f057899 */ /* 0x000fc80008011404 */
[----:B------:R-:W-:-:S04]  /*0b70*/  ULEA.HI UR5, UR5, UR4, URZ, 0x6 ;  /* 0x0000000405057291 */ /* 0x000fc8000f8f303f */
[----:B------:R-:W-:-:S04]  /*0b80*/  USHF.R.S32.HI UR6, URZ, 0x6, UR5 ;  /* 0x000000063f067899 */ /* 0x000fc80008011405 */
[----:B0-----:R-:W-:Y:S08]  /*0b90*/  @!P0 BRA `(.L_x_4016) ;  /* 0x0000002000408947 */ /* 0x001ff00003800000 */
[----:B------:R-:W-:Y:S01]  /*0ba0*/  ULDC UR4, c[0x0][0x448] ;  /* 0x0001120000047ab9 */ /* 0x000fe20000000800 */
[----:B------:R-:W-:Y:S01]  /*0bb0*/  ULEA UR7, UR7, 0x3f, 0x6 ;  /* 0x0000003f07077891 */ /* 0x000fe2000f8e303f */
[----:B------:R-:W-:Y:S01]  /*0bc0*/  PLOP3.LUT P0, PT, PT, PT, PT, 0x80, 0x0 ;  /* 0x000000000000781c */ /* 0x000fe20003f0f070 */
[----:B------:R-:W-:Y:S01]  /*0bd0*/  UISETP.NE.AND UP0, UPT, UR4, 0x1, UPT ;  /* 0x000000010400788c */ /* 0x000fe2000bf05270 */
[----:B------:R-:W-:Y:S01]  /*0be0*/  IMAD.MOV.U32 R3, RZ, RZ, RZ ;  /* 0x000000ffff037224 */ /* 0x000fe200078e00ff */
[----:B------:R-:W-:Y:S01]  /*0bf0*/  ULDC UR8, c[0x0][0x288] ;  /* 0x0000a20000087ab9 */ /* 0x000fe20000000800 */
[----:B------:R-:W-:Y:S01]  /*0c00*/  USHF.R.U32.HI UR11, URZ, 0x10, UR9 ;  /* 0x000000103f0b7899 */ /* 0x000fe20008011609 */
[----:B------:R-:W-:Y:S01]  /*0c10*/  IMAD.MOV.U32 R6, RZ, RZ, RZ ;  /* 0x000000ffff067224 */ /* 0x000fe200078e00ff */
[----:B------:R-:W-:Y:S01]  /*0c20*/  UIADD3 UR8, -UR8, 0x40, URZ ;  /* 0x0000004008087890 */ /* 0x000fe2000fffe13f */
[----:B------:R-:W-:Y:S01]  /*0c30*/  MOV R5, RZ ;  /* 0x000000ff00057202 */ /* 0x000fe20000000f00 */
[----:B------:R-:W-:Y:S01]  /*0c40*/  ULOP3.LUT UR9, UR9, 0xffff, URZ, 0xc0, !UPT ;  /* 0x0000ffff09097892 */ /* 0x000fe2000f8ec03f */
[----:B------:R-:W-:Y:S01]  /*0c50*/  CS2R R150, SRZ ;  /* 0x0000000000967805 */ /* 0x000fe2000001ff00 */
[----:B------:R-:W-:Y:S01]  /*0c60*/  UIMAD UR8, UR37, UR10, UR8 ;  /* 0x0000000a250872a4 */ /* 0x000fe2000f8e0208 */
[----:B------:R-:W-:Y:S01]  /*0c70*/  CS2R R148, SRZ ;  /* 0x0000000000947805 */ /* 0x000fe2000001ff00 */
[----:B------:R-:W-:Y:S01]  /*0c80*/  @UP0 ULDC UR4, c[0x0][0x44c] ;  /* 0x0001130000040ab9 */ /* 0x000fe20000000800 */
[----:B------:R-:W-:Y:S01]  /*0c90*/  @UP0 ULDC UR12, c[0x0][0x450] ;  /* 0x00011400000c0ab9 */ /* 0x000fe20000000800 */
[----:B------:R-:W-:Y:S01]  /*0ca0*/  UIMAD.WIDE.U32 UR4, UR7, UR4, URZ ;  /* 0x00000004070472a5 */ /* 0x000fe2000f8e003f */
[----:B------:R-:W-:-:S02]  /*0cb0*/  CS2R R146, SRZ ;  /* 0x0000000000927805 */ /* 0x000fc4000001ff00 */
[----:B------:R-:W-:Y:S02]  /*0cc0*/  CS2R R144, SRZ ;  /* 0x0000000000907805 */ /* 0x000fe4000001ff00 */
[----:B------:R-:W-:Y:S01]  /*0cd0*/  CS2R R142, SRZ ;  /* 0x00000000008e7805 */ /* 0x000fe2000001ff00 */
[----:B------:R-:W-:Y:S01]  /*0ce0*/  @UP0 USHF.R.U32.HI UR7, URZ, UR12, UR5 ;  /* 0x0000000c3f070299 */ /* 0x000fe20008011605 */
[----:B------:R-:W-:Y:S02]  /*0cf0*/  CS2R R140, SRZ ;  /* 0x00000000008c7805 */ /* 0x000fe4000001ff00 */
[----:B------:R-:W-:Y:S02]  /*0d00*/  CS2R R138, SRZ ;  /* 0x00000000008a7805 */ /* 0x000fe4000001ff00 */
[----:B------:R-:W-:Y:S01]  /*0d10*/  CS2R R136, SRZ ;  /* 0x0000000000887805 */ /* 0x000fe2000001ff00 */
[----:B------:R-:W-:Y:S01]  /*0d20*/  UIADD3 UR7, UR8, UR7, URZ ;  /* 0x0000000708077290 */ /* 0x000fe2000fffe03f */
[----:B------:R-:W-:-:S02]  /*0d30*/  CS2R R134, SRZ ;  /* 0x0000000000867805 */ /* 0x000fc4000001ff00 */
[----:B------:R-:W-:Y:S02]  /*0d40*/  CS2R R132, SRZ ;  /* 0x0000000000847805 */ /* 0x000fe4000001ff00 */
[----:B------:R-:W-:Y:S01]  /*0d50*/  CS2R R130, SRZ ;  /* 0x0000000000827805 */ /* 0x000fe2000001ff00 */
[----:B------:R-:W-:Y:S01]  /*0d60*/  USHF.R.S32.HI UR4, URZ, 0x1f, UR7 ;  /* 0x0000001f3f047899 */ /* 0x000fe20008011407 */
[----:B------:R-:W-:Y:S02]  /*0d70*/  CS2R R128, SRZ ;  /* 0x0000000000807805 */ /* 0x000fe4000001ff00 */
[----:B------:R-:W-:Y:S02]  /*0d80*/  CS2R R126, SRZ ;  /* 0x00000000007e7805 */ /* 0x000fe4000001ff00 */
[----:B------:R-:W-:Y:S01]  /*0d90*/  CS2R R124, SRZ ;  /* 0x00000000007c7805 */ /* 0x000fe2000001ff00 */
[----:B------:R-:W-:Y:S01]  /*0da0*/  ULEA.HI UR4, UR4, UR7, URZ, 0x6 ;  /* 0x0000000704047291 */ /* 0x000fe2000f8f303f */
[----:B------:R-:W-:-:S02]  /*0db0*/  CS2R R122, SRZ ;  /* 0x00000000007a7805 */ /* 0x000fc4000001ff00 */
[----:B------:R-:W-:Y:S02]  /*0dc0*/  CS2R R120, SRZ ;  /* 0x0000000000787805 */ /* 0x000fe4000001ff00 */
[----:B------:R-:W-:Y:S01]  /*0dd0*/  CS2R R118, SRZ ;  /* 0x0000000000767805 */ /* 0x000fe2000001ff00 */
[----:B------:R-:W-:Y:S01]  /*0de0*/  USHF.R.S32.HI UR4, URZ, 0x6, UR4 ;  /* 0x000000063f047899 */ /* 0x000fe20008011404 */
[----:B------:R-:W-:Y:S02]  /*0df0*/  CS2R R116, SRZ ;  /* 0x0000000000747805 */ /* 0x000fe4000001ff00 */
[----:B------:R-:W-:Y:S02]  /*0e00*/  CS2R R114, SRZ ;  /* 0x0000000000727805 */ /* 0x000fe4000001ff00 */
[----:B------:R-:W-:Y:S01]  /*0e10*/  CS2R R112, SRZ ;  /* 0x0000000000707805 */ /* 0x000fe2000001ff00 */
[----:B------:R-:W-:Y:S01]  /*0e20*/  UISETP.LT.AND UP0, UPT, UR6, UR4, UPT ;  /* 0x000000040600728c */ /* 0x000fe2000bf01270 */
[----:B------:R-:W-:-:S02]  /*0e30*/  CS2R R110, SRZ ;  /* 0x00000000006e7805 */ /* 0x000fc4000001ff00 */
[----:B------:R-:W-:Y:S02]  /*0e40*/  CS2R R108, SRZ ;  /* 0x00000000006c7805 */ /* 0x000fe4000001ff00 */
[----:B------:R-:W-:Y:S01]  /*0e50*/  CS2R R106, SRZ ;  /* 0x00000000006a7805 */ /* 0x000fe2000001ff00 */
[----:B------:R-:W-:Y:S01]  /*0e60*/  USEL UR6, UR6, UR4, UP0 ;  /* 0x0000000406067287 */ /* 0x000fe20008000000 */
[----:B------:R-:W-:Y:S01]  /*0e70*/  CS2R R104, SRZ ;  /* 0x0000000000687805 */ /* 0x000fe2000001ff00 */
[----:B------:R-:W-:Y:S01]  /*0e80*/  UISETP.NE.AND UP0, UPT, UR11, URZ, UPT ;  /* 0x0000003f0b00728c */ /* 0x000fe2000bf05270 */
[----:B------:R-:W-:Y:S01]  /*0e90*/  CS2R R102, SRZ ;  /* 0x0000000000667805 */ /* 0x000fe2000001ff00 */
[----:B------:R-:W-:Y:S01]  /*0ea0*/  UISETP.GE.AND UP1, UPT, UR6, 0x1, UPT ;  /* 0x000000010600788c */ /* 0x000fe2000bf26270 */
[----:B------:R-:W-:Y:S02]  /*0eb0*/  CS2R R100, SRZ ;  /* 0x0000000000647805 */ /* 0x000fe4000001ff00 */
[----:B------:R-:W-:-:S02]  /*0ec0*/  CS2R R98, SRZ ;  /* 0x0000000000627805 */ /* 0x000fc4000001ff00 */
[----:B------:R-:W-:Y:S02]  /*0ed0*/  CS2R R96, SRZ ;  /* 0x0000000000607805 */ /* 0x000fe4000001ff00 */
[----:B------:R-:W-:Y:S02]  /*0ee0*/  CS2R R94, SRZ ;  /* 0x00000000005e7805 */ /* 0x000fe4000001ff00 */
[----:B------:R-:W-:Y:S02]  /*0ef0*/  CS2R R92, SRZ ;  /* 0x00000000005c7805 */ /* 0x000fe4000001ff00 */
[----:B------:R-:W-:Y:S02]  /*0f00*/  PLOP3.LUT P1, PT, PT, PT, UP1, 0x80, 0x0 ;  /* 0x000000000000781c */ /* 0x000fe40003f2f018 */
[----:B------:R-:W-:Y:S02]  /*0f10*/  CS2R R90, SRZ ;  /* 0x00000000005a7805 */ /* 0x000fe4000001ff00 */
[----:B------:R-:W-:Y:S01]  /*0f20*/  CS2R R88, SRZ ;  /* 0x0000000000587805 */ /* 0x000fe2000001ff00 */
[----:B------:R-:W-:Y:S01]  /*0f30*/  @!UP0 ULDC UR11, c[0x0][0x9f0] ;  /* 0x00027c00000b8ab9 */ /* 0x000fe20000000800 */
        /* <DEDUP_REMOVED lines=30> */
[----:B------:R-:W-:Y:S01]  /*1120*/  MOV R8, UR4 ;  /* 0x0000000400087c02 */ /* 0x000fe20008000f00 */
[----:B------:R-:W-:Y:S01]  /*1130*/  ULOP3.LUT UR4, UR4, UR11, URZ, 0x3c, !UPT ;  /* 0x0000000b04047292 */ /* 0x000fe2000f8e3c3f */
[----:B------:R-:W0:Y:S01]  /*1140*/  I2F.RP R0, R7 ;  /* 0x0000000700007306 */ /* 0x000e220000209400 */
[----:B------:R-:W-:-:S04]  /*1150*/  IABS R4, R4 ;  /* 0x0000000400047213 */ /* 0x000fc80000000000 */
[----:B------:R-:W-:Y:S01]  /*1160*/  ISETP.LE.AND P3, PT, RZ, UR4, PT ;  /* 0x00000004ff007c0c */ /* 0x000fe2000bf63270 */
[----:B------:R-:W-:Y:S02]  /*1170*/  IMAD.MOV R4, RZ, RZ, -R4 ;  /* 0x000000ffff047224 */ /* 0x000fe400078e0a04 */
[----:B0-----:R-:W0:Y:S02]  /*1180*/  MUFU.RCP R0, R0 ;  /* 0x0000000000007308 */ /* 0x001e240000001000 */
        /* <DEDUP_REMOVED lines=11> */
[----:B------:R-:W-:Y:S01]  /*1240*/  @!P2 IMAD.IADD R0, R0, 0x1, -R7 ;  /* 0x000000010000a824 */ /* 0x000fe200078e0a07 */
[----:B------:R-:W-:Y:S02]  /*1250*/  @!P2 IADD3 R3, R3, 0x1, RZ ;  /* 0x000000010303a810 */ /* 0x000fe40007ffe0ff */
[----:B------:R-:W-:Y:S02]  /*1260*/  ISETP.NE.AND P2, PT, RZ, UR11, PT ;  /* 0x0000000bff007c0c */ /* 0x000fe4000bf45270 */
[----:B------:R-:W-:-:S13]  /*1270*/  ISETP.GE.U32.AND P1, PT, R0, R7, PT ;  /* 0x000000070000720c */ /* 0x000fda0003f26070 */
[----:B------:R-:W-:-:S04]  /*1280*/  @P1 VIADD R3, R3, 0x1 ;  /* 0x0000000103031836 */ /* 0x000fc80000000000 */
[----:B------:R-:W-:Y:S01]  /*1290*/  @!P3 IMAD.MOV R3, RZ, RZ, -R3 ;  /* 0x000000ffff03b224 */ /* 0x000fe200078e0a03 */
[----:B------:R-:W-:-:S07]  /*12a0*/  @!P2 LOP3.LUT R3, RZ, UR11, RZ, 0x33, !PT ;  /* 0x0000000bff03ac12 */ /* 0x000fce000f8e33ff */
.L_x_4017:
        /* <DEDUP_REMOVED lines=30> */
[----:B0-----:R-:W-:Y:S01]  /*1490*/  ULEA UR5, UR8, UR7, 0x18 ;  /* 0x0000000708057291 */ /* 0x001fe2000f8ec03f */
[----:B------:R-:W-:Y:S01]  /*14a0*/  IADD3 R7, R6, -R7, RZ ;  /* 0x8000000706077210 */ /* 0x000fe20007ffe0ff */
[----:B------:R-:W-:Y:S02]  /*14b0*/  UIADD3 UR6, UR4, -UR6, URZ ;  /* 0x8000000604067290 */ /* 0x000fe4000fffe03f */
        /* <DEDUP_REMOVED lines=11> */
.L_x_4019:
[----:B------:R-:W-:-:S04]  /*1570*/  SHF.L.U32 R2, RZ, 0x1f, RZ ;  /* 0x0000001fff027819 */ /* 0x000fc800000006ff */
[----:B------:R-:W0:Y:S02]  /*1580*/  SYNCS.PHASECHK.TRANS64.TRYWAIT P1, [UR5+0x28c50], R2 ;  /* 0x028c5002ff0075a7 */ /* 0x000e240008020145 */
[----:B0-----:R-:W-:Y:S05]  /*1590*/  @!P1 BRA `(.L_x_4020) ;  /* 0x000000ec00149947 */ /* 0x001fea0003800000 */
.L_x_4162:
        /* <DEDUP_REMOVED lines=47> */
[----:B------:R-:W-:Y:S01]  /*1890*/  MOV R7, RZ ;  /* 0x000000ff00077202 */ /* 0x000fe20000000f00 */
[----:B------:R-:W-:-:S06]  /*18a0*/  UMOV UR4, URZ ;  /* 0x0000003f00047c82 */ /* 0x000fcc0008000000 */
.L_x_4026:
[----:B------:R-:W-:Y:S01]  /*18b0*/  BAR.SYNC.DEFER_BLOCKING 0xe, 0x100 ;  /* 0x0384000000007b1d */ /* 0x000fe20000010000 */
[----:B------:R-:W-:Y:S01]  /*18c0*/  IMAD.U32 R5, RZ, RZ, UR4 ;  /* 0x00000004ff057e24 */ /* 0x000fe2000f8e00ff */
[----:B------:R-:W-:Y:S01]  /*18d0*/  UIADD3 UR4, UR4, 0x1, URZ ;  /* 0x0000000104047890 */ /* 0x000fe2000fffe03f */
[C---:B------:R-:W-:Y:S01]  /*18e0*/  ISETP.GT.AND P3, PT, R3.reuse, R0, PT ;  /* 0x000000000300720c */ /* 0x040fe20003f64270 */
[----:B------:R-:W-:Y:S02]  /*18f0*/  VIADD R3, R3, 0xffffffff ;  /* 0xffffffff03037836 */ /* 0x000fe40000000000 */
[----:B01----:R-:W-:Y:S01]  /*1900*/  IMAD R2, R5, 0x40, R4 ;  /* 0x0000004005027824 */ /* 0x003fe200078e0204 */
        /* <DEDUP_REMOVED lines=137> */
.L_x_4022:
[----:B------:R-:W-:Y:S01]  /*21a0*/  ULEA UR7, UR4, UR5, 0x3 ;  /* 0x0000000504077291 */ /* 0x000fe2000f8e183f */
[----:B------:R-:W-:-:S08]  /*21b0*/  SHF.L.U32 R2, R7, 0x1f, RZ ;  /* 0x0000001f07027819 */ /* 0x000fd000000006ff */
[----:B------:R0:W1:Y:S01]  /*21c0*/  SYNCS.PHASECHK.TRANS64.TRYWAIT P1, [UR7+0x28c50], R2 ;  /* 0x028c5002ff0075a7 */ /* 0x0000620008020147 */
[----:B------:R-:W-:Y:S05]  /*21d0*/  @!P0 BRA `(.L_x_4023) ;  /* 0x0000000000048947 */ /* 0x000fea0003800000 */
[----:B------:R-:W-:Y:S01]  /*21e0*/  BPT.TRAP 0x1 ;  /* 0x000000040000795c */ /* 0x000fe20000300000 */
.L_x_4023:
[----:B-1----:R-:W-:Y:S05]  /*21f0*/  @P1 BRA `(.L_x_4024) ;  /* 0x0000000000081947 */ /* 0x002fea0003800000 */
[----:B------:R-:W1:Y:S02]  /*2200*/  SYNCS.PHASECHK.TRANS64.TRYWAIT P1, [UR7+0x28c50], R2 ;  /* 0x028c5002ff0075a7 */ /* 0x000e640008020147 */
[----:B-1----:R-:W-:Y:S05]  /*2210*/  @!P1 BRA `(.L_x_4025) ;  /* 0x000000e0000c9947 */ /* 0x002fea0003800000 */
.L_x_4024:
        /* <DEDUP_REMOVED lines=10> */
[----:B------:R-:W-:Y:S01]  /*22c0*/  @!P2 IADD3 R2, R2, 0x28c60, RZ ;  /* 0x00028c600202a810 */ /* 0x000fe20007ffe0ff */
[----:B------:R-:W-:-:S03]  /*22d0*/  UMOV UR23, 0x40000040 ;  /* 0x4000004000177882 */ /* 0x000fc60000000000 */
[----:B------:R-:W-:Y:S01]  /*22e0*/  @!P2 PRMT R2, RZ, 0x654, R2 ;  /* 0x00000654ff02a816 */ /* 0x000fe20000000002 */
        /* <DEDUP_REMOVED lines=17> */
.L_x_4021:
[----:B------:R-:W-:Y:S01]  /*2400*/  BAR.SYNC.DEFER_BLOCKING 0xe, 0x100 ;  /* 0x0384000000007b1d */ /* 0x000fe20000010000 */
[----:B------:R-:W-:Y:S01]  /*2410*/  VIADD R4, R4, UR4 ;  /* 0x0000000404047c36 */ /* 0x000fe20008000000 */
[----:B------:R-:W-:Y:S01]  /*2420*/  PLOP3.LUT P0, PT, PT, PT, PT, 0x8, 0x0 ;  /* 0x000000000000781c */ /* 0x000fe20003f0e170 */
[----:B------:R-:W-:Y:S02]  /*2430*/  IMAD.MOV.U32 R6, RZ, RZ, RZ ;  /* 0x000000ffff067224 */ /* 0x000fe400078e00ff */
[----:B------:R-:W-:Y:S01]  /*2440*/  IMAD.MOV.U32 R5, RZ, RZ, RZ ;  /* 0x000000ffff057224 */ /* 0x000fe200078e00ff */
[----:B------:R-:W-:-:S05]  /*2450*/  LEA R4, R4, UR5, 0x2 ;  /* 0x0000000504047c11 */ /* 0x000fca000f8e10ff */
        /* <DEDUP_REMOVED lines=132> */
.L_x_4016:
[----:B------:R-:W-:Y:S01]  /*2ca0*/  ULDC UR4, c[0x0][0x448] ;  /* 0x0001120000047ab9 */ /* 0x000fe20000000800 */
[----:B------:R-:W-:Y:S02]  /*2cb0*/  ULEA UR7, UR7, 0x3f, 0x6 ;  /* 0x0000003f07077891 */ /* 0x000fe4000f8e303f */
[----:B------:R-:W-:Y:S01]  /*2cc0*/  UISETP.NE.AND UP0, UPT, UR4, 0x1, UPT ;  /* 0x000000010400788c */ /* 0x000fe2000bf05270 */
[----:B------:R-:W-:Y:S01]  /*2cd0*/  ULDC UR8, c[0x0][0x288] ;  /* 0x0000a20000087ab9 */ /* 0x000fe20000000800 */
[----:B------:R-:W-:Y:S02]  /*2ce0*/  ULOP3.LUT UR40, UR9, 0xffff, URZ, 0xc0, !UPT ;  /* 0x0000ffff09287892 */ /* 0x000fe4000f8ec03f */
[----:B------:R-:W-:-:S04]  /*2cf0*/  UIADD3 UR8, -UR8, 0x40, URZ ;  /* 0x0000004008087890 */ /* 0x000fc8000fffe13f */
[----:B------:R-:W-:-:S03]  /*2d00*/  UIMAD UR8, UR37, UR10, UR8 ;  /* 0x0000000a250872a4 */ /* 0x000fc6000f8e0208 */
[----:B------:R-:W-:Y:S01]  /*2d10*/  @UP0 ULDC UR4, c[0x0][0x44c] ;  /* 0x0001130000040ab9 */ /* 0x000fe20000000800 */
[----:B------:R-:W-:Y:S01]  /*2d20*/  @UP0 ULDC UR11, c[0x0][0x450] ;  /* 0x00011400000b0ab9 */ /* 0x000fe20000000800 */
[----:B------:R-:W-:-:S04]  /*2d30*/  UIMAD.WIDE.U32 UR4, UR7, UR4, URZ ;  /* 0x00000004070472a5 */ /* 0x000fc8000f8e003f */
[----:B------:R-:W-:Y:S02]  /*2d40*/  @UP0 USHF.R.U32.HI UR7, URZ, UR11, UR5 ;  /* 0x0000000b3f070299 */ /* 0x000fe40008011605 */
[----:B------:R-:W-:Y:S02]  /*2d50*/  USHF.R.U32.HI UR11, URZ, 0x10, UR9 ;  /* 0x000000103f0b7899 */ /* 0x000fe40008011609 */
[----:B------:R-:W-:Y:S02]  /*2d60*/  UIADD3 UR7, UR8, UR7, URZ ;  /* 0x0000000708077290 */ /* 0x000fe4000fffe03f */
[----:B------:R-:W-:Y:S02]  /*2d70*/  UISETP.NE.AND UP1, UPT, UR11, URZ, UPT ;  /* 0x0000003f0b00728c */ /* 0x000fe4000bf25270 */
[----:B------:R-:W-:-:S04]  /*2d80*/  USHF.R.S32.HI UR4, URZ, 0x1f, UR7 ;  /* 0x0000001f3f047899 */ /* 0x000fc80008011407 */
[----:B------:R-:W-:-:S04]  /*2d90*/  ULEA.HI UR4, UR4, UR7, URZ, 0x6 ;  /* 0x0000000704047291 */ /* 0x000fc8000f8f303f */
[----:B------:R-:W-:Y:S01]  /*2da0*/  USHF.R.S32.HI UR4, URZ, 0x6, UR4 ;  /* 0x000000063f047899 */ /* 0x000fe20008011404 */
[----:B------:R-:W-:-:S03]  /*2db0*/  @!UP1 ULDC UR11, c[0x0][0x9f0] ;  /* 0x00027c00000b9ab9 */ /* 0x000fc60000000800 */
[----:B------:R-:W-:-:S04]  /*2dc0*/  UISETP.LT.AND UP0, UPT, UR6, UR4, UPT ;  /* 0x000000040600728c */ /* 0x000fc8000bf01270 */
[----:B------:R-:W-:-:S03]  /*2dd0*/  USEL UR10, UR6, UR4, UP0 ;  /* 0x00000004060a7287 */ /* 0x000fc60008000000 */
[----:B------:R-:W-:Y:S01]  /*2de0*/  UMOV UR4, URZ ;  /* 0x0000003f00047c82 */ /* 0x000fe20008000000 */
[----:B------:R-:W-:-:S06]  /*2df0*/  UISETP.GE.AND UP0, UPT, UR10, 0x1, UPT ;  /* 0x000000010a00788c */ /* 0x000fcc000bf06270 */
        /* <DEDUP_REMOVED lines=15> */
[----:B0-----:R-:W-:Y:S01]  /*2ef0*/  IADD3 R2, R0, 0xffffffe, RZ ;  /* 0x0ffffffe00027810 */ /* 0x001fe20007ffe0ff */
[----:B------:R-:W-:-:S05]  /*2f00*/  IMAD.MOV R0, RZ, RZ, -R5 ;  /* 0x000000ffff007224 */ /* 0x000fca00078e0a05 */
        /* <DEDUP_REMOVED lines=18> */
.L_x_4027:
[----:B------:R-:W-:Y:S01]  /*3030*/  UIMAD UR40, UR40, UR4, URZ ;  /* 0x00000004282872a4 */ /* 0x000fe2000f8e023f */
[----:B------:R-:W-:Y:S01]  /*3040*/  IMAD.U32 R0, RZ, RZ, UR10 ;  /* 0x0000000aff007e24 */ /* 0x000fe2000f8e00ff */
[----:B------:R-:W-:Y:S01]  /*3050*/  MOV R3, UR4 ;  /* 0x0000000400037c02 */ /* 0x000fe20008000f00 */
[----:B------:R-:W-:Y:S01]  /*3060*/  IMAD.MOV.U32 R6, RZ, RZ, RZ ;  /* 0x000000ffff067224 */ /* 0x000fe200078e00ff */
[----:B------:R-:W-:Y:S01]  /*3070*/  PLOP3.LUT P0, PT, PT, PT, PT, 0x80, 0x0 ;  /* 0x000000000000781c */ /* 0x000fe20003f0f070 */
[----:B------:R-:W-:Y:S01]  /*3080*/  IMAD.MOV.U32 R5, RZ, RZ, RZ ;  /* 0x000000ffff057224 */ /* 0x000fe200078e00ff */
[----:B------:R-:W-:Y:S02]  /*3090*/  VIADDMNMX R0, R3, UR40, R0, PT ;  /* 0x0000002803007c46 */ /* 0x000fe4000b800100 */
[----:B------:R-:W-:Y:S02]  /*30a0*/  CS2R R150, SRZ ;  /* 0x0000000000967805 */ /* 0x000fe4000001ff00 */
        /* <DEDUP_REMOVED lines=96> */
[----:B------:R-:W-:Y:S01]  /*36b0*/  IMAD.U32 R7, RZ, RZ, UR5 ;  /* 0x00000005ff077e24 */ /* 0x000fe2000f8e00ff */
[----:B------:R-:W-:Y:S01]  /*36c0*/  MOV R12, 0x1 ;  /* 0x00000001000c7802 */ /* 0x000fe20000000f00 */
[----:B------:R-:W-:-:S02]  /*36d0*/  IMAD.U32 R11, RZ, RZ, UR7 ;  /* 0x00000007ff0b7e24 */ /* 0x000fc4000f8e00ff */
[----:B------:R-:W-:Y:S02]  /*36e0*/  IMAD.MOV.U32 R8, RZ, RZ, 0x70 ;  /* 0x00000070ff087424 */ /* 0x000fe400078e00ff */
[----:B0-----:R-:W-:-:S07]  /*36f0*/  IMAD.MOV.U32 R13, RZ, RZ, RZ ;  /* 0x000000ffff0d7224 */ /* 0x001fce00078e00ff */
[----:B------:R-:W-:-:S07]  /*3700*/  LEPC R20, `(.L_x_4028) ;  /* 0x000000001014794e */ /* 0x000fce0000000000 */
[----:B-1----:R-:W-:Y:S05]  /*3710*/  CALL.ABS.NOINC R2 ;  /* 0x0000000002007343 */ /* 0x002fea0003c00000 */
.L_x_4028:
        /* <DEDUP_REMOVED lines=11> */
.L_x_4163:
[----:B------:R-:W-:Y:S01]  /*37d0*/  ULOP3.LUT UR4, UR42, 0x1, URZ, 0xfc, !UPT ;  /* 0x000000012a047892 */ /* 0x000fe2000f8efc3f */
[----:B0-----:R-:W-:Y:S01]  /*37e0*/  LEA.HI R6, R0, R5, RZ, 0x3 ;  /* 0x0000000500067211 */ /* 0x001fe200078f18ff */
[----:B------:R-:W-:Y:S01]  /*37f0*/  IMAD.IADD R2, R23, 0x1, -R2 ;  /* 0x0000000117027824 */ /* 0x000fe200078e0a02 */
[----:B------:R-:W-:Y:S02]  /*3800*/  LOP3.LUT R0, R3, 0x7ffffffc, RZ, 0xc0, !PT ;  /* 0x7ffffffc03007812 */ /* 0x000fe400078ec0ff */
[----:B------:R-:W-:Y:S01]  /*3810*/  LOP3.LUT R6, R6, 0xfffffff8, RZ, 0xc0, !PT ;  /* 0xfffffff806067812 */ /* 0x000fe200078ec0ff */
[----:B------:R-:W-:Y:S01]  /*3820*/  IMAD.U32 R3, RZ, RZ, UR4 ;  /* 0x00000004ff037e24 */ /* 0x000fe2000f8e00ff */
[-C--:B------:R-:W-:Y:S02]  /*3830*/  IADD3 R0, -R0, R17.reuse, RZ ;  /* 0x0000001100007210 */ /* 0x080fe40007ffe1ff */
[----:B------:R-:W-:Y:S01]  /*3840*/  LEA.HI R4, R4, R17, RZ, 0x5 ;  /* 0x0000001104047211 */ /* 0x000fe200078f28ff */
[----:B------:R-:W-:Y:S01]  /*3850*/  IMAD.IADD R6, R5, 0x1, -R6 ;  /* 0x0000000105067824 */ /* 0x000fe200078e0a06 */
[----:B------:R-:W-:Y:S01]  /*3860*/  ISETP.NE.AND P0, PT, R3, 0x3, PT ;  /* 0x000000030300780c */ /* 0x000fe20003f05270 */
[----:B------:R-:W-:Y:S01]  /*3870*/  IMAD.SHL.U32 R11, R0, 0x2, RZ ;  /* 0x00000002000b7824 */ /* 0x000fe200078e00ff */
[----:B------:R-:W-:-:S03]  /*3880*/  SHF.R.S32.HI R3, RZ, 0x5, R4 ;  /* 0x00000005ff037819 */ /* 0x000fc60000011404 */
[----:B------:R-:W-:Y:S02]  /*3890*/  IMAD R4, R2, 0x100, R11 ;  /* 0x0000010002047824 */ /* 0x000fe400078e020b */
[----:B------:R-:W-:-:S06]  /*38a0*/  IMAD R3, R3, 0x10, R6 ;  /* 0x0000001003037824 */ /* 0x000fcc00078e0206 */
[----:B------:R-:W-:Y:S05]  /*38b0*/  @!P0 BRA `(.L_x_4030) ;  /* 0x0000000000048947 */ /* 0x000fea0003800000 */
[----:B------:R-:W-:Y:S01]  /*38c0*/  BPT.TRAP 0x1 ;  /* 0x000000040000795c */ /* 0x000fe20000300000 */
.L_x_4030:
[----:B------:R0:W1:Y:S01]  /*38d0*/  SYNCS.PHASECHK.TRANS64.TRYWAIT P2, [UR39+0x28c30], R13 ;  /* 0x028c300dff0075a7 */ /* 0x0000620008040167 */
[----:B------:R-:W-:Y:S05]  /*38e0*/  @!P0 BRA `(.L_x_4031) ;  /* 0x0000000000048947 */ /* 0x000fea0003800000 */
[----:B------:R-:W-:Y:S01]  /*38f0*/  BPT.TRAP 0x1 ;  /* 0x000000040000795c */ /* 0x000fe20000300000 */
.L_x_4031:
[----:B------:R-:W2:Y:S02]  /*3900*/  S2R R0, SR_TID.X ;  /* 0x0000000000007919 */ /* 0x000ea40000002100 */
[----:B--2---:R-:W-:-:S04]  /*3910*/  LOP3.LUT R0, R0, 0x7f, RZ, 0xc0, !PT ;  /* 0x0000007f00007812 */ /* 0x004fc800078ec0ff */
[----:B------:R-:W-:Y:S01]  /*3920*/  ISETP.NE.AND P1, PT, R0, RZ, PT ;  /* 0x000000ff0000720c */ /* 0x000fe20003f25270 */
[----:B-1----:R-:W-:-:S12]  /*3930*/  @P2 BRA `(.L_x_4032) ;  /* 0x0000000000082947 */ /* 0x002fd80003800000 */
[----:B------:R-:W1:Y:S02]  /*3940*/  SYNCS.PHASECHK.TRANS64.TRYWAIT P2, [UR39+0x28c30], R13 ;  /* 0x028c300dff0075a7 */ /* 0x000e640008040167 */
[----:B-1----:R-:W-:Y:S05]  /*3950*/  @!P2 BRA `(.L_x_4033) ;  /* 0x000000c8006ca947 */ /* 0x002fea0003800000 */
.L_x_4032:
[----:B------:R-:W-:Y:S05]  /*3960*/  WARPSYNC.ALL ;  /* 0x0000000000007948 */ /* 0x000fea0003800000 */
[----:B------:R-:W-:Y:S01]  /*3970*/  UIADD3 UR4, UR39, 0x20400, URZ ;  /* 0x0002040027047890 */ /* 0x000fe2000fffe03f */
[----:B------:R-:W-:Y:S01]  /*3980*/  WARPGROUP.ARRIVE ;  /* 0x00000000000079c5 */ /* 0x000fe20000000000 */
[----:B------:R-:W-:-:S05]  /*3990*/  UIADD3 UR5, UR39, 0x22400, URZ ;  /* 0x0002240027057890 */ /* 0x000fca000fffe03f */
[----:B------:R-:W2:Y:S01]  /*39a0*/  S2R R2, SR_CTAID.X ;  /* 0x0000000000027919 */ /* 0x000ea20000002500 */
[----:B------:R-:W-:Y:S01]  /*39b0*/  USHF.R.U32.HI UR4, URZ, 0x4, UR4 ;  /* 0x000000043f047899 */ /* 0x000fe20008011604 */
[----:B-1----:R-:W-:Y:S01]  /*39c0*/  LEA.HI R0, R19, R16, RZ, 0x2 ;  /* 0x0000001013007211 */ /* 0x002fe200078f10ff */
[----:B------:R-:W-:Y:S01]  /*39d0*/  USHF.R.U32.HI UR5, URZ, 0x4, UR5 ;  /* 0x000000043f057899 */ /* 0x000fe20008011605 */
[----:B------:R-:W-:Y:S01]  /*39e0*/  MOV R14, UR39 ;  /* 0x00000027000e7c02 */ /* 0x000fe20008000f00 */
[----:B------:R-:W-:Y:S01]  /*39f0*/  ULOP3.LUT UR4, UR4, 0x3fff, URZ, 0xc0, !UPT ;  /* 0x00003fff04047892 */ /* 0x000fe2000f8ec03f */
[----:B------:R-:W-:Y:S01]  /*3a00*/  LOP3.LUT R5, R0, 0xfffffffc, RZ, 0xc0, !PT ;  /* 0xfffffffc00057812 */ /* 0x000fe200078ec0ff */
[----:B------:R-:W-:Y:S02]  /*3a10*/  ULOP3.LUT UR5, UR5, 0x3fff, URZ, 0xc0, !UPT ;  /* 0x00003fff05057892 */ /* 0x000fe4000f8ec03f */
[----:B------:R-:W-:Y:S01]  /*3a20*/  ULOP3.LUT UR4, UR4, 0x10000, URZ, 0xfc, !UPT ;  /* 0x0001000004047892 */ /* 0x000fe2000f8efc3f */
[----:B------:R-:W-:Y:S01]  /*3a30*/  IADD3 R5, R16, -R5, RZ ;  /* 0x8000000510057210 */ /* 0x000fe20007ffe0ff */
[----:B------:R-:W-:Y:S01]  /*3a40*/  ULOP3.LUT UR24, UR5, 0x10000, URZ, 0xfc, !UPT ;  /* 0x0001000005187892 */ /* 0x000fe2000f8efc3f */
[----:B------:R-:W-:Y:S01]  /*3a50*/  UMOV UR9, 0x40000040 ;  /* 0x4000004000097882 */ /* 0x000fe20000000000 */
[----:B------:R-:W-:Y:S01]  /*3a60*/  UMOV UR11, 0x40000040 ;  /* 0x40000040000b7882 */ /* 0x000fe20000000000 */
[----:B------:R-:W-:Y:S01]  /*3a70*/  UIADD3 UR12, UR4, 0x2, URZ ;  /* 0x00000002040c7890 */ /* 0x000fe2000fffe03f */
[----:B------:R-:W-:Y:S01]  /*3a80*/  LEA.HI R0, R5, R5, RZ, 0x1 ;  /* 0x0000000505007211 */ /* 0x000fe200078f08ff */
[----:B------:R-:W-:-:S02]  /*3a90*/  UMOV UR8, UR4 ;  /* 0x0000000400087c82 */ /* 0x000fc40008000000 */
[----:B------:R-:W-:Y:S01]  /*3aa0*/  UMOV UR10, UR24 ;  /* 0x00000018000a7c82 */ /* 0x000fe20008000000 */
[----:B------:R-:W-:Y:S01]  /*3ab0*/  UIADD3 UR14, UR24, 0x2, URZ ;  /* 0x00000002180e7890 */ /* 0x000fe2000fffe03f */
        /* <DEDUP_REMOVED lines=11> */
[----:B--2---:R-:W-:Y:S01]  /*3b70*/  IMAD R5, R2, 0x40, R3 ;  /* 0x0000004002057824 */ /* 0x004fe200078e0203 */
[----:B------:R-:W-:Y:S01]  /*3b80*/  UMOV UR21, 0x40000040 ;  /* 0x4000004000157882 */ /* 0x000fe20000000000 */
[----:B------:R-:W-:Y:S01]  /*3b90*/  UMOV UR23, 0x40000040 ;  /* 0x4000004000177882 */ /* 0x000fe20000000000 */
[----:B------:R-:W-:Y:S01]  /*3ba0*/  ULDC UR4, c[0x0][0x448] ;  /* 0x0001120000047ab9 */ /* 0x000fe20000000800 */
[----:B------:R-:W-:Y:S01]  /*3bb0*/  IMAD R12, R0, 0x8, R5 ;  /* 0x00000008000c7824 */ /* 0x000fe200078e0205 */
[----:B------:R-:W-:Y:S01]  /*3bc0*/  UISETP.NE.AND UP0, UPT, UR4, 0x1, UPT ;  /* 0x000000010400788c */ /* 0x000fe2000bf05270 */
[----:B------:R-:W-:-:S02]  /*3bd0*/  ULDC UR10, c[0x0][0x2f0] ;  /* 0x0000bc00000a7ab9 */ /* 0x000fc40000000800 */
[----:B------:R-:W-:Y:S01]  /*3be0*/  IMAD.MOV.U32 R0, RZ, RZ, R12 ;  /* 0x000000ffff007224 */ /* 0x000fe200078e000c */
[----:B------:R-:W-:Y:S01]  /*3bf0*/  ULDC UR6, c[0x0][0x288] ;  /* 0x0000a20000067ab9 */ /* 0x000fe20000000800 */
[----:B------:R-:W-:Y:S01]  /*3c00*/  ULDC UR7, c[0x0][0x988] ;  /* 0x0002620000077ab9 */ /* 0x000fe20000000800 */
[----:B------:R-:W-:Y:S02]  /*3c10*/  PLOP3.LUT P2, PT, PT, PT, UP0, 0x80, 0x0 ;  /* 0x000000000000781c */ /* 0x000fe40003f4f008 */
[----:B------:R-:W-:-:S03]  /*3c20*/  MOV R8, UR6 ;  /* 0x0000000600087c02 */ /* 0x000fc60008000f00 */
[----:B------:R-:W-:-:S08]  /*3c30*/  @UP0 ULDC UR4, c[0x0][0x44c] ;  /* 0x0001130000040ab9 */ /* 0x000fd00000000800 */
[----:B------:R-:W-:Y:S01]  /*3c40*/  @P2 IMAD.HI.U32 R2, R12, UR4, RZ ;  /* 0x000000040c022c27 */ /* 0x000fe2000f8e00ff */
[----:B------:R-:W-:-:S04]  /*3c50*/  @UP0 ULDC UR4, c[0x0][0x450] ;  /* 0x0001140000040ab9 */ /* 0x000fc80000000800 */
[----:B------:R-:W-:Y:S01]  /*3c60*/  @P2 SHF.R.U32.HI R0, RZ, UR4, R2 ;  /* 0x00000004ff002c19 */ /* 0x000fe20008011602 */
[----:B------:R-:W-:Y:S02]  /*3c70*/  UMOV UR4, 0xffffffc0 ;  /* 0xffffffc000047882 */ /* 0x000fe40000000000 */
[----:B------:R-:W-:Y:S02]  /*3c80*/  UIMAD UR4, UR41, UR4, 0x40 ;  /* 0x00000040290474a4 */ /* 0x000fe4000f8e0204 */
[----:B------:R-:W1:Y:S02]  /*3c90*/  SHFL.IDX PT, R6, R0, 0x1, 0x1c1f ;  /* 0x003c1f0000067f89 */ /* 0x000e6400000e0000 */
[----:B------:R-:W-:Y:S02]  /*3ca0*/  UIADD3 UR5, UR4, 0x1, URZ ;  /* 0x0000000104057890 */ /* 0x000fe4000fffe03f */
[----:B------:R-:W-:Y:S01]  /*3cb0*/  UIMAD UR4, UR37, UR10, UR4 ;  /* 0x0000000a250472a4 */ /* 0x000fe2000f8e0204 */
[----:B------:R-:W2:Y:S01]  /*3cc0*/  SHFL.IDX PT, R0, R0, RZ, 0x1c1f ;  /* 0x001c1fff00007589 */ /* 0x000ea200000e0000 */
[----:B------:R-:W-:-:S04]  /*3cd0*/  UIMAD UR5, UR37, UR10, UR5 ;  /* 0x0000000a250572a4 */ /* 0x000fc8000f8e0205 */
[----:B------:R-:W-:Y:S02]  /*3ce0*/  IADD3 R2, -R11, UR4, RZ ;  /* 0x000000040b027c10 */ /* 0x000fe4000fffe1ff */
[----:B------:R-:W-:-:S04]  /*3cf0*/  IADD3 R5, -R8, UR5, -R11 ;  /* 0x0000000508057c10 */ /* 0x000fc8000fffe90b */
[----:B-1----:R-:W-:-:S04]  /*3d00*/  VIADDMNMX R6, R6, R5, R2, PT ;  /* 0x0000000506067246 */ /* 0x002fc80003800102 */
[C---:B------:R-:W-:Y:S01]  /*3d10*/  ISETP.GT.AND P3, PT, R6.reuse, RZ, PT ;  /* 0x000000ff0600720c */ /* 0x040fe20003f64270 */
[----:B------:R-:W-:Y:S02]  /*3d20*/  WARPGROUP.DEPBAR.LE gsb0, 0x0 ;  /* 0x00008000000079c5 */ /* 0x000fe40000010000 */
[----:B------:R-:W-:Y:S01]  /*3d30*/  WARPGROUP.ARRIVE ;  /* 0x00000000000079c5 */ /* 0x000fe20000000000 */
[C---:B------:R-:W-:Y:S02]  /*3d40*/  ISETP.GT.AND P4, PT, R6.reuse, 0x1, PT ;  /* 0x000000010600780c */ /* 0x040fe40003f84270 */
[----:B------:R-:W-:Y:S02]  /*3d50*/  ISETP.GT.AND P5, PT, R6, 0x8, PT ;  /* 0x000000080600780c */ /* 0x000fe40003fa4270 */
[----:B--2---:R-:W-:Y:S01]  /*3d60*/  VIADDMNMX R5, R0, R5, R2, PT ;  /* 0x0000000500057246 */ /* 0x004fe20003800102 */
[----:B------:R-:W-:Y:S03]  /*3d70*/  HGMMA.64x64x16.F32 R24, gdesc[UR12], R24, gsb0 ;  /* 0x00e000000c1879f0 */ /* 0x000fe60008000818 */
[----:B------:R-:W-:-:S02]  /*3d80*/  WARPGROUP.DEPBAR.LE gsb0, 0x0 ;  /* 0x00008000000079c5 */ /* 0x000fc40000010000 */
        /* <DEDUP_REMOVED lines=8> */
[----:B------:R-:W-:Y:S02]  /*3e10*/  ISETP.GT.AND P3, PT, R6, 0x9, PT ;  /* 0x000000090600780c */ /* 0x000fe40003f64270 */
[----:B------:R-:W-:-:S02]  /*3e20*/  FSEL R30, R30, -INF , P5 ;  /* 0xff8000001e1e7808 */ /* 0x000fc40002800000 */
[----:B------:R-:W-:Y:S02]  /*3e30*/  FMNMX.FTZ R7, R26, R27, !PT ;  /* 0x0000001b1a077209 */ /* 0x000fe40007810000 */
[----:B------:R-:W-:Y:S02]  /*3e40*/  ISETP.GT.AND P4, PT, R6, 0x10, PT ;  /* 0x000000100600780c */ /* 0x000fe40003f84270 */
[----:B------:R-:W-:Y:S02]  /*3e50*/  FSEL R31, R31, -INF , P3 ;  /* 0xff8000001f1f7808 */ /* 0x000fe40001800000 */
[----:B------:R-:W-:Y:S02]  /*3e60*/  FMNMX.FTZ R8, R30, R7, !PT ;  /* 0x000000071e087209 */ /* 0x000fe40007810000 */
        /* <DEDUP_REMOVED lines=33> */
[----:B------:R-:W-:Y:S02]  /*4080*/  FSEL R55, R55, -INF , P3 ;  /* 0xff80000037377808 */ /* 0x000fe40001800000 */
[----:B------:R-:W-:Y:S02]  /*4090*/  FMNMX.FTZ R6, R54, R7, !PT ;  /* 0x0000000736067209 */ /* 0x000fe40007810000 */
[----:B------:R-:W-:Y:S02]  /*40a0*/  ISETP.GT.AND P3, PT, R5, RZ, PT ;  /* 0x000000ff0500720c */ /* 0x000fe40003f64270 */
[----:B------:R-:W-:Y:S02]  /*40b0*/  FMNMX.FTZ R6, R55, R6, !PT ;  /* 0x0000000637067209 */ /* 0x000fe40007810000 */
[----:B------:R-:W-:-:S02]  /*40c0*/  ISETP.GT.AND P4, PT, R5, 0x1, PT ;  /* 0x000000010500780c */ /* 0x000fc40003f84270 */
[----:B------:R-:W-:Y:S01]  /*40d0*/  ISETP.GT.AND P5, PT, R5, 0x8, PT ;  /* 0x000000080500780c */ /* 0x000fe20003fa4270 */
[----:B------:R-:W1:Y:S01]  /*40e0*/  SHFL.BFLY PT, R7, R6, 0x2, 0x1f ;  /* 0x0c401f0006077f89 */ /* 0x000e6200000e0000 */
[----:B------:R-:W-:Y:S02]  /*40f0*/  FSEL R24, R24, -INF , P3 ;  /* 0xff80000018187808 */ /* 0x000fe40001800000 */
[----:B------:R-:W-:Y:S02]  /*4100*/  FSEL R25, R25, -INF , P4 ;  /* 0xff80000019197808 */ /* 0x000fe40002000000 */
[C---:B------:R-:W-:Y:S02]  /*4110*/  ISETP.GT.AND P3, PT, R5.reuse, 0x9, PT ;  /* 0x000000090500780c */ /* 0x040fe40003f64270 */
[----:B------:R-:W-:Y:S02]  /*4120*/  FSEL R28, R28, -INF , P5 ;  /* 0xff8000001c1c7808 */ /* 0x000fe40002800000 */
[----:B------:R-:W-:-:S02]  /*4130*/  ISETP.GT.AND P4, PT, R5, 0x10, PT ;  /* 0x000000100500780c */ /* 0x000fc40003f84270 */
[----:B------:R-:W-:Y:S02]  /*4140*/  FSEL R29, R29, -INF , P3 ;  /* 0xff8000001d1d7808 */ /* 0x000fe40001800000 */
[C---:B------:R-:W-:Y:S02]  /*4150*/  ISETP.GT.AND P3, PT, R5.reuse, 0x11, PT ;  /* 0x000000110500780c */ /* 0x040fe40003f64270 */
[----:B------:R-:W-:Y:S02]  /*4160*/  FSEL R32, R32, -INF , P4 ;  /* 0xff80000020207808 */ /* 0x000fe40002000000 */
[----:B------:R-:W-:Y:S02]  /*4170*/  ISETP.GT.AND P4, PT, R5, 0x18, PT ;  /* 0x000000180500780c */ /* 0x000fe40003f84270 */
[----:B------:R-:W-:Y:S02]  /*4180*/  FSEL R33, R33, -INF , P3 ;  /* 0xff80000021217808 */ /* 0x000fe40001800000 */
[----:B------:R-:W-:-:S02]  /*4190*/  ISETP.GT.AND P3, PT, R5, 0x19, PT ;  /* 0x000000190500780c */ /* 0x000fc40003f64270 */
[----:B------:R-:W-:Y:S02]  /*41a0*/  FSEL R36, R36, -INF , P4 ;  /* 0xff80000024247808 */ /* 0x000fe40002000000 */
[----:B-1----:R-:W-:Y:S02]  /*41b0*/  FMNMX.FTZ R2, R6, R7, !PT ;  /* 0x0000000706027209 */ /* 0x002fe40007810000 */
[----:B------:R-:W-:Y:S02]  /*41c0*/  FMNMX.FTZ R7, R24, R25, !PT ;  /* 0x0000001918077209 */ /* 0x000fe40007810000 */
[----:B------:R-:W-:Y:S01]  /*41d0*/  ISETP.GT.AND P4, PT, R5, 0x20, PT ;  /* 0x000000200500780c */ /* 0x000fe20003f84270 */
[----:B------:R-:W1:Y:S01]  /*41e0*/  SHFL.BFLY PT, R9, R2, 0x1, 0x1f ;  /* 0x0c201f0002097f89 */ /* 0x000e6200000e0000 */
[----:B------:R-:W-:Y:S02]  /*41f0*/  FMNMX.FTZ R0, R28, R7, !PT ;  /* 0x000000071c007209 */ /* 0x000fe40007810000 */
[----:B------:R-:W-:-:S02]  /*4200*/  FSEL R37, R37, -INF , P3 ;  /* 0xff80000025257808 */ /* 0x000fc40001800000 */
[----:B------:R-:W-:Y:S02]  /*4210*/  FMNMX.FTZ R7, R29, R0, !PT ;  /* 0x000000001d077209 */ /* 0x000fe40007810000 */
[----:B------:R-:W-:Y:S02]  /*4220*/  ISETP.GT.AND P5, PT, R5, 0x21, PT ;  /* 0x000000210500780c */ /* 0x000fe40003fa4270 */
[----:B------:R-:W-:Y:S02]  /*4230*/  FMNMX.FTZ R0, R32, R7, !PT ;  /* 0x0000000720007209 */ /* 0x000fe40007810000 */
[----:B------:R-:W-:Y:S02]  /*4240*/  FSEL R40, R40, -INF , P4 ;  /* 0xff80000028287808 */ /* 0x000fe40002000000 */
[----:B------:R-:W-:Y:S02]  /*4250*/  FMNMX.FTZ R7, R33, R0, !PT ;  /* 0x0000000021077209 */ /* 0x000fe40007810000 */
[----:B------:R-:W-:-:S02]  /*4260*/  ISETP.GT.AND P4, PT, R5, 0x28, PT ;  /* 0x000000280500780c */ /* 0x000fc40003f84270 */
[----:B------:R-:W-:Y:S02]  /*4270*/  FMNMX.FTZ R0, R36, R7, !PT ;  /* 0x0000000724007209 */ /* 0x000fe40007810000 */
[----:B------:R-:W-:Y:S02]  /*4280*/  FSEL R41, R41, -INF , P5 ;  /* 0xff80000029297808 */ /* 0x000fe40002800000 */
[----:B------:R-:W-:Y:S02]  /*4290*/  FMNMX.FTZ R7, R37, R0, !PT ;  /* 0x0000000025077209 */ /* 0x000fe40007810000 */
[----:B------:R-:W-:Y:S02]  /*42a0*/  ISETP.GT.AND P3, PT, R5, 0x29, PT ;  /* 0x000000290500780c */ /* 0x000fe40003f64270 */
[----:B------:R-:W-:Y:S02]  /*42b0*/  FMNMX.FTZ R0, R40, R7, !PT ;  /* 0x0000000728007209 */ /* 0x000fe40007810000 */
        /* <DEDUP_REMOVED lines=16> */
[----:B-1----:R-:W-:Y:S02]  /*43c0*/  FMNMX.FTZ R2, R2, R9, !PT ;  /* 0x0000000902027209 */ /* 0x002fe40007810000 */
[----:B------:R-:W-:Y:S02]  /*43d0*/  FMNMX.FTZ R0, R53, R0, !PT ;  /* 0x0000000035007209 */ /* 0x000fe40007810000 */
[C---:B------:R-:W-:Y:S01]  /*43e0*/  FSETP.NEU.FTZ.AND P5, PT, R2.reuse, -INF , PT ;  /* 0xff8000000200780b */ /* 0x040fe20003fbd000 */
[----:B------:R-:W-:-:S02]  /*43f0*/  FMUL.FTZ R6, R2, UR7 ;  /* 0x0000000702067c20 */ /* 0x000fc40008410000 */
[----:B------:R-:W1:Y:S03]  /*4400*/  SHFL.BFLY PT, R5, R0, 0x2, 0x1f ;  /* 0x0c401f0000057f89 */ /* 0x000e6600000e0000 */
[----:B------:R-:W-:-:S05]  /*4410*/  FSEL R6, R6, RZ, P5 ;  /* 0x000000ff06067208 */ /* 0x000fca0002800000 */
        /* <DEDUP_REMOVED lines=16> */
[----:B-1----:R-:W-:Y:S01]  /*4520*/  FMNMX.FTZ R5, R0, R5, !PT ;  /* 0x0000000500057209 */ /* 0x002fe20007810000 */
[----:B------:R-:W-:Y:S04]  /*4530*/  MUFU.EX2 R26, R26 ;  /* 0x0000001a001a7308 */ /* 0x000fe80000000800 */
[----:B------:R-:W1:Y:S04]  /*4540*/  SHFL.BFLY PT, R0, R5, 0x1, 0x1f ;  /* 0x0c201f0005007f89 */ /* 0x000e6800000e0000 */
[----:B------:R-:W-:Y:S08]  /*4550*/  MUFU.EX2 R17, R6 ;  /* 0x0000000600117308 */ /* 0x000ff00000000800 */
[----:B------:R-:W2:Y:S08]  /*4560*/  MUFU.EX2 R27, R27 ;  /* 0x0000001b001b7308 */ /* 0x000eb00000000800 */
[----:B------:R-:W3:Y:S01]  /*4570*/  MUFU.EX2 R30, R30 ;  /* 0x0000001e001e7308 */ /* 0x000ee20000000800 */
[----:B-1----:R-:W-:-:S04]  /*4580*/  FMNMX.FTZ R0, R5, R0, !PT ;  /* 0x0000000005007209 */ /* 0x002fc80007810000 */
[C---:B------:R-:W-:Y:S01]  /*4590*/  FSETP.NEU.FTZ.AND P3, PT, R0.reuse, -INF , PT ;  /* 0xff8000000000780b */ /* 0x040fe20003f7d000 */
[----:B------:R-:W-:Y:S02]  /*45a0*/  FMUL.FTZ R5, R0, UR7 ;  /* 0x0000000700057c20 */ /* 0x000fe40008410000 */
[----:B------:R-:W1:Y:S01]  /*45b0*/  MUFU.EX2 R31, R31 ;  /* 0x0000001f001f7308 */ /* 0x000e620000000800 */
[----:B--2---:R-:W-:Y:S02]  /*45c0*/  F2FP.F16.F32.PACK_AB R161, R27, R26 ;  /* 0x0000001a1ba1723e */ /* 0x004fe400000000ff */
[----:B------:R-:W-:Y:S02]  /*45d0*/  FSEL R9, R5, RZ, P3 ;  /* 0x000000ff05097208 */ /* 0x000fe40001800000 */
[----:B------:R-:W-:-:S03]  /*45e0*/  LEA.HI R5, R19, R16, RZ, 0x4 ;  /* 0x0000001013057211 */ /* 0x000fc600078f20ff */
[----:B------:R-:W2:Y:S01]  /*45f0*/  MUFU.EX2 R34, R34 ;  /* 0x0000002200227308 */ /* 0x000ea20000000800 */
        /* <DEDUP_REMOVED lines=8> */
[--C-:B------:R-:W-:Y:S01]  /*4680*/  FFMA.FTZ R33, R33, UR7, -R9.reuse ;  /* 0x0000000721217c23 */ /* 0x100fe20008010809 */
[--C-:B------:R-:W-:Y:S01]  /*4690*/  FFMA.FTZ R36, R36, UR7, -R9.reuse ;  /* 0x0000000724247c23 */ /* 0x100fe20008010809 */
[----:B------:R-:W-:Y:S01]  /*46a0*/  LEA.HI R16, R19, R16, RZ, 0x5 ;  /* 0x0000001013107211 */ /* 0x000fe200078f28ff */
[----:B------:R-:W-:Y:S01]  /*46b0*/  FFMA.FTZ R37, R37, UR7, -R9 ;  /* 0x0000000725257c23 */ /* 0x000fe20008010809 */
[----:B------:R-:W-:Y:S01]  /*46c0*/  SHF.R.S32.HI R6, RZ, 0x1f, R7 ;  /* 0x0000001fff067819 */ /* 0x000fe20000011407 */
[--C-:B------:R-:W-:Y:S01]  /*46d0*/  FFMA.FTZ R40, R40, UR7, -R9.reuse ;  /* 0x0000000728287c23 */ /* 0x100fe20008010809 */
[----:B------:R-:W-:Y:S01]  /*46e0*/  FFMA.FTZ R41, R41, UR7, -R9 ;  /* 0x0000000729297c23 */ /* 0x000fe20008010809 */
[----:B------:R-:W-:Y:S01]  /*46f0*/  MUFU.EX2 R25, R25 ;  /* 0x0000001900197308 */ /* 0x000fe20000000800 */
[----:B------:R-:W-:Y:S01]  /*4700*/  LEA.HI R6, R6, R7, RZ, 0x3 ;  /* 0x0000000706067211 */ /* 0x000fe200078f18ff */
[----:B------:R-:W-:-:S02]  /*4710*/  IMAD.SHL.U32 R16, R16, 0x20, RZ ;  /* 0x0000002010107824 */ /* 0x000fc400078e00ff */
[--C-:B------:R-:W-:Y:S01]  /*4720*/  FFMA.FTZ R44, R44, UR7, -R9.reuse ;  /* 0x000000072c2c7c23 */ /* 0x100fe20008010809 */
[--C-:B------:R-:W-:Y:S01]  /*4730*/  FFMA.FTZ R45, R45, UR7, -R9.reuse ;  /* 0x000000072d2d7c23 */ /* 0x100fe20008010809 */
[C---:B------:R-:W-:Y:S01]  /*4740*/  LOP3.LUT R8, R6.reuse, 0xfffffff8, RZ, 0xc0, !PT ;  /* 0xfffffff806087812 */ /* 0x040fe200078ec0ff */
[----:B------:R-:W-:Y:S01]  /*4750*/  IMAD.SHL.U32 R6, R6, 0x40, RZ ;  /* 0x0000004006067824 */ /* 0x000fe200078e00ff */
[----:B------:R-:W-:Y:S01]  /*4760*/  LOP3.LUT R15, R16, 0x7ffffc00, RZ, 0xc0, !PT ;  /* 0x7ffffc00100f7812 */ /* 0x000fe200078ec0ff */
[----:B------:R-:W4:Y:S01]  /*4770*/  MUFU.EX2 R35, R35 ;  /* 0x0000002300237308 */ /* 0x000f220000000800 */
[----:B------:R-:W-:Y:S01]  /*4780*/  FFMA.FTZ R48, R48, UR7, -R9 ;  /* 0x0000000730307c23 */ /* 0x000fe20008010809 */
[----:B------:R-:W-:Y:S01]  /*4790*/  IMAD.IADD R8, R7, 0x1, -R8 ;  /* 0x0000000107087824 */ /* 0x000fe200078e0a08 */
[----:B------:R-:W-:Y:S01]  /*47a0*/  SHF.R.S32.HI R7, RZ, 0x4, R5 ;  /* 0x00000004ff077819 */ /* 0x000fe20000011405 */
[--C-:B------:R-:W-:Y:S01]  /*47b0*/  FFMA.FTZ R49, R49, UR7, -R9.reuse ;  /* 0x0000000731317c23 */ /* 0x100fe20008010809 */
[----:B------:R-:W-:Y:S01]  /*47c0*/  FFMA.FTZ R52, R52, UR7, -R9 ;  /* 0x0000000734347c23 */ /* 0x000fe20008010809 */
[C---:B------:R-:W-:Y:S01]  /*47d0*/  IMAD.SHL.U32 R5, R8.reuse, 0x40, RZ ;  /* 0x0000004008057824 */ /* 0x040fe200078e00ff */
[----:B------:R-:W-:Y:S01]  /*47e0*/  LOP3.LUT P3, RZ, R8, 0x4, RZ, 0xc0, !PT ;  /* 0x0000000408ff7812 */ /* 0x000fe2000786c0ff */
[----:B------:R-:W-:Y:S01]  /*47f0*/  IMAD.SHL.U32 R10, R7, 0x8, RZ ;  /* 0x00000008070a7824 */ /* 0x000fe200078e00ff */
[----:B------:R-:W-:Y:S01]  /*4800*/  MUFU.EX2 R28, R28 ;  /* 0x0000001c001c7308 */ /* 0x000fe20000000800 */
[----:B------:R-:W-:Y:S01]  /*4810*/  FADD.FTZ R7, R26, R27 ;  /* 0x0000001b1a077221 */ /* 0x000fe20000010000 */
[----:B------:R-:W-:Y:S01]  /*4820*/  LOP3.LUT R5, R5, 0x1c0, RZ, 0xc0, !PT ;  /* 0x000001c005057812 */ /* 0x000fe200078ec0ff */
[----:B------:R-:W-:Y:S01]  /*4830*/  IMAD.MOV.U32 R16, RZ, RZ, -0x40 ;  /* 0xffffffc0ff107424 */ /* 0x000fe200078e00ff */
[----:B------:R-:W-:Y:S01]  /*4840*/  LOP3.LUT P4, RZ, R8, 0x2, RZ, 0xc0, !PT ;  /* 0x0000000208ff7812 */ /* 0x000fe2000788c0ff */
[----:B---3--:R-:W-:Y:S01]  /*4850*/  FADD.FTZ R8, R30, R7 ;  /* 0x000000071e087221 */ /* 0x008fe20000010000 */
[----:B------:R-:W-:Y:S01]  /*4860*/  LOP3.LUT R10, R5, 0x8, R10, 0xf8, !PT ;  /* 0x00000008050a7812 */ /* 0x000fe200078ef80a */
[----:B------:R-:W-:Y:S01]  /*4870*/  FFMA.FTZ R9, R53, UR7, -R9 ;  /* 0x0000000735097c23 */ /* 0x000fe20008010809 */
[----:B------:R-:W-:Y:S01]  /*4880*/  SHF.R.U32.HI R5, RZ, 0x3, R5 ;  /* 0x00000003ff057819 */ /* 0x000fe20000011605 */
[----:B------:R-:W3:Y:S01]  /*4890*/  MUFU.EX2 R29, R29 ;  /* 0x0000001d001d7308 */ /* 0x000ee20000000800 */
[----:B-1----:R-:W-:Y:S01]  /*48a0*/  FADD.FTZ R7, R31, R8 ;  /* 0x000000081f077221 */ /* 0x002fe20000010000 */
[----:B------:R-:W-:-:S02]  /*48b0*/  LOP3.LUT R8, R6, 0x7ffffe00, RZ, 0xc0, !PT ;  /* 0x7ffffe0006087812 */ /* 0x000fc400078ec0ff */
[----:B------:R-:W-:Y:S01]  /*48c0*/  LOP3.LUT R10, R10, R5, RZ, 0x3c, !PT ;  /* 0x000000050a0a7212 */ /* 0x000fe200078e3cff */
[----:B------:R-:W-:Y:S02]  /*48d0*/  @!P1 VIADD R5, R14, 0x28c40 ;  /* 0x00028c400e059836 */ /* 0x000fe40000000000 */
[----:B--2---:R-:W-:Y:S01]  /*48e0*/  FADD.FTZ R6, R34, R7 ;  /* 0x0000000722067221 */ /* 0x004fe20000010000 */
[----:B------:R-:W-:Y:S01]  /*48f0*/  F2FP.F16.F32.PACK_AB R163, R31, R30 ;  /* 0x0000001e1fa3723e */ /* 0x000fe200000000ff */
[----:B------:R-:W-:Y:S01]  /*4900*/  MUFU.EX2 R32, R32 ;  /* 0x0000002000207308 */ /* 0x000fe20000000800 */
[----:B------:R-:W-:Y:S01]  /*4910*/  IADD3 R10, R10, R8, R15 ;  /* 0x000000080a0a7210 */ /* 0x000fe20007ffe00f */
[----:B----4-:R-:W-:Y:S01]  /*4920*/  FADD.FTZ R7, R35, R6 ;  /* 0x0000000623077221 */ /* 0x010fe20000010000 */
[----:B------:R-:W-:Y:S02]  /*4930*/  @!P1 PRMT R5, RZ, 0x654, R5 ;  /* 0x00000654ff059816 */ /* 0x000fe40000000005 */
[----:B------:R-:W-:-:S02]  /*4940*/  F2FP.F16.F32.PACK_AB R160, R25, R24 ;  /* 0x0000001819a0723e */ /* 0x000fc400000000ff */
[----:B------:R1:W-:Y:S01]  /*4950*/  @!P1 SYNCS.ARRIVE.TRANS64.RED.A1T0 RZ, [R5+URZ], RZ ;  /* 0x000000ff05ff99a7 */ /* 0x0003e2000810043f */
[----:B------:R-:W2:Y:S01]  /*4960*/  MUFU.EX2 R38, R38 ;  /* 0x0000002600267308 */ /* 0x000ea20000000800 */
[----:B---3--:R-:W-:Y:S02]  /*4970*/  F2FP.F16.F32.PACK_AB R162, R29, R28 ;  /* 0x0000001c1da2723e */ /* 0x008fe400000000ff */
[----:B------:R-:W-:Y:S01]  /*4980*/  F2FP.F16.F32.PACK_AB R157, R35, R34 ;  /* 0x00000022239d723e */ /* 0x000fe200000000ff */
[----:B-1----:R-:W-:-:S04]  /*4990*/  FADD.FTZ R5, R24, R25 ;  /* 0x0000001918057221 */ /* 0x002fc80000010000 */
[----:B------:R-:W1:Y:S01]  /*49a0*/  MUFU.EX2 R33, R33 ;  /* 0x0000002100217308 */ /* 0x000e620000000800 */
[----:B------:R-:W-:-:S04]  /*49b0*/  FADD.FTZ R6, R28, R5 ;  /* 0x000000051c067221 */ /* 0x000fc80000010000 */
[----:B------:R-:W-:-:S03]  /*49c0*/  FADD.FTZ R5, R29, R6 ;  /* 0x000000061d057221 */ /* 0x000fc60000010000 */
[----:B------:R-:W3:Y:S01]  /*49d0*/  MUFU.EX2 R39, R39 ;  /* 0x0000002700277308 */ /* 0x000ee20000000800 */
[----:B--2---:R-:W-:Y:S01]  /*49e0*/  FADD.FTZ R8, R38, R7 ;  /* 0x0000000726087221 */ /* 0x004fe20000010000 */
[----:B------:R-:W-:-:S06]  /*49f0*/  FADD.FTZ R6, R32, R5 ;  /* 0x0000000520067221 */ /* 0x000fcc0000010000 */
[----:B------:R-:W2:Y:S01]  /*4a00*/  MUFU.EX2 R36, R36 ;  /* 0x0000002400247308 */ /* 0x000ea20000000800 */
[C---:B-1----:R-:W-:Y:S01]  /*4a10*/  FADD.FTZ R5, R33.reuse, R6 ;  /* 0x0000000621057221 */ /* 0x042fe20000010000 */
[----:B------:R-:W-:-:S06]  /*4a20*/  F2FP.F16.F32.PACK_AB R156, R33, R32 ;  /* 0x00000020219c723e */ /* 0x000fcc00000000ff */
[----:B------:R-:W1:Y:S01]  /*4a30*/  MUFU.EX2 R42, R42 ;  /* 0x0000002a002a7308 */ /* 0x000e620000000800 */
[C---:B---3--:R-:W-:Y:S01]  /*4a40*/  FADD.FTZ R7, R39.reuse, R8 ;  /* 0x0000000827077221 */ /* 0x048fe20000010000 */
[----:B------:R-:W-:-:S06]  /*4a50*/  F2FP.F16.F32.PACK_AB R159, R39, R38 ;  /* 0x00000026279f723e */ /* 0x000fcc00000000ff */
[----:B------:R-:W3:Y:S01]  /*4a60*/  MUFU.EX2 R37, R37 ;  /* 0x0000002500257308 */ /* 0x000ee20000000800 */
[----:B--2---:R-:W-:-:S07]  /*4a70*/  FADD.FTZ R6, R36, R5 ;  /* 0x0000000524067221 */ /* 0x004fce0000010000 */
[----:B------:R-:W2:Y:S01]  /*4a80*/  MUFU.EX2 R43, R43 ;  /* 0x0000002b002b7308 */ /* 0x000ea20000000800 */
[----:B-1----:R-:W-:-:S07]  /*4a90*/  FADD.FTZ R8, R42, R7 ;  /* 0x000000072a087221 */ /* 0x002fce0000010000 */
[----:B------:R-:W1:Y:S01]  /*4aa0*/  MUFU.EX2 R40, R40 ;  /* 0x0000002800287308 */ /* 0x000e620000000800 */
[C---:B---3--:R-:W-:Y:S01]  /*4ab0*/  FADD.FTZ R5, R37.reuse, R6 ;  /* 0x0000000625057221 */ /* 0x048fe20000010000 */
[----:B------:R-:W-:-:S06]  /*4ac0*/  F2FP.F16.F32.PACK_AB R158, R37, R36 ;  /* 0x00000024259e723e */ /* 0x000fcc00000000ff */
[----:B------:R-:W3:Y:S01]  /*4ad0*/  MUFU.EX2 R41, R41 ;  /* 0x0000002900297308 */ /* 0x000ee20000000800 */
[C---:B--2---:R-:W-:Y:S01]  /*4ae0*/  FADD.FTZ R21, R43.reuse, R8 ;  /* 0x000000082b157221 */ /* 0x044fe20000010000 */
[----:B------:R-:W-:Y:S01]  /*4af0*/  LEA R8, R10, UR39, 0x1 ;  /* 0x000000270a087c11 */ /* 0x000fe2000f8e08ff */
[----:B------:R-:W-:Y:S01]  /*4b00*/  BAR.SYNC.DEFER_BLOCKING 0xf, 0x100 ;  /* 0x03c4000000007b1d */ /* 0x000fe20000010000 */
[----:B------:R-:W-:Y:S02]  /*4b10*/  F2FP.F16.F32.PACK_AB R153, R43, R42 ;  /* 0x0000002a2b99723e */ /* 0x000fe400000000ff */
[C---:B------:R-:W-:Y:S01]  /*4b20*/  IADD3 R10, R8.reuse, 0x26800, RZ ;  /* 0x00026800080a7810 */ /* 0x040fe20007ffe0ff */
[----:B------:R-:W-:Y:S02]  /*4b30*/  VIADD R7, R8, 0x26820 ;  /* 0x0002682008077836 */ /* 0x000fe40000000000 */
[----:B------:R-:W2:Y:S01]  /*4b40*/  MUFU.EX2 R46, R46 ;  /* 0x0000002e002e7308 */ /* 0x000ea20000000800 */
[----:B-1----:R-:W-:Y:S01]  /*4b50*/  FADD.FTZ R6, R40, R5 ;  /* 0x0000000528067221 */ /* 0x002fe20000010000 */
[----:B------:R-:W-:Y:S01]  /*4b60*/  SEL R5, R16, 0x40, P3 ;  /* 0x0000004010057807 */ /* 0x000fe20001800000 */
[----:B------:R-:W-:-:S05]  /*4b70*/  @P4 VIADD R7, R10, 0xffffffe0 ;  /* 0xffffffe00a074836 */ /* 0x000fca0000000000 */
[----:B------:R-:W1:Y:S01]  /*4b80*/  MUFU.EX2 R44, R44 ;  /* 0x0000002c002c7308 */ /* 0x000e620000000800 */
[C---:B---3--:R-:W-:Y:S01]  /*4b90*/  FADD.FTZ R19, R41.reuse, R6 ;  /* 0x0000000629137221 */ /* 0x048fe20000010000 */
[----:B------:R-:W-:Y:S01]  /*4ba0*/  IMAD.IADD R6, R10, 0x1, R5 ;  /* 0x000000010a067824 */ /* 0x000fe200078e0205 */
[----:B------:R-:W-:Y:S01]  /*4bb0*/  F2FP.F16.F32.PACK_AB R152, R41, R40 ;  /* 0x000000282998723e */ /* 0x000fe200000000ff */
[----:B------:R-:W-:-:S04]  /*4bc0*/  IMAD.IADD R5, R5, 0x1, R7 ;  /* 0x0000000105057824 */ /* 0x000fc800078e0207 */
[----:B------:R-:W3:Y:S01]  /*4bd0*/  MUFU.EX2 R47, R47 ;  /* 0x0000002f002f7308 */ /* 0x000ee20000000800 */
[----:B--2---:R-:W-:Y:S01]  /*4be0*/  FADD.FTZ R16, R46, R21 ;  /* 0x000000152e107221 */ /* 0x004fe20000010000 */
[----:B------:R2:W-:Y:S04]  /*4bf0*/  STSM.16.M88.4 [R8+0x26800], R160 ;  /* 0x026800a008007844 */ /* 0x0005e80000000200 */
[----:B------:R2:W-:Y:S02]  /*4c00*/  STSM.16.M88.4 [R7], R156 ;  /* 0x0000009c07007844 */ /* 0x0005e40000000200 */
[----:B------:R-:W4:Y:S01]  /*4c10*/  MUFU.EX2 R45, R45 ;  /* 0x0000002d002d7308 */ /* 0x000f220000000800 */
[----:B-1----:R-:W-:-:S07]  /*4c20*/  FADD.FTZ R10, R44, R19 ;  /* 0x000000132c0a7221 */ /* 0x002fce0000010000 */
[----:B------:R-:W-:Y:S01]  /*4c30*/  MUFU.EX2 R50, R50 ;  /* 0x0000003200327308 */ /* 0x000fe20000000800 */
[C---:B---3--:R-:W-:Y:S01]  /*4c40*/  F2FP.F16.F32.PACK_AB R155, R47.reuse, R46 ;  /* 0x0000002e2f9b723e */ /* 0x048fe200000000ff */
[----:B------:R-:W-:-:S06]  /*4c50*/  FADD.FTZ R47, R47, R16 ;  /* 0x000000102f2f7221 */ /* 0x000fcc0000010000 */
[----:B------:R-:W1:Y:S01]  /*4c60*/  MUFU.EX2 R51, R51 ;  /* 0x0000003300337308 */ /* 0x000e620000000800 */
[C---:B----4-:R-:W-:Y:S01]  /*4c70*/  F2FP.F16.F32.PACK_AB R154, R45.reuse, R44 ;  /* 0x0000002c2d9a723e */ /* 0x050fe200000000ff */
[----:B------:R-:W-:-:S04]  /*4c80*/  FADD.FTZ R45, R45, R10 ;  /* 0x0000000a2d2d7221 */ /* 0x000fc80000010000 */
[----:B------:R2:W-:Y:S02]  /*4c90*/  STSM.16.M88.4 [R6], R152 ;  /* 0x0000009806007844 */ /* 0x0005e40000000200 */
[----:B------:R-:W-:Y:S08]  /*4ca0*/  MUFU.EX2 R48, R48 ;  /* 0x0000003000307308 */ /* 0x000ff00000000800 */
[----:B------:R-:W3:Y:S01]  /*4cb0*/  MUFU.EX2 R49, R49 ;  /* 0x0000003100317308 */ /* 0x000ee20000000800 */
[----:B-1----:R-:W-:Y:S01]  /*4cc0*/  F2FP.F16.F32.PACK_AB R165, R51, R50 ;  /* 0x0000003233a5723e */ /* 0x002fe200000000ff */
[----:B------:R-:W-:-:S04]  /*4cd0*/  FADD.FTZ R50, R50, R47 ;  /* 0x0000002f32327221 */ /* 0x000fc80000010000 */
[----:B------:R-:W-:Y:S02]  /*4ce0*/  FADD.FTZ R51, R51, R50 ;  /* 0x0000003233337221 */ /* 0x000fe40000010000 */
[----:B------:R-:W1:Y:S08]  /*4cf0*/  MUFU.EX2 R54, R54 ;  /* 0x0000003600367308 */ /* 0x000e700000000800 */
[----:B------:R-:W4:Y:S01]  /*4d00*/  MUFU.EX2 R52, R52 ;  /* 0x0000003400347308 */ /* 0x000f220000000800 */
[----:B---3--:R-:W-:Y:S01]  /*4d10*/  F2FP.F16.F32.PACK_AB R164, R49, R48 ;  /* 0x0000003031a4723e */ /* 0x008fe200000000ff */
[----:B------:R-:W-:-:S04]  /*4d20*/  FADD.FTZ R48, R48, R45 ;  /* 0x0000002d30307221 */ /* 0x000fc80000010000 */
[----:B------:R-:W-:Y:S02]  /*4d30*/  FADD.FTZ R49, R49, R48 ;  /* 0x0000003031317221 */ /* 0x000fe40000010000 */
[----:B------:R3:W5:Y:S01]  /*4d40*/  MUFU.EX2 R15, R9 ;  /* 0x00000009000f7308 */ /* 0x0007620000000800 */
[----:B-1----:R-:W-:Y:S01]  /*4d50*/  F2FP.F16.F32.PACK_AB R167, R17, R54 ;  /* 0x0000003611a7723e */ /* 0x002fe200000000ff */
[----:B------:R-:W-:Y:S01]  /*4d60*/  FADD.FTZ R54, R54, R51 ;  /* 0x0000003336367221 */ /* 0x000fe20000010000 */
[----:B----4-:R-:W-:-:S03]  /*4d70*/  FADD.FTZ R10, R52, R49 ;  /* 0x00000031340a7221 */ /* 0x010fc60000010000 */
[----:B---3--:R-:W-:Y:S01]  /*4d80*/  FADD.FTZ R9, R17, R54 ;  /* 0x0000003611097221 */ /* 0x008fe20000010000 */
[C---:B-----5:R-:W-:Y:S01]  /*4d90*/  F2FP.F16.F32.PACK_AB R166, R15.reuse, R52 ;  /* 0x000000340fa6723e */ /* 0x060fe200000000ff */
[----:B------:R-:W-:-:S04]  /*4da0*/  FADD.FTZ R10, R15, R10 ;  /* 0x0000000a0f0a7221 */ /* 0x000fc80000010000 */
[----:B------:R2:W-:Y:S01]  /*4db0*/  STSM.16.M88.4 [R5], R164 ;  /* 0x000000a405007844 */ /* 0x0005e20000000200 */
[----:B------:R-:W-:Y:S05]  /*4dc0*/  @!P0 BRA `(.L_x_4034) ;  /* 0x0000000000048947 */ /* 0x000fea0003800000 */
[----:B------:R-:W-:Y:S01]  /*4dd0*/  BPT.TRAP 0x1 ;  /* 0x000000040000795c */ /* 0x000fe20000300000 */
.L_x_4034:
[----:B------:R1:W3:Y:S01]  /*4de0*/  SYNCS.PHASECHK.TRANS64.TRYWAIT P3, [UR39+0x28c50], R13 ;  /* 0x028c500dff0075a7 */ /* 0x0002e20008060167 */
[----:B------:R-:W-:Y:S05]  /*4df0*/  @!P0 BRA `(.L_x_4035) ;  /* 0x0000000000048947 */ /* 0x000fea0003800000 */
[----:B------:R-:W-:Y:S01]  /*4e00*/  BPT.TRAP 0x1 ;  /* 0x000000040000795c */ /* 0x000fe20000300000 */
.L_x_4035:
[----:B---3--:R-:W-:Y:S05]  /*4e10*/  @P3 BRA `(.L_x_4036) ;  /* 0x0000000000083947 */ /* 0x008fea0003800000 */
[----:B------:R-:W3:Y:S02]  /*4e20*/  SYNCS.PHASECHK.TRANS64.TRYWAIT P3, [UR39+0x28c50], R13 ;  /* 0x028c500dff0075a7 */ /* 0x000ee40008060167 */
[----:B---3--:R-:W-:Y:S05]  /*4e30*/  @!P3 BRA `(.L_x_4037) ;  /* 0x000000b4004cb947 */ /* 0x008fea0003800000 */
.L_x_4036:
[----:B------:R-:W-:Y:S01]  /*4e40*/  WARPGROUP.ARRIVE ;  /* 0x00000000000079c5 */ /* 0x000fe20000000000 */
[----:B------:R-:W-:Y:S01]  /*4e50*/  UMOV UR14, UR38 ;  /* 0x00000026000e7c82 */ /* 0x000fe20008000000 */
[----:B------:R-:W-:Y:S01]  /*4e60*/  UMOV UR15, 0x40000040 ;  /* 0x40000040000f7882 */ /* 0x000fe20000000000 */
[----:B------:R-:W-:Y:S01]  /*4e70*/  UIADD3 UR4, UR38, 0x80, URZ ;  /* 0x0000008026047890 */ /* 0x000fe2000fffe03f */
[----:B---3--:R-:W-:Y:S01]  /*4e80*/  @!P1 IADD3 R14, R14, 0x28c60, RZ ;  /* 0x00028c600e0e9810 */ /* 0x008fe20007ffe0ff */
[----:B------:R-:W-:Y:S01]  /*4e90*/  UIMAD UR10, UR37, UR10, -UR6 ;  /* 0x0000000a250a72a4 */ /* 0x000fe2000f8e0a06 */
[----:B------:R-:W-:Y:S01]  /*4ea0*/  HGMMA.64x256x16.F32 R24, R160, gdesc[UR12].tnspB, RZ, !UPT, gsb0 ;  /* 0x43e0000ca0187df0 */ /* 0x000fe2000c0008ff */
[----:B------:R-:W-:Y:S01]  /*4eb0*/  UMOV UR15, 0x40000040 ;  /* 0x40000040000f7882 */ /* 0x000fe20000000000 */
[----:B------:R-:W-:Y:S01]  /*4ec0*/  UIADD3 UR41, UR41, -0x2, URZ ;  /* 0xfffffffe29297890 */ /* 0x000fe2000fffe03f */
[----:B------:R-:W-:Y:S01]  /*4ed0*/  @!P1 PRMT R14, RZ, 0x654, R14 ;  /* 0x00000654ff0e9816 */ /* 0x000fe2000000000e */
[----:B------:R-:W-:Y:S01]  /*4ee0*/  UMOV UR14, UR4 ;  /* 0x00000004000e7c82 */ /* 0x000fe20008000000 */
[----:B------:R-:W-:Y:S01]  /*4ef0*/  UIADD3 UR4, UR38, 0x100, URZ ;  /* 0x0000010026047890 */ /* 0x000fe2000fffe03f */
[----:B------:R-:W-:-:S02]  /*4f00*/  WARPGROUP.DEPBAR.LE gsb0, 0x0 ;  /* 0x00008000000079c5 */ /* 0x000fc40000010000 */
[----:B------:R-:W-:-:S15]  /*4f10*/  WARPGROUP.ARRIVE ;  /* 0x00000000000079c5 */ /* 0x000fde0000000000 */
[----:B------:R-:W-:-:S05]  /*4f20*/  NOP ;  /* 0x0000000000007918 */ /* 0x000fca0000000000 */
        /* <DEDUP_REMOVED lines=10> */
[----:B------:R-:W3:Y:S02]  /*4fd0*/  S2UR UR4, SR_CTAID.X ;  /* 0x00000000000479c3 */ /* 0x000ee40000002500 */
[----:B---3--:R-:W-:-:S03]  /*4fe0*/  USHF.L.U32 UR11, UR4, 0x6, URZ ;  /* 0x00000006040b7899 */ /* 0x008fc6000800063f */
[----:B------:R-:W-:Y:S02]  /*4ff0*/  @UP0 ULDC UR4, c[0x0][0x44c] ;  /* 0x0001130000040ab9 */ /* 0x000fe40000000800 */
[----:B------:R-:W-:Y:S02]  /*5000*/  UIMAD.WIDE.U32 UR4, UR11, UR4, URZ ;  /* 0x000000040b0472a5 */ /* 0x000fe4000f8e003f */
[----:B------:R-:W-:Y:S01]  /*5010*/  UMOV UR6, UR11 ;  /* 0x0000000b00067c82 */ /* 0x000fe20008000000 */
[----:B------:R-:W-:Y:S02]  /*5020*/  WARPGROUP.DEPBAR.LE gsb0, 0x0 ;  /* 0x00008000000079c5 */ /* 0x000fe40000010000 */
[----:B------:R-:W-:-:S13]  /*5030*/  WARPGROUP.ARRIVE ;  /* 0x00000000000079c5 */ /* 0x000fda0000000000 */
[----:B------:R-:W-:Y:S01]  /*5040*/  HGMMA.64x256x16.F32 R24, R164, gdesc[UR12].tnspB, R24, gsb0 ;  /* 0x43e0000ca4187df0 */ /* 0x000fe20008000818 */
[----:B------:R-:W-:Y:S02]  /*5050*/  @UP0 ULDC UR14, c[0x0][0x450] ;  /* 0x00011400000e0ab9 */ /* 0x000fe40000000800 */
[----:B------:R-:W-:-:S03]  /*5060*/  @UP0 USHF.R.U32.HI UR6, URZ, UR14, UR5 ;  /* 0x0000000e3f060299 */ /* 0x000fc60008011605 */
[----:B------:R-:W-:Y:S01]  /*5070*/  UMOV UR5, URZ ;  /* 0x0000003f00057c82 */ /* 0x000fe20008000000 */
[----:B------:R-:W-:-:S04]  /*5080*/  UIADD3 UR6, UR10, UR6, URZ ;  /* 0x000000060a067290 */ /* 0x000fc8000fffe03f */
[----:B------:R-:W-:-:S04]  /*5090*/  USHF.R.S32.HI UR4, URZ, 0x1f, UR6 ;  /* 0x0000001f3f047899 */ /* 0x000fc80008011406 */
[----:B------:R-:W-:-:S04]  /*50a0*/  ULEA.HI UR4, UR4, UR6, URZ, 0x6 ;  /* 0x0000000604047291 */ /* 0x000fc8000f8f303f */
[----:B------:R-:W-:-:S04]  /*50b0*/  USHF.R.S32.HI UR4, URZ, 0x6, UR4 ;  /* 0x000000063f047899 */ /* 0x000fc80008011404 */
[----:B------:R-:W-:-:S04]  /*50c0*/  UISETP.LT.AND UP1, UPT, UR40, UR4, UPT ;  /* 0x000000042800728c */ /* 0x000fc8000bf21270 */
[----:B------:R-:W-:-:S03]  /*50d0*/  USEL UR25, UR40, UR4, !UP1 ;  /* 0x0000000428197287 */ /* 0x000fc6000c800000 */
[----:B------:R-:W-:Y:S01]  /*50e0*/  UMOV UR4, URZ ;  /* 0x0000003f00047c82 */ /* 0x000fe20008000000 */
[----:B------:R-:W-:-:S06]  /*50f0*/  UISETP.GE.AND UP1, UPT, UR41, UR25, UPT ;  /* 0x000000192900728c */ /* 0x000fcc000bf26270 */
[----:B------:R-:W-:Y:S01]  /*5100*/  PLOP3.LUT P3, PT, PT, PT, UP1, 0x80, 0x0 ;  /* 0x000000000000781c */ /* 0x000fe20003f6f018 */
        /* <DEDUP_REMOVED lines=10> */
[----:B------:R-:W-:Y:S05]  /*51b0*/  @!P3 BRA `(.L_x_4038) ;  /* 0x0000001c0088b947 */ /* 0x000fea0003800000 */
[----:B---3--:R-:W-:Y:S01]  /*51c0*/  IMAD.MOV.U32 R14, RZ, RZ, R2 ;  /* 0x000000ffff0e7224 */ /* 0x008fe200078e0002 */
[----:B------:R-:W-:Y:S01]  /*51d0*/  UMOV UR5, URZ ;  /* 0x0000003f00057c82 */ /* 0x000fe20008000000 */
[----:B------:R-:W-:Y:S01]  /*51e0*/  IMAD.MOV.U32 R15, RZ, RZ, R0 ;  /* 0x000000ffff0f7224 */ /* 0x000fe200078e0000 */
[----:B------:R-:W-:Y:S01]  /*51f0*/  UMOV UR6, URZ ;  /* 0x0000003f00067c82 */ /* 0x000fe20008000000 */
[----:B------:R-:W-:Y:S01]  /*5200*/  ULDC UR29, c[0x0][0x288] ;  /* 0x0000a200001d7ab9 */ /* 0x000fe20000000800 */
[----:B------:R-:W-:Y:S01]  /*5210*/  ULDC UR28, c[0x0][0x2f0] ;  /* 0x0000bc00001c7ab9 */ /* 0x000fe20000000800 */
[----:B------:R-:W-:-:S05]  /*5220*/  ULDC UR26, c[0x0][0x988] ;  /* 0x00026200001a7ab9 */ /* 0x000fca0000000800 */
.L_x_4047:
[----:B------:R-:W-:-:S04]  /*5230*/  UIADD3 UR4, UR6, 0x1, URZ ;  /* 0x0000000106047890 */ /* 0x000fc8000fffe03f */
[----:B------:R-:W-:-:S04]  /*5240*/  UISETP.NE.AND UP1, UPT, UR4, 0x2, UPT ;  /* 0x000000020400788c */ /* 0x000fc8000bf25270 */
[----:B------:R-:W-:Y:S02]  /*5250*/  USEL UR7, URZ, 0x1, UP1 ;  /* 0x000000013f077887 */ /* 0x000fe40008800000 */
[----:B------:R-:W-:Y:S02]  /*5260*/  USEL UR4, UR4, URZ, UP1 ;  /* 0x0000003f04047287 */ /* 0x000fe40008800000 */
[----:B------:R-:W-:Y:S01]  /*5270*/  ULOP3.LUT UR5, UR5, UR7, URZ, 0x3c, !UPT ;  /* 0x0000000705057292 */ /* 0x000fe2000f8e3c3f */
[----:B----4-:R-:W-:Y:S11]  /*5280*/  @!P0 BRA `(.L_x_4039) ;  /* 0x0000000000048947 */ /* 0x010ff60003800000 */
[----:B------:R-:W-:Y:S01]  /*5290*/  BPT.TRAP 0x1 ;  /* 0x000000040000795c */ /* 0x000fe20000300000 */
.L_x_4039:
[----:B------:R-:W-:Y:S01]  /*52a0*/  ULEA UR27, UR4, UR39, 0x3 ;  /* 0x00000027041b7291 */ /* 0x000fe2000f8e183f */
[----:B01----:R-:W-:-:S05]  /*52b0*/  IMAD.U32 R13, RZ, RZ, UR5 ;  /* 0x00000005ff0d7e24 */ /* 0x003fca000f8e00ff */
[----:B------:R-:W-:-:S04]  /*52c0*/  SHF.L.U32 R13, R13, 0x1f, RZ ;  /* 0x0000001f0d0d7819 */ /* 0x000fc800000006ff */
[----:B------:R0:W1:Y:S01]  /*52d0*/  SYNCS.PHASECHK.TRANS64.TRYWAIT P3, [UR27+0x28c30], R13 ;  /* 0x028c300dff0075a7 */ /* 0x000062000806015b */
[----:B------:R-:W-:Y:S05]  /*52e0*/  @!P0 BRA `(.L_x_4040) ;  /* 0x0000000000048947 */ /* 0x000fea0003800000 */
[----:B------:R-:W-:Y:S01]  /*52f0*/  BPT.TRAP 0x1 ;  /* 0x000000040000795c */ /* 0x000fe20000300000 */
.L_x_4040:
[----:B-1----:R-:W-:Y:S05]  /*5300*/  @P3 BRA `(.L_x_4041) ;  /* 0x0000000000083947 */ /* 0x002fea0003800000 */
[----:B------:R-:W1:Y:S02]  /*5310*/  SYNCS.PHASECHK.TRANS64.TRYWAIT P3, [UR27+0x28c30], R13 ;  /* 0x028c300dff0075a7 */ /* 0x000e64000806015b */
[----:B-1----:R-:W-:Y:S05]  /*5320*/  @!P3 BRA `(.L_x_4042) ;  /* 0x000000b00024b947 */ /* 0x002fea0003800000 */
.L_x_4041:
[----:B------:R-:W-:Y:S01]  /*5330*/  ULEA UR10, UR4, UR24, 0x9 ;  /* 0x00000018040a7291 */ /* 0x000fe2000f8e483f */
[----:B--2---:R-:W-:Y:S01]  /*5340*/  WARPGROUP.ARRIVE ;  /* 0x00000000000079c5 */ /* 0x004fe20000000000 */
[----:B------:R-:W-:Y:S01]  /*5350*/  UMOV UR11, 0x40000040 ;  /* 0x40000040000b7882 */ /* 0x000fe20000000000 */
[----:B------:R-:W-:Y:S01]  /*5360*/  UMOV UR15, 0x40000040 ;  /* 0x40000040000f7882 */ /* 0x000fe20000000000 */
[----:B------:R-:W-:Y:S01]  /*5370*/  UIADD3 UR14, UR10, 0x2, URZ ;  /* 0x000000020a0e7890 */ /* 0x000fe2000fffe03f */
[----:B-1----:R-:W-:Y:S01]  /*5380*/  IMAD.MOV.U32 R0, RZ, RZ, R12 ;  /* 0x000000ffff007224 */ /* 0x002fe200078e000c */
[----:B------:R-:W-:Y:S01]  /*5390*/  UIADD3 UR18, UR10, 0x4, URZ ;  /* 0x000000040a127890 */ /* 0x000fe2000fffe03f */
[----:B------:R-:W-:Y:S01]  /*53a0*/  MOV R19, UR28 ;  /* 0x0000001c00137c02 */ /* 0x000fe20008000f00 */
[----:B------:R-:W-:Y:S01]  /*53b0*/  UMOV UR19, 0x40000040 ;  /* 0x4000004000137882 */ /* 0x000fe20000000000 */
[----:B------:R-:W-:Y:S01]  /*53c0*/  HGMMA.64x64x16.F32 R152, gdesc[UR8], RZ, !UPT, gsb0 ;  /* 0x00e00000089879f0 */ /* 0x000fe2000c0008ff */
[----:B------:R-:W-:Y:S01]  /*53d0*/  UIADD3 UR22, UR10, 0x6, URZ ;  /* 0x000000060a167890 */ /* 0x000fe2000fffe03f */
[----:B------:R-:W-:Y:S01]  /*53e0*/  UMOV UR23, 0x40000040 ;  /* 0x4000004000177882 */ /* 0x000fe20000000000 */
[----:B------:R-:W-:-:S02]  /*53f0*/  @UP0 ULDC UR7, c[0x0][0x44c] ;  /* 0x0001130000070ab9 */ /* 0x000fc40000000800 */
[----:B------:R-:W-:Y:S01]  /*5400*/  @P2 IMAD.HI.U32 R2, R12, UR7, RZ ;  /* 0x000000070c022c27 */ /* 0x000fe2000f8e00ff */
[----:B------:R-:W-:-:S04]  /*5410*/  @UP0 ULDC UR7, c[0x0][0x450] ;  /* 0x0001140000070ab9 */ /* 0x000fc80000000800 */
[----:B------:R-:W-:Y:S01]  /*5420*/  @P2 SHF.R.U32.HI R0, RZ, UR7, R2 ;  /* 0x00000007ff002c19 */ /* 0x000fe20008011602 */
[----:B------:R-:W-:Y:S02]  /*5430*/  UMOV UR7, 0xffffffc0 ;  /* 0xffffffc000077882 */ /* 0x000fe40000000000 */
[----:B------:R-:W-:Y:S02]  /*5440*/  UIMAD UR7, UR41, UR7, 0x1 ;  /* 0x00000001290774a4 */ /* 0x000fe4000f8e0207 */
[----:B------:R-:W1:Y:S04]  /*5450*/  SHFL.IDX PT, R17, R0, RZ, 0x1c1f ;  /* 0x001c1fff00117589 */ /* 0x000e6800000e0000 */
[----:B------:R-:W-:Y:S01]  /*5460*/  IADD3 R2, -R11, UR7, RZ ;  /* 0x000000070b027c10 */ /* 0x000fe2000fffe1ff */
[----:B------:R-:W-:-:S04]  /*5470*/  UMOV UR7, UR26 ;  /* 0x0000001a00077c82 */ /* 0x000fc80008000000 */
[----:B------:R-:W-:-:S05]  /*5480*/  IMAD R2, R19, UR37, R2 ;  /* 0x0000002513027c24 */ /* 0x000fca000f8e0202 */
[----:B-1----:R-:W-:-:S04]  /*5490*/  IADD3 R17, R17, -UR29, R2 ;  /* 0x8000001d11117c10 */ /* 0x002fc8000fffe002 */
[C---:B------:R-:W-:Y:S02]  /*54a0*/  ISETP.GT.AND P3, PT, R17.reuse, RZ, PT ;  /* 0x000000ff1100720c */ /* 0x040fe40003f64270 */
        /* <DEDUP_REMOVED lines=12> */
[----:B------:R-:W-:Y:S02]  /*5570*/  ISETP.GT.AND P3, PT, R17, 0x8, PT ;  /* 0x000000081100780c */ /* 0x000fe40003f64270 */
[----:B------:R-:W-:Y:S02]  /*5580*/  FSEL R153, R153, -INF , P4 ;  /* 0xff80000099997808 */ /* 0x000fe40002000000 */
[----:B------:R-:W-:-:S02]  /*5590*/  FMNMX.FTZ R16, R152, R15, !PT ;  /* 0x0000000f98107209 */ /* 0x000fc40007810000 */
[----:B------:R-:W-:Y:S02]  /*55a0*/  ISETP.GT.AND P4, PT, R17, 0x9, PT ;  /* 0x000000091100780c */ /* 0x000fe40003f84270 */
[----:B------:R-:W-:Y:S02]  /*55b0*/  FSEL R156, R156, -INF , P3 ;  /* 0xff8000009c9c7808 */ /* 0x000fe40001800000 */
[----:B------:R-:W-:Y:S02]  /*55c0*/  FMNMX.FTZ R19, R153, R16, !PT ;  /* 0x0000001099137209 */ /* 0x000fe40007810000 */
        /* <DEDUP_REMOVED lines=30> */
[----:B------:R-:W-:Y:S02]  /*57b0*/  FSEL R177, R177, -INF , P4 ;  /* 0xff800000b1b17808 */ /* 0x000fe40002000000 */
[----:B------:R-:W-:Y:S02]  /*57c0*/  FMNMX.FTZ R16, R176, R19, !PT ;  /* 0x00000013b0107209 */ /* 0x000fe40007810000 */
[----:B------:R-:W-:-:S02]  /*57d0*/  ISETP.GT.AND P3, PT, R17, 0x38, PT ;  /* 0x000000381100780c */ /* 0x000fc40003f64270 */
[----:B------:R-:W-:Y:S02]  /*57e0*/  ISETP.GT.AND P4, PT, R17, 0x39, PT ;  /* 0x000000391100780c */ /* 0x000fe40003f84270 */
[----:B------:R-:W-:Y:S02]  /*57f0*/  FMNMX.FTZ R17, R177, R16, !PT ;  /* 0x00000010b1117209 */ /* 0x000fe40007810000 */
[----:B------:R-:W-:Y:S02]  /*5800*/  FSEL R180, R180, -INF , P3 ;  /* 0xff800000b4b47808 */ /* 0x000fe40001800000 */
[----:B------:R-:W-:Y:S02]  /*5810*/  FSEL R181, R181, -INF , P4 ;  /* 0xff800000b5b57808 */ /* 0x000fe40002000000 */
[----:B------:R-:W-:Y:S02]  /*5820*/  FMNMX.FTZ R16, R180, R17, !PT ;  /* 0x00000011b4107209 */ /* 0x000fe40007810000 */
[----:B------:R-:W1:Y:S02]  /*5830*/  SHFL.IDX PT, R17, R0, 0x1, 0x1c1f ;  /* 0x003c1f0000117f89 */ /* 0x000e6400000e0000 */
[----:B------:R-:W-:-:S05]  /*5840*/  FMNMX.FTZ R16, R181, R16, !PT ;  /* 0x00000010b5107209 */ /* 0x000fca0007810000 */
[----:B------:R-:W2:Y:S01]  /*5850*/  SHFL.BFLY PT, R19, R16, 0x2, 0x1f ;  /* 0x0c401f0010137f89 */ /* 0x000ea200000e0000 */
[----:B-1----:R-:W-:-:S04]  /*5860*/  IADD3 R2, R17, -UR29, R2 ;  /* 0x8000001d11027c10 */ /* 0x002fc8000fffe002 */
[C---:B------:R-:W-:Y:S02]  /*5870*/  ISETP.GT.AND P3, PT, R2.reuse, RZ, PT ;  /* 0x000000ff0200720c */ /* 0x040fe40003f64270 */
[----:B------:R-:W-:Y:S02]  /*5880*/  ISETP.GT.AND P4, PT, R2, 0x1, PT ;  /* 0x000000010200780c */ /* 0x000fe40003f84270 */
[----:B------:R-:W-:Y:S02]  /*5890*/  FSEL R17, R154, -INF , P3 ;  /* 0xff8000009a117808 */ /* 0x000fe40001800000 */
[----:B------:R-:W-:Y:S02]  /*58a0*/  ISETP.GT.AND P3, PT, R2, 0x8, PT ;  /* 0x000000080200780c */ /* 0x000fe40003f64270 */
[----:B------:R-:W-:Y:S02]  /*58b0*/  FSEL R155, R155, -INF , P4 ;  /* 0xff8000009b9b7808 */ /* 0x000fe40002000000 */
[----:B------:R-:W-:-:S02]  /*58c0*/  FMNMX.FTZ R0, R17, R14, !PT ;  /* 0x0000000e11007209 */ /* 0x000fc40007810000 */
[----:B--2---:R-:W-:Y:S02]  /*58d0*/  FMNMX.FTZ R18, R16, R19, !PT ;  /* 0x0000001310127209 */ /* 0x004fe40007810000 */
[----:B------:R-:W-:Y:S02]  /*58e0*/  ISETP.GT.AND P4, PT, R2, 0x9, PT ;  /* 0x000000090200780c */ /* 0x000fe40003f84270 */
[----:B------:R-:W-:Y:S01]  /*58f0*/  FSEL R158, R158, -INF , P3 ;  /* 0xff8000009e9e7808 */ /* 0x000fe20001800000 */
[----:B------:R-:W1:Y:S01]  /*5900*/  SHFL.BFLY PT, R21, R18, 0x1, 0x1f ;  /* 0x0c201f0012157f89 */ /* 0x000e6200000e0000 */
        /* <DEDUP_REMOVED lines=28> */
[----:B-1----:R-:W-:Y:S02]  /*5ad0*/  FMNMX.FTZ R0, R18, R21, !PT ;  /* 0x0000001512007209 */ /* 0x002fe40007810000 */
[----:B------:R-:W-:Y:S02]  /*5ae0*/  ISETP.GT.AND P3, PT, R2, 0x31, PT ;  /* 0x000000310200780c */ /* 0x000fe40003f64270 */
[----:B------:R-:W-:Y:S01]  /*5af0*/  FSEL R178, R178, -INF , P5 ;  /* 0xff800000b2b27808 */ /* 0x000fe20002800000 */
[----:B------:R-:W-:Y:S01]  /*5b00*/  FMUL.FTZ R18, R0, UR7 ;  /* 0x0000000700127c20 */ /* 0x000fe20008410000 */
[----:B------:R-:W-:Y:S02]  /*5b10*/  FMNMX.FTZ R21, R175, R16, !PT ;  /* 0x00000010af157209 */ /* 0x000fe40007810000 */
[----:B------:R-:W-:-:S02]  /*5b20*/  ISETP.GT.AND P5, PT, R2, 0x38, PT ;  /* 0x000000380200780c */ /* 0x000fc40003fa4270 */
[----:B------:R-:W-:Y:S02]  /*5b30*/  FSEL R179, R179, -INF , P3 ;  /* 0xff800000b3b37808 */ /* 0x000fe40001800000 */
[----:B------:R-:W-:Y:S02]  /*5b40*/  FMNMX.FTZ R16, R178, R21, !PT ;  /* 0x00000015b2107209 */ /* 0x000fe40007810000 */
[----:B------:R-:W-:Y:S02]  /*5b50*/  ISETP.GT.AND P3, PT, R2, 0x39, PT ;  /* 0x000000390200780c */ /* 0x000fe40003f64270 */
[----:B------:R-:W-:Y:S02]  /*5b60*/  FSEL R182, R182, -INF , P5 ;  /* 0xff800000b6b67808 */ /* 0x000fe40002800000 */
[----:B------:R-:W-:Y:S02]  /*5b70*/  FMNMX.FTZ R21, R179, R16, !PT ;  /* 0x00000010b3157209 */ /* 0x000fe40007810000 */
[----:B------:R-:W-:-:S02]  /*5b80*/  FSETP.NEU.FTZ.AND P4, PT, R0, -INF , PT ;  /* 0xff8000000000780b */ /* 0x000fc40003f9d000 */
[----:B------:R-:W-:Y:S02]  /*5b90*/  FSEL R183, R183, -INF , P3 ;  /* 0xff800000b7b77808 */ /* 0x000fe40001800000 */
[----:B------:R-:W-:Y:S02]  /*5ba0*/  FMNMX.FTZ R2, R182, R21, !PT ;  /* 0x00000015b6027209 */ /* 0x000fe40007810000 */
[----:B------:R-:W-:Y:S02]  /*5bb0*/  FSEL R22, R18, RZ, P4 ;  /* 0x000000ff12167208 */ /* 0x000fe40002000000 */
[----:B------:R-:W-:-:S03]  /*5bc0*/  FMNMX.FTZ R2, R183, R2, !PT ;  /* 0x00000002b7027209 */ /* 0x000fc60007810000 */
[--C-:B------:R-:W-:Y:S01]  /*5bd0*/  FFMA.FTZ R19, R152, UR7, -R22.reuse ;  /* 0x0000000798137c23 */ /* 0x100fe20008010816 */
[--C-:B------:R-:W-:Y:S01]  /*5be0*/  FFMA.FTZ R152, R153, UR7, -R22.reuse ;  /* 0x0000000799987c23 */ /* 0x100fe20008010816 */
[--C-:B------:R-:W-:Y:S01]  /*5bf0*/  FFMA.FTZ R23, R161, UR7, -R22.reuse ;  /* 0x00000007a1177c23 */ /* 0x100fe20008010816 */
[----:B------:R-:W1:Y:S01]  /*5c00*/  SHFL.BFLY PT, R153, R2, 0x2, 0x1f ;  /* 0x0c401f0002997f89 */ /* 0x000e6200000e0000 */
        /* <DEDUP_REMOVED lines=13> */
[----:B------:R-:W-:Y:S01]  /*5ce0*/  FSEL R22, R0, RZ, P4 ;  /* 0x000000ff00167208 */ /* 0x000fe20002000000 */
[----:B------:R-:W-:Y:S01]  /*5cf0*/  MUFU.EX2 R19, R19 ;  /* 0x0000001300137308 */ /* 0x000fe20000000800 */
[----:B------:R-:W-:-:S02]  /*5d00*/  IMAD.U32 R168, RZ, RZ, UR27 ;  /* 0x0000001bffa87e24 */ /* 0x000fc4000f8e00ff */
[----:B------:R-:W-:Y:S02]  /*5d10*/  IMAD.U32 R180, RZ, RZ, UR6 ;  /* 0x00000006ffb47e24 */ /* 0x000fe4000f8e00ff */
[----:B------:R-:W-:-:S03]  /*5d20*/  FADD.FTZ R22, -R22, R15 ;  /* 0x0000000f16167221 */ /* 0x000fc60000010100 */
        /* <DEDUP_REMOVED lines=9> */
[----:B------:R-:W-:-:S03]  /*5dc0*/  FMUL.FTZ R153, R2, UR7 ;  /* 0x0000000702997c20 */ /* 0x000fc60008410000 */
[----:B------:R-:W-:Y:S02]  /*5dd0*/  FSEL R15, R2, RZ, P3 ;  /* 0x000000ff020f7208 */ /* 0x000fe40001800000 */
[----:B------:R-:W-:Y:S01]  /*5de0*/  FSEL R172, R153, RZ, P3 ;  /* 0x000000ff99ac7208 */ /* 0x000fe20001800000 */
[----:B------:R-:W-:Y:S01]  /*5df0*/  MUFU.EX2 R16, R16 ;  /* 0x0000001000107308 */ /* 0x000fe20000000800 */
[----:B------:R-:W-:Y:S01]  /*5e00*/  ISETP.NE.AND P3, PT, R4, RZ, PT ;  /* 0x000000ff0400720c */ /* 0x000fe20003f65270 */
[----:B------:R-:W-:Y:S02]  /*5e10*/  FADD.FTZ R15, -R15, R14 ;  /* 0x0000000e0f0f7221 */ /* 0x000fe40000010100 */
        /* <DEDUP_REMOVED lines=13> */
[----:B-1----:R-:W-:Y:S01]  /*5ef0*/  FMUL.FTZ R17, R22, UR7 ;  /* 0x0000000716117c20 */ /* 0x002fe20008410000 */
[----:B------:R-:W-:Y:S01]  /*5f00*/  FMUL.FTZ R22, R15, UR7 ;  /* 0x000000070f167c20 */ /* 0x000fe20008410000 */
[----:B------:R-:W-:-:S02]  /*5f10*/  @!P1 VIADD R15, R168, 0x28c40 ;  /* 0x00028c40a80f9836 */ /* 0x000fc40000000000 */
[--C-:B------:R-:W-:Y:S01]  /*5f20*/  FFMA.FTZ R175, R175, UR7, -R172.reuse ;  /* 0x00000007afaf7c23 */ /* 0x100fe200080108ac */
[--C-:B------:R-:W-:Y:S01]  /*5f30*/  FFMA.FTZ R178, R178, UR7, -R172.reuse ;  /* 0x00000007b2b27c23 */ /* 0x100fe200080108ac */
[--C-:B------:R-:W-:Y:S01]  /*5f40*/  FFMA.FTZ R179, R179, UR7, -R172.reuse ;  /* 0x00000007b3b37c23 */ /* 0x100fe200080108ac */
[--C-:B------:R-:W-:Y:S01]  /*5f50*/  FFMA.FTZ R182, R182, UR7, -R172.reuse ;  /* 0x00000007b6b67c23 */ /* 0x100fe200080108ac */
[----:B------:R-:W1:Y:S01]  /*5f60*/  MUFU.EX2 R14, R17 ;  /* 0x00000011000e7308 */ /* 0x000e620000000800 */
[----:B------:R-:W-:Y:S01]  /*5f70*/  @!P1 PRMT R15, RZ, 0x654, R15 ;  /* 0x00000654ff0f9816 */ /* 0x000fe2000000000f */
[----:B------:R-:W-:-:S03]  /*5f80*/  FFMA.FTZ R172, R183, UR7, -R172 ;  /* 0x00000007b7ac7c23 */ /* 0x000fc600080108ac */
[----:B------:R1:W-:Y:S03]  /*5f90*/  @!P1 SYNCS.ARRIVE.TRANS64.RED.A1T0 RZ, [R15+URZ], RZ ;  /* 0x000000ff0fff99a7 */ /* 0x0003e6000810043f */
[----:B------:R-:W2:Y:S08]  /*5fa0*/  MUFU.EX2 R22, R22 ;  /* 0x0000001600167308 */ /* 0x000eb00000000800 */
[----:B------:R-:W3:Y:S01]  /*5fb0*/  MUFU.EX2 R158, R158 ;  /* 0x0000009e009e7308 */ /* 0x000ee20000000800 */
[----:B-1----:R-:W-:Y:S01]  /*5fc0*/  FFMA.FTZ R15, R14, R10, R19 ;  /* 0x0000000a0e0f7223 */ /* 0x002fe20000010013 */
[-C--:B------:R-:W-:Y:S01]  /*5fd0*/  FMUL.FTZ R24, R24, R14.reuse ;  /* 0x0000000e18187220 */ /* 0x080fe20000410000 */
[-C--:B------:R-:W-:Y:S01]  /*5fe0*/  FMUL.FTZ R25, R25, R14.reuse ;  /* 0x0000000e19197220 */ /* 0x080fe20000410000 */
[-C--:B------:R-:W-:Y:S01]  /*5ff0*/  FMUL.FTZ R28, R28, R14.reuse ;  /* 0x0000000e1c1c7220 */ /* 0x080fe20000410000 */
[C---:B------:R-:W-:Y:S01]  /*6000*/  FADD.FTZ R15, R152.reuse, R15 ;  /* 0x0000000f980f7221 */ /* 0x040fe20000010000 */
[----:B------:R-:W-:Y:S01]  /*6010*/  F2FP.F16.F32.PACK_AB R152, R152, R19 ;  /* 0x000000139898723e */ /* 0x000fe200000000ff */
[----:B------:R-:W-:Y:S01]  /*6020*/  FMUL.FTZ R29, R29, R14 ;  /* 0x0000000e1d1d7220 */ /* 0x000fe20000410000 */
[----:B------:R-:W1:Y:S01]  /*6030*/  MUFU.EX2 R157, R157 ;  /* 0x0000009d009d7308 */ /* 0x000e620000000800 */
[----:B--2---:R-:W-:Y:S01]  /*6040*/  FFMA.FTZ R17, R22, R9, R153 ;  /* 0x0000000916117223 */ /* 0x004fe20000010099 */
[----:B------:R-:W-:-:S02]  /*6050*/  @!P3 IMAD R9, R180, 0x40, R3 ;  /* 0x00000040b409b824 */ /* 0x000fc400078e0203 */
[----:B------:R-:W-:Y:S01]  /*6060*/  FADD.FTZ R10, R154, R15 ;  /* 0x0000000f9a0a7221 */ /* 0x000fe20000010000 */
[C---:B------:R-:W-:Y:S01]  /*6070*/  F2FP.F16.F32.PACK_AB R153, R176.reuse, R153 ;  /* 0x00000099b099723e */ /* 0x040fe200000000ff */
[----:B------:R-:W-:Y:S01]  /*6080*/  FADD.FTZ R17, R176, R17 ;  /* 0x00000011b0117221 */ /* 0x000fe20000010000 */
[C---:B------:R-:W-:Y:S01]  /*6090*/  F2FP.F16.F32.PACK_AB R154, R21.reuse, R154 ;  /* 0x0000009a159a723e */ /* 0x040fe200000000ff */
[----:B------:R-:W-:Y:S01]  /*60a0*/  FADD.FTZ R15, R21, R10 ;  /* 0x0000000a150f7221 */ /* 0x000fe20000010000 */
[----:B------:R-:W2:Y:S01]  /*60b0*/  MUFU.EX2 R162, R162 ;  /* 0x000000a200a27308 */ /* 0x000ea20000000800 */
[----:B---3--:R-:W-:Y:S01]  /*60c0*/  FADD.FTZ R180, R158, R17 ;  /* 0x000000119eb47221 */ /* 0x008fe20000010000 */
[----:B------:R-:W-:Y:S01]  /*60d0*/  @!P3 LEA R9, R9, UR39, 0x2 ;  /* 0x000000270909bc11 */ /* 0x000fe2000f8e10ff */
[----:B------:R-:W-:Y:S01]  /*60e0*/  FADD.FTZ R10, R156, R15 ;  /* 0x0000000f9c0a7221 */ /* 0x000fe20000010000 */
[----:B------:R-:W-:Y:S01]  /*60f0*/  F2FP.F16.F32.PACK_AB R156, R23, R156 ;  /* 0x0000009c179c723e */ /* 0x000fe200000000ff */
[-C--:B------:R-:W-:Y:S01]  /*6100*/  FMUL.FTZ R32, R32, R14.reuse ;  /* 0x0000000e20207220 */ /* 0x080fe20000410000 */
[----:B------:R-:W-:Y:S01]  /*6110*/  FMUL.FTZ R33, R33, R14 ;  /* 0x0000000e21217220 */ /* 0x000fe20000410000 */
[----:B------:R-:W-:Y:S01]  /*6120*/  FADD.FTZ R15, R23, R10 ;  /* 0x0000000a170f7221 */ /* 0x000fe20000010000 */
[----:B------:R-:W3:Y:S01]  /*6130*/  MUFU.EX2 R163, R163 ;  /* 0x000000a300a37308 */ /* 0x000ee20000000800 */
[C---:B-1----:R-:W-:Y:S01]  /*6140*/  FADD.FTZ R17, R157.reuse, R180 ;  /* 0x000000b49d117221 */ /* 0x042fe20000010000 */
[----:B------:R-:W-:Y:S01]  /*6150*/  @!P3 STS [R9+0x28800], R14 ;  /* 0x0288000e0900b388 */ /* 0x000fe20000000800 */
[----:B------:R-:W-:Y:S01]  /*6160*/  FADD.FTZ R10, R16, R15 ;  /* 0x0000000f100a7221 */ /* 0x000fe20000010000 */
[----:B------:R-:W-:Y:S01]  /*6170*/  F2FP.F16.F32.PACK_AB R155, R157, R158 ;  /* 0x0000009e9d9b723e */ /* 0x000fe200000000ff */
[-C--:B------:R-:W-:Y:S01]  /*6180*/  FMUL.FTZ R36, R36, R14.reuse ;  /* 0x0000000e24247220 */ /* 0x080fe20000410000 */
[----:B------:R1:W-:Y:S01]  /*6190*/  @!P3 STS [R9+0x28820], R22 ;  /* 0x028820160900b388 */ /* 0x0003e20000000800 */
[-C--:B------:R-:W-:Y:S01]  /*61a0*/  FMUL.FTZ R37, R37, R14.reuse ;  /* 0x0000000e25257220 */ /* 0x080fe20000410000 */
[----:B------:R-:W4:Y:S01]  /*61b0*/  MUFU.EX2 R159, R159 ;  /* 0x0000009f009f7308 */ /* 0x000f220000000800 */
[----:B--2---:R-:W-:Y:S01]  /*61c0*/  FADD.FTZ R180, R162, R17 ;  /* 0x00000011a2b47221 */ /* 0x004fe20000010000 */
[----:B------:R-:W-:Y:S01]  /*61d0*/  BAR.SYNC.DEFER_BLOCKING 0xf, 0x100 ;  /* 0x03c4000000007b1d */ /* 0x000fe20000010000 */
        /* <DEDUP_REMOVED lines=24> */
[----:B------:R2:W-:Y:S01]  /*6360*/  STSM.16.M88.4 [R8+0x26800], R152 ;  /* 0x0268009808007844 */ /* 0x0005e20000000200 */
        /* <DEDUP_REMOVED lines=31> */
[-C--:B------:R-:W-:Y:S01]  /*6560*/  FMUL.FTZ R112, R112, R14.reuse ;  /* 0x0000000e70707220 */ /* 0x080fe20000410000 */
[-C--:B------:R-:W-:Y:S01]  /*6570*/  FMUL.FTZ R113, R113, R14.reuse ;  /* 0x0000000e71717220 */ /* 0x080fe20000410000 */
[-C--:B------:R-:W-:Y:S01]  /*6580*/  FMUL.FTZ R116, R116, R14.reuse ;  /* 0x0000000e74747220 */ /* 0x080fe20000410000 */
        /* <DEDUP_REMOVED lines=23> */
[----:B------:R-:W-:Y:S01]  /*6700*/  FMUL.FTZ R149, R149, R14 ;  /* 0x0000000e95957220 */ /* 0x000fe20000410000 */
        /* <DEDUP_REMOVED lines=10> */
[----:B------:R-:W3:Y:S01]  /*67b0*/  MUFU.EX2 R178, R178 ;  /* 0x000000b200b27308 */ /* 0x000ee20000000800 */
[----:B----4-:R-:W-:Y:S01]  /*67c0*/  FADD.FTZ R15, R175, R162 ;  /* 0x000000a2af0f7221 */ /* 0x010fe20000010000 */
[----:B------:R-:W-:Y:S01]  /*67d0*/  F2FP.F16.F32.PACK_AB R162, R169, R18 ;  /* 0x00000012a9a2723e */ /* 0x000fe200000000ff */
[----:B------:R-:W-:Y:S01]  /*67e0*/  FMUL.FTZ R42, R42, R22 ;  /* 0x000000162a2a7220 */ /* 0x000fe20000410000 */
[----:B------:R-:W-:Y:S01]  /*67f0*/  F2FP.F16.F32.PACK_AB R163, R175, R174 ;  /* 0x000000aeafa3723e */ /* 0x000fe200000000ff */
[-C--:B------:R-:W-:Y:S01]  /*6800*/  FMUL.FTZ R43, R43, R22.reuse ;  /* 0x000000162b2b7220 */ /* 0x080fe20000410000 */
[-C--:B------:R-:W-:Y:S01]  /*6810*/  FMUL.FTZ R46, R46, R22.reuse ;  /* 0x000000162e2e7220 */ /* 0x080fe20000410000 */
[-C--:B------:R-:W-:Y:S01]  /*6820*/  FMUL.FTZ R47, R47, R22.reuse ;  /* 0x000000162f2f7220 */ /* 0x080fe20000410000 */
[----:B------:R-:W4:Y:S01]  /*6830*/  MUFU.EX2 R173, R173 ;  /* 0x000000ad00ad7308 */ /* 0x000f220000000800 */
[----:B-1----:R-:W-:Y:S01]  /*6840*/  FADD.FTZ R10, R164, R9 ;  /* 0x00000009a40a7221 */ /* 0x002fe20000010000 */
[----:B------:R2:W-:Y:S01]  /*6850*/  STSM.16.M88.4 [R6], R160 ;  /* 0x000000a006007844 */ /* 0x0005e20000000200 */
        /* <DEDUP_REMOVED lines=45> */
[----:B------:R-:W-:Y:S01]  /*6b30*/  FMUL.FTZ R115, R115, R22 ;  /* 0x0000001673737220 */ /* 0x000fe20000410000 */
[C---:B-1----:R-:W-:Y:S01]  /*6b40*/  F2FP.F16.F32.PACK_AB R166, R177.reuse, R20 ;  /* 0x00000014b1a6723e */ /* 0x042fe200000000ff */
[----:B------:R-:W-:Y:S01]  /*6b50*/  FADD.FTZ R10, R177, R10 ;  /* 0x0000000ab10a7221 */ /* 0x000fe20000010000 */
[-C--:B------:R-:W-:Y:S01]  /*6b60*/  FMUL.FTZ R118, R118, R22.reuse ;  /* 0x0000001676767220 */ /* 0x080fe20000410000 */
[-C--:B------:R-:W-:Y:S01]  /*6b70*/  FMUL.FTZ R119, R119, R22.reuse ;  /* 0x0000001677777220 */ /* 0x080fe20000410000 */
[-C--:B------:R-:W-:Y:S01]  /*6b80*/  FMUL.FTZ R122, R122, R22.reuse ;  /* 0x000000167a7a7220 */ /* 0x080fe20000410000 */
[-C--:B------:R-:W-:Y:S01]  /*6b90*/  FMUL.FTZ R123, R123, R22.reuse ;  /* 0x000000167b7b7220 */ /* 0x080fe20000410000 */
[-C--:B------:R-:W-:Y:S01]  /*6ba0*/  FMUL.FTZ R126, R126, R22.reuse ;  /* 0x000000167e7e7220 */ /* 0x080fe20000410000 */
[-C--:B------:R-:W-:Y:S01]  /*6bb0*/  FMUL.FTZ R127, R127, R22.reuse ;  /* 0x000000167f7f7220 */ /* 0x080fe20000410000 */
        /* <DEDUP_REMOVED lines=17> */
.L_x_4043:
[----:B------:R1:W3:Y:S01]  /*6cd0*/  SYNCS.PHASECHK.TRANS64.TRYWAIT P3, [UR27+0x28c50], R13 ;  /* 0x028c500dff0075a7 */ /* 0x0002e2000806015b */
[----:B------:R-:W-:Y:S05]  /*6ce0*/  @!P0 BRA `(.L_x_4044) ;  /* 0x0000000000048947 */ /* 0x000fea0003800000 */
[----:B------:R-:W-:Y:S01]  /*6cf0*/  BPT.TRAP 0x1 ;  /* 0x000000040000795c */ /* 0x000fe20000300000 */
.L_x_4044:
[----:B---3--:R-:W-:Y:S05]  /*6d00*/  @P3 BRA `(.L_x_4045) ;  /* 0x0000000000083947 */ /* 0x008fea0003800000 */
[----:B------:R-:W3:Y:S02]  /*6d10*/  SYNCS.PHASECHK.TRANS64.TRYWAIT P3, [UR27+0x28c50], R13 ;  /* 0x028c500dff0075a7 */ /* 0x000ee4000806015b */
[----:B---3--:R-:W-:Y:S05]  /*6d20*/  @!P3 BRA `(.L_x_4046) ;  /* 0x0000009400bcb947 */ /* 0x008fea0003800000 */
.L_x_4045:
[----:B------:R-:W-:Y:S01]  /*6d30*/  ULEA UR6, UR4, UR38, 0xc ;  /* 0x0000002604067291 */ /* 0x000fe2000f8e603f */
[----:B------:R-:W-:Y:S01]  /*6d40*/  WARPGROUP.ARRIVE ;  /* 0x00000000000079c5 */ /* 0x000fe20000000000 */
[----:B------:R-:W-:Y:S01]  /*6d50*/  UMOV UR11, 0x40000040 ;  /* 0x40000040000b7882 */ /* 0x000fe20000000000 */
[----:B------:R-:W-:Y:S01]  /*6d60*/  UISETP.GT.AND UP1, UPT, UR41, UR25, UPT ;  /* 0x000000192900728c */ /* 0x000fe2000bf24270 */
[----:B---3--:R-:W-:Y:S01]  /*6d70*/  @!P1 IADD3 R168, R168, 0x28c60, RZ ;  /* 0x00028c60a8a89810 */ /* 0x008fe20007ffe0ff */
        /* <DEDUP_REMOVED lines=8> */
[----:B------:R-:W-:Y:S01]  /*6e00*/  IMAD.MOV.U32 R15, RZ, RZ, R0 ;  /* 0x000000ffff0f7224 */ /* 0x000fe200078e0000 */
[----:B------:R-:W-:-:S02]  /*6e10*/  WARPGROUP.DEPBAR.LE gsb0, 0x0 ;  /* 0x00008000000079c5 */ /* 0x000fc40000010000 */
[----:B------:R-:W-:-:S15]  /*6e20*/  WARPGROUP.ARRIVE ;  /* 0x00000000000079c5 */ /* 0x000fde0000000000 */
[----:B------:R-:W-:-:S06]  /*6e30*/  NOP ;  /* 0x0000000000007918 */ /* 0x000fcc0000000000 */
        /* <DEDUP_REMOVED lines=26> */
.L_x_4038:
[----:B------:R-:W-:-:S06]  /*6fe0*/  UISETP.GE.AND UP0, UPT, UR41, UR40, UPT ;  /* 0x000000282900728c */ /* 0x000fcc000bf06270 */
[----:B------:R-:W-:-:S13]  /*6ff0*/  PLOP3.LUT P2, PT, PT, PT, UP0, 0x80, 0x0 ;  /* 0x000000000000781c */ /* 0x000fda0003f4f008 */
[----:B------:R-:W-:Y:S05]  /*7000*/  @!P2 BRA `(.L_x_4048) ;  /* 0x000000180028a947 */ /* 0x000fea0003800000 */
[----:B01----:R-:W-:Y:S01]  /*7010*/  IMAD.MOV.U32 R13, RZ, RZ, R2 ;  /* 0x000000ffff0d7224 */ /* 0x003fe200078e0002 */
[----:B------:R-:W-:Y:S01]  /*7020*/  UMOV UR6, UR4 ;  /* 0x0000000400067c82 */ /* 0x000fe20008000000 */
[----:B------:R-:W-:Y:S01]  /*7030*/  IMAD.MOV.U32 R15, RZ, RZ, R0 ;  /* 0x000000ffff0f7224 */ /* 0x000fe200078e0000 */
[----:B------:R-:W-:-:S06]  /*7040*/  ULDC UR7, c[0x0][0x988] ;  /* 0x0002620000077ab9 */ /* 0x000fcc0000000800 */
.L_x_4057:
[----:B------:R-:W-:-:S04]  /*7050*/  UIADD3 UR4, UR6, 0x1, URZ ;  /* 0x0000000106047890 */ /* 0x000fc8000fffe03f */
[----:B------:R-:W-:-:S04]  /*7060*/  UISETP.NE.AND UP0, UPT, UR4, 0x2, UPT ;  /* 0x000000020400788c */ /* 0x000fc8000bf05270 */
[----:B------:R-:W-:Y:S02]  /*7070*/  USEL UR10, URZ, 0x1, UP0 ;  /* 0x000000013f0a7887 */ /* 0x000fe40008000000 */
[----:B------:R-:W-:Y:S02]  /*7080*/  USEL UR4, UR4, URZ, UP0 ;  /* 0x0000003f04047287 */ /* 0x000fe40008000000 */
[----:B------:R-:W-:Y:S01]  /*7090*/  ULOP3.LUT UR5, UR5, UR10, URZ, 0x3c, !UPT ;  /* 0x0000000a05057292 */ /* 0x000fe2000f8e3c3f */
[----:B0--3--:R-:W-:Y:S11]  /*70a0*/  @!P0 BRA `(.L_x_4049) ;  /* 0x0000000000048947 */ /* 0x009ff60003800000 */
[----:B------:R-:W-:Y:S01]  /*70b0*/  BPT.TRAP 0x1 ;  /* 0x000000040000795c */ /* 0x000fe20000300000 */
.L_x_4049:
[----:B------:R-:W-:Y:S01]  /*70c0*/  ULEA UR25, UR4, UR39, 0x3 ;  /* 0x0000002704197291 */ /* 0x000fe2000f8e183f */
[----:B------:R-:W-:-:S04]  /*70d0*/  MOV R11, UR5 ;  /* 0x00000005000b7c02 */ /* 0x000fc80008000f00 */
[----:B------:R-:W-:-:S04]  /*70e0*/  SHF.L.U32 R11, R11, 0x1f, RZ ;  /* 0x0000001f0b0b7819 */ /* 0x000fc800000006ff */
[----:B------:R0:W1:Y:S01]  /*70f0*/  SYNCS.PHASECHK.TRANS64.TRYWAIT P2, [UR25+0x28c30], R11 ;  /* 0x028c300bff0075a7 */ /* 0x0000620008040159 */
[----:B------:R-:W-:Y:S05]  /*7100*/  @!P0 BRA `(.L_x_4050) ;  /* 0x0000000000048947 */ /* 0x000fea0003800000 */
[----:B------:R-:W-:Y:S01]  /*7110*/  BPT.TRAP 0x1 ;  /* 0x000000040000795c */ /* 0x000fe20000300000 */
.L_x_4050:
[----:B-1----:R-:W-:Y:S05]  /*7120*/  @P2 BRA `(.L_x_4051) ;  /* 0x0000000000082947 */ /* 0x002fea0003800000 */
[----:B------:R-:W1:Y:S02]  /*7130*/  SYNCS.PHASECHK.TRANS64.TRYWAIT P2, [UR25+0x28c30], R11 ;  /* 0x028c300bff0075a7 */ /* 0x000e640008040159 */
[----:B-1----:R-:W-:Y:S05]  /*7140*/  @!P2 BRA `(.L_x_4052) ;  /* 0x0000009000c8a947 */ /* 0x002fea0003800000 */
.L_x_4051:
[----:B------:R-:W-:Y:S01]  /*7150*/  ULEA UR10, UR4, UR24, 0x9 ;  /* 0x00000018040a7291 */ /* 0x000fe2000f8e483f */
[----:B--2-4-:R-:W-:Y:S01]  /*7160*/  WARPGROUP.ARRIVE ;  /* 0x00000000000079c5 */ /* 0x014fe20000000000 */
        /* <DEDUP_REMOVED lines=36> */
[----:B------:R-:W3:Y:S02]  /*73b0*/  SHFL.BFLY PT, R17, R12, 0x2, 0x1f ;  /* 0x0c401f000c117f89 */ /* 0x000ee400000e0000 */
[----:B---3--:R-:W-:Y:S02]  /*73c0*/  FMNMX.FTZ R14, R12, R17, !PT ;  /* 0x000000110c0e7209 */ /* 0x008fe40007810000 */
        /* <DEDUP_REMOVED lines=15> */
[--C-:B------:R-:W-:Y:S01]  /*74c0*/  FFMA.FTZ R17, R153, UR7, -R22.reuse ;  /* 0x0000000799117c23 */ /* 0x100fe20008010816 */
[----:B------:R-:W-:Y:S01]  /*74d0*/  FMUL.FTZ R15, R15, UR7 ;  /* 0x000000070f0f7c20 */ /* 0x000fe20008410000 */
[--C-:B------:R-:W-:Y:S01]  /*74e0*/  FFMA.FTZ R152, R152, UR7, -R22.reuse ;  /* 0x0000000798987c23 */ /* 0x100fe20008010816 */
[----:B------:R-:W-:Y:S01]  /*74f0*/  FMNMX.FTZ R19, R175, R2, !PT ;  /* 0x00000002af137209 */ /* 0x000fe20007810000 */
[--C-:B------:R-:W-:Y:S01]  /*7500*/  FFMA.FTZ R12, R156, UR7, -R22.reuse ;  /* 0x000000079c0c7c23 */ /* 0x100fe20008010816 */
[--C-:B------:R-:W-:Y:S01]  /*7510*/  FFMA.FTZ R156, R160, UR7, -R22.reuse ;  /* 0x00000007a09c7c23 */ /* 0x100fe20008010816 */
[----:B------:R-:W-:Y:S01]  /*7520*/  MUFU.EX2 R17, R17 ;  /* 0x0000001100117308 */ /* 0x000fe20000000800 */
[----:B------:R-:W-:Y:S01]  /*7530*/  FMNMX.FTZ R2, R178, R19, !PT ;  /* 0x00000013b2027209 */ /* 0x000fe20007810000 */
[--C-:B------:R-:W-:Y:S01]  /*7540*/  FFMA.FTZ R21, R161, UR7, -R22.reuse ;  /* 0x00000007a1157c23 */ /* 0x100fe20008010816 */
[--C-:B------:R-:W-:Y:S01]  /*7550*/  FFMA.FTZ R14, R164, UR7, -R22.reuse ;  /* 0x00000007a40e7c23 */ /* 0x100fe20008010816 */
[--C-:B------:R-:W-:Y:S01]  /*7560*/  FFMA.FTZ R160, R168, UR7, -R22.reuse ;  /* 0x00000007a8a07c23 */ /* 0x100fe20008010816 */
[----:B------:R-:W-:Y:S01]  /*7570*/  FMNMX.FTZ R19, R179, R2, !PT ;  /* 0x00000002b3137209 */ /* 0x000fe20007810000 */
[--C-:B------:R-:W-:Y:S01]  /*7580*/  FFMA.FTZ R16, R172, UR7, -R22.reuse ;  /* 0x00000007ac107c23 */ /* 0x100fe20008010816 */
[--C-:B------:R-:W-:Y:S01]  /*7590*/  FFMA.FTZ R164, R176, UR7, -R22.reuse ;  /* 0x00000007b0a47c23 */ /* 0x100fe20008010816 */
[----:B------:R-:W1:Y:S01]  /*75a0*/  MUFU.EX2 R15, R15 ;  /* 0x0000000f000f7308 */ /* 0x000e620000000800 */
[----:B------:R-:W-:Y:S01]  /*75b0*/  FMNMX.FTZ R2, R182, R19, !PT ;  /* 0x00000013b6027209 */ /* 0x000fe20007810000 */
[--C-:B------:R-:W-:Y:S01]  /*75c0*/  FFMA.FTZ R19, R157, UR7, -R22.reuse ;  /* 0x000000079d137c23 */ /* 0x100fe20008010816 */
[--C-:B------:R-:W-:Y:S01]  /*75d0*/  FFMA.FTZ R157, R173, UR7, -R22.reuse ;  /* 0x00000007ad9d7c23 */ /* 0x100fe20008010816 */
[--C-:B------:R-:W-:Y:S01]  /*75e0*/  FFMA.FTZ R161, R177, UR7, -R22.reuse ;  /* 0x00000007b1a17c23 */ /* 0x100fe20008010816 */
[----:B------:R-:W-:Y:S01]  /*75f0*/  FMNMX.FTZ R2, R183, R2, !PT ;  /* 0x00000002b7027209 */ /* 0x000fe20007810000 */
[--C-:B------:R-:W-:Y:S01]  /*7600*/  FFMA.FTZ R20, R180, UR7, -R22.reuse ;  /* 0x00000007b4147c23 */ /* 0x100fe20008010816 */
[----:B------:R-:W-:Y:S01]  /*7610*/  FFMA.FTZ R181, R181, UR7, -R22 ;  /* 0x00000007b5b57c23 */ /* 0x000fe20008010816 */
[----:B------:R-:W2:Y:S01]  /*7620*/  MUFU.EX2 R152, R152 ;  /* 0x0000009800987308 */ /* 0x000ea20000000800 */
[----:B------:R-:W-:Y:S01]  /*7630*/  IMAD.U32 R180, RZ, RZ, UR25 ;  /* 0x00000019ffb47e24 */ /* 0x000fe2000f8e00ff */
[----:B------:R-:W3:Y:S06]  /*7640*/  SHFL.BFLY PT, R153, R2, 0x2, 0x1f ;  /* 0x0c401f0002997f89 */ /* 0x000eec00000e0000 */
        /* <DEDUP_REMOVED lines=8> */
[----:B------:R-:W-:Y:S01]  /*76d0*/  MUFU.EX2 R19, R19 ;  /* 0x0000001300137308 */ /* 0x000fe20000000800 */
[----:B--2---:R-:W-:Y:S01]  /*76e0*/  FFMA.FTZ R10, R15, R10, R152 ;  /* 0x0000000a0f0a7223 */ /* 0x004fe20000010098 */
        /* <DEDUP_REMOVED lines=9> */
[----:B------:R-:W-:Y:S01]  /*7780*/  FFMA.FTZ R153, R169, UR7, -R22 ;  /* 0x00000007a9997c23 */ /* 0x000fe20008010816 */
        /* <DEDUP_REMOVED lines=27> */
[----:B-1----:R-:W-:Y:S01]  /*7940*/  FMNMX.FTZ R2, R18, R165, !PT ;  /* 0x000000a512027209 */ /* 0x002fe20007810000 */
[----:B------:R-:W-:Y:S01]  /*7950*/  MUFU.EX2 R160, R160 ;  /* 0x000000a000a07308 */ /* 0x000fe20000000800 */
[-C--:B------:R-:W-:Y:S01]  /*7960*/  FMUL.FTZ R97, R97, R15.reuse ;  /* 0x0000000f61617220 */ /* 0x080fe20000410000 */
[-C--:B------:R-:W-:Y:S01]  /*7970*/  FMUL.FTZ R100, R100, R15.reuse ;  /* 0x0000000f64647220 */ /* 0x080fe20000410000 */
[-C--:B------:R-:W-:Y:S01]  /*7980*/  FMUL.FTZ R101, R101, R15.reuse ;  /* 0x0000000f65657220 */ /* 0x080fe20000410000 */
[C---:B------:R-:W-:Y:S01]  /*7990*/  FADD.FTZ R18, -R2.reuse, R13 ;  /* 0x0000000d02127221 */ /* 0x040fe20000010100 */
[----:B------:R-:W-:Y:S01]  /*79a0*/  FMUL.FTZ R169, R2, UR7 ;  /* 0x0000000702a97c20 */ /* 0x000fe20008410000 */
[-C--:B------:R-:W-:Y:S01]  /*79b0*/  FMUL.FTZ R104, R104, R15.reuse ;  /* 0x0000000f68687220 */ /* 0x080fe20000410000 */
[----:B------:R-:W-:Y:S01]  /*79c0*/  FMUL.FTZ R105, R105, R15 ;  /* 0x0000000f69697220 */ /* 0x000fe20000410000 */
[----:B------:R-:W-:Y:S01]  /*79d0*/  FMUL.FTZ R18, R18, UR7 ;  /* 0x0000000712127c20 */ /* 0x000fe20008410000 */
[--C-:B------:R-:W-:Y:S01]  /*79e0*/  FFMA.FTZ R165, R154, UR7, -R169.reuse ;  /* 0x000000079aa57c23 */ /* 0x100fe200080108a9 */
[--C-:B------:R-:W-:Y:S01]  /*79f0*/  FFMA.FTZ R22, R155, UR7, -R169.reuse ;  /* 0x000000079b167c23 */ /* 0x100fe200080108a9 */
[--C-:B------:R-:W-:Y:S01]  /*7a00*/  FFMA.FTZ R155, R158, UR7, -R169.reuse ;  /* 0x000000079e9b7c23 */ /* 0x100fe200080108a9 */
[--C-:B------:R-:W-:Y:S01]  /*7a10*/  FFMA.FTZ R167, R167, UR7, -R169.reuse ;  /* 0x00000007a7a77c23 */ /* 0x100fe200080108a9 */
[----:B------:R-:W-:Y:S01]  /*7a20*/  FFMA.FTZ R168, R159, UR7, -R169 ;  /* 0x000000079fa87c23 */ /* 0x000fe200080108a9 */
[----:B------:R-:W-:Y:S01]  /*7a30*/  MUFU.EX2 R18, R18 ;  /* 0x0000001200127308 */ /* 0x000fe20000000800 */
[----:B------:R-:W-:-:S02]  /*7a40*/  @!P1 VIADD R154, R180, 0x28c40 ;  /* 0x00028c40b49a9836 */ /* 0x000fc40000000000 */
[--C-:B------:R-:W-:Y:S01]  /*7a50*/  FFMA.FTZ R159, R162, UR7, -R169.reuse ;  /* 0x00000007a29f7c23 */ /* 0x100fe200080108a9 */
[--C-:B------:R-:W-:Y:S01]  /*7a60*/  FFMA.FTZ R172, R163, UR7, -R169.reuse ;  /* 0x00000007a3ac7c23 */ /* 0x100fe200080108a9 */
[--C-:B------:R-:W-:Y:S01]  /*7a70*/  FFMA.FTZ R163, R166, UR7, -R169.reuse ;  /* 0x00000007a6a37c23 */ /* 0x100fe200080108a9 */
[--C-:B------:R-:W-:Y:S01]  /*7a80*/  FFMA.FTZ R170, R170, UR7, -R169.reuse ;  /* 0x00000007aaaa7c23 */ /* 0x100fe200080108a9 */
[----:B------:R-:W-:Y:S01]  /*7a90*/  @!P1 PRMT R154, RZ, 0x654, R154 ;  /* 0x00000654ff9a9816 */ /* 0x000fe2000000009a */
[--C-:B------:R-:W-:Y:S01]  /*7aa0*/  FFMA.FTZ R171, R171, UR7, -R169.reuse ;  /* 0x00000007abab7c23 */ /* 0x100fe200080108a9 */
[----:B------:R-:W1:Y:S01]  /*7ab0*/  MUFU.EX2 R165, R165 ;  /* 0x000000a500a57308 */ /* 0x000e620000000800 */
[----:B------:R-:W-:Y:S01]  /*7ac0*/  IMAD.U32 R158, RZ, RZ, UR6 ;  /* 0x00000006ff9e7e24 */ /* 0x000fe2000f8e00ff */
[----:B------:R2:W-:Y:S01]  /*7ad0*/  @!P1 SYNCS.ARRIVE.TRANS64.RED.A1T0 RZ, [R154+URZ], RZ ;  /* 0x000000ff9aff99a7 */ /* 0x0005e2000810043f */
[--C-:B------:R-:W-:Y:S01]  /*7ae0*/  FFMA.FTZ R174, R174, UR7, -R169.reuse ;  /* 0x00000007aeae7c23 */ /* 0x100fe200080108a9 */
[----:B------:R-:W-:Y:S01]  /*7af0*/  FFMA.FTZ R175, R175, UR7, -R169 ;  /* 0x00000007afaf7c23 */ /* 0x000fe200080108a9 */
[----:B------:R-:W-:-:S02]  /*7b00*/  @!P2 IMAD R158, R158, 0x40, R3 ;  /* 0x000000409e9ea824 */ /* 0x000fc400078e0203 */
[--C-:B------:R-:W-:Y:S01]  /*7b10*/  FFMA.FTZ R178, R178, UR7, -R169.reuse ;  /* 0x00000007b2b27c23 */ /* 0x100fe200080108a9 */
[----:B------:R-:W-:Y:S01]  /*7b20*/  FFMA.FTZ R179, R179, UR7, -R169 ;  /* 0x00000007b3b37c23 */ /* 0x000fe200080108a9 */
[----:B------:R-:W3:Y:S01]  /*7b30*/  MUFU.EX2 R22, R22 ;  /* 0x0000001600167308 */ /* 0x000ee20000000800 */
[-C--:B------:R-:W-:Y:S01]  /*7b40*/  FMUL.FTZ R108, R108, R15.reuse ;  /* 0x0000000f6c6c7220 */ /* 0x080fe20000410000 */
[----:B------:R-:W-:Y:S01]  /*7b50*/  @!P2 LEA R158, R158, UR39, 0x2 ;  /* 0x000000279e9eac11 */ /* 0x000fe2000f8e10ff */
[-C--:B------:R-:W-:Y:S01]  /*7b60*/  FMUL.FTZ R109, R109, R15.reuse ;  /* 0x0000000f6d6d7220 */ /* 0x080fe20000410000 */
[-C--:B------:R-:W-:Y:S01]  /*7b70*/  FMUL.FTZ R112, R112, R15.reuse ;  /* 0x0000000f70707220 */ /* 0x080fe20000410000 */
[-C--:B------:R-:W-:Y:S01]  /*7b80*/  FMUL.FTZ R113, R113, R15.reuse ;  /* 0x0000000f71717220 */ /* 0x080fe20000410000 */
[----:B------:R-:W-:Y:S01]  /*7b90*/  FMUL.FTZ R116, R116, R15 ;  /* 0x0000000f74747220 */ /* 0x000fe20000410000 */
[----:B------:R-:W-:Y:S01]  /*7ba0*/  @!P2 STS [R158+0x28800], R15 ;  /* 0x0288000f9e00a388 */ /* 0x000fe20000000800 */
[----:B------:R4:W-:Y:S01]  /*7bb0*/  MUFU.EX2 R176, R167 ;  /* 0x000000a700b07308 */ /* 0x0009e20000000800 */
[----:B-1----:R-:W-:Y:S01]  /*7bc0*/  FFMA.FTZ R9, R18, R9, R165 ;  /* 0x0000000912097223 */ /* 0x002fe200000100a5 */
        /* <DEDUP_REMOVED lines=11> */
[----:B------:R-:W-:Y:S01]  /*7c80*/  FADD.FTZ R10, R12, R167 ;  /* 0x000000a70c0a7221 */ /* 0x000fe20000010000 */
[-C--:B------:R-:W-:Y:S01]  /*7c90*/  FMUL.FTZ R136, R136, R15.reuse ;  /* 0x0000000f88887220 */ /* 0x080fe20000410000 */
[-C--:B------:R-:W-:Y:S01]  /*7ca0*/  FMUL.FTZ R137, R137, R15.reuse ;  /* 0x0000000f89897220 */ /* 0x080fe20000410000 */
[----:B------:R-:W4:Y:S01]  /*7cb0*/  MUFU.EX2 R168, R168 ;  /* 0x000000a800a87308 */ /* 0x000f220000000800 */
[----:B------:R-:W-:Y:S01]  /*7cc0*/  FADD.FTZ R167, R19, R10 ;  /* 0x0000000a13a77221 */ /* 0x000fe20000010000 */
[----:B---3--:R-:W-:Y:S01]  /*7cd0*/  FADD.FTZ R10, R22, R9 ;  /* 0x00000009160a7221 */ /* 0x008fe20000010000 */
[-C--:B------:R-:W-:Y:S01]  /*7ce0*/  FMUL.FTZ R140, R140, R15.reuse ;  /* 0x0000000f8c8c7220 */ /* 0x080fe20000410000 */
[-C--:B------:R-:W-:Y:S01]  /*7cf0*/  FMUL.FTZ R141, R141, R15.reuse ;  /* 0x0000000f8d8d7220 */ /* 0x080fe20000410000 */
[----:B--2---:R-:W-:Y:S01]  /*7d00*/  FADD.FTZ R154, R156, R167 ;  /* 0x000000a79c9a7221 */ /* 0x004fe20000010000 */
[-C--:B------:R-:W-:Y:S01]  /*7d10*/  FMUL.FTZ R144, R144, R15.reuse ;  /* 0x0000000f90907220 */ /* 0x080fe20000410000 */
[-C--:B------:R-:W-:Y:S01]  /*7d20*/  FMUL.FTZ R145, R145, R15.reuse ;  /* 0x0000000f91917220 */ /* 0x080fe20000410000 */
[----:B------:R-:W2:Y:S01]  /*7d30*/  MUFU.EX2 R159, R159 ;  /* 0x0000009f009f7308 */ /* 0x000ea20000000800 */
[----:B------:R-:W-:Y:S01]  /*7d40*/  FADD.FTZ R167, R21, R154 ;  /* 0x0000009a15a77221 */ /* 0x000fe20000010000 */
[----:B-1----:R-:W-:Y:S01]  /*7d50*/  FADD.FTZ R9, R155, R10 ;  /* 0x0000000a9b097221 */ /* 0x002fe20000010000 */
[-C--:B------:R-:W-:Y:S01]  /*7d60*/  FMUL.FTZ R148, R148, R15.reuse ;  /* 0x0000000f94947220 */ /* 0x080fe20000410000 */
[----:B------:R-:W-:Y:S01]  /*7d70*/  FMUL.FTZ R149, R149, R15 ;  /* 0x0000000f95957220 */ /* 0x000fe20000410000 */
[----:B------:R-:W-:Y:S01]  /*7d80*/  FADD.FTZ R154, R14, R167 ;  /* 0x000000a70e9a7221 */ /* 0x000fe20000010000 */
[----:B------:R1:W-:Y:S01]  /*7d90*/  @!P2 STS [R158+0x28820], R18 ;  /* 0x028820129e00a388 */ /* 0x0003e20000000800 */
[----:B------:R-:W-:Y:S01]  /*7da0*/  FFMA.FTZ R182, R182, UR7, -R169 ;  /* 0x00000007b6b67c23 */ /* 0x000fe200080108a9 */
[----:B------:R-:W3:Y:S01]  /*7db0*/  MUFU.EX2 R172, R172 ;  /* 0x000000ac00ac7308 */ /* 0x000ee20000000800 */
[----:B----4-:R-:W-:Y:S01]  /*7dc0*/  FADD.FTZ R10, R168, R9 ;  /* 0x00000009a80a7221 */ /* 0x010fe20000010000 */
[----:B------:R-:W-:Y:S01]  /*7dd0*/  FADD.FTZ R167, R23, R154 ;  /* 0x0000009a17a77221 */ /* 0x000fe20000010000 */
[----:B------:R-:W-:Y:S01]  /*7de0*/  FFMA.FTZ R183, R183, UR7, -R169 ;  /* 0x00000007b7b77c23 */ /* 0x000fe200080108a9 */
[----:B------:R-:W-:Y:S01]  /*7df0*/  F2FP.F16.F32.PACK_AB R152, R17, R152 ;  /* 0x000000981198723e */ /* 0x000fe200000000ff */
[----:B------:R-:W-:Y:S01]  /*7e00*/  FMUL.FTZ R26, R26, R18 ;  /* 0x000000121a1a7220 */ /* 0x000fe20000410000 */
[----:B------:R-:W-:Y:S01]  /*7e10*/  FADD.FTZ R154, R160, R167 ;  /* 0x000000a7a09a7221 */ /* 0x000fe20000010000 */
[----:B------:R-:W-:Y:S01]  /*7e20*/  F2FP.F16.F32.PACK_AB R155, R168, R155 ;  /* 0x0000009ba89b723e */ /* 0x000fe200000000ff */
[----:B------:R-:W4:Y:S01]  /*7e30*/  MUFU.EX2 R153, R153 ;  /* 0x0000009900997308 */ /* 0x000f220000000800 */
[----:B--2---:R-:W-:Y:S01]  /*7e40*/  FADD.FTZ R9, R159, R10 ;  /* 0x0000000a9f097221 */ /* 0x004fe20000010000 */
[----:B-1----:R-:W-:Y:S01]  /*7e50*/  F2FP.F16.F32.PACK_AB R158, R23, R14 ;  /* 0x0000000e179e723e */ /* 0x002fe200000000ff */
[----:B------:R-:W-:Y:S01]  /*7e60*/  FMUL.FTZ R27, R27, R18 ;  /* 0x000000121b1b7220 */ /* 0x000fe20000410000 */
[----:B------:R-:W-:Y:S01]  /*7e70*/  F2FP.F16.F32.PACK_AB R156, R21, R156 ;  /* 0x0000009c159c723e */ /* 0x000fe200000000ff */
        /* <DEDUP_REMOVED lines=11> */
[----:B------:R-:W2:Y:S01]  /*7f30*/  MUFU.EX2 R16, R16 ;  /* 0x0000001000107308 */ /* 0x000ea20000000800 */
[C---:B----4-:R-:W-:Y:S01]  /*7f40*/  FADD.FTZ R167, R153.reuse, R154 ;  /* 0x0000009a99a77221 */ /* 0x050fe20000010000 */
[----:B------:R-:W-:Y:S01]  /*7f50*/  F2FP.F16.F32.PACK_AB R160, R153, R160 ;  /* 0x000000a099a0723e */ /* 0x000fe200000000ff */
[-C--:B------:R-:W-:Y:S01]  /*7f60*/  FMUL.FTZ R47, R47, R18.reuse ;  /* 0x000000122f2f7220 */ /* 0x080fe20000410000 */
[----:B------:R-:W-:Y:S01]  /*7f70*/  F2FP.F16.F32.PACK_AB R153, R22, R165 ;  /* 0x000000a51699723e */ /* 0x000fe200000000ff */
        /* <DEDUP_REMOVED lines=20> */
[----:B---3--:R-:W-:Y:S01]  /*80c0*/  FADD.FTZ R15, R157, R154 ;  /* 0x0000009a9d0f7221 */ /* 0x008fe20000010000 */
[----:B------:R-:W-:Y:S01]  /*80d0*/  F2FP.F16.F32.PACK_AB R154, R19, R12 ;  /* 0x0000000c139a723e */ /* 0x000fe200000000ff */
[----:B------:R-:W-:Y:S01]  /*80e0*/  BAR.SYNC.DEFER_BLOCKING 0xf, 0x100 ;  /* 0x03c4000000007b1d */ /* 0x000fe20000010000 */
[----:B------:R-:W-:Y:S01]  /*80f0*/  F2FP.F16.F32.PACK_AB R162, R157, R16 ;  /* 0x000000109da2723e */ /* 0x000fe200000000ff */
[-C--:B------:R-:W-:Y:S01]  /*8100*/  FMUL.FTZ R78, R78, R18.reuse ;  /* 0x000000124e4e7220 */ /* 0x080fe20000410000 */
[----:B------:R-:W-:Y:S01]  /*8110*/  F2FP.F16.F32.PACK_AB R157, R172, R159 ;  /* 0x0000009fac9d723e */ /* 0x000fe200000000ff */
[-C--:B------:R-:W-:Y:S01]  /*8120*/  FMUL.FTZ R79, R79, R18.reuse ;  /* 0x000000124f4f7220 */ /* 0x080fe20000410000 */
[----:B------:R-:W-:Y:S01]  /*8130*/  F2FP.F16.F32.PACK_AB R159, R176, R163 ;  /* 0x000000a3b09f723e */ /* 0x000fe200000000ff */
[----:B------:R-:W3:Y:S01]  /*8140*/  MUFU.EX2 R171, R171 ;  /* 0x000000ab00ab7308 */ /* 0x000ee20000000800 */
        /* <DEDUP_REMOVED lines=21> */
[----:B------:R3:W-:Y:S01]  /*82a0*/  STSM.16.M88.4 [R7], R156 ;  /* 0x0000009c07007844 */ /* 0x0007e20000000200 */
[----:B------:R-:W-:Y:S01]  /*82b0*/  FMUL.FTZ R111, R111, R18 ;  /* 0x000000126f6f7220 */ /* 0x000fe20000410000 */
[----:B------:R-:W4:Y:S01]  /*82c0*/  MUFU.EX2 R175, R175 ;  /* 0x000000af00af7308 */ /* 0x000f220000000800 */
[C---:B-1----:R-:W-:Y:S01]  /*82d0*/  FADD.FTZ R15, R161.reuse, R12 ;  /* 0x0000000ca10f7221 */ /* 0x042fe20000010000 */
[----:B------:R-:W-:Y:S01]  /*82e0*/  F2FP.F16.F32.PACK_AB R164, R161, R164 ;  /* 0x000000a4a1a4723e */ /* 0x000fe200000000ff */
[----:B------:R-:W-:Y:S01]  /*82f0*/  FMUL.FTZ R114, R114, R18 ;  /* 0x0000001272727220 */ /* 0x000fe20000410000 */
[----:B------:R-:W-:Y:S01]  /*8300*/  F2FP.F16.F32.PACK_AB R161, R171, R170 ;  /* 0x000000aaaba1723e */ /* 0x000fe200000000ff */
        /* <DEDUP_REMOVED lines=29> */
[----:B------:R-:W-:-:S06]  /*84e0*/  F2FP.F16.F32.PACK_AB R165, R179, R178 ;  /* 0x000000b2b3a5723e */ /* 0x000fcc00000000ff */
[----:B------:R-:W2:Y:S01]  /*84f0*/  MUFU.EX2 R13, R181 ;  /* 0x000000b5000d7308 */ /* 0x000ea20000000800 */
[----:B----4-:R-:W-:-:S07]  /*8500*/  FADD.FTZ R9, R167, R14 ;  /* 0x0000000ea7097221 */ /* 0x010fce0000010000 */
[----:B------:R-:W4:Y:S01]  /*8510*/  MUFU.EX2 R12, R183 ;  /* 0x000000b7000c7308 */ /* 0x000f220000000800 */
[----:B-1----:R-:W-:Y:S01]  /*8520*/  FADD.FTZ R10, R20, R15 ;  /* 0x0000000f140a7221 */ /* 0x002fe20000010000 */
[----:B--2---:R-:W-:-:S03]  /*8530*/  F2FP.F16.F32.PACK_AB R166, R13, R20 ;  /* 0x000000140da6723e */ /* 0x004fc600000000ff */
[----:B------:R-:W-:Y:S01]  /*8540*/  FADD.FTZ R10, R13, R10 ;  /* 0x0000000a0d0a7221 */ /* 0x000fe20000010000 */
[C---:B----4-:R-:W-:Y:S01]  /*8550*/  F2FP.F16.F32.PACK_AB R167, R12.reuse, R167 ;  /* 0x000000a70ca7723e */ /* 0x050fe200000000ff */
[----:B------:R-:W-:-:S04]  /*8560*/  FADD.FTZ R9, R12, R9 ;  /* 0x000000090c097221 */ /* 0x000fc80000010000 */
[----:B------:R3:W-:Y:S01]  /*8570*/  STSM.16.M88.4 [R5], R164 ;  /* 0x000000a405007844 */ /* 0x0007e20000000200 */
[----:B------:R-:W-:Y:S05]  /*8580*/  @!P0 BRA `(.L_x_4053) ;  /* 0x0000000000048947 */ /* 0x000fea0003800000 */
[----:B------:R-:W-:Y:S01]  /*8590*/  BPT.TRAP 0x1 ;  /* 0x000000040000795c */ /* 0x000fe20000300000 */
.L_x_4053:
[----:B------:R1:W2:Y:S01]  /*85a0*/  SYNCS.PHASECHK.TRANS64.TRYWAIT P2, [UR25+0x28c50], R11 ;  /* 0x028c500bff0075a7 */ /* 0x0002a20008040159 */
[----:B------:R-:W-:Y:S05]  /*85b0*/  @!P0 BRA `(.L_x_4054) ;  /* 0x0000000000048947 */ /* 0x000fea0003800000 */
[----:B------:R-:W-:Y:S01]  /*85c0*/  BPT.TRAP 0x1 ;  /* 0x000000040000795c */ /* 0x000fe20000300000 */
.L_x_4054:
[----:B--2---:R-:W-:Y:S05]  /*85d0*/  @P2 BRA `(.L_x_4055) ;  /* 0x0000000000082947 */ /* 0x004fea0003800000 */
[----:B------:R-:W2:Y:S02]  /*85e0*/  SYNCS.PHASECHK.TRANS64.TRYWAIT P2, [UR25+0x28c50], R11 ;  /* 0x028c500bff0075a7 */ /* 0x000ea40008040159 */
[----:B--2---:R-:W-:Y:S05]  /*85f0*/  @!P2 BRA `(.L_x_4056) ;  /* 0x0000007c00b4a947 */ /* 0x004fea0003800000 */
.L_x_4055:
[----:B------:R-:W-:Y:S01]  /*8600*/  ULEA UR6, UR4, UR38, 0xc ;  /* 0x0000002604067291 */ /* 0x000fe2000f8e603f */
[----:B------:R-:W-:Y:S01]  /*8610*/  WARPGROUP.ARRIVE ;  /* 0x00000000000079c5 */ /* 0x000fe20000000000 */
[----:B------:R-:W-:Y:S01]  /*8620*/  UMOV UR11, 0x40000040 ;  /* 0x40000040000b7882 */ /* 0x000fe20000000000 */
[----:B------:R-:W-:Y:S01]  /*8630*/  UISETP.GT.AND UP0, UPT, UR41, UR40, UPT ;  /* 0x000000282900728c */ /* 0x000fe2000bf04270 */
[----:B012---:R-:W-:Y:S01]  /*8640*/  @!P1 IADD3 R11, R180, 0x28c60, RZ ;  /* 0x00028c60b40b9810 */ /* 0x007fe20007ffe0ff */
        /* <DEDUP_REMOVED lines=38> */
.L_x_4048:
[----:B--23--:R-:W2:Y:S01]  /*88b0*/  SHFL.BFLY PT, R5, R10, 0x2, 0x1f ;  /* 0x0c401f000a057f89 */ /* 0x00cea200000e0000 */
[----:B------:R-:W-:Y:S08]  /*88c0*/  BAR.ARV 0x8, 0x100 ;  /* 0x0204000000007b1d */ /* 0x000ff00000002000 */
[----:B------:R-:W-:Y:S01]  /*88d0*/  BAR.SYNC.DEFER_BLOCKING 0xf, 0x100 ;  /* 0x03c4000000007b1d */ /* 0x000fe20000010000 */
[----:B------:R-:W-:Y:S01]  /*88e0*/  ISETP.NE.AND P0, PT, R4, RZ, PT ;  /* 0x000000ff0400720c */ /* 0x000fe20003f05270 */
[----:B------:R-:W-:-:S04]  /*88f0*/  IMAD.MOV.U32 R4, RZ, RZ, RZ ;  /* 0x000000ffff047224 */ /* 0x000fc800078e00ff */
[----:B------:R-:W3:Y:S01]  /*8900*/  SHFL.BFLY PT, R8, R9, 0x2, 0x1f ;  /* 0x0c401f0009087f89 */ /* 0x000ee200000e0000 */
[----:B--2---:R-:W-:Y:S01]  /*8910*/  FADD.FTZ R5, R5, R10 ;  /* 0x0000000a05057221 */ /* 0x004fe20000010000 */
[----:B------:R-:W-:-:S04]  /*8920*/  MOV R10, UR4 ;  /* 0x00000004000a7c02 */ /* 0x000fc80008000f00 */
[----:B------:R-:W0:Y:S01]  /*8930*/  SHFL.BFLY PT, R6, R5, 0x1, 0x1f ;  /* 0x0c201f0005067f89 */ /* 0x000e2200000e0000 */
[----:B------:R-:W-:Y:S02]  /*8940*/  IMAD R3, R10, 0x40, R3 ;  /* 0x000000400a037824 */ /* 0x000fe400078e0203 */
[----:B------:R-:W-:-:S03]  /*8950*/  IMAD.U32 R10, RZ, RZ, UR7 ;  /* 0x00000007ff0a7e24 */ /* 0x000fc6000f8e00ff */
[----:B------:R-:W-:Y:S01]  /*8960*/  @!P0 LEA R3, R3, UR39, 0x2 ;  /* 0x0000002703038c11 */ /* 0x000fe2000f8e10ff */
[----:B---3--:R-:W-:-:S05]  /*8970*/  FADD.FTZ R8, R8, R9 ;  /* 0x0000000908087221 */ /* 0x008fca0000010000 */
[----:B------:R-:W2:Y:S01]  /*8980*/  SHFL.BFLY PT, R7, R8, 0x1, 0x1f ;  /* 0x0c201f0008077f89 */ /* 0x000ea200000e0000 */
[----:B0-----:R-:W-:Y:S01]  /*8990*/  FADD.FTZ R11, R5, R6 ;  /* 0x00000006050b7221 */ /* 0x001fe20000010000 */
[----:B------:R-:W-:Y:S01]  /*89a0*/  IMAD.MOV.U32 R6, RZ, RZ, RZ ;  /* 0x000000ffff067224 */ /* 0x000fe200078e00ff */
[----:B------:R-:W-:-:S03]  /*89b0*/  MOV R5, 0xff800000 ;  /* 0xff80000000057802 */ /* 0x000fc60000000f00 */
[----:B------:R-:W-:-:S13]  /*89c0*/  FSETP.NE.FTZ.AND P1, PT, R11, RZ, PT ;  /* 0x000000ff0b00720b */ /* 0x000fda0003f35000 */
[----:B------:R-:W0:Y:S01]  /*89d0*/  @P1 MUFU.RCP R6, R11 ;  /* 0x0000000b00061308 */ /* 0x000e220000001000 */
[----:B--2---:R-:W-:-:S05]  /*89e0*/  FADD.FTZ R12, R8, R7 ;  /* 0x00000007080c7221 */ /* 0x004fca0000010000 */
[----:B------:R-:W-:Y:S02]  /*89f0*/  FSETP.NE.FTZ.AND P2, PT, R12, RZ, PT ;  /* 0x000000ff0c00720b */ /* 0x000fe40003f55000 */
[----:B------:R-:W2:Y:S01]  /*8a00*/  @P1 MUFU.LG2 R7, R11 ;  /* 0x0000000b00071308 */ /* 0x000ea20000000c00 */
[----:B0-----:R-:W-:Y:S01]  /*8a10*/  @!P0 STS [R3+0x28800], R6 ;  /* 0x0288000603008388 */ /* 0x001fe20000000800 */
[-C--:B------:R-:W-:Y:S01]  /*8a20*/  FMUL.FTZ R24, R24, R6.reuse ;  /* 0x0000000618187220 */ /* 0x080fe20000410000 */
[----:B------:R-:W-:-:S08]  /*8a30*/  FMUL.FTZ R25, R25, R6 ;  /* 0x0000000619197220 */ /* 0x000fd00000410000 */
[----:B------:R-:W0:Y:S01]  /*8a40*/  @P2 MUFU.RCP R4, R12 ;  /* 0x0000000c00042308 */ /* 0x000e220000001000 */
[----:B------:R-:W-:Y:S01]  /*8a50*/  @P2 FMUL.FTZ R10, R10, 0.69314718246459960938 ;  /* 0x3f3172180a0a2820 */ /* 0x000fe20000410000 */
[-C--:B------:R-:W-:Y:S01]  /*8a60*/  FMUL.FTZ R28, R28, R6.reuse ;  /* 0x000000061c1c7220 */ /* 0x080fe20000410000 */
[-C--:B------:R-:W-:Y:S01]  /*8a70*/  FMUL.FTZ R29, R29, R6.reuse ;  /* 0x000000061d1d7220 */ /* 0x080fe20000410000 */
[-C--:B------:R-:W-:Y:S01]  /*8a80*/  FMUL.FTZ R32, R32, R6.reuse ;  /* 0x0000000620207220 */ /* 0x080fe20000410000 */
[----:B--2---:R-:W-:Y:S01]  /*8a90*/  @P1 FMUL.FTZ R8, R7, 0.69314718246459960938 ;  /* 0x3f31721807081820 */ /* 0x004fe20000410000 */
        /* <DEDUP_REMOVED lines=19> */
[----:B--2---:R-:W-:Y:S01]  /*8bd0*/  @P2 FMUL.FTZ R9, R9, 0.69314718246459960938 ;  /* 0x3f31721809092820 */ /* 0x004fe20000410000 */
        /* <DEDUP_REMOVED lines=113> */
.L_x_4018:
[----:B------:R-:W-:Y:S05]  /*92f0*/  @P0 BRA `(.L_x_4058) ;  /* 0x0000002000f80947 */ /* 0x000fea0003800000 */
[----:B------:R-:W0:Y:S01]  /*9300*/  S2R R0, SR_TID.X ;  /* 0x0000000000007919 */ /* 0x000e220000002100 */
[----:B------:R-:W2:Y:S01]  /*9310*/  S2UR UR5, SR_CgaCtaId ;  /* 0x00000000000579c3 */ /* 0x000ea20000008800 */
[----:B------:R-:W-:Y:S01]  /*9320*/  UMOV UR4, 0x400 ;  /* 0x0000040000047882 */ /* 0x000fe20000000000 */
[----:B------:R-:W-:-:S06]  /*9330*/  IMAD R2, RZ, RZ, -UR36 ;  /* 0x80000024ff027e24 */ /* 0x000fcc000f8e02ff */
[----:B------:R-:W-:Y:S08]  /*9340*/  BAR.SYNC.DEFER_BLOCKING 0x1, 0x100 ;  /* 0x0044000000007b1d */ /* 0x000ff00000010000 */
[----:B------:R-:W3:Y:S08]  /*9350*/  S2UR UR6, SR_CTAID.Y ;  /* 0x00000000000679c3 */ /* 0x000ef00000002600 */
[----:B------:R-:W3:Y:S01]  /*9360*/  LDC R3, c[0x0][0xc50] ;  /* 0x00031400ff037b82 */ /* 0x000ee20000000800 */
[----:B--2---:R-:W-:-:S07]  /*9370*/  ULEA UR4, UR5, UR4, 0x18 ;  /* 0x0000000405047291 */ /* 0x004fce000f8ec03f */
[----:B------:R-:W2:Y:S01]  /*9380*/  LDC R7, c[0x0][0xbe8] ;  /* 0x0002fa00ff077b82 */ /* 0x000ea20000000800 */
[----:B------:R-:W-:Y:S01]  /*9390*/  UIADD3 UR4, UR4, 0x28c20, URZ ;  /* 0x00028c2004047890 */ /* 0x000fe2000fffe03f */
[----:B0-----:R-:W-:-:S03]  /*93a0*/  VIADD R18, R0, 0xffffff80 ;  /* 0xffffff8000127836 */ /* 0x001fc60000000000 */
[----:B------:R-:W-:Y:S02]  /*93b0*/  UPRMT UR4, URZ, 0x654, UR4 ;  /* 0x000006543f047896 */ /* 0x000fe40008000004 */
[----:B------:R-:W-:-:S04]  /*93c0*/  SHF.R.S32.HI R21, RZ, 0x1f, R18 ;  /* 0x0000001fff157819 */ /* 0x000fc80000011412 */
[----:B------:R-:W-:Y:S01]  /*93d0*/  LEA.HI R4, R21, R18, RZ, 0x7 ;  /* 0x0000001215047211 */ /* 0x000fe200078f38ff */
[----:B---3--:R-:W-:Y:S01]  /*93e0*/  IMAD R2, R3, R2, UR6 ;  /* 0x0000000603027e24 */ /* 0x008fe2000f8e0202 */
[----:B------:R-:W-:Y:S01]  /*93f0*/  USHF.R.S32.HI UR6, URZ, 0x1f, UR36 ;  /* 0x0000001f3f067899 */ /* 0x000fe20008011424 */
[----:B------:R-:W-:Y:S01]  /*9400*/  SYNCS.ARRIVE.TRANS64.RED.A1T0 RZ, [UR4], RZ ;  /* 0x000000ffffff79a7 */ /* 0x000fe20008100404 */
[----:B------:R-:W-:Y:S02]  /*9410*/  SHF.R.S32.HI R0, RZ, 0x7, R4 ;  /* 0x00000007ff007819 */ /* 0x000fe40000011404 */
[----:B------:R-:W-:Y:S02]  /*9420*/  LOP3.LUT R9, R4, 0xffffff80, RZ, 0xc0, !PT ;  /* 0xffffff8004097812 */ /* 0x000fe400078ec0ff */
[----:B------:R-:W-:Y:S01]  /*9430*/  SHF.R.S32.HI R3, RZ, 0x1f, R2 ;  /* 0x0000001fff037819 */ /* 0x000fe20000011402 */
[----:B------:R-:W0:Y:S01]  /*9440*/  SHFL.IDX PT, R10, R0, RZ, 0x1f ;  /* 0x00001fff000a7589 */ /* 0x000e2200000e0000 */
[----:B--2---:R-:W-:Y:S01]  /*9450*/  ISETP.NE.AND P1, PT, R7, 0x1, PT ;  /* 0x000000010700780c */ /* 0x004fe20003f25270 */
[----:B------:R-:W-:-:S05]  /*9460*/  IMAD.IADD R8, R18, 0x1, -R9 ;  /* 0x0000000112087824 */ /* 0x000fca00078e0a09 */
[----:B------:R-:W-:-:S04]  /*9470*/  SHF.R.S32.HI R155, RZ, 0x1f, R8 ;  /* 0x0000001fff9b7819 */ /* 0x000fc80000011408 */
[----:B------:R-:W-:-:S04]  /*9480*/  LEA.HI R9, R155, R8, RZ, 0x2 ;  /* 0x000000089b097211 */ /* 0x000fc800078f10ff */
[----:B------:R-:W-:Y:S02]  /*9490*/  SHF.R.S32.HI R154, RZ, 0x2, R9 ;  /* 0x00000002ff9a7819 */ /* 0x000fe40000011409 */
[----:B0-----:R-:W-:-:S13]  /*94a0*/  ISETP.NE.AND P0, PT, R10, RZ, PT ;  /* 0x000000ff0a00720c */ /* 0x001fda0003f05270 */
[----:B------:R-:W-:Y:S05]  /*94b0*/  @P0 BRA `(.L_x_4059) ;  /* 0x0000000400440947 */ /* 0x000fea0003800000 */
[----:B------:R-:W0:Y:S01]  /*94c0*/  LDC R19, c[0x0][0xbe8] ;  /* 0x0002fa00ff137b82 */ /* 0x000e220000000800 */
[----:B------:R-:W-:Y:S01]  /*94d0*/  LOP3.LUT R11, R4, 0xffffff80, RZ, 0xc0, !PT ;  /* 0xffffff80040b7812 */ /* 0x000fe200078ec0ff */
[----:B------:R-:W2:Y:S01]  /*94e0*/  S2R R23, SR_CTAID.X ;  /* 0x0000000000177919 */ /* 0x000ea20000002500 */
[----:B------:R-:W-:Y:S01]  /*94f0*/  LEA.HI R10, R21, R18, RZ, 0x2 ;  /* 0x00000012150a7211 */ /* 0x000fe200078f10ff */
[----:B------:R-:W-:Y:S02]  /*9500*/  ULDC.64 UR4, c[0x0][0xbd0] ;  /* 0x0002f40000047ab9 */ /* 0x000fe40000000a00 */
[----:B------:R-:W-:Y:S01]  /*9510*/  IMAD.IADD R20, R18, 0x1, -R11 ;  /* 0x0000000112147824 */ /* 0x000fe200078e0a0b */
[----:B------:R-:W-:Y:S01]  /*9520*/  LOP3.LUT R17, R10, 0xfffffffc, RZ, 0xc0, !PT ;  /* 0xfffffffc0a117812 */ /* 0x000fe200078ec0ff */
[----:B------:R-:W3:Y:S01]  /*9530*/  S2UR UR7, SR_CTAID.Z ;  /* 0x00000000000779c3 */ /* 0x000ee20000002700 */
[----:B------:R-:W-:Y:S02]  /*9540*/  UIMAD.WIDE.U32 UR8, UR36, UR4, URZ ;  /* 0x00000004240872a5 */ /* 0x000fe4000f8e003f */
[----:B------:R-:W-:Y:S01]  /*9550*/  SHF.R.S32.HI R11, RZ, 0x1f, R20 ;  /* 0x0000001fff0b7819 */ /* 0x000fe20000011414 */
[----:B------:R-:W-:Y:S01]  /*9560*/  UIMAD UR4, UR6, UR4, URZ ;  /* 0x00000004060472a4 */ /* 0x000fe2000f8e023f */
[----:B------:R-:W-:-:S02]  /*9570*/  IADD3 R10, R18, -R17, RZ ;  /* 0x80000011120a7210 */ /* 0x000fc40007ffe0ff */
[C---:B------:R-:W-:Y:S01]  /*9580*/  LEA.HI R22, R11.reuse, R20, RZ, 0x2 ;  /* 0x000000140b167211 */ /* 0x040fe200078f10ff */
[----:B------:R-:W5:Y:S01]  /*9590*/  LDC.64 R14, c[0x0][0xbd8] ;  /* 0x0002f600ff0e7b82 */ /* 0x000f620000000a00 */
[----:B------:R-:W-:Y:S01]  /*95a0*/  LEA.HI R12, R10, R10, RZ, 0x1 ;  /* 0x0000000a0a0c7211 */ /* 0x000fe200078f08ff */
[----:B------:R-:W-:Y:S01]  /*95b0*/  UIMAD UR4, UR36, UR5, UR4 ;  /* 0x00000005240472a4 */ /* 0x000fe2000f8e0204 */
[--C-:B------:R-:W-:Y:S02]  /*95c0*/  SHF.R.S32.HI R4, RZ, 0x2, R22.reuse ;  /* 0x00000002ff047819 */ /* 0x100fe40000011416 */
[----:B-1----:R-:W-:Y:S01]  /*95d0*/  SHF.R.S32.HI R13, RZ, 0x1f, R22 ;  /* 0x0000001fff0d7819 */ /* 0x002fe20000011416 */
[----:B------:R-:W-:Y:S01]  /*95e0*/  UIADD3 UR4, UR9, UR4, URZ ;  /* 0x0000000409047290 */ /* 0x000fe2000fffe03f */
[----:B------:R-:W-:Y:S02]  /*95f0*/  LEA.HI R11, R11, R20, RZ, 0x5 ;  /* 0x000000140b0b7211 */ /* 0x000fe400078f28ff */
[----:B0-----:R-:W-:-:S02]  /*9600*/  ISETP.NE.AND P0, PT, R19, 0x1, PT ;  /* 0x000000011300780c */ /* 0x001fc40003f05270 */
[----:B------:R-:W-:Y:S02]  /*9610*/  LEA.HI R13, R13, R4, RZ, 0x3 ;  /* 0x000000040d0d7211 */ /* 0x000fe400078f18ff */
[----:B------:R-:W-:Y:S02]  /*9620*/  LOP3.LUT R153, R12, 0x1ffffffe, RZ, 0xc0, !PT ;  /* 0x1ffffffe0c997812 */ /* 0x000fe400078ec0ff */
[----:B------:R-:W-:Y:S01]  /*9630*/  LOP3.LUT R13, R13, 0xfffffff8, RZ, 0xc0, !PT ;  /* 0xfffffff80d0d7812 */ /* 0x000fe200078ec0ff */
[----:B---3--:R-:W-:Y:S01]  /*9640*/  USHF.R.S32.HI UR5, URZ, 0x1f, UR7 ;  /* 0x0000001f3f057899 */ /* 0x008fe20008011407 */
[----:B------:R-:W-:Y:S01]  /*9650*/  SHF.R.S32.HI R11, RZ, 0x5, R11 ;  /* 0x00000005ff0b7819 */ /* 0x000fe2000001140b */
[----:B------:R-:W-:Y:S02]  /*9660*/  IMAD.IADD R153, R10, 0x1, -R153 ;  /* 0x000000010a997824 */ /* 0x000fe400078e0a99 */
[----:B------:R-:W-:Y:S02]  /*9670*/  IMAD.IADD R4, R4, 0x1, -R13 ;  /* 0x0000000104047824 */ /* 0x000fe400078e0a0d */
[----:B------:R-:W0:Y:S01]  /*9680*/  @P0 LDC R13, c[0x0][0xbec] ;  /* 0x0002fb00ff0d0b82 */ /* 0x000e220000000800 */
[----:B------:R-:W-:-:S02]  /*9690*/  IMAD.U32 R10, RZ, RZ, UR8 ;  /* 0x00000008ff0a7e24 */ /* 0x000fc4000f8e00ff */
[----:B------:R-:W-:Y:S01]  /*96a0*/  IMAD R152, R11, 0x10, R4 ;  /* 0x000000100b987824 */ /* 0x000fe200078e0204 */
[----:B------:R-:W-:Y:S01]  /*96b0*/  MOV R11, UR9 ;  /* 0x00000009000b7c02 */ /* 0x000fe20008000f00 */
[----:B-----5:R-:W-:Y:S02]  /*96c0*/  IMAD R12, R14, UR5, RZ ;  /* 0x000000050e0c7c24 */ /* 0x020fe4000f8e02ff */
[----:B------:R-:W-:Y:S01]  /*96d0*/  IMAD R4, R153, 0x8, R152 ;  /* 0x0000000899047824 */ /* 0x000fe200078e0298 */
[----:B------:R-:W1:Y:S01]  /*96e0*/  @P0 LDC R17, c[0x0][0xbf0] ;  /* 0x0002fc00ff110b82 */ /* 0x000e620000000800 */
[----:B------:R-:W-:Y:S01]  /*96f0*/  IMAD.U32 R11, RZ, RZ, UR4 ;  /* 0x00000004ff0b7e24 */ /* 0x000fe2000f8e00ff */
[----:B------:R-:W-:Y:S01]  /*9700*/  ULDC.64 UR4, c[0x0][0xbe0] ;  /* 0x0002f80000047ab9 */ /* 0x000fe20000000a00 */
[C---:B--2---:R-:W-:Y:S01]  /*9710*/  IMAD R4, R23.reuse, 0x40, R4 ;  /* 0x0000004017047824 */ /* 0x044fe200078e0204 */
[----:B------:R-:W-:Y:S01]  /*9720*/  LEA R23, R23, R152, 0x6 ;  /* 0x0000009817177211 */ /* 0x000fe200078e30ff */
[----:B------:R-:W-:-:S02]  /*9730*/  IMAD R15, R15, UR7, R12 ;  /* 0x000000070f0f7c24 */ /* 0x000fc4000f8e020c */
[----:B------:R-:W-:-:S05]  /*9740*/  IMAD.WIDE.U32 R10, R14, UR7, R10 ;  /* 0x000000070e0a7c25 */ /* 0x000fca000f8e000a */
[----:B------:R-:W-:Y:S01]  /*9750*/  IADD3 R11, R11, R15, RZ ;  /* 0x0000000f0b0b7210 */ /* 0x000fe20007ffe0ff */
[----:B0-----:R-:W-:-:S04]  /*9760*/  @P0 IMAD.HI.U32 R12, R4, R13, RZ ;  /* 0x0000000d040c0227 */ /* 0x001fc800078e00ff */
[----:B------:R-:W-:Y:S02]  /*9770*/  IMAD.MOV.U32 R13, RZ, RZ, R4 ;  /* 0x000000ffff0d7224 */ /* 0x000fe400078e0004 */
[----:B------:R-:W-:Y:S01]  /*9780*/  IMAD.WIDE.U32 R10, R2, UR4, R10 ;  /* 0x00000004020a7c25 */ /* 0x000fe2000f8e000a */
[----:B-1----:R-:W-:-:S03]  /*9790*/  @P0 SHF.R.U32.HI R13, RZ, R17, R12 ;  /* 0x00000011ff0d0219 */ /* 0x002fc6000001160c */
[----:B------:R-:W-:Y:S01]  /*97a0*/  IMAD R17, R3, UR4, RZ ;  /* 0x0000000403117c24 */ /* 0x000fe2000f8e02ff */
[----:B------:R-:W-:Y:S01]  /*97b0*/  IADD3 R10, P0, R13, R10, RZ ;  /* 0x0000000a0d0a7210 */ /* 0x000fe20007f1e0ff */
[----:B------:R-:W-:Y:S02]  /*97c0*/  IMAD.MOV R15, RZ, RZ, -R13 ;  /* 0x000000ffff0f7224 */ /* 0x000fe400078e0a0d */
[----:B------:R-:W-:Y:S01]  /*97d0*/  IMAD R12, R2, UR5, R17 ;  /* 0x00000005020c7c24 */ /* 0x000fe2000f8e0211 */
[----:B------:R-:W-:Y:S01]  /*97e0*/  SHF.R.S32.HI R17, RZ, 0x1f, R13 ;  /* 0x0000001fff117819 */ /* 0x000fe2000001140d */
[----:B------:R-:W-:Y:S01]  /*97f0*/  IMAD R15, R19, R15, R4 ;  /* 0x0000000f130f7224 */ /* 0x000fe200078e0204 */
[----:B------:R-:W-:Y:S01]  /*9800*/  ULDC.64 UR4, c[0x0][0xbc8] ;  /* 0x0002f20000047ab9 */ /* 0x000fe20000000a00 */
[----:B------:R-:W-:Y:S02]  /*9810*/  LOP3.LUT R13, R22, 0x7ffffffc, RZ, 0xc0, !PT ;  /* 0x7ffffffc160d7812 */ /* 0x000fe400078ec0ff */
[----:B------:R-:W-:-:S02]  /*9820*/  IADD3.X R11, R17, R11, R12, P0, !PT ;  /* 0x0000000b110b7210 */ /* 0x000fc400007fe40c */
[----:B------:R-:W-:Y:S01]  /*9830*/  SHF.R.S32.HI R4, RZ, 0x1f, R15 ;  /* 0x0000001fff047819 */ /* 0x000fe2000001140f */
[----:B------:R-:W-:Y:S02]  /*9840*/  IMAD.IADD R20, R20, 0x1, -R13 ;  /* 0x0000000114147824 */ /* 0x000fe400078e0a0d */
[----:B------:R-:W-:-:S04]  /*9850*/  IMAD.WIDE.U32 R10, R15, UR4, R10 ;  /* 0x000000040f0a7c25 */ /* 0x000fc8000f8e000a */
[----:B------:R-:W-:-:S04]  /*9860*/  IMAD R4, R4, UR4, RZ ;  /* 0x0000000404047c24 */ /* 0x000fc8000f8e02ff */
        /* <DEDUP_REMOVED lines=9> */
[----:B------:R-:W-:Y:S02]  /*9900*/  SHFL.IDX PT, R12, R16, 0x1, 0x1c1f ;  /* 0x003c1f00100c7f89 */ /* 0x000fe400000e0000 */
[----:B------:R-:W-:-:S02]  /*9910*/  IMAD.IADD R14, R0, 0x1, -R15 ;  /* 0x00000001000e7824 */ /* 0x000fc400078e0a0f */
[----:B------:R-:W-:Y:S01]  /*9920*/  SHFL.IDX PT, R10, R16, RZ, 0x1c1f ;  /* 0x001c1fff100a7589 */ /* 0x000fe200000e0000 */
[----:B------:R-:W-:Y:S02]  /*9930*/  IMAD.SHL.U32 R15, R20, 0x2, RZ ;  /* 0x00000002140f7824 */ /* 0x000fe400078e00ff */
        /* <DEDUP_REMOVED lines=9> */
.L_x_4059:
[----:B------:R-:W2:Y:S01]  /*99d0*/  S2R R14, SR_CTAID.X ;  /* 0x00000000000e7919 */ /* 0x000ea20000002500 */
[----:B------:R-:W-:Y:S01]  /*99e0*/  LEA.HI R21, R21, R18, RZ, 0x2 ;  /* 0x0000001215157211 */ /* 0x000fe200078f10ff */
[----:B------:R-:W3:Y:S01]  /*99f0*/  S2UR UR7, SR_CTAID.Z ;  /* 0x00000000000779c3 */ /* 0x000ee20000002700 */
[----:B0-----:R-:W-:Y:S01]  /*9a00*/  SHF.R.S32.HI R5, RZ, 0x1f, R9 ;  /* 0x0000001fff057819 */ /* 0x001fe20000011409 */
[----:B------:R-:W-:Y:S01]  /*9a10*/  ULDC.64 UR8, c[0x0][0xb38] ;  /* 0x0002ce0000087ab9 */ /* 0x000fe20000000a00 */
[----:B------:R-:W-:Y:S01]  /*9a20*/  LOP3.LUT R21, R21, 0xfffffffc, RZ, 0xc0, !PT ;  /* 0xfffffffc15157812 */ /* 0x000fe200078ec0ff */
[----:B------:R-:W-:Y:S01]  /*9a30*/  UIMAD UR6, UR6, UR8, URZ ;  /* 0x00000008060672a4 */ /* 0x000fe2000f8e023f */
[----:B------:R-:W-:Y:S01]  /*9a40*/  LEA.HI R5, R5, R154, RZ, 0x3 ;  /* 0x0000009a05057211 */ /* 0x000fe200078f18ff */
[----:B------:R-:W-:Y:S01]  /*9a50*/  UIMAD.WIDE.U32 UR4, UR36, UR8, URZ ;  /* 0x00000008240472a5 */ /* 0x000fe2000f8e003f */
[----:B------:R-:W-:Y:S01]  /*9a60*/  LEA.HI R155, R155, R8, RZ, 0x5 ;  /* 0x000000089b9b7211 */ /* 0x000fe200078f28ff */
[----:B-1----:R-:W0:Y:S01]  /*9a70*/  LDC.64 R12, c[0x0][0xb40] ;  /* 0x0002d000ff0c7b82 */ /* 0x002e220000000a00 */
[----:B------:R-:W-:Y:S01]  /*9a80*/  IMAD.IADD R21, R18, 0x1, -R21 ;  /* 0x0000000112157824 */ /* 0x000fe200078e0a15 */
[----:B------:R-:W-:Y:S01]  /*9a90*/  LOP3.LUT R5, R5, 0xfffffff8, RZ, 0xc0, !PT ;  /* 0xfffffff805057812 */ /* 0x000fe200078ec0ff */
[----:B------:R-:W-:Y:S01]  /*9aa0*/  UIMAD UR6, UR36, UR9, UR6 ;  /* 0x00000009240672a4 */ /* 0x000fe2000f8e0206 */
[----:B------:R-:W-:Y:S01]  /*9ab0*/  SHF.R.S32.HI R155, RZ, 0x5, R155 ;  /* 0x00000005ff9b7819 */ /* 0x000fe2000001149b */
[----:B------:R-:W-:Y:S01]  /*9ac0*/  BSSY B0, `(.L_x_4060) ;  /* 0x00000fa000007945 */ /* 0x000fe20003800000 */
[----:B------:R-:W-:Y:S01]  /*9ad0*/  LEA.HI R4, R21, R21, RZ, 0x1 ;  /* 0x0000001515047211 */ /* 0x000fe200078f08ff */
[----:B------:R-:W-:Y:S01]  /*9ae0*/  UIADD3 UR6, UR5, UR6, URZ ;  /* 0x0000000605067290 */ /* 0x000fe2000fffe03f */
[----:B------:R-:W1:Y:S01]  /*9af0*/  @P1 LDC R10, c[0x0][0xbec] ;  /* 0x0002fb00ff0a1b82 */ /* 0x000e620000000800 */
[----:B------:R-:W-:-:S02]  /*9b00*/  IADD3 R154, R154, -R5, RZ ;  /* 0x800000059a9a7210 */ /* 0x000fc40007ffe0ff */
[----:B------:R-:W-:Y:S02]  /*9b10*/  LOP3.LUT R4, R4, 0x1ffffffe, RZ, 0xc0, !PT ;  /* 0x1ffffffe04047812 */ /* 0x000fe400078ec0ff */
[----:B------:R-:W-:Y:S01]  /*9b20*/  MOV R5, UR5 ;  /* 0x0000000500057c02 */ /* 0x000fe20008000f00 */
[----:B------:R-:W-:Y:S01]  /*9b30*/  IMAD R155, R155, 0x10, R154 ;  /* 0x000000109b9b7824 */ /* 0x000fe200078e029a */
[----:B------:R-:W-:Y:S01]  /*9b40*/  LOP3.LUT R9, R9, 0x7ffffffc, RZ, 0xc0, !PT ;  /* 0x7ffffffc09097812 */ /* 0x000fe200078ec0ff */
[----:B------:R-:W5:Y:S01]  /*9b50*/  @P1 LDC R17, c[0x0][0xbf0] ;  /* 0x0002fc00ff111b82 */ /* 0x000f620000000800 */
[----:B------:R-:W-:Y:S01]  /*9b60*/  IMAD.IADD R4, R21, 0x1, -R4 ;  /* 0x0000000115047824 */ /* 0x000fe200078e0a04 */
[----:B---3--:R-:W-:Y:S01]  /*9b70*/  USHF.R.S32.HI UR8, URZ, 0x1f, UR7 ;  /* 0x0000001f3f087899 */ /* 0x008fe20008011407 */
[----:B------:R-:W-:Y:S02]  /*9b80*/  IMAD.U32 R5, RZ, RZ, UR6 ;  /* 0x00000006ff057e24 */ /* 0x000fe4000f8e00ff */
[----:B------:R-:W-:-:S02]  /*9b90*/  IMAD R11, R4, 0x8, R155 ;  /* 0x00000008040b7824 */ /* 0x000fc400078e029b */
[----:B------:R-:W-:Y:S01]  /*9ba0*/  IMAD.U32 R4, RZ, RZ, UR4 ;  /* 0x00000004ff047e24 */ /* 0x000fe2000f8e00ff */
[----:B------:R-:W-:Y:S01]  /*9bb0*/  ULDC.64 UR4, c[0x0][0xb48] ;  /* 0x0002d20000047ab9 */ /* 0x000fe20000000a00 */
[----:B--2---:R-:W-:Y:S02]  /*9bc0*/  IMAD R15, R14, 0x40, R11 ;  /* 0x000000400e0f7824 */ /* 0x004fe400078e020b */
[C---:B0-----:R-:W-:Y:S02]  /*9bd0*/  IMAD R6, R12.reuse, UR8, RZ ;  /* 0x000000080c067c24 */ /* 0x041fe4000f8e02ff */
[----:B------:R-:W-:-:S04]  /*9be0*/  IMAD.WIDE.U32 R4, R12, UR7, R4 ;  /* 0x000000070c047c25 */ /* 0x000fc8000f8e0004 */
[----:B-1----:R-:W-:-:S04]  /*9bf0*/  @P1 IMAD.HI.U32 R10, R15, R10, RZ ;  /* 0x0000000a0f0a1227 */ /* 0x002fc800078e00ff */
[----:B------:R-:W-:Y:S02]  /*9c00*/  IMAD R13, R13, UR7, R6 ;  /* 0x000000070d0d7c24 */ /* 0x000fe4000f8e0206 */
[----:B------:R-:W-:Y:S01]  /*9c10*/  IMAD.MOV.U32 R11, RZ, RZ, R15 ;  /* 0x000000ffff0b7224 */ /* 0x000fe200078e000f */
[----:B-----5:R-:W-:Y:S01]  /*9c20*/  @P1 SHF.R.U32.HI R11, RZ, R17, R10 ;  /* 0x00000011ff0b1219 */ /* 0x020fe2000001160a */
[----:B------:R-:W-:Y:S02]  /*9c30*/  IMAD R3, R3, UR4, RZ ;  /* 0x0000000403037c24 */ /* 0x000fe4000f8e02ff */
[----:B------:R-:W-:Y:S01]  /*9c40*/  IMAD.IADD R5, R5, 0x1, R13 ;  /* 0x0000000105057824 */ /* 0x000fe200078e020d */
[----:B------:R-:W-:Y:S01]  /*9c50*/  IADD3 R10, -R11, RZ, RZ ;  /* 0x000000ff0b0a7210 */ /* 0x000fe20007ffe1ff */
[C---:B------:R-:W-:Y:S01]  /*9c60*/  IMAD R13, R2.reuse, UR5, R3 ;  /* 0x00000005020d7c24 */ /* 0x040fe2000f8e0203 */
[----:B------:R-:W-:Y:S01]  /*9c70*/  SHF.R.S32.HI R6, RZ, 0x1f, R11 ;  /* 0x0000001fff067819 */ /* 0x000fe2000001140b */
[----:B------:R-:W-:Y:S01]  /*9c80*/  IMAD.WIDE.U32 R2, R2, UR4, R4 ;  /* 0x0000000402027c25 */ /* 0x000fe2000f8e0004 */
[----:B------:R-:W-:-:S03]  /*9c90*/  ULDC.64 UR4, c[0x0][0xb30] ;  /* 0x0002cc0000047ab9 */ /* 0x000fc60000000a00 */
[----:B------:R-:W-:Y:S02]  /*9ca0*/  IMAD R5, R7, R10, R15 ;  /* 0x0000000a07057224 */ /* 0x000fe400078e020f */
[----:B------:R-:W-:Y:S02]  /*9cb0*/  IMAD R6, R6, UR4, RZ ;  /* 0x0000000406067c24 */ /* 0x000fe4000f8e02ff */
[----:B------:R-:W-:Y:S01]  /*9cc0*/  IMAD.IADD R3, R3, 0x1, R13 ;  /* 0x0000000103037824 */ /* 0x000fe200078e020d */
[----:B------:R-:W-:Y:S01]  /*9cd0*/  SHF.R.S32.HI R4, RZ, 0x1f, R5 ;  /* 0x0000001fff047819 */ /* 0x000fe20000011405 */
[C---:B------:R-:W-:Y:S01]  /*9ce0*/  IMAD R13, R11.reuse, UR5, R6 ;  /* 0x000000050b0d7c24 */ /* 0x040fe2000f8e0206 */
[----:B------:R-:W-:Y:S01]  /*9cf0*/  LEA.HI R6, R0, R0, RZ, 0x1 ;  /* 0x0000000000067211 */ /* 0x000fe200078f08ff */
[----:B------:R-:W-:Y:S01]  /*9d00*/  IMAD.WIDE.U32 R2, R11, UR4, R2 ;  /* 0x000000040b027c25 */ /* 0x000fe2000f8e0002 */
        /* <DEDUP_REMOVED lines=8> */
[----:B------:R-:W-:Y:S01]  /*9d90*/  ULDC UR4, c[0x0][0xa88] ;  /* 0x0002a20000047ab9 */ /* 0x000fe20000000800 */
[----:B------:R-:W-:Y:S01]  /*9da0*/  LOP3.LUT R11, R6, 0xfffffe, RZ, 0xc0, !PT ;  /* 0x00fffffe060b7812 */ /* 0x000fe200078ec0ff */
[----:B------:R-:W-:Y:S02]  /*9db0*/  IMAD R6, R7, UR4, RZ ;  /* 0x0000000407067c24 */ /* 0x000fe4000f8e02ff */
[----:B------:R-:W-:Y:S01]  /*9dc0*/  IMAD R7, R14, 0x40, R155 ;  /* 0x000000400e077824 */ /* 0x000fe200078e029b */
[----:B------:R-:W-:-:S02]  /*9dd0*/  LEA.HI.X R5, R2, UR5, R5, 0x2, P0 ;  /* 0x0000000502057c11 */ /* 0x000fc400080f1405 */
[----:B------:R-:W-:Y:S01]  /*9de0*/  IADD3 R11, -R11, R0, RZ ;  /* 0x000000000b0b7210 */ /* 0x000fe20007ffe1ff */
[----:B------:R-:W-:Y:S01]  /*9df0*/  IMAD.IADD R0, R8, 0x1, -R9 ;  /* 0x0000000108007824 */ /* 0x000fe200078e0a09 */
[----:B------:R-:W-:Y:S01]  /*9e00*/  ISETP.GE.AND P0, PT, R7, R6, PT ;  /* 0x000000060700720c */ /* 0x000fe20003f06270 */
[----:B------:R0:W1:Y:S02]  /*9e10*/  SHFL.IDX PT, R2, R4, RZ, 0x1c1f ;  /* 0x001c1fff04027589 */ /* 0x00006400000e0000 */
[----:B------:R-:W-:Y:S02]  /*9e20*/  IMAD R0, R11, 0x80, R0 ;  /* 0x000000800b007824 */ /* 0x000fe400078e0200 */
[----:B------:R0:W2:Y:S02]  /*9e30*/  SHFL.IDX PT, R3, R5, RZ, 0x1c1f ;  /* 0x001c1fff05037589 */ /* 0x0000a400000e0000 */
        /* <DEDUP_REMOVED lines=41> */
[----:B------:R-:W-:Y:S02]  /*a0d0*/  ISETP.GE.AND P5, PT, R21, UR4, PT ;  /* 0x0000000415007c0c */ /* 0x000fe4000bfa6270 */
[----:B------:R-:W-:Y:S02]  /*a0e0*/  @!P1 LEA.HI R17, R17, R17, RZ, 0x1 ;  /* 0x0000001111119211 */ /* 0x000fe400078f08ff */
[----:B0-----:R-:W-:Y:S02]  /*a0f0*/  @!P0 LOP3.LUT R9, R16, 0xfffffffe, RZ, 0xc0, !PT ;  /* 0xfffffffe10098812 */ /* 0x001fe400078ec0ff */
        /* <DEDUP_REMOVED lines=16> */
[----:B------:R-:W-:Y:S02]  /*a200*/  @!P6 LOP3.LUT R17, R22, 0xfffffffe, RZ, 0xc0, !PT ;  /* 0xfffffffe1611e812 */ /* 0x000fe400078ec0ff */
[----:B------:R-:W-:Y:S01]  /*a210*/  IADD3 R24, R0, 0x60, RZ ;  /* 0x0000006000187810 */ /* 0x000fe20007ffe0ff */
[--C-:B0-----:R-:W-:Y:S01]  /*a220*/  @!P2 IMAD.WIDE R8, R13, 0x4, R2.reuse ;  /* 0x000000040d08a825 */ /* 0x101fe200078e0202 */
[----:B------:R-:W-:Y:S02]  /*a230*/  ISETP.GE.AND P1, PT, R23, UR4, PT ;  /* 0x0000000417007c0c */ /* 0x000fe4000bf26270 */
[----:B------:R-:W-:Y:S01]  /*a240*/  ISETP.GE.AND P0, PT, R24, UR4, PT ;  /* 0x0000000418007c0c */ /* 0x000fe2000bf06270 */
[--C-:B-1----:R-:W-:Y:S01]  /*a250*/  @!P3 IMAD.WIDE R10, R19, 0x4, R2.reuse ;  /* 0x00000004130ab825 */ /* 0x102fe200078e0202 */
[----:B------:R0:W-:Y:S01]  /*a260*/  @!P2 ST.E.64 desc[UR44][R8.64], R48 ;  /* 0x000000300800a985 */ /* 0x0001e2000c101b2c */
[----:B------:R-:W-:Y:S02]  /*a270*/  IADD3 R22, R0, 0x88, RZ ;  /* 0x0000008800167810 */ /* 0x000fe40007ffe0ff */
        /* <DEDUP_REMOVED lines=9> */
[C---:B------:R-:W-:Y:S01]  /*a310*/  VIADD R19, R0.reuse, 0x70 ;  /* 0x0000007000137836 */ /* 0x040fe20000000000 */
[----:B------:R5:W-:Y:S01]  /*a320*/  @!P6 ST.E.64 desc[UR44][R16.64], R64 ;  /* 0x000000401000e985 */ /* 0x000be2000c101b2c */
[----:B------:R-:W-:Y:S01]  /*a330*/  VIADD R21, R0, 0x80 ;  /* 0x0000008000157836 */ /* 0x000fe20000000000 */
[----:B------:R-:W-:-:S02]  /*a340*/  @!P1 LEA.HI R23, R23, R23, RZ, 0x1 ;  /* 0x0000001717179211 */ /* 0x000fc400078f08ff */
[----:B------:R-:W-:Y:S02]  /*a350*/  ISETP.GE.AND P6, PT, R19, UR4, PT ;  /* 0x0000000413007c0c */ /* 0x000fe4000bfc6270 */
[----:B------:R-:W-:Y:S02]  /*a360*/  ISETP.GE.AND P4, PT, R21, UR4, PT ;  /* 0x0000000415007c0c */ /* 0x000fe4000bf86270 */
[----:B------:R-:W-:Y:S02]  /*a370*/  @!P0 LEA.HI R24, R24, R24, RZ, 0x1 ;  /* 0x0000001818188211 */ /* 0x000fe400078f08ff */
[----:B0-----:R-:W-:Y:S01]  /*a380*/  @!P1 LOP3.LUT R9, R23, 0xfffffffe, RZ, 0xc0, !PT ;  /* 0xfffffffe17099812 */ /* 0x001fe200078ec0ff */
[----:B------:R-:W-:Y:S01]  /*a390*/  VIADD R23, R0, 0x90 ;  /* 0x0000009000177836 */ /* 0x000fe20000000000 */
[----:B-1----:R-:W-:Y:S01]  /*a3a0*/  @!P0 LOP3.LUT R11, R24, 0xfffffffe, RZ, 0xc0, !PT ;  /* 0xfffffffe180b8812 */ /* 0x002fe200078ec0ff */
[----:B------:R-:W-:Y:S01]  /*a3b0*/  VIADD R24, R0, 0x98 ;  /* 0x0000009800187836 */ /* 0x000fe20000000000 */
        /* <DEDUP_REMOVED lines=12> */
[----:B---3--:R-:W-:-:S02]  /*a480*/  @!P5 LOP3.LUT R15, R20, 0xfffffffe, RZ, 0xc0, !PT ;  /* 0xfffffffe140fd812 */ /* 0x008fc400078ec0ff */
[----:B------:R-:W-:Y:S02]  /*a490*/  @!P4 LOP3.LUT R21, R21, 0xfffffffe, RZ, 0xc0, !PT ;  /* 0xfffffffe1515c812 */ /* 0x000fe400078ec0ff */
[----:B-----5:R-:W-:Y:S01]  /*a4a0*/  @!P3 LOP3.LUT R17, R22, 0xfffffffe, RZ, 0xc0, !PT ;  /* 0xfffffffe1611b812 */ /* 0x020fe200078ec0ff */
[----:B------:R-:W-:Y:S01]  /*a4b0*/  VIADD R22, R0, 0xc0 ;  /* 0x000000c000167836 */ /* 0x000fe20000000000 */
[----:B------:R-:W-:Y:S01]  /*a4c0*/  ISETP.GE.AND P0, PT, R23, UR4, PT ;  /* 0x0000000417007c0c */ /* 0x000fe2000bf06270 */
[--C-:B0-----:R-:W-:Y:S01]  /*a4d0*/  @!P2 IMAD.WIDE R8, R13, 0x4, R2.reuse ;  /* 0x000000040d08a825 */ /* 0x101fe200078e0202 */
[----:B------:R-:W-:Y:S02]  /*a4e0*/  ISETP.GE.AND P1, PT, R24, UR4, PT ;  /* 0x0000000418007c0c */ /* 0x000fe4000bf26270 */
[----:B------:R-:W-:Y:S01]  /*a4f0*/  IADD3 R20, R0, 0xb0, RZ ;  /* 0x000000b000147810 */ /* 0x000fe20007ffe0ff */
[----:B-1----:R-:W-:Y:S01]  /*a500*/  @!P6 IMAD.WIDE R10, R19, 0x4, R2 ;  /* 0x00000004130ae825 */ /* 0x002fe200078e0202 */
[----:B------:R0:W-:Y:S01]  /*a510*/  @!P2 ST.E.64 desc[UR44][R8.64], R76 ;  /* 0x0000004c0800a985 */ /* 0x0001e2000c101b2c */
[----:B------:R-:W-:-:S02]  /*a520*/  ISETP.GE.AND P2, PT, R18, UR4, PT ;  /* 0x0000000412007c0c */ /* 0x000fc4000bf46270 */
[--C-:B------:R-:W-:Y:S01]  /*a530*/  @!P5 IMAD.WIDE R12, R15, 0x4, R2.reuse ;  /* 0x000000040f0cd825 */ /* 0x100fe200078e0202 */
        /* <DEDUP_REMOVED lines=8> */
[C---:B------:R-:W-:Y:S01]  /*a5c0*/  VIADD R19, R0.reuse, 0xa8 ;  /* 0x000000a800137836 */ /* 0x040fe20000000000 */
[----:B------:R5:W-:Y:S01]  /*a5d0*/  @!P3 ST.E.64 desc[UR44][R16.64], R92 ;  /* 0x0000005c1000b985 */ /* 0x000be2000c101b2c */
[----:B------:R-:W-:Y:S01]  /*a5e0*/  VIADD R21, R0, 0xb8 ;  /* 0x000000b800157836 */ /* 0x000fe20000000000 */
[----:B------:R-:W-:Y:S02]  /*a5f0*/  @!P1 LEA.HI R24, R24, R24, RZ, 0x1 ;  /* 0x0000001818189211 */ /* 0x000fe400078f08ff */
[----:B------:R-:W-:Y:S02]  /*a600*/  ISETP.GE.AND P3, PT, R19, UR4, PT ;  /* 0x0000000413007c0c */ /* 0x000fe4000bf66270 */
[----:B------:R-:W-:Y:S02]  /*a610*/  ISETP.GE.AND P5, PT, R21, UR4, PT ;  /* 0x0000000415007c0c */ /* 0x000fe4000bfa6270 */
[----:B0-----:R-:W-:Y:S02]  /*a620*/  @!P0 LOP3.LUT R9, R23, 0xfffffffe, RZ, 0xc0, !PT ;  /* 0xfffffffe17098812 */ /* 0x001fe400078ec0ff */
[----:B------:R-:W-:-:S02]  /*a630*/  @!P2 LEA.HI R18, R18, R18, RZ, 0x1 ;  /* 0x000000121212a211 */ /* 0x000fc400078f08ff */
        /* <DEDUP_REMOVED lines=15> */
[----:B------:R-:W-:-:S02]  /*a730*/  @!P5 LOP3.LUT R21, R21, 0xfffffffe, RZ, 0xc0, !PT ;  /* 0xfffffffe1515d812 */ /* 0x000fc400078ec0ff */
[----:B-----5:R-:W-:Y:S02]  /*a740*/  @!P6 LOP3.LUT R17, R22, 0xfffffffe, RZ, 0xc0, !PT ;  /* 0xfffffffe1611e812 */ /* 0x020fe400078ec0ff */
[----:B------:R-:W-:Y:S01]  /*a750*/  IADD3 R20, R0, 0xd8, RZ ;  /* 0x000000d800147810 */ /* 0x000fe20007ffe0ff */
[--C-:B0-----:R-:W-:Y:S01]  /*a760*/  @!P3 IMAD.WIDE R8, R19, 0x4, R2.reuse ;  /* 0x000000041308b825 */ /* 0x101fe200078e0202 */
[----:B------:R-:W-:Y:S02]  /*a770*/  ISETP.GE.AND P0, PT, R18, UR4, PT ;  /* 0x0000000412007c0c */ /* 0x000fe4000bf06270 */
[----:B------:R-:W-:Y:S01]  /*a780*/  ISETP.GE.AND P2, PT, R20, UR4, PT ;  /* 0x0000000414007c0c */ /* 0x000fe2000bf46270 */
        /* <DEDUP_REMOVED lines=45> */
.L_x_4061:
[----:B------:R-:W-:Y:S05]  /*aa60*/  BSYNC B0 ;  /* 0x0000000000007941 */ /* 0x000fea0003800000 */
.L_x_4060:
[----:B------:R-:W-:Y:S01]  /*aa70*/  IADD3 R7, R7, 0x8, RZ ;  /* 0x0000000807077810 */ /* 0x000fe20007ffe0ff */
[----:B0-2---:R0:W2:Y:S03]  /*aa80*/  SHFL.IDX PT, R3, R5, 0x1, 0x1c1f ;  /* 0x003c1f0005037f89 */ /* 0x0050a600000e0000 */
        /* <DEDUP_REMOVED lines=18> */
[C---:B------:R-:W-:Y:S01]  /*abb0*/  IADD3 R18, R0.reuse, 0x50, RZ ;  /* 0x0000005000127810 */ /* 0x040fe20007ffe0ff */
[C---:B------:R-:W-:Y:S01]  /*abc0*/  VIADD R19, R0.reuse, 0x58 ;  /* 0x0000005800137836 */ /* 0x040fe20000000000 */
[C---:B------:R-:W-:Y:S01]  /*abd0*/  @!P0 LEA.HI R4, R0.reuse, R0, RZ, 0x1 ;  /* 0x0000000000048211 */ /* 0x040fe200078f08ff */
[----:B------:R-:W-:Y:S01]  /*abe0*/  VIADD R20, R0, 0x80 ;  /* 0x0000008000147836 */ /* 0x000fe20000000000 */
[----:B------:R-:W-:-:S02]  /*abf0*/  @!P1 LEA.HI R6, R5, R5, RZ, 0x1 ;  /* 0x0000000505069211 */ /* 0x000fc400078f08ff */
[----:B------:R-:W-:Y:S02]  /*ac00*/  @!P2 LEA.HI R8, R7, R7, RZ, 0x1 ;  /* 0x000000070708a211 */ /* 0x000fe400078f08ff */
[----:B------:R-:W-:Y:S02]  /*ac10*/  @!P0 LOP3.LUT R5, R4, 0xfffffffe, RZ, 0xc0, !PT ;  /* 0xfffffffe04058812 */ /* 0x000fe400078ec0ff */
[----:B------:R-:W-:Y:S02]  /*ac20*/  @!P1 LOP3.LUT R7, R6, 0xfffffffe, RZ, 0xc0, !PT ;  /* 0xfffffffe06079812 */ /* 0x000fe400078ec0ff */
[----:B------:R-:W-:Y:S01]  /*ac30*/  @!P2 LOP3.LUT R9, R8, 0xfffffffe, RZ, 0xc0, !PT ;  /* 0xfffffffe0809a812 */ /* 0x000fe200078ec0ff */
[--C-:B-12---:R-:W-:Y:S01]  /*ac40*/  @!P0 IMAD.WIDE R4, R5, 0x4, R2.reuse ;  /* 0x0000000405048825 */ /* 0x106fe200078e0202 */
[----:B------:R-:W-:Y:S02]  /*ac50*/  ISETP.GE.AND P3, PT, R15, UR4, PT ;  /* 0x000000040f007c0c */ /* 0x000fe4000bf66270 */
[----:B------:R-:W-:Y:S01]  /*ac60*/  ISETP.GE.AND P4, PT, R16, UR4, PT ;  /* 0x0000000410007c0c */ /* 0x000fe2000bf86270 */
        /* <DEDUP_REMOVED lines=8> */
[----:B------:R-:W-:Y:S02]  /*acf0*/  ISETP.GE.AND P2, PT, R14, UR4, PT ;  /* 0x000000040e007c0c */ /* 0x000fe4000bf46270 */
[----:B------:R-:W-:Y:S02]  /*ad00*/  @!P6 LEA.HI R11, R11, R11, RZ, 0x1 ;  /* 0x0000000b0b0be211 */ /* 0x000fe400078f08ff */
[----:B------:R-:W-:-:S02]  /*ad10*/  @!P3 LEA.HI R15, R15, R15, RZ, 0x1 ;  /* 0x0000000f0f0fb211 */ /* 0x000fc400078f08ff */
[----:B0-----:R-:W-:Y:S02]  /*ad20*/  @!P5 LOP3.LUT R5, R10, 0xfffffffe, RZ, 0xc0, !PT ;  /* 0xfffffffe0a05d812 */ /* 0x001fe400078ec0ff */
[----:B------:R-:W-:Y:S02]  /*ad30*/  @!P0 LEA.HI R12, R12, R12, RZ, 0x1 ;  /* 0x0000000c0c0c8211 */ /* 0x000fe400078f08ff */
[----:B-1----:R-:W-:Y:S01]  /*ad40*/  @!P6 LOP3.LUT R7, R11, 0xfffffffe, RZ, 0xc0, !PT ;  /* 0xfffffffe0b07e812 */ /* 0x002fe200078ec0ff */
[--C-:B------:R-:W-:Y:S01]  /*ad50*/  @!P5 IMAD.WIDE R4, R5, 0x4, R2.reuse ;  /* 0x000000040504d825 */ /* 0x100fe200078e0202 */
[----:B------:R-:W-:Y:S02]  /*ad60*/  @!P1 LEA.HI R13, R13, R13, RZ, 0x1 ;  /* 0x0000000d0d0d9211 */ /* 0x000fe400078f08ff */
[----:B------:R-:W-:Y:S01]  /*ad70*/  @!P2 LEA.HI R14, R14, R14, RZ, 0x1 ;  /* 0x0000000e0e0ea211 */ /* 0x000fe200078f08ff */
[----:B------:R-:W-:Y:S01]  /*ad80*/  @!P6 IMAD.WIDE R6, R7, 0x4, R2 ;  /* 0x000000040706e825 */ /* 0x000fe200078e0202 */
[----:B------:R-:W-:Y:S01]  /*ad90*/  @!P4 LEA.HI R16, R16, R16, RZ, 0x1 ;  /* 0x000000101010c211 */ /* 0x000fe200078f08ff */
[----:B------:R0:W-:Y:S01]  /*ada0*/  @!P5 ST.E.64 desc[UR44][R4.64], R38 ;  /* 0x000000260400d985 */ /* 0x0001e2000c101b2c */
[----:B--2---:R-:W-:-:S02]  /*adb0*/  @!P0 LOP3.LUT R9, R12, 0xfffffffe, RZ, 0xc0, !PT ;  /* 0xfffffffe0c098812 */ /* 0x004fc400078ec0ff */
[----:B------:R-:W-:Y:S01]  /*adc0*/  @!P1 LOP3.LUT R13, R13, 0xfffffffe, RZ, 0xc0, !PT ;  /* 0xfffffffe0d0d9812 */ /* 0x000fe200078ec0ff */
[----:B------:R1:W-:Y:S01]  /*add0*/  @!P6 ST.E.64 desc[UR44][R6.64], R42 ;  /* 0x0000002a0600e985 */ /* 0x0003e2000c101b2c */
[----:B------:R-:W-:Y:S01]  /*ade0*/  @!P2 LOP3.LUT R11, R14, 0xfffffffe, RZ, 0xc0, !PT ;  /* 0xfffffffe0e0ba812 */ /* 0x000fe200078ec0ff */
[----:B------:R-:W-:Y:S01]  /*adf0*/  VIADD R14, R0, 0x60 ;  /* 0x00000060000e7836 */ /* 0x000fe20000000000 */
[----:B------:R-:W-:Y:S02]  /*ae00*/  @!P3 LOP3.LUT R15, R15, 0xfffffffe, RZ, 0xc0, !PT ;  /* 0xfffffffe0f0fb812 */ /* 0x000fe400078ec0ff */
        /* <DEDUP_REMOVED lines=16> */
[C---:B------:R-:W-:Y:S02]  /*af10*/  IADD3 R17, R0.reuse, 0x78, RZ ;  /* 0x0000007800117810 */ /* 0x040fe40007ffe0ff */
[----:B------:R-:W-:Y:S01]  /*af20*/  VIADD R15, R0, 0x68 ;  /* 0x00000068000f7836 */ /* 0x000fe20000000000 */
[----:B------:R5:W-:Y:S01]  /*af30*/  @!P4 ST.E.64 desc[UR44][R12.64], R62 ;  /* 0x0000003e0c00c985 */ /* 0x000be2000c101b2c */
        /* <DEDUP_REMOVED lines=30> */
[----:B------:R-:W-:Y:S02]  /*b120*/  IADD3 R15, R0, 0xa0, RZ ;  /* 0x000000a0000f7810 */ /* 0x000fe40007ffe0ff */
        /* <DEDUP_REMOVED lines=33> */
[----:B-----5:R-:W-:Y:S02]  /*b340*/  @!P1 LOP3.LUT R13, R20, 0xfffffffe, RZ, 0xc0, !PT ;  /* 0xfffffffe140d9812 */ /* 0x020fe400078ec0ff */
[----:B------:R-:W-:Y:S01]  /*b350*/  IADD3 R19, R0, 0xc8, RZ ;  /* 0x000000c800137810 */ /* 0x000fe20007ffe0ff */
[----:B0-----:R-:W-:Y:S01]  /*b360*/  @!P0 IMAD.WIDE R4, R9, 0x4, R2 ;  /* 0x0000000409048825 */ /* 0x001fe200078e0202 */
[----:B------:R-:W-:-:S02]  /*b370*/  ISETP.GE.AND P5, PT, R18, UR4, PT ;  /* 0x0000000412007c0c */ /* 0x000fc4000bfa6270 */
[----:B------:R-:W-:Y:S01]  /*b380*/  ISETP.GE.AND P6, PT, R19, UR4, PT ;  /* 0x0000000413007c0c */ /* 0x000fe2000bfc6270 */
        /* <DEDUP_REMOVED lines=12> */
[C---:B------:R-:W-:Y:S01]  /*b450*/  VIADD R15, R0.reuse, 0xd8 ;  /* 0x000000d8000f7836 */ /* 0x040fe20000000000 */
[----:B------:R5:W-:Y:S01]  /*b460*/  @!P1 ST.E.64 desc[UR44][R12.64], R118 ;  /* 0x000000760c009985 */ /* 0x000be2000c101b2c */
[----:B------:R-:W-:Y:S01]  /*b470*/  VIADD R17, R0, 0xe8 ;  /* 0x000000e800117836 */ /* 0x000fe20000000000 */
[----:B------:R-:W-:Y:S01]  /*b480*/  @!P5 LEA.HI R18, R18, R18, RZ, 0x1 ;  /* 0x000000121212d211 */ /* 0x000fe200078f08ff */
[----:B------:R-:W-:Y:S01]  /*b490*/  VIADD R0, R0, 0xf8 ;  /* 0x000000f800007836 */ /* 0x000fe20000000000 */
[----:B------:R-:W-:Y:S02]  /*b4a0*/  ISETP.GE.AND P1, PT, R15, UR4, PT ;  /* 0x000000040f007c0c */ /* 0x000fe4000bf26270 */
[----:B------:R-:W-:-:S02]  /*b4b0*/  ISETP.GE.AND P3, PT, R17, UR4, PT ;  /* 0x0000000411007c0c */ /* 0x000fc4000bf66270 */
[----:B------:R-:W-:Y:S02]  /*b4c0*/  @!P6 LEA.HI R19, R19, R19, RZ, 0x1 ;  /* 0x000000131313e211 */ /* 0x000fe400078f08ff */
        /* <DEDUP_REMOVED lines=15> */
[----:B-----5:R-:W-:Y:S01]  /*b5c0*/  @!P4 LOP3.LUT R13, R20, 0xfffffffe, RZ, 0xc0, !PT ;  /* 0xfffffffe140dc812 */ /* 0x020fe200078ec0ff */
        /* <DEDUP_REMOVED lines=17> */
.L_x_4058:
[----:B------:R-:W0:Y:S02]  /*b6e0*/  S2R R0, SR_TID.X ;  /* 0x0000000000007919 */ /* 0x000e240000002100 */
[----:B0-----:R-:W-:-:S05]  /*b6f0*/  VIADD R2, R0, 0xffffff80 ;  /* 0xffffff8000027836 */ /* 0x001fca0000000000 */
[----:B------:R-:W-:-:S13]  /*b700*/  ISETP.GT.AND P0, PT, R2, 0x3f, PT ;  /* 0x0000003f0200780c */ /* 0x000fda0003f04270 */
[----:B------:R-:W-:Y:S05]  /*b710*/  @P0 BRA `(.L_x_4015) ;  /* 0x0000004800ac0947 */ /* 0x000fea0003800000 */
[----:B------:R-:W0:Y:S01]  /*b720*/  S2R R3, SR_CTAID.X ;  /* 0x0000000000037919 */ /* 0x000e220000002500 */
[----:B------:R-:W2:Y:S01]  /*b730*/  LDC R6, c[0x0][0xbe8] ;  /* 0x0002fa00ff067b82 */ /* 0x000ea20000000800 */
[----:B------:R-:W-:Y:S01]  /*b740*/  ULDC UR4, c[0x0][0xa88] ;  /* 0x0002a20000047ab9 */ /* 0x000fe20000000800 */
[----:B0-----:R-:W-:Y:S02]  /*b750*/  IMAD R0, R3, 0x40, R0 ;  /* 0x0000004003007824 */ /* 0x001fe400078e0200 */
[----:B--2---:R-:W-:Y:S02]  /*b760*/  IMAD R3, R6, UR4, RZ ;  /* 0x0000000406037c24 */ /* 0x004fe4000f8e02ff */
[----:B------:R-:W-:-:S05]  /*b770*/  VIADD R0, R0, 0xffffff80 ;  /* 0xffffff8000007836 */ /* 0x000fca0000000000 */
[----:B------:R-:W-:-:S13]  /*b780*/  ISETP.GE.AND P0, PT, R0, R3, PT ;  /* 0x000000030000720c */ /* 0x000fda0003f06270 */
[----:B------:R-:W-:Y:S05]  /*b790*/  @P0 BRA `(.L_x_4015) ;  /* 0x00000048008c0947 */ /* 0x000fea0003800000 */
[----:B------:R-:W-:Y:S01]  /*b7a0*/  ISETP.NE.AND P0, PT, R6, 0x1, PT ;  /* 0x000000010600780c */ /* 0x000fe20003f05270 */
[----:B------:R-:W0:Y:S01]  /*b7b0*/  S2UR UR7, SR_CTAID.Z ;  /* 0x00000000000779c3 */ /* 0x000e220000002700 */
[----:B------:R-:W-:Y:S01]  /*b7c0*/  USHF.R.S32.HI UR6, URZ, 0x1f, UR36 ;  /* 0x0000001f3f067899 */ /* 0x000fe20008011424 */
[----:B------:R-:W-:Y:S01]  /*b7d0*/  MOV R5, R0 ;  /* 0x0000000000057202 */ /* 0x000fe20000000f00 */
[----:B------:R-:W-:Y:S02]  /*b7e0*/  ULDC.64 UR8, c[0x0][0xbd0] ;  /* 0x0002f40000087ab9 */ /* 0x000fe40000000a00 */
[----:B------:R-:W-:Y:S02]  /*b7f0*/  UIMAD UR6, UR6, UR8, URZ ;  /* 0x00000008060672a4 */ /* 0x000fe4000f8e023f */
[----:B------:R-:W-:Y:S01]  /*b800*/  UIMAD.WIDE.U32 UR4, UR36, UR8, URZ ;  /* 0x00000008240472a5 */ /* 0x000fe2000f8e003f */
[----:B------:R-:W2:Y:S01]  /*b810*/  LDC.64 R10, c[0x0][0xbd8] ;  /* 0x0002f600ff0a7b82 */ /* 0x000ea20000000a00 */
[----:B------:R-:W-:-:S04]  /*b820*/  UIMAD UR6, UR36, UR9, UR6 ;  /* 0x00000009240672a4 */ /* 0x000fc8000f8e0206 */
[----:B------:R-:W-:Y:S02]  /*b830*/  UIADD3 UR6, UR5, UR6, URZ ;  /* 0x0000000605067290 */ /* 0x000fe4000fffe03f */
[----:B------:R-:W-:Y:S01]  /*b840*/  IMAD.U32 R3, RZ, RZ, UR5 ;  /* 0x00000005ff037e24 */ /* 0x000fe2000f8e00ff */
[----:B------:R-:W3:Y:S01]  /*b850*/  @P0 LDC R7, c[0x0][0xbec] ;  /* 0x0002fb00ff070b82 */ /* 0x000ee20000000800 */
[----:B------:R-:W-:Y:S01]  /*b860*/  IMAD.U32 R2, RZ, RZ, UR4 ;  /* 0x00000004ff027e24 */ /* 0x000fe2000f8e00ff */
[----:B------:R-:W-:Y:S01]  /*b870*/  ULDC.64 UR4, c[0x0][0xbe0] ;  /* 0x0002f80000047ab9 */ /* 0x000fe20000000a00 */
[----:B------:R-:W-:-:S05]  /*b880*/  IMAD.U32 R3, RZ, RZ, UR6 ;  /* 0x00000006ff037e24 */ /* 0x000fca000f8e00ff */
[----:B------:R-:W5:Y:S01]  /*b890*/  @P0 LDC R9, c[0x0][0xbf0] ;  /* 0x0002fc00ff090b82 */ /* 0x000f620000000800 */
[----:B0-----:R-:W-:-:S07]  /*b8a0*/  USHF.R.S32.HI UR8, URZ, 0x1f, UR7 ;  /* 0x0000001f3f087899 */ /* 0x001fce0008011407 */
[----:B------:R-:W0:Y:S01]  /*b8b0*/  S2UR UR10, SR_CTAID.Y ;  /* 0x00000000000a79c3 */ /* 0x000e220000002600 */
[C---:B--2---:R-:W-:Y:S02]  /*b8c0*/  IMAD R12, R10.reuse, UR8, RZ ;  /* 0x000000080a0c7c24 */ /* 0x044fe4000f8e02ff */
[----:B------:R-:W-:-:S04]  /*b8d0*/  IMAD.WIDE.U32 R2, R10, UR7, R2 ;  /* 0x000000070a027c25 */ /* 0x000fc8000f8e0002 */
[----:B------:R-:W-:Y:S01]  /*b8e0*/  IMAD R11, R11, UR7, R12 ;  /* 0x000000070b0b7c24 */ /* 0x000fe2000f8e020c */
[----:B------:R-:W0:Y:S01]  /*b8f0*/  LDC R8, c[0x0][0xc50] ;  /* 0x00031400ff087b82 */ /* 0x000e220000000800 */
[----:B---3--:R-:W-:-:S04]  /*b900*/  @P0 IMAD.HI.U32 R4, R0, R7, RZ ;  /* 0x0000000700040227 */ /* 0x008fc800078e00ff */
[----:B------:R-:W-:Y:S02]  /*b910*/  IMAD R7, RZ, RZ, -UR36 ;  /* 0x80000024ff077e24 */ /* 0x000fe4000f8e02ff */
[----:B------:R-:W-:Y:S01]  /*b920*/  IMAD.IADD R3, R11, 0x1, R3 ;  /* 0x000000010b037824 */ /* 0x000fe200078e0203 */
[----:B-----5:R-:W-:Y:S01]  /*b930*/  @P0 SHF.R.U32.HI R5, RZ, R9, R4 ;  /* 0x00000009ff050219 */ /* 0x020fe20000011604 */
[----:B0-----:R-:W-:-:S03]  /*b940*/  IMAD R9, R8, R7, UR10 ;  /* 0x0000000a08097e24 */ /* 0x001fc6000f8e0207 */
[----:B------:R-:W-:Y:S01]  /*b950*/  IADD3 R7, -R5, RZ, RZ ;  /* 0x000000ff05077210 */ /* 0x000fe20007ffe1ff */
        /* <DEDUP_REMOVED lines=20> */
.L_x_4013:
        /* <DEDUP_REMOVED lines=18> */
.L_x_4062:
[----:B------:R-:W-:Y:S01]  /*bbc0*/  ULDC UR40, c[0x0][0xc50] ;  /* 0x0003140000287ab9 */ /* 0x000fe20000000800 */
[----:B------:R-:W-:Y:S01]  /*bbd0*/  UMOV UR36, UR6 ;  /* 0x0000000600247c82 */ /* 0x000fe20008000000 */
[----:B------:R-:W-:-:S11]  /*bbe0*/  UISETP.NE.AND UP0, UPT, UR40, 0x1, UPT ;  /* 0x000000012800788c */ /* 0x000fd6000bf05270 */
[----:B------:R-:W-:Y:S01]  /*bbf0*/  @UP0 ULDC UR4, c[0x0][0xc54] ;  /* 0x0003150000040ab9 */ /* 0x000fe20000000800 */
[----:B------:R-:W-:Y:S01]  /*bc00*/  @UP0 ULDC UR7, c[0x0][0xc58] ;  /* 0x0003160000070ab9 */ /* 0x000fe20000000800 */
[----:B------:R-:W-:-:S04]  /*bc10*/  UIMAD.WIDE.U32 UR4, UR6, UR4, URZ ;  /* 0x00000004060472a5 */ /* 0x000fc8000f8e003f */
[----:B------:R-:W-:-:S12]  /*bc20*/  @UP0 USHF.R.U32.HI UR36, URZ, UR7, UR5 ;  /* 0x000000073f240299 */ /* 0x000fd80008011605 */
.L_x_4063:
[----:B------:R-:W-:Y:S01]  /*bc30*/  ISETP.GE.AND P0, PT, R17, RZ, PT ;  /* 0x000000ff1100720c */ /* 0x000fe20003f06270 */
[----:B------:R-:W-:Y:S01]  /*bc40*/  UIADD3 UR4, -UR36, URZ, URZ ;  /* 0x0000003f24047290 */ /* 0x000fe2000fffe13f */
[----:B------:R-:W-:Y:S01]  /*bc50*/  IMAD.MOV.U32 R0, RZ, RZ, 0x1 ;  /* 0x00000001ff007424 */ /* 0x000fe200078e00ff */
[----:B------:R-:W-:Y:S01]  /*bc60*/  MOV R6, RZ ;  /* 0x000000ff00067202 */ /* 0x000fe20000000f00 */
[----:B------:R-:W-:Y:S01]  /*bc70*/  IMAD.MOV.U32 R9, RZ, RZ, 0x1 ;  /* 0x00000001ff097424 */ /* 0x000fe200078e00ff */
[----:B------:R-:W-:-:S08]  /*bc80*/  UIMAD UR40, UR40, UR4, UR6 ;  /* 0x00000004282872a4 */ /* 0x000fd0000f8e0206 */
[----:B------:R-:W-:Y:S05]  /*bc90*/  @!P0 BRA `(.L_x_4064) ;  /* 0x00000040008c8947 */ /* 0x000fea0003800000 */
[----:B------:R-:W0:Y:S01]  /*bca0*/  S2UR UR6, SR_CTAID.X ;  /* 0x00000000000679c3 */ /* 0x000e220000002500 */
[----:B------:R-:W-:Y:S01]  /*bcb0*/  ULDC UR7, c[0x0][0x448] ;  /* 0x0001120000077ab9 */ /* 0x000fe20000000800 */
[----:B------:R-:W-:Y:S01]  /*bcc0*/  ULDC.64 UR4, c[0x0][0x418] ;  /* 0x0001060000047ab9 */ /* 0x000fe20000000a00 */
[----:B------:R-:W-:Y:S02]  /*bcd0*/  UISETP.NE.AND UP1, UPT, UR7, 0x1, UPT ;  /* 0x000000010700788c */ /* 0x000fe4000bf25270 */
[----:B------:R-:W-:Y:S01]  /*bce0*/  UISETP.NE.U32.AND UP0, UPT, UR4, URZ, UPT ;  /* 0x0000003f0400728c */ /* 0x000fe2000bf05070 */
[----:B------:R-:W-:Y:S02]  /*bcf0*/  ULDC UR7, c[0x0][0x424] ;  /* 0x0001090000077ab9 */ /* 0x000fe40000000800 */
[----:B------:R-:W-:Y:S01]  /*bd00*/  ULDC UR4, c[0x0][0x288] ;  /* 0x0000a20000047ab9 */ /* 0x000fe20000000800 */
[----:B------:R-:W-:Y:S02]  /*bd10*/  UISETP.NE.AND.EX UP0, UPT, UR5, URZ, UPT, UP0 ;  /* 0x0000003f0500728c */ /* 0x000fe4000bf05300 */
[----:B------:R-:W-:-:S02]  /*bd20*/  UIADD3 UR9, -UR4, 0x40, URZ ;  /* 0x0000004004097890 */ /* 0x000fc4000fffe13f */
[----:B------:R-:W-:Y:S01]  /*bd30*/  USEL UR7, UR7, 0x1, UP0 ;  /* 0x0000000107077887 */ /* 0x000fe20008000000 */
[----:B------:R-:W-:Y:S01]  /*bd40*/  @UP1 ULDC UR4, c[0x0][0x44c] ;  /* 0x0001130000041ab9 */ /* 0x000fe20000000800 */
[----:B------:R-:W-:Y:S01]  /*bd50*/  ULDC UR8, c[0x0][0x2f0] ;  /* 0x0000bc0000087ab9 */ /* 0x000fe20000000800 */
[----:B------:R-:W-:Y:S01]  /*bd60*/  @UP1 ULDC UR10, c[0x0][0x450] ;  /* 0x00011400000a1ab9 */ /* 0x000fe20000000800 */
[----:B------:R-:W-:Y:S02]  /*bd70*/  UIMAD UR9, UR7, UR8, UR9 ;  /* 0x00000008070972a4 */ /* 0x000fe4000f8e0209 */
[----:B------:R-:W-:Y:S01]  /*bd80*/  UIMAD UR7, UR7, UR8, 0x3f ;  /* 0x0000003f070774a4 */ /* 0x000fe2000f8e0208 */
[----:B------:R-:W-:Y:S01]  /*bd90*/  UMOV UR43, URZ ;  /* 0x0000003f002b7c82 */ /* 0x000fe20008000000 */
[----:B0-----:R-:W-:-:S04]  /*bda0*/  ULEA UR6, UR6, 0x3f, 0x6 ;  /* 0x0000003f06067891 */ /* 0x001fc8000f8e303f */
[----:B------:R-:W-:-:S04]  /*bdb0*/  UIMAD.WIDE.U32 UR4, UR6, UR4, URZ ;  /* 0x00000004060472a5 */ /* 0x000fc8000f8e003f */
[----:B------:R-:W-:Y:S02]  /*bdc0*/  @UP1 USHF.R.U32.HI UR6, URZ, UR10, UR5 ;  /* 0x0000000a3f061299 */ /* 0x000fe40008011605 */
[----:B------:R-:W-:Y:S02]  /*bdd0*/  USHF.R.S32.HI UR5, URZ, 0x1f, UR7 ;  /* 0x0000001f3f057899 */ /* 0x000fe40008011407 */
[----:B------:R-:W-:Y:S02]  /*bde0*/  UIADD3 UR6, UR9, UR6, URZ ;  /* 0x0000000609067290 */ /* 0x000fe4000fffe03f */
[----:B------:R-:W-:Y:S02]  /*bdf0*/  ULEA.HI UR5, UR5, UR7, URZ, 0x6 ;  /* 0x0000000705057291 */ /* 0x000fe4000f8f303f */
[----:B------:R-:W-:Y:S02]  /*be00*/  USHF.R.S32.HI UR4, URZ, 0x1f, UR6 ;  /* 0x0000001f3f047899 */ /* 0x000fe40008011406 */
[----:B------:R-:W-:-:S02]  /*be10*/  USHF.R.S32.HI UR5, URZ, 0x6, UR5 ;  /* 0x000000063f057899 */ /* 0x000fc40008011405 */
[----:B------:R-:W-:Y:S02]  /*be20*/  ULEA.HI UR4, UR4, UR6, URZ, 0x6 ;  /* 0x0000000604047291 */ /* 0x000fe4000f8f303f */
[----:B------:R-:W-:Y:S02]  /*be30*/  USHF.R.U32.HI UR10, URZ, 0x10, UR40 ;  /* 0x000000103f0a7899 */ /* 0x000fe40008011628 */
[----:B------:R-:W-:Y:S02]  /*be40*/  USHF.R.S32.HI UR4, URZ, 0x6, UR4 ;  /* 0x000000063f047899 */ /* 0x000fe40008011404 */
[----:B------:R-:W-:Y:S02]  /*be50*/  ULOP3.LUT UR40, UR40, 0xffff, URZ, 0xc0, !UPT ;  /* 0x0000ffff28287892 */ /* 0x000fe4000f8ec03f */
[----:B------:R-:W-:-:S04]  /*be60*/  UISETP.LT.AND UP0, UPT, UR5, UR4, UPT ;  /* 0x000000040500728c */ /* 0x000fc8000bf01270 */
[----:B------:R-:W-:Y:S02]  /*be70*/  USEL UR41, UR5, UR4, UP0 ;  /* 0x0000000405297287 */ /* 0x000fe40008000000 */
[----:B------:R-:W-:Y:S02]  /*be80*/  UISETP.NE.AND UP0, UPT, UR10, URZ, UPT ;  /* 0x0000003f0a00728c */ /* 0x000fe4000bf05270 */
[----:B------:R-:W-:-:S06]  /*be90*/  UISETP.GE.AND UP1, UPT, UR41, 0x1, UPT ;  /* 0x000000012900788c */ /* 0x000fcc000bf26270 */
[----:B------:R-:W-:-:S03]  /*bea0*/  PLOP3.LUT P0, PT, PT, PT, UP1, 0x80, 0x0 ;  /* 0x000000000000781c */ /* 0x000fc60003f0f018 */
[----:B------:R-:W-:-:S10]  /*beb0*/  @!UP0 ULDC UR10, c[0x0][0x9f0] ;  /* 0x00027c00000a8ab9 */ /* 0x000fd40000000800 */
[----:B------:R-:W-:Y:S05]  /*bec0*/  @!P0 BRA `(.L_x_4065) ;  /* 0x0000000000848947 */ /* 0x000fea0003800000 */
[----:B------:R-:W-:Y:S01]  /*bed0*/  IMAD.U32 R4, RZ, RZ, UR10 ;  /* 0x0000000aff047e24 */ /* 0x000fe2000f8e00ff */
[----:B------:R-:W-:Y:S01]  /*bee0*/  UIADD3 UR6, UR10, -0x1, UR41 ;  /* 0xffffffff0a067890 */ /* 0x000fe2000fffe029 */
[----:B------:R-:W-:-:S03]  /*bef0*/  UMOV UR4, URZ ;  /* 0x0000003f00047c82 */ /* 0x000fc60008000000 */
[-C--:B------:R-:W-:Y:S02]  /*bf00*/  IABS R2, R4.reuse ;  /* 0x0000000400027213 */ /* 0x080fe40000000000 */
[----:B------:R-:W-:Y:S01]  /*bf10*/  IABS R5, R4 ;  /* 0x0000000400057213 */ /* 0x000fe20000000000 */
[----:B------:R-:W-:Y:S01]  /*bf20*/  IMAD.U32 R4, RZ, RZ, UR6 ;  /* 0x00000006ff047e24 */ /* 0x000fe2000f8e00ff */
[----:B------:R-:W-:Y:S01]  /*bf30*/  R2UR UR11, R2 ;  /* 0x00000000020b72ca */ /* 0x000fe200000e0000 */
[----:B------:R-:W-:Y:S01]  /*bf40*/  ULOP3.LUT UR6, UR6, UR10, URZ, 0x3c, !UPT ;  /* 0x0000000a06067292 */ /* 0x000fe2000f8e3c3f */
[----:B------:R-:W-:-:S11]  /*bf50*/  IADD3 R5, RZ, -R5, RZ ;  /* 0x80000005ff057210 */ /* 0x000fd60007ffe0ff */
        /* <DEDUP_REMOVED lines=24> */
.L_x_4065:
[----:B------:R-:W-:Y:S01]  /*c0e0*/  UIMAD UR39, UR40, UR43, URZ ;  /* 0x0000002b282772a4 */ /* 0x000fe2000f8e023f */
[----:B------:R-:W-:Y:S01]  /*c0f0*/  IMAD.U32 R2, RZ, RZ, UR41 ;  /* 0x00000029ff027e24 */ /* 0x000fe2000f8e00ff */
[----:B------:R-:W-:Y:S01]  /*c100*/  MOV R9, 0x1 ;  /* 0x0000000100097802 */ /* 0x000fe20000000f00 */
[----:B------:R-:W-:-:S03]  /*c110*/  IMAD.MOV.U32 R6, RZ, RZ, RZ ;  /* 0x000000ffff067224 */ /* 0x000fc600078e00ff */
        /* <DEDUP_REMOVED lines=28> */
.L_x_4066:
        /* <DEDUP_REMOVED lines=9> */
[----:B------:R-:W-:Y:S01]  /*c370*/  MOV R4, UR6 ;  /* 0x0000000600047c02 */ /* 0x000fe20008000f00 */
[----:B------:R-:W-:Y:S01]  /*c380*/  IMAD.U32 R5, RZ, RZ, UR7 ;  /* 0x00000007ff057e24 */ /* 0x000fe2000f8e00ff */
[----:B------:R-:W-:Y:S01]  /*c390*/  MOV R11, UR5 ;  /* 0x00000005000b7c02 */ /* 0x000fe20008000f00 */
        /* <DEDUP_REMOVED lines=8> */
.L_x_4068:
[----:B------:R0:W1:Y:S01]  /*c420*/  LDC.64 R2, c[0x4][R16] ;  /* 0x0100000010027b82 */ /* 0x0000620000000a00 */
[----:B------:R-:W-:Y:S01]  /*c430*/  ULDC.64 UR6, c[0x4][0x90] ;  /* 0x0100240000067ab9 */ /* 0x000fe20000000a00 */
[----:B------:R-:W-:Y:S01]  /*c440*/  ULDC.64 UR8, c[0x4][0x98] ;  /* 0x0100260000087ab9 */ /* 0x000fe20000000a00 */
[----:B------:R-:W-:Y:S01]  /*c450*/  ULDC.64 UR4, c[0x4][0x18] ;  /* 0x0100060000047ab9 */ /* 0x000fe20000000a00 */
[----:B------:R-:W-:Y:S01]  /*c460*/  IMAD.U32 R4, RZ, RZ, UR6 ;  /* 0x00000006ff047e24 */ /* 0x000fe2000f8e00ff */
[----:B------:R-:W-:Y:S01]  /*c470*/  MOV R5, UR7 ;  /* 0x0000000700057c02 */ /* 0x000fe20008000f00 */
[----:B------:R-:W-:Y:S01]  /*c480*/  IMAD.U32 R6, RZ, RZ, UR8 ;  /* 0x00000008ff067e24 */ /* 0x000fe2000f8e00ff */
[----:B------:R-:W-:Y:S01]  /*c490*/  MOV R8, 0x70 ;  /* 0x0000007000087802 */ /* 0x000fe20000000f00 */
[----:B------:R-:W-:Y:S02]  /*c4a0*/  IMAD.U32 R7, RZ, RZ, UR9 ;  /* 0x00000009ff077e24 */ /* 0x000fe4000f8e00ff */
[----:B------:R-:W-:-:S02]  /*c4b0*/  IMAD.U32 R10, RZ, RZ, UR4 ;  /* 0x00000004ff0a7e24 */ /* 0x000fc4000f8e00ff */
[----:B------:R-:W-:Y:S02]  /*c4c0*/  IMAD.U32 R11, RZ, RZ, UR5 ;  /* 0x00000005ff0b7e24 */ /* 0x000fe4000f8e00ff */
[----:B------:R-:W-:Y:S02]  /*c4d0*/  IMAD.MOV.U32 R12, RZ, RZ, 0x1 ;  /* 0x00000001ff0c7424 */ /* 0x000fe400078e00ff */
[----:B0-----:R-:W-:-:S07]  /*c4e0*/  IMAD.MOV.U32 R13, RZ, RZ, RZ ;  /* 0x000000ffff0d7224 */ /* 0x001fce00078e00ff */
[----:B------:R-:W-:-:S07]  /*c4f0*/  LEPC R20, `(.L_x_4067) ;  /* 0x000000001014794e */ /* 0x000fce0000000000 */
[----:B-1----:R-:W-:Y:S05]  /*c500*/  CALL.ABS.NOINC R2 ;  /* 0x0000000002007343 */ /* 0x002fea0003c00000 */
.L_x_4067:
        /* <DEDUP_REMOVED lines=17> */
.L_x_4165:
        /* <DEDUP_REMOVED lines=8> */
.L_x_4168:
[----:B------:R-:W-:Y:S05]  /*c6a0*/  @!P6 BRA `(.L_x_4070) ;  /* 0x0000000000d4e947 */ /* 0x000fea0003800000 */
[----:B------:R-:W-:Y:S01]  /*c6b0*/  IMAD.MOV.U32 R16, RZ, RZ, R17 ;  /* 0x000000ffff107224 */ /* 0x000fe200078e0011 */
[----:B------:R-:W-:Y:S06]  /*c6c0*/  @!P1 BRA `(.L_x_4072) ;  /* 0x0000000000509947 */ /* 0x000fec0003800000 */
[----:B------:R-:W-:Y:S01]  /*c6d0*/  MOV R8, R0 ;  /* 0x0000000000087202 */ /* 0x000fe20000000f00 */
        /* <DEDUP_REMOVED lines=19> */
.L_x_4072:
[----:B------:R-:W-:Y:S01]  /*c810*/  MOV R0, 0x1 ;  /* 0x0000000100007802 */ /* 0x000fe20000000f00 */
[----:B0-----:R-:W0:Y:S03]  /*c820*/  S2R R8, SR_TID.X ;  /* 0x0000000000087919 */ /* 0x001e260000002100 */
[----:B------:R-:W-:-:S04]  /*c830*/  SHF.L.U32 R0, R0, 0x1f, RZ ;  /* 0x0000001f00007819 */ /* 0x000fc800000006ff */
[----:B------:R-:W1:Y:S01]  /*c840*/  SYNCS.PHASECHK.TRANS64.TRYWAIT P0, [UR38+0x28c40], R0 ;  /* 0x028c4000ff0075a7 */ /* 0x000e620008000166 */
[----:B0-----:R-:W-:-:S04]  /*c850*/  LOP3.LUT R2, R8, 0x7f, RZ, 0xc0, !PT ;  /* 0x0000007f08027812 */ /* 0x001fc800078ec0ff */
[----:B------:R-:W-:Y:S01]  /*c860*/  ISETP.NE.AND P1, PT, R2, RZ, PT ;  /* 0x000000ff0200720c */ /* 0x000fe20003f25270 */
[----:B-1----:R-:W-:-:S12]  /*c870*/  @!P0 BRA `(.L_x_4073) ;  /* 0x0000003c00688947 */ /* 0x002fd80003800000 */
.L_x_4169:
[----:B------:R-:W-:Y:S05]  /*c880*/  @P1 BRA `(.L_x_4074) ;  /* 0x0000000000181947 */ /* 0x000fea0003800000 */
[----:B------:R-:W1:Y:S01]  /*c890*/  S2R R2, SR_TID.X ;  /* 0x0000000000027919 */ /* 0x000e620000002100 */
[----:B0-----:R-:W-:-:S04]  /*c8a0*/  IMAD.MOV.U32 R0, RZ, RZ, 0x2000 ;  /* 0x00002000ff007424 */ /* 0x001fc800078e00ff */
[----:B------:R2:W-:Y:S01]  /*c8b0*/  SYNCS.ARRIVE.TRANS64 RZ, [UR38+0x28c30], R0 ;  /* 0x028c3000ffff79a7 */ /* 0x0005e20008000026 */
[----:B-1----:R-:W-:-:S13]  /*c8c0*/  LOP3.LUT P0, RZ, R2, 0x1f, RZ, 0xc0, !PT ;  /* 0x0000001f02ff7812 */ /* 0x002fda000780c0ff */
[----:B--2---:R-:W-:Y:S05]  /*c8d0*/  @!P0 BRA `(.L_x_4074) ;  /* 0x0000000000048947 */ /* 0x004fea0003800000 */
[----:B------:R-:W-:Y:S01]  /*c8e0*/  BPT.TRAP 0x1 ;  /* 0x000000040000795c */ /* 0x000fe20000300000 */
.L_x_4074:
        /* <DEDUP_REMOVED lines=17> */
.L_x_4070:
        /* <DEDUP_REMOVED lines=13> */
[----:B------:R-:W-:Y:S01]  /*cad0*/  IMAD.U32 R5, RZ, RZ, UR5 ;  /* 0x00000005ff057e24 */ /* 0x000fe2000f8e00ff */
[----:B------:R-:W-:Y:S01]  /*cae0*/  MOV R13, RZ ;  /* 0x000000ff000d7202 */ /* 0x000fe20000000f00 */
[----:B------:R-:W-:Y:S02]  /*caf0*/  IMAD.U32 R6, RZ, RZ, UR6 ;  /* 0x00000006ff067e24 */ /* 0x000fe4000f8e00ff */
[----:B------:R-:W-:-:S02]  /*cb00*/  IMAD.U32 R10, RZ, RZ, UR8 ;  /* 0x00000008ff0a7e24 */ /* 0x000fc4000f8e00ff */
[----:B------:R-:W-:Y:S02]  /*cb10*/  IMAD.U32 R11, RZ, RZ, UR9 ;  /* 0x00000009ff0b7e24 */ /* 0x000fe4000f8e00ff */
[----:B------:R-:W-:Y:S02]  /*cb20*/  IMAD.MOV.U32 R8, RZ, RZ, 0x70 ;  /* 0x00000070ff087424 */ /* 0x000fe400078e00ff */
[----:B------:R-:W-:-:S07]  /*cb30*/  IMAD.MOV.U32 R12, RZ, RZ, 0x1 ;  /* 0x00000001ff0c7424 */ /* 0x000fce00078e00ff */
[----:B------:R-:W-:-:S07]  /*cb40*/  LEPC R20, `(.L_x_4075) ;  /* 0x000000001014794e */ /* 0x000fce0000000000 */
[----:B0-----:R-:W-:Y:S05]  /*cb50*/  CALL.ABS.NOINC R2 ;  /* 0x0000000002007343 */ /* 0x001fea0003c00000 */
.L_x_4075:
[----:B------:R-:W0:Y:S01]  /*cb60*/  LDC R4, c[0x0][0x448] ;  /* 0x00011200ff047b82 */ /* 0x000e220000000800 */
[----:B------:R-:W1:Y:S01]  /*cb70*/  S2R R13, SR_TID.X ;  /* 0x00000000000d7919 */ /* 0x000e620000002100 */
[----:B------:R-:W-:Y:S01]  /*cb80*/  USHF.R.S32.HI UR6, URZ, 0x1f, UR36 ;  /* 0x0000001f3f067899 */ /* 0x000fe20008011424 */
[----:B------:R-:W-:Y:S01]  /*cb90*/  ULDC.64 UR8, c[0x0][0x2d8] ;  /* 0x0000b60000087ab9 */ /* 0x000fe20000000a00 */
[----:B------:R-:W2:Y:S02]  /*cba0*/  S2R R14, SR_CTAID.Z ;  /* 0x00000000000e7919 */ /* 0x000ea40000002700 */
[----:B------:R-:W-:Y:S02]  /*cbb0*/  UIMAD UR6, UR6, UR8, URZ ;  /* 0x00000008060672a4 */ /* 0x000fe4000f8e023f */
[----:B------:R-:W3:Y:S01]  /*cbc0*/  LDC.64 R2, c[0x0][0x2e0] ;  /* 0x0000b800ff027b82 */ /* 0x000ee20000000a00 */
[----:B------:R-:W4:Y:S01]  /*cbd0*/  S2R R10, SR_CTAID.X ;  /* 0x00000000000a7919 */ /* 0x000f220000002500 */
[----:B------:R-:W-:-:S02]  /*cbe0*/  UIMAD.WIDE.U32 UR4, UR36, UR8, URZ ;  /* 0x00000008240472a5 */ /* 0x000fc4000f8e003f */
[----:B------:R-:W-:-:S04]  /*cbf0*/  UIMAD UR6, UR36, UR9, UR6 ;  /* 0x00000009240672a4 */ /* 0x000fc8000f8e0206 */
[----:B------:R-:W-:Y:S01]  /*cc00*/  UIADD3 UR5, UR5, UR6, URZ ;  /* 0x0000000605057290 */ /* 0x000fe2000fffe03f */
[----:B0-----:R-:W-:Y:S02]  /*cc10*/  ISETP.NE.AND P0, PT, R4, 0x1, PT ;  /* 0x000000010400780c */ /* 0x001fe40003f05270 */
[C---:B-1----:R-:W-:Y:S01]  /*cc20*/  LOP3.LUT R12, R13.reuse, 0x7f, RZ, 0xc0, !PT ;  /* 0x0000007f0d0c7812 */ /* 0x042fe200078ec0ff */
[----:B------:R-:W-:-:S10]  /*cc30*/  IMAD.SHL.U32 R0, R13, 0x10, RZ ;  /* 0x000000100d007824 */ /* 0x000fd400078e00ff */
[----:B------:R-:W0:Y:S01]  /*cc40*/  @P0 LDC R5, c[0x0][0x44c] ;  /* 0x00011300ff050b82 */ /* 0x000e220000000800 */
[----:B------:R-:W-:Y:S02]  /*cc50*/  SHF.R.U32.HI R7, RZ, 0x3, R12 ;  /* 0x00000003ff077819 */ /* 0x000fe4000001160c */
[----:B--2---:R-:W-:Y:S02]  /*cc60*/  SHF.R.S32.HI R11, RZ, 0x1f, R14 ;  /* 0x0000001fff0b7819 */ /* 0x004fe4000001140e */
[----:B------:R-:W-:-:S03]  /*cc70*/  LOP3.LUT R9, R7, 0x70, R0, 0xf8, !PT ;  /* 0x0000007007097812 */ /* 0x000fc600078ef800 */
[----:B------:R-:W1:Y:S01]  /*cc80*/  @P0 LDC R6, c[0x0][0x450] ;  /* 0x00011400ff060b82 */ /* 0x000e620000000800 */
[----:B---3--:R-:W-:Y:S02]  /*cc90*/  IMAD R8, R11, R2, RZ ;  /* 0x000000020b087224 */ /* 0x008fe400078e02ff */
[----:B----4-:R-:W-:Y:S02]  /*cca0*/  IMAD R0, R10, 0x40, R9 ;  /* 0x000000400a007824 */ /* 0x010fe400078e0209 */
[----:B------:R-:W-:Y:S02]  /*ccb0*/  IMAD R9, R14, R3, R8 ;  /* 0x000000030e097224 */ /* 0x000fe400078e0208 */
[----:B0-----:R-:W-:-:S04]  /*ccc0*/  @P0 IMAD.HI.U32 R3, R0, R5, RZ ;  /* 0x0000000500030227 */ /* 0x001fc800078e00ff */
[----:B------:R-:W-:Y:S01]  /*ccd0*/  IMAD.MOV.U32 R5, RZ, RZ, R0 ;  /* 0x000000ffff057224 */ /* 0x000fe200078e0000 */
[----:B-1----:R-:W-:Y:S01]  /*cce0*/  @P0 SHF.R.U32.HI R5, RZ, R6, R3 ;  /* 0x00000006ff050219 */ /* 0x002fe20000011603 */
[----:B------:R-:W-:Y:S01]  /*ccf0*/  IMAD.WIDE.U32 R2, R14, R2, UR4 ;  /* 0x000000040e027e25 */ /* 0x000fe2000f8e0002 */
[----:B------:R-:W-:Y:S02]  /*cd00*/  ULDC.64 UR4, c[0x0][0x2d0] ;  /* 0x0000b40000047ab9 */ /* 0x000fe40000000a00 */
[----:B------:R-:W-:Y:S01]  /*cd10*/  SHF.R.S32.HI R6, RZ, 0x1f, R5 ;  /* 0x0000001fff067819 */ /* 0x000fe20000011405 */
[----:B------:R-:W-:Y:S01]  /*cd20*/  IMAD.IADD R3, R3, 0x1, R9 ;  /* 0x0000000103037824 */ /* 0x000fe200078e0209 */
[----:B------:R-:W-:-:S03]  /*cd30*/  IADD3 R9, -R5, RZ, RZ ;  /* 0x000000ff05097210 */ /* 0x000fc60007ffe1ff */
[----:B------:R-:W-:Y:S02]  /*cd40*/  IMAD R6, R6, UR4, RZ ;  /* 0x0000000406067c24 */ /* 0x000fe4000f8e02ff */
[----:B------:R-:W-:Y:S02]  /*cd50*/  IMAD R0, R4, R9, R0 ;  /* 0x0000000904007224 */ /* 0x000fe400078e0200 */
[C---:B------:R-:W-:Y:S02]  /*cd60*/  IMAD R9, R5.reuse, UR5, R6 ;  /* 0x0000000505097c24 */ /* 0x040fe4000f8e0206 */
[----:B------:R-:W-:Y:S01]  /*cd70*/  IMAD.WIDE.U32 R2, R5, UR4, R2 ;  /* 0x0000000405027c25 */ /* 0x000fe2000f8e0002 */
[----:B------:R-:W-:Y:S01]  /*cd80*/  SHF.R.S32.HI R5, RZ, 0x1f, R0 ;  /* 0x0000001fff057819 */ /* 0x000fe20000011400 */
[----:B------:R-:W-:Y:S02]  /*cd90*/  ULDC.64 UR4, c[0x0][0x2c8] ;  /* 0x0000b20000047ab9 */ /* 0x000fe40000000a00 */
[----:B------:R-:W-:-:S02]  /*cda0*/  IMAD.IADD R3, R3, 0x1, R9 ;  /* 0x0000000103037824 */ /* 0x000fc400078e0209 */
[----:B------:R-:W-:Y:S02]  /*cdb0*/  IMAD R5, R5, UR4, RZ ;  /* 0x0000000405057c24 */ /* 0x000fe4000f8e02ff */
[----:B------:R-:W-:-:S04]  /*cdc0*/  IMAD.WIDE.U32 R2, R0, UR4, R2 ;  /* 0x0000000400027c25 */ /* 0x000fc8000f8e0002 */
[----:B------:R-:W-:Y:S01]  /*cdd0*/  IMAD R5, R0, UR5, R5 ;  /* 0x0000000500057c24 */ /* 0x000fe2000f8e0205 */
[----:B------:R-:W-:Y:S02]  /*cde0*/  ULDC.64 UR4, c[0x0][0x280] ;  /* 0x0000a00000047ab9 */ /* 0x000fe40000000a00 */
[----:B------:R-:W-:Y:S01]  /*cdf0*/  LEA R0, P0, R2, UR4, 0x1 ;  /* 0x0000000402007c11 */ /* 0x000fe2000f8008ff */
[----:B------:R-:W-:Y:S01]  /*ce00*/  IMAD.IADD R3, R3, 0x1, R5 ;  /* 0x0000000103037824 */ /* 0x000fe200078e0205 */
[----:B------:R-:W-:Y:S01]  /*ce10*/  ULDC UR4, c[0x0][0x2b8] ;  /* 0x0000ae0000047ab9 */ /* 0x000fe20000000800 */
        /* <DEDUP_REMOVED lines=12> */
[----:B------:R-:W-:Y:S01]  /*cee0*/  LEA R7, R10, R7, 0x6 ;  /* 0x000000070a077211 */ /* 0x000fe200078e30ff */
[----:B------:R-:W-:Y:S01]  /*cef0*/  IMAD R4, R4, UR4, RZ ;  /* 0x0000000404047c24 */ /* 0x000fe2000f8e02ff */
[----:B------:R-:W1:Y:S03]  /*cf00*/  SHFL.IDX PT, R2, R6, RZ, 0x181f ;  /* 0x00181fff06027589 */ /* 0x000e6600000e0000 */
[C---:B------:R-:W-:Y:S01]  /*cf10*/  VIADD R11, R7.reuse, 0x10 ;  /* 0x00000010070b7836 */ /* 0x040fe20000000000 */
        /* <DEDUP_REMOVED lines=25> */
.L_x_4178:
[----:B------:R-:W-:-:S05]  /*d0b0*/  VIADD R7, R7, 0x30 ;  /* 0x0000003007077836 */ /* 0x000fca0000000000 */
[----:B------:R-:W-:Y:S01]  /*d0c0*/  ISETP.GE.AND P1, PT, R7, R4, PT ;  /* 0x000000040700720c */ /* 0x000fe20003f26270 */
[----:B------:R-:W-:-:S05]  /*d0d0*/  IMAD.MOV.U32 R4, RZ, RZ, 0x1 ;  /* 0x00000001ff047424 */ /* 0x000fca00078e00ff */
[----:B------:R-:W-:-:S07]  /*d0e0*/  SHF.L.U32 R4, R4, 0x1f, RZ ;  /* 0x0000001f04047819 */ /* 0x000fce00000006ff */
[----:B01----:R-:W-:Y:S02]  /*d0f0*/  @!P1 LEA R2, P2, R8, R14, 0x1 ;  /* 0x0000000e08029211 */ /* 0x003fe400078408ff */
[----:B------:R-:W-:Y:S02]  /*d100*/  @!P1 LEA R5, R5, UR38, 0x1 ;  /* 0x0000002605059c11 */ /* 0x000fe4000f8e08ff */
[----:B------:R-:W-:-:S05]  /*d110*/  @!P1 IADD3.X R3, RZ, R6, RZ, P2, !PT ;  /* 0x00000006ff039210 */ /* 0x000fca00017fe4ff */
        /* <DEDUP_REMOVED lines=11> */
.L_x_4179:
        /* <DEDUP_REMOVED lines=9> */
.L_x_4180:
        /* <DEDUP_REMOVED lines=8> */
.L_x_4082:
[----:B------:R-:W-:Y:S05]  /*d2e0*/  BSYNC B1 ;  /* 0x0000000000017941 */ /* 0x000fea0003800000 */
.L_x_4081:
        /* <DEDUP_REMOVED lines=11> */
.L_x_4083:
        /* <DEDUP_REMOVED lines=13> */
.L_x_4084:
        /* <DEDUP_REMOVED lines=13> */
.L_x_4085:
        /* <DEDUP_REMOVED lines=13> */
.L_x_4086:
        /* <DEDUP_REMOVED lines=13> */
.L_x_4087:
        /* <DEDUP_REMOVED lines=13> */
.L_x_4088:
        /* <DEDUP_REMOVED lines=13> */
.L_x_4089:
        /* <DEDUP_REMOVED lines=13> */
.L_x_4090:
        /* <DEDUP_REMOVED lines=8> */
.L_x_4079:
[----:B------:R-:W-:Y:S05]  /*d9d0*/  BSYNC B0 ;  /* 0x0000000000007941 */ /* 0x000fea0003800000 */
.L_x_4078:
[----:B0-----:R-:W2:Y:S01]  /*d9e0*/  LDL.LU R3, [R1+0x8] ;  /* 0x0000080001037983 */ /* 0x001ea20000300800 */
[----:B------:R-:W-:Y:S02]  /*d9f0*/  IMAD.MOV.U32 R9, RZ, RZ, RZ ;  /* 0x000000ffff097224 */ /* 0x000fe400078e00ff */
[----:B------:R-:W-:Y:S01]  /*da00*/  IMAD.MOV.U32 R6, RZ, RZ, 0x1 ;  /* 0x00000001ff067424 */ /* 0x000fe200078e00ff */
[----:B--2---:R-:W-:-:S04]  /*da10*/  IADD3 R7, R3, -0x2, RZ ;  /* 0xfffffffe03077810 */ /* 0x004fc80007ffe0ff */
[----:B------:R-:W-:-:S13]  /*da20*/  ISETP.GE.AND P0, PT, R7, UR39, PT ;  /* 0x0000002707007c0c */ /* 0x000fda000bf06270 */
[----:B------:R-:W-:Y:S05]  /*da30*/  @!P0 BRA `(.L_x_4064) ;  /* 0x0000002400248947 */ /* 0x000fea0003800000 */
[----:B------:R-:W-:Y:S01]  /*da40*/  UIADD3 UR4, UR40, 0x1, URZ ;  /* 0x0000000128047890 */ /* 0x000fe2000fffe03f */
[----:B------:R-:W-:Y:S01]  /*da50*/  LOP3.LUT R0, RZ, UR39, RZ, 0x33, !PT ;  /* 0x00000027ff007c12 */ /* 0x000fe2000f8e33ff */
[----:B------:R-:W0:Y:S01]  /*da60*/  S2R R4, SR_TID.X ;  /* 0x0000000000047919 */ /* 0x000e220000002100 */
[----:B------:R-:W-:Y:S01]  /*da70*/  MOV R6, 0x1 ;  /* 0x0000000100067802 */ /* 0x000fe20000000f00 */
        /* <DEDUP_REMOVED lines=20> */
.L_x_4132:
[----:B------:R-:W-:Y:S01]  /*dbc0*/  ISETP.NE.AND P0, PT, R19, RZ, PT ;  /* 0x000000ff1300720c */ /* 0x000fe20003f05270 */
[----:B------:R-:W-:Y:S01]  /*dbd0*/  VIADD R8, R8, 0xfffffffe ;  /* 0xfffffffe08087836 */ /* 0x000fe20000000000 */
[----:B------:R-:W-:Y:S04]  /*dbe0*/  BSSY B1, `(.L_x_4092) ;  /* 0x00000b6000017945 */ /* 0x000fe80003800000 */
[----:B------:R-:W-:-:S07]  /*dbf0*/  ISETP.NE.AND P1, PT, R8, RZ, PT ;  /* 0x000000ff0800720c */ /* 0x000fce0003f25270 */
[----:B0-----:R-:W-:Y:S06]  /*dc00*/  @!P0 BRA `(.L_x_4093) ;  /* 0x0000000800cc8947 */ /* 0x001fec0003800000 */
[----:B------:R-:W2:Y:S01]  /*dc10*/  LDL R2, [R1] ;  /* 0x0000000001027983 */ /* 0x000ea20000100800 */
[----:B------:R-:W-:Y:S02]  /*dc20*/  MOV R13, R7 ;  /* 0x00000007000d7202 */ /* 0x000fe40000000f00 */
        /* <DEDUP_REMOVED lines=21> */
.L_x_4094:
[----:B------:R-:W1:Y:S01]  /*dd80*/  S2R R2, SR_TID.X ;  /* 0x0000000000027919 */ /* 0x000e620000002100 */
[----:B------:R-:W-:Y:S01]  /*dd90*/  BSSY B2, `(.L_x_4095) ;  /* 0x0000006000027945 */ /* 0x000fe20003800000 */
[----:B-1----:R-:W-:Y:S02]  /*dda0*/  LOP3.LUT R3, R2, 0x7f, RZ, 0xc0, !PT ;  /* 0x0000007f02037812 */ /* 0x002fe400078ec0ff */
[----:B------:R-:W-:Y:S02]  /*ddb0*/  SHF.L.U32 R2, R0, 0x1f, RZ ;  /* 0x0000001f00027819 */ /* 0x000fe400000006ff */
[----:B------:R-:W-:Y:S02]  /*ddc0*/  ISETP.NE.AND P2, PT, R3, RZ, PT ;  /* 0x000000ff0300720c */ /* 0x000fe40003f45270 */
[----:B------:R-:W1:Y:S02]  /*ddd0*/  SYNCS.PHASECHK.TRANS64.TRYWAIT P0, [UR38+0x28c48], R2 ;  /* 0x028c4802ff0075a7 */ /* 0x000e640008000166 */
[----:B-1----:R-:W-:Y:S09]  /*dde0*/  @!P0 BRA `(.L_x_4096) ;  /* 0x0000002c00808947 */ /* 0x002ff20003800000 */
.L_x_4181:
[----:B------:R-:W-:Y:S05]  /*ddf0*/  BSYNC B2 ;  /* 0x0000000000027941 */ /* 0x000fea0003800000 */
.L_x_4095:
[----:B------:R-:W-:Y:S04]  /*de00*/  BSSY B2, `(.L_x_4097) ;  /* 0x0000007000027945 */ /* 0x000fe80003800000 */
[----:B------:R-:W-:Y:S05]  /*de10*/  @P2 BRA `(.L_x_4098) ;  /* 0x0000000000142947 */ /* 0x000fea0003800000 */
[----:B------:R-:W-:Y:S02]  /*de20*/  ISETP.NE.AND P0, PT, R10, RZ, PT ;  /* 0x000000ff0a00720c */ /* 0x000fe40003f05270 */
[----:B-1----:R-:W-:-:S04]  /*de30*/  MOV R3, 0x2000 ;  /* 0x0000200000037802 */ /* 0x002fc80000000f00 */
[----:B------:R2:W-:Y:S07]  /*de40*/  SYNCS.ARRIVE.TRANS64 RZ, [UR38+0x28c38], R3 ;  /* 0x028c3803ffff79a7 */ /* 0x0005ee0008000026 */
[----:B------:R-:W-:Y:S05]  /*de50*/  @!P0 BRA `(.L_x_4098) ;  /* 0x0000000000048947 */ /* 0x000fea0003800000 */
[----:B------:R-:W-:Y:S01]  /*de60*/  BPT.TRAP 0x1 ;  /* 0x000000040000795c */ /* 0x000fe20000300000 */
.L_x_4098:
[----:B------:R-:W-:Y:S05]  /*de70*/  BSYNC B2 ;  /* 0x0000000000027941 */ /* 0x000fea0003800000 */
.L_x_4097:
        /* <DEDUP_REMOVED lines=11> */
.L_x_4099:
        /* <DEDUP_REMOVED lines=10> */
.L_x_4182:
[----:B------:R-:W-:Y:S05]  /*dfd0*/  BSYNC B2 ;  /* 0x0000000000027941 */ /* 0x000fea0003800000 */
.L_x_4100:
[----:B------:R-:W-:Y:S01]  /*dfe0*/  BSSY B2, `(.L_x_4102) ;  /* 0x0000009000027945 */ /* 0x000fe20003800000 */
[----:B01----:R-:W-:Y:S02]  /*dff0*/  IMAD.MOV.U32 R2, RZ, RZ, 0x0 ;  /* 0x00000000ff027424 */ /* 0x003fe400078e00ff */
[----:B--2---:R-:W-:Y:S01]  /*e000*/  IMAD.MOV.U32 R3, RZ, RZ, 0x14f00000 ;  /* 0x14f00000ff037424 */ /* 0x004fe200078e00ff */
[----:B------:R-:W-:Y:S06]  /*e010*/  @P2 BRA `(.L_x_4103) ;  /* 0x0000000000142947 */ /* 0x000fec0003800000 */
[----:B------:R-:W-:Y:S02]  /*e020*/  ISETP.NE.AND P0, PT, R10, RZ, PT ;  /* 0x000000ff0a00720c */ /* 0x000fe40003f05270 */
[----:B------:R-:W-:-:S04]  /*e030*/  MOV R12, 0x10000 ;  /* 0x00010000000c7802 */ /* 0x000fc80000000f00 */
[----:B------:R0:W-:Y:S07]  /*e040*/  SYNCS.ARRIVE.TRANS64 RZ, [UR38+0x28c58], R12 ;  /* 0x028c580cffff79a7 */ /* 0x0001ee0008000026 */
[----:B------:R-:W-:Y:S05]  /*e050*/  @!P0 BRA `(.L_x_4103) ;  /* 0x0000000000048947 */ /* 0x000fea0003800000 */
[----:B------:R-:W-:Y:S01]  /*e060*/  BPT.TRAP 0x1 ;  /* 0x000000040000795c */ /* 0x000fe20000300000 */
.L_x_4103:
[----:B------:R-:W-:Y:S05]  /*e070*/  BSYNC B2 ;  /* 0x0000000000027941 */ /* 0x000fea0003800000 */
.L_x_4102:
        /* <DEDUP_REMOVED lines=9> */
.L_x_4104:
        /* <DEDUP_REMOVED lines=13> */
.L_x_4105:
        /* <DEDUP_REMOVED lines=13> */
.L_x_4106:
        /* <DEDUP_REMOVED lines=13> */
.L_x_4107:
        /* <DEDUP_REMOVED lines=13> */
.L_x_4108:
        /* <DEDUP_REMOVED lines=13> */
.L_x_4109:
        /* <DEDUP_REMOVED lines=13> */
.L_x_4110:
        /* <DEDUP_REMOVED lines=13> */
.L_x_4111:
        /* <DEDUP_REMOVED lines=8> */
.L_x_4093:
[----:B------:R-:W-:Y:S05]  /*e740*/  BSYNC B1 ;  /* 0x0000000000017941 */ /* 0x000fea0003800000 */
.L_x_4092:
        /* <DEDUP_REMOVED lines=27> */
.L_x_4114:
[----:B------:R-:W1:Y:S01]  /*e900*/  S2R R2, SR_TID.X ;  /* 0x0000000000027919 */ /* 0x000e620000002100 */
[----:B------:R-:W-:Y:S01]  /*e910*/  BSSY B2, `(.L_x_4115) ;  /* 0x0000006000027945 */ /* 0x000fe20003800000 */
[----:B-1----:R-:W-:Y:S02]  /*e920*/  LOP3.LUT R3, R2, 0x7f, RZ, 0xc0, !PT ;  /* 0x0000007f02037812 */ /* 0x002fe400078ec0ff */
[----:B------:R-:W-:Y:S02]  /*e930*/  SHF.L.U32 R2, R0, 0x1f, RZ ;  /* 0x0000001f00027819 */ /* 0x000fe400000006ff */
[----:B------:R-:W-:Y:S02]  /*e940*/  ISETP.NE.AND P2, PT, R3, RZ, PT ;  /* 0x000000ff0300720c */ /* 0x000fe40003f45270 */
[----:B------:R-:W1:Y:S02]  /*e950*/  SYNCS.PHASECHK.TRANS64.TRYWAIT P0, [UR38+0x28c40], R2 ;  /* 0x028c4002ff0075a7 */ /* 0x000e640008000166 */
[----:B-1----:R-:W-:Y:S09]  /*e960*/  @!P0 BRA `(.L_x_4116) ;  /* 0x0000002000d08947 */ /* 0x002ff20003800000 */
.L_x_4183:
[----:B------:R-:W-:Y:S05]  /*e970*/  BSYNC B2 ;  /* 0x0000000000027941 */ /* 0x000fea0003800000 */
.L_x_4115:
[----:B------:R-:W-:Y:S04]  /*e980*/  BSSY B2, `(.L_x_4117) ;  /* 0x0000007000027945 */ /* 0x000fe80003800000 */
[----:B------:R-:W-:Y:S05]  /*e990*/  @P2 BRA `(.L_x_4118) ;  /* 0x0000000000142947 */ /* 0x000fea0003800000 */
[----:B------:R-:W-:Y:S01]  /*e9a0*/  ISETP.NE.AND P0, PT, R10, RZ, PT ;  /* 0x000000ff0a00720c */ /* 0x000fe20003f05270 */
[----:B-1----:R-:W-:-:S04]  /*e9b0*/  IMAD.MOV.U32 R3, RZ, RZ, 0x2000 ;  /* 0x00002000ff037424 */ /* 0x002fc800078e00ff */
[----:B------:R2:W-:Y:S08]  /*e9c0*/  SYNCS.ARRIVE.TRANS64 RZ, [UR38+0x28c30], R3 ;  /* 0x028c3003ffff79a7 */ /* 0x0005f00008000026 */
[----:B--2---:R-:W-:Y:S05]  /*e9d0*/  @!P0 BRA `(.L_x_4118) ;  /* 0x0000000000048947 */ /* 0x004fea0003800000 */
[----:B------:R-:W-:Y:S01]  /*e9e0*/  BPT.TRAP 0x1 ;  /* 0x000000040000795c */ /* 0x000fe20000300000 */
.L_x_4118:
[----:B------:R-:W-:Y:S05]  /*e9f0*/  BSYNC B2 ;  /* 0x0000000000027941 */ /* 0x000fea0003800000 */
.L_x_4117:
        /* <DEDUP_REMOVED lines=11> */
.L_x_4119:
        /* <DEDUP_REMOVED lines=11> */
.L_x_4184:
[----:B------:R-:W-:Y:S05]  /*eb60*/  BSYNC B2 ;  /* 0x0000000000027941 */ /* 0x000fea0003800000 */
.L_x_4120:
        /* <DEDUP_REMOVED lines=9> */
.L_x_4123:
[----:B------:R-:W-:Y:S05]  /*ec00*/  BSYNC B2 ;  /* 0x0000000000027941 */ /* 0x000fea0003800000 */
.L_x_4122:
        /* <DEDUP_REMOVED lines=9> */
.L_x_4124:
        /* <DEDUP_REMOVED lines=13> */
.L_x_4125:
        /* <DEDUP_REMOVED lines=13> */
.L_x_4126:
        /* <DEDUP_REMOVED lines=13> */
.L_x_4127:
        /* <DEDUP_REMOVED lines=13> */
.L_x_4128:
        /* <DEDUP_REMOVED lines=13> */
.L_x_4129:
        /* <DEDUP_REMOVED lines=13> */
.L_x_4130:
        /* <DEDUP_REMOVED lines=13> */
.L_x_4131:
        /* <DEDUP_REMOVED lines=8> */
.L_x_4113:
[----:B------:R-:W-:Y:S05]  /*f2d0*/  BSYNC B1 ;  /* 0x0000000000017941 */ /* 0x000fea0003800000 */
.L_x_4112:
[----:B------:R-:W-:Y:S01]  /*f2e0*/  VIADD R7, R7, 0xfffffffe ;  /* 0xfffffffe07077836 */ /* 0x000fe20000000000 */
[----:B------:R-:W-:Y:S06]  /*f2f0*/  @P1 BRA `(.L_x_4132) ;  /* 0xffffffe800301947 */ /* 0x000fec000383ffff */
[----:B------:R-:W-:Y:S05]  /*f300*/  BSYNC B0 ;  /* 0x0000000000007941 */ /* 0x000fea0003800000 */
.L_x_4091:
        /* <DEDUP_REMOVED lines=17> */
[----:B------:R-:W-:Y:S02]  /*f420*/  SHF.R.S32.HI R3, RZ, 0x1f, R5 ;  /* 0x0000001fff037819 */ /* 0x000fe40000011405 */
        /* <DEDUP_REMOVED lines=9> */
.L_x_4135:
[----:B------:R-:W2:Y:S01]  /*f4c0*/  S2R R2, SR_TID.X ;  /* 0x0000000000027919 */ /* 0x000ea20000002100 */
[----:B------:R-:W-:Y:S01]  /*f4d0*/  BSSY B1, `(.L_x_4136) ;  /* 0x0000006000017945 */ /* 0x000fe20003800000 */
[----:B--2---:R-:W-:Y:S02]  /*f4e0*/  LOP3.LUT R3, R2, 0x7f, RZ, 0xc0, !PT ;  /* 0x0000007f02037812 */ /* 0x004fe400078ec0ff */
[----:B------:R-:W-:Y:S02]  /*f4f0*/  SHF.L.U32 R2, R0, 0x1f, RZ ;  /* 0x0000001f00027819 */ /* 0x000fe400000006ff */
[----:B------:R-:W-:Y:S02]  /*f500*/  ISETP.NE.AND P1, PT, R3, RZ, PT ;  /* 0x000000ff0300720c */ /* 0x000fe40003f25270 */
[----:B------:R-:W2:Y:S02]  /*f510*/  SYNCS.PHASECHK.TRANS64.TRYWAIT P0, [UR38+0x28c48], R2 ;  /* 0x028c4802ff0075a7 */ /* 0x000ea40008000166 */
[----:B--2---:R-:W-:Y:S09]  /*f520*/  @!P0 BRA `(.L_x_4137) ;  /* 0x0000001800108947 */ /* 0x004ff20003800000 */
.L_x_4185:
[----:B------:R-:W-:Y:S05]  /*f530*/  BSYNC B1 ;  /* 0x0000000000017941 */ /* 0x000fea0003800000 */
.L_x_4136:
[----:B------:R-:W-:Y:S04]  /*f540*/  BSSY B1, `(.L_x_4138) ;  /* 0x0000007000017945 */ /* 0x000fe80003800000 */
[----:B------:R-:W-:Y:S05]  /*f550*/  @P1 BRA `(.L_x_4139) ;  /* 0x0000000000141947 */ /* 0x000fea0003800000 */
[----:B------:R-:W-:Y:S01]  /*f560*/  ISETP.NE.AND P0, PT, R10, RZ, PT ;  /* 0x000000ff0a00720c */ /* 0x000fe20003f05270 */
[----:B--2---:R-:W-:-:S04]  /*f570*/  IMAD.MOV.U32 R3, RZ, RZ, 0x2000 ;  /* 0x00002000ff037424 */ /* 0x004fc800078e00ff */
[----:B------:R3:W-:Y:S08]  /*f580*/  SYNCS.ARRIVE.TRANS64 RZ, [UR38+0x28c38], R3 ;  /* 0x028c3803ffff79a7 */ /* 0x0007f00008000026 */
[----:B---3--:R-:W-:Y:S05]  /*f590*/  @!P0 BRA `(.L_x_4139) ;  /* 0x0000000000048947 */ /* 0x008fea0003800000 */
[----:B------:R-:W-:Y:S01]  /*f5a0*/  BPT.TRAP 0x1 ;  /* 0x000000040000795c */ /* 0x000fe20000300000 */
.L_x_4139:
[----:B------:R-:W-:Y:S05]  /*f5b0*/  BSYNC B1 ;  /* 0x0000000000017941 */ /* 0x000fea0003800000 */
.L_x_4138:
[----:B------:R-:W-:Y:S01]  /*f5c0*/  MOV R4, RZ ;  /* 0x000000ff00047202 */ /* 0x000fe20000000f00 */
[----:B------:R-:W-:Y:S01]  /*f5d0*/  ULDC.64 UR4, c[0x0][0x198] ;  /* 0x0000660000047ab9 */ /* 0x000fe20000000a00 */
[----:B------:R-:W-:Y:S01]  /*f5e0*/  PLOP3.LUT P0, PT, PT, PT, PT, 0x80, 0x0 ;  /* 0x000000000000781c */ /* 0x000fe20003f0f070 */
[----:B------:R-:W-:Y:S01]  /*f5f0*/  UIADD3 UR4, UP0, UR4, 0x370, URZ ;  /* 0x0000037004047890 */ /* 0x000fe2000ff1e03f */
[----:B------:R-:W-:Y:S01]  /*f600*/  R2UR UR10, R4 ;  /* 0x00000000040a72ca */ /* 0x000fe200000e0000 */
[----:B------:R-:W-:Y:S01]  /*f610*/  IMAD.SHL.U32 R7, R7, 0x40, RZ ;  /* 0x0000004007077824 */ /* 0x000fe200078e00ff */
[----:B------:R-:W-:Y:S02]  /*f620*/  UIADD3 UR8, UR38, 0x24400, URZ ;  /* 0x0002440026087890 */ /* 0x000fe4000fffe03f */
[----:B------:R-:W-:Y:S02]  /*f630*/  UIADD3 UR9, UR38, 0x28c38, URZ ;  /* 0x00028c3826097890 */ /* 0x000fe4000fffe03f */
[----:B------:R-:W-:Y:S01]  /*f640*/  UIADD3.X UR5, URZ, UR5, URZ, UP0, !UPT ;  /* 0x000000053f057290 */ /* 0x000fe200087fe43f */
[----:B------:R-:W-:Y:S01]  /*f650*/  UMOV UR6, 0x0 ;  /* 0x0000000000067882 */ /* 0x000fe20000000000 */
[----:B------:R-:W-:-:S10]  /*f660*/  UMOV UR7, 0x14f00000 ;  /* 0x14f0000000077882 */ /* 0x000fd40000000000 */
.L_x_4140:
        /* <DEDUP_REMOVED lines=11> */
.L_x_4186:
[----:B------:R-:W-:Y:S05]  /*f720*/  BSYNC B1 ;  /* 0x0000000000017941 */ /* 0x000fea0003800000 */
.L_x_4141:
[----:B------:R-:W-:Y:S01]  /*f730*/  BSSY B1, `(.L_x_4143) ;  /* 0x0000009000017945 */ /* 0x000fe20003800000 */
[----:B--2---:R-:W-:Y:S02]  /*f740*/  IMAD.MOV.U32 R2, RZ, RZ, 0x0 ;  /* 0x00000000ff027424 */ /* 0x004fe400078e00ff */
[----:B------:R-:W-:Y:S01]  /*f750*/  IMAD.MOV.U32 R3, RZ, RZ, 0x14f00000 ;  /* 0x14f00000ff037424 */ /* 0x000fe200078e00ff */
[----:B------:R-:W-:Y:S06]  /*f760*/  @P1 BRA `(.L_x_4144) ;  /* 0x0000000000141947 */ /* 0x000fec0003800000 */
[----:B------:R-:W-:Y:S02]  /*f770*/  ISETP.NE.AND P0, PT, R10, RZ, PT ;  /* 0x000000ff0a00720c */ /* 0x000fe40003f05270 */
[----:B------:R-:W-:-:S04]  /*f780*/  MOV R5, 0x10000 ;  /* 0x0001000000057802 */ /* 0x000fc80000000f00 */
[----:B------:R2:W-:Y:S07]  /*f790*/  SYNCS.ARRIVE.TRANS64 RZ, [UR38+0x28c58], R5 ;  /* 0x028c5805ffff79a7 */ /* 0x0005ee0008000026 */
[----:B------:R-:W-:Y:S05]  /*f7a0*/  @!P0 BRA `(.L_x_4144) ;  /* 0x0000000000048947 */ /* 0x000fea0003800000 */
[----:B------:R-:W-:Y:S01]  /*f7b0*/  BPT.TRAP 0x1 ;  /* 0x000000040000795c */ /* 0x000fe20000300000 */
.L_x_4144:
[----:B------:R-:W-:Y:S05]  /*f7c0*/  BSYNC B1 ;  /* 0x0000000000017941 */ /* 0x000fea0003800000 */
.L_x_4143:
        /* <DEDUP_REMOVED lines=9> */
.L_x_4145:
        /* <DEDUP_REMOVED lines=8> */
[----:B------:R-:W-:Y:S01]  /*f8e0*/  R2UR UR6, R2 ;  /* 0x00000000020672ca */ /* 0x000fe200000e0000 */
[----:B------:R-:W-:Y:S01]  /*f8f0*/  UIADD3 UR8, UR38, 0x12400, URZ ;  /* 0x0001240026087890 */ /* 0x000fe2000fffe03f */
[----:B------:R-:W-:Y:S01]  /*f900*/  R2UR UR7, R3 ;  /* 0x00000000030772ca */ /* 0x000fe200000e0000 */
[----:B------:R-:W-:Y:S01]  /*f910*/  UMOV UR10, 0x40 ;  /* 0x00000040000a7882 */ /* 0x000fe20000000000 */
[----:B------:R-:W-:-:S13]  /*f920*/  PLOP3.LUT P0, PT, PT, PT, PT, 0x80, 0x0 ;  /* 0x000000000000781c */ /* 0x000fda0003f0f070 */
.L_x_4146:
        /* <DEDUP_REMOVED lines=13> */
.L_x_4147:
        /* <DEDUP_REMOVED lines=13> */
.L_x_4148:
        /* <DEDUP_REMOVED lines=13> */
.L_x_4149:
        /* <DEDUP_REMOVED lines=13> */
.L_x_4150:
        /* <DEDUP_REMOVED lines=13> */
.L_x_4151:
        /* <DEDUP_REMOVED lines=13> */
.L_x_4152:
        /* <DEDUP_REMOVED lines=8> */
.L_x_4134:
[----:B------:R-:W-:Y:S05]  /*fe90*/  BSYNC B0 ;  /* 0x0000000000007941 */ /* 0x000fea0003800000 */
.L_x_4133:
[----:B------:R-:W-:Y:S01]  /*fea0*/  LOP3.LUT R0, R0, 0x1, RZ, 0x3c, !PT ;  /* 0x0000000100007812 */ /* 0x000fe200078e3cff */
[----:B------:R-:W-:Y:S02]  /*feb0*/  IMAD.MOV.U32 R6, RZ, RZ, RZ ;  /* 0x000000ffff067224 */ /* 0x000fe400078e00ff */
[----:B------:R-:W-:-:S07]  /*fec0*/  IMAD.MOV.U32 R9, RZ, RZ, RZ ;  /* 0x000000ffff097224 */ /* 0x000fce00078e00ff */
.L_x_4064:
[----:B------:R-:W3:Y:S01]  /*fed0*/  S2R R3, SR_CgaCtaId ;  /* 0x0000000000037919 */ /* 0x000ee20000008800 */
[----:B------:R-:W-:Y:S02]  /*fee0*/  MOV R2, 0x400 ;  /* 0x0000040000027802 */ /* 0x000fe40000000f00 */
[----:B------:R-:W-:Y:S02]  /*fef0*/  SHF.L.U32 R9, R9, 0x1f, RZ ;  /* 0x0000001f09097819 */ /* 0x000fe400000006ff */
[----:B---3--:R-:W-:-:S04]  /*ff00*/  LEA R2, R3, R2, 0x18 ;  /* 0x0000000203027211 */ /* 0x008fc800078ec0ff */
[----:B------:R-:W3:Y:S02]  /*ff10*/  SYNCS.PHASECHK.TRANS64.TRYWAIT P0, [R2+URZ+0x28c20], R9 ;  /* 0x028c2009020075a7 */ /* 0x000ee4000800017f */
[----:B---3--:R-:W-:Y:S05]  /*ff20*/  @!P0 BRA `(.L_x_4153) ;  /* 0x0000000c00c08947 */ /* 0x008fea0003800000 */
.L_x_4187:
[----:B------:R-:W-:-:S03]  /*ff30*/  UMOV UR4, 0xffffffff ;  /* 0xffffffff00047882 */ /* 0x000fc60000000000 */
[----:B------:R-:W-:Y:S05]  /*ff40*/  BRA.DIV UR4, `(.L_x_4154) ;  /* 0x0000000e04cc7947 */ /* 0x000fea000b800000 */
[----:B------:R-:W4:Y:S02]  /*ff50*/  S2R R3, SR_TID.X ;  /* 0x0000000000037919 */ /* 0x000f240000002100 */
[----:B----4-:R-:W-:-:S04]  /*ff60*/  SHF.R.U32.HI R3, RZ, 0x5, R3 ;  /* 0x00000005ff037819 */ /* 0x010fc80000011603 */
[----:B------:R-:W-:-:S05]  /*ff70*/  LOP3.LUT R3, R3, 0x3, RZ, 0xc0, !PT ;  /* 0x0000000303037812 */ /* 0x000fca00078ec0ff */
[----:B------:R4:W0:Y:S02]  /*ff80*/  SHFL.IDX PT, R14, R3, RZ, 0x1f ;  /* 0x00001fff030e7589 */ /* 0x00082400000e0000 */
.L_x_4190:
[----:B0-----:R-:W-:-:S13]  /*ff90*/  ISETP.NE.AND P0, PT, R14, RZ, PT ;  /* 0x000000ff0e00720c */ /* 0x001fda0003f05270 */
[----:B------:R-:W-:Y:S05]  /*ffa0*/  @P0 BRA `(.L_x_4015) ;  /* 0x0000000000880947 */ /* 0x000fea0003800000 */
[----:B------:R-:W-:-:S03]  /*ffb0*/  UMOV UR4, 0xffffffff ;  /* 0xffffffff00047882 */ /* 0x000fc60000000000 */
[----:B------:R-:W-:Y:S05]  /*ffc0*/  BRA.DIV UR4, `(.L_x_4155) ;  /* 0x0000000e04e07947 */ /* 0x000fea000b800000 */
[----:B------:R-:W-:-:S13]  /*ffd0*/  ELECT P6, URZ, PT ;  /* 0x00000000003f782f */ /* 0x000fda00038c0000 */
.L_x_4193:
[----:B------:R-:W-:Y:S05]  /*ffe0*/  @!P6 BRA `(.L_x_4015) ;  /* 0x000000000078e947 */ /* 0x000fea0003800000 */
[----:B------:R-:W-:-:S06]  /*fff0*/  ULOP3.LUT UR4, UR42, 0x2, URZ, 0xfc, !UPT ;  /* 0x000000022a047892 */ /* 0x000fcc000f8efc3f */
[----:B----4-:R-:W-:-:S05]  /*10000*/  IMAD.U32 R3, RZ, RZ, UR4 ;  /* 0x00000004ff037e24 */ /* 0x010fca000f8e00ff */
[----:B------:R-:W-:-:S13]  /*10010*/  ISETP.NE.AND P2, PT, R3, 0x3, PT ;  /* 0x000000030300780c */ /* 0x000fda0003f45270 */
[----:B------:R-:W-:Y:S05]  /*10020*/  @!P2 BRA `(.L_x_4156) ;  /* 0x000000000004a947 */ /* 0x000fea0003800000 */
[----:B------:R-:W-:Y:S01]  /*10030*/  BPT.TRAP 0x1 ;  /* 0x000000040000795c */ /* 0x000fe20000300000 */
.L_x_4156:
[----:B------:R-:W-:Y:S01]  /*10040*/  IADD3 R8, R2, 0x28c40, RZ ;  /* 0x00028c4002087810 */ /* 0x000fe20007ffe0ff */
[----:B------:R-:W-:Y:S01]  /*10050*/  VIADD R3, R6, 0x1 ;  /* 0x0000000106037836 */ /* 0x000fe20000000000 */
[----:B------:R-:W-:-:S03]  /*10060*/  SHF.L.U32 R4, R0, 0x1f, RZ ;  /* 0x0000001f00047819 */ /* 0x000fc600000006ff */
[----:B------:R-:W-:Y:S01]  /*10070*/  IMAD R7, R6, 0x8, R8 ;  /* 0x0000000806077824 */ /* 0x000fe200078e0208 */
[----:B------:R-:W-:-:S03]  /*10080*/  ISETP.NE.AND P1, PT, R3, 0x2, PT ;  /* 0x000000020300780c */ /* 0x000fc60003f25270 */
[----:B------:R-:W0:Y:S01]  /*10090*/  SYNCS.PHASECHK.TRANS64.TRYWAIT P0, [R7+URZ], R4 ;  /* 0x00000004070075a7 */ /* 0x000e22000800017f */
[----:B--2---:R-:W-:Y:S02]  /*100a0*/  SEL R5, RZ, 0x1, P1 ;  /* 0x00000001ff057807 */ /* 0x004fe40000800000 */
[----:B------:R-:W-:Y:S02]  /*100b0*/  SEL R3, R3, RZ, P1 ;  /* 0x000000ff03037207 */ /* 0x000fe40000800000 */
[----:B------:R-:W-:-:S03]  /*100c0*/  LOP3.LUT R0, R0, R5, RZ, 0x3c, !PT ;  /* 0x0000000500007212 */ /* 0x000fc600078e3cff */
[----:B------:R-:W-:Y:S01]  /*100d0*/  IMAD R5, R3, 0x8, R8 ;  /* 0x0000000803057824 */ /* 0x000fe200078e0208 */
[----:B------:R-:W-:Y:S01]  /*100e0*/  SHF.L.U32 R0, R0, 0x1f, RZ ;  /* 0x0000001f00007819 */ /* 0x000fe200000006ff */
[----:B0-----:R-:W-:Y:S06]  /*100f0*/  @!P0 BRA `(.L_x_4157) ;  /* 0x0000000c00b48947 */ /* 0x001fec0003800000 */
.L_x_4194:
[----:B------:R-:W2:Y:S02]  /*10100*/  SYNCS.PHASECHK.TRANS64.TRYWAIT P0, [R5+URZ], R0 ;  /* 0x00000000050075a7 */ /* 0x000ea4000800017f */
[----:B--2---:R-:W-:Y:S05]  /*10110*/  @!P0 BRA `(.L_x_4158) ;  /* 0x0000000c00c08947 */ /* 0x004fea0003800000 */
.L_x_4195:
[----:B------:R-:W-:Y:S05]  /*10120*/  @!P2 BRA `(.L_x_4159) ;  /* 0x000000000004a947 */ /* 0x000fea0003800000 */
[----:B------:R-:W-:Y:S01]  /*10130*/  BPT.TRAP 0x1 ;  /* 0x000000040000795c */ /* 0x000fe20000300000 */
.L_x_4159:
[----:B---3--:R-:W-:-:S05]  /*10140*/  IADD3 R2, R2, 0x28c60, RZ ;  /* 0x00028c6002027810 */ /* 0x008fca0007ffe0ff */
[----:B--2---:R-:W-:-:S04]  /*10150*/  IMAD R5, R6, 0x8, R2 ;  /* 0x0000000806057824 */ /* 0x004fc800078e0202 */
[----:B------:R-:W2:Y:S02]  /*10160*/  SYNCS.PHASECHK.TRANS64.TRYWAIT P0, [R5+URZ], R4 ;  /* 0x00000004050075a7 */ /* 0x000ea4000800017f */
[----:B--2---:R-:W-:Y:S05]  /*10170*/  @!P0 BRA `(.L_x_4160) ;  /* 0x0000000c00bc8947 */ /* 0x004fea0003800000 */
.L_x_4196:
[----:B------:R-:W-:-:S07]  /*10180*/  IMAD R3, R3, 0x8, R2 ;  /* 0x0000000803037824 */ /* 0x000fce00078e0202 */
.L_x_4161:
[----:B---3--:R3:W4:Y:S02]  /*10190*/  SYNCS.PHASECHK.TRANS64.TRYWAIT P0, [R3+URZ], R0 ;  /* 0x00000000030075a7 */ /* 0x008724000800017f */
[----:B----4-:R-:W-:Y:S05]  /*101a0*/  @!P0 NANOSLEEP.SYNCS 0x989680 ;  /* 0x009896800000895d */ /* 0x010fea0003900000 */
[----:B------:R-:W4:Y:S02]  /*101b0*/  @!P0 SYNCS.PHASECHK.TRANS64 P0, [R3+URZ], R0 ;  /* 0x00000000030085a7 */ /* 0x000f24000800007f */
[----:B----4-:R-:W-:Y:S05]  /*101c0*/  @!P0 BRA `(.L_x_4161) ;  /* 0xfffffffc00f08947 */ /* 0x010fea000383ffff */
.L_x_4015:
[----:B------:R-:W-:Y:S05]  /*101d0*/  BSYNC B6 ;  /* 0x0000000000067941 */ /* 0x000fea0003800000 */
.L_x_4012:
[----:B------:R-:W-:Y:S05]  /*101e0*/  EXIT ;  /* 0x000000000000794d */ /* 0x000fea0003800000 */
.L_x_4020:
[----:B0-----:R-:W-:-:S04]  /*101f0*/  IMAD.U32 R5, RZ, RZ, UR5 ;  /* 0x00000005ff057e24 */ /* 0x001fc8000f8e00ff */
[----:B------:R0:W1:Y:S03]  /*10200*/  SYNCS.PHASECHK.TRANS64.TRYWAIT P1, [R5+URZ+0x28c50], R2 ;  /* 0x028c5002050075a7 */ /* 0x000066000802017f */
[----:B-1----:R-:W-:Y:S05]  /*10210*/  @!P1 NANOSLEEP.SYNCS 0x989680 ;  /* 0x009896800000995d */ /* 0x002fea0003900000 */
[----:B------:R-:W1:Y:S02]  /*10220*/  @!P1 SYNCS.PHASECHK.TRANS64 P1, [R5+URZ+0x28c50], R2 ;  /* 0x028c5002050095a7 */ /* 0x000e64000802007f */
[----:B-1----:R-:W-:Y:S05]  /*10230*/  @!P1 BRA `(.L_x_4020) ;  /* 0xfffffffc00ec9947 */ /* 0x002fea000383ffff */
[----:B------:R-:W-:Y:S05]  /*10240*/  BRA `(.L_x_4162) ;  /* 0xffffff1000d47947 */ /* 0x000fea000383ffff */
.L_x_4025:
[----:B-1----:R-:W-:-:S04]  /*10250*/  MOV R5, UR7 ;  /* 0x0000000700057c02 */ /* 0x002fc80008000f00 */
[----:B------:R1:W2:Y:S03]  /*10260*/  SYNCS.PHASECHK.TRANS64.TRYWAIT P1, [R5+URZ+0x28c50], R2 ;  /* 0x028c5002050075a7 */ /* 0x0002a6000802017f */
[----:B--2---:R-:W-:Y:S05]  /*10270*/  @!P1 NANOSLEEP.SYNCS 0x989680 ;  /* 0x009896800000995d */ /* 0x004fea0003900000 */
[----:B------:R-:W2:Y:S02]  /*10280*/  @!P1 SYNCS.PHASECHK.TRANS64 P1, [R5+URZ+0x28c50], R2 ;  /* 0x028c5002050095a7 */ /* 0x000ea4000802007f */
[----:B--2---:R-:W-:Y:S05]  /*10290*/  @!P1 BRA `(.L_x_4025) ;  /* 0xfffffffc00ec9947 */ /* 0x004fea000383ffff */
[----:B------:R-:W-:Y:S05]  /*102a0*/  BRA `(.L_x_4024) ;  /* 0xffffff1c00dc7947 */ /* 0x000fea000383ffff */
.L_x_4029:
[----:B0-----:R-:W-:-:S04]  /*102b0*/  IMAD.U32 R6, RZ, RZ, UR39 ;  /* 0x00000027ff067e24 */ /* 0x001fc8000f8e00ff */
[----:B------:R0:W1:Y:S03]  /*102c0*/  SYNCS.PHASECHK.TRANS64.TRYWAIT P0, [R6+URZ+0x28c00], R13 ;  /* 0x028c000d060075a7 */ /* 0x000066000800017f */
[----:B-1----:R-:W-:Y:S05]  /*102d0*/  @!P0 NANOSLEEP.SYNCS 0x989680 ;  /* 0x009896800000895d */ /* 0x002fea0003900000 */
[----:B------:R-:W1:Y:S02]  /*102e0*/  @!P0 SYNCS.PHASECHK.TRANS64 P0, [R6+URZ+0x28c00], R13 ;  /* 0x028c000d060085a7 */ /* 0x000e64000800007f */
[----:B-1----:R-:W-:Y:S05]  /*102f0*/  @!P0 BRA `(.L_x_4029) ;  /* 0xfffffffc00ec8947 */ /* 0x002fea000383ffff */
[----:B------:R-:W-:Y:S05]  /*10300*/  BRA `(.L_x_4163) ;  /* 0xffffff3400307947 */ /* 0x000fea000383ffff */
.L_x_4033:
[----:B-1----:R-:W-:-:S04]  /*10310*/  IMAD.U32 R0, RZ, RZ, UR39 ;  /* 0x00000027ff007e24 */ /* 0x002fc8000f8e00ff */
[----:B------:R1:W2:Y:S03]  /*10320*/  SYNCS.PHASECHK.TRANS64.TRYWAIT P2, [R0+URZ+0x28c30], R13 ;  /* 0x028c300d000075a7 */ /* 0x0002a6000804017f */
[----:B--2---:R-:W-:Y:S05]  /*10330*/  @!P2 NANOSLEEP.SYNCS 0x989680 ;  /* 0x009896800000a95d */ /* 0x004fea0003900000 */
[----:B------:R-:W2:Y:S02]  /*10340*/  @!P2 SYNCS.PHASECHK.TRANS64 P2, [R0+URZ+0x28c30], R13 ;  /* 0x028c300d0000a5a7 */ /* 0x000ea4000804007f */
[----:B--2---:R-:W-:Y:S05]  /*10350*/  @!P2 BRA `(.L_x_4033) ;  /* 0xfffffffc00eca947 */ /* 0x004fea000383ffff */
[----:B------:R-:W-:Y:S05]  /*10360*/  BRA `(.L_x_4032) ;  /* 0xffffff34007c7947 */ /* 0x000fea000383ffff */
.L_x_4037:
[----:B---3--:R3:W4:Y:S02]  /*10370*/  SYNCS.PHASECHK.TRANS64.TRYWAIT P3, [R14+URZ+0x28c50], R13 ;  /* 0x028c500d0e0075a7 */ /* 0x008724000806017f */
[----:B----4-:R-:W-:Y:S05]  /*10380*/  @!P3 NANOSLEEP.SYNCS 0x989680 ;  /* 0x009896800000b95d */ /* 0x010fea0003900000 */
[----:B------:R-:W4:Y:S02]  /*10390*/  @!P3 SYNCS.PHASECHK.TRANS64 P3, [R14+URZ+0x28c50], R13 ;  /* 0x028c500d0e00b5a7 */ /* 0x000f24000806007f */
[----:B----4-:R-:W-:Y:S05]  /*103a0*/  @!P3 BRA `(.L_x_4037) ;  /* 0xfffffffc00f0b947 */ /* 0x010fea000383ffff */
[----:B------:R-:W-:Y:S05]  /*103b0*/  BRA `(.L_x_4036) ;  /* 0xffffff4800a07947 */ /* 0x000fea000383ffff */
.L_x_4042:
[----:B-1----:R-:W-:-:S04]  /*103c0*/  IMAD.U32 R0, RZ, RZ, UR27 ;  /* 0x0000001bff007e24 */ /* 0x002fc8000f8e00ff */
[----:B------:R1:W3:Y:S03]  /*103d0*/  SYNCS.PHASECHK.TRANS64.TRYWAIT P3, [R0+URZ+0x28c30], R13 ;  /* 0x028c300d000075a7 */ /* 0x0002e6000806017f */
[----:B---3--:R-:W-:Y:S05]  /*103e0*/  @!P3 NANOSLEEP.SYNCS 0x989680 ;  /* 0x009896800000b95d */ /* 0x008fea0003900000 */
[----:B------:R-:W3:Y:S02]  /*103f0*/  @!P3 SYNCS.PHASECHK.TRANS64 P3, [R0+URZ+0x28c30], R13 ;  /* 0x028c300d0000b5a7 */ /* 0x000ee4000806007f */
[----:B---3--:R-:W-:Y:S05]  /*10400*/  @!P3 BRA `(.L_x_4042) ;  /* 0xfffffffc00ecb947 */ /* 0x008fea000383ffff */
[----:B------:R-:W-:Y:S05]  /*10410*/  BRA `(.L_x_4041) ;  /* 0xffffff4c00c47947 */ /* 0x000fea000383ffff */
.L_x_4046:
[----:B---3--:R3:W4:Y:S02]  /*10420*/  SYNCS.PHASECHK.TRANS64.TRYWAIT P3, [R168+URZ+0x28c50], R13 ;  /* 0x028c500da80075a7 */ /* 0x008724000806017f */
[----:B----4-:R-:W-:Y:S05]  /*10430*/  @!P3 NANOSLEEP.SYNCS 0x989680 ;  /* 0x009896800000b95d */ /* 0x010fea0003900000 */
[----:B------:R-:W4:Y:S02]  /*10440*/  @!P3 SYNCS.PHASECHK.TRANS64 P3, [R168+URZ+0x28c50], R13 ;  /* 0x028c500da800b5a7 */ /* 0x000f24000806007f */
[----:B----4-:R-:W-:Y:S05]  /*10450*/  @!P3 BRA `(.L_x_4046) ;  /* 0xfffffffc00f0b947 */ /* 0x010fea000383ffff */
[----:B------:R-:W-:Y:S05]  /*10460*/  BRA `(.L_x_4045) ;  /* 0xffffff6800307947 */ /* 0x000fea000383ffff */
.L_x_4052:
[----:B-1----:R-:W-:-:S04]  /*10470*/  MOV R0, UR25 ;  /* 0x0000001900007c02 */ /* 0x002fc80008000f00 */
[----:B------:R1:W0:Y:S03]  /*10480*/  SYNCS.PHASECHK.TRANS64.TRYWAIT P2, [R0+URZ+0x28c30], R11 ;  /* 0x028c300b000075a7 */ /* 0x000226000804017f */
[----:B0-----:R-:W-:Y:S05]  /*10490*/  @!P2 NANOSLEEP.SYNCS 0x989680 ;  /* 0x009896800000a95d */ /* 0x001fea0003900000 */
[----:B------:R-:W0:Y:S02]  /*104a0*/  @!P2 SYNCS.PHASECHK.TRANS64 P2, [R0+URZ+0x28c30], R11 ;  /* 0x028c300b0000a5a7 */ /* 0x000e24000804007f */
[----:B0-----:R-:W-:Y:S05]  /*104b0*/  @!P2 BRA `(.L_x_4052) ;  /* 0xfffffffc00eca947 */ /* 0x001fea000383ffff */
[----:B------:R-:W-:Y:S05]  /*104c0*/  BRA `(.L_x_4051) ;  /* 0xffffff6c00207947 */ /* 0x000fea000383ffff */
.L_x_4056:
[----:B--2---:R2:W4:Y:S02]  /*104d0*/  SYNCS.PHASECHK.TRANS64.TRYWAIT P2, [R180+URZ+0x28c50], R11 ;  /* 0x028c500bb40075a7 */ /* 0x004524000804017f */
[----:B----4-:R-:W-:Y:S05]  /*104e0*/  @!P2 NANOSLEEP.SYNCS 0x989680 ;  /* 0x009896800000a95d */ /* 0x010fea0003900000 */
[----:B------:R-:W4:Y:S02]  /*104f0*/  @!P2 SYNCS.PHASECHK.TRANS64 P2, [R180+URZ+0x28c50], R11 ;  /* 0x028c500bb400a5a7 */ /* 0x000f24000804007f */
[----:B----4-:R-:W-:Y:S05]  /*10500*/  @!P2 BRA `(.L_x_4056) ;  /* 0xfffffffc00f0a947 */ /* 0x010fea000383ffff */
[----:B------:R-:W-:Y:S05]  /*10510*/  BRA `(.L_x_4055) ;  /* 0xffffff8000387947 */ /* 0x000fea000383ffff */
.L_x_4069:
[----:B------:R-:W-:Y:S01]  /*10520*/  IMAD.MOV.U32 R13, RZ, RZ, R19 ;  /* 0x000000ffff0d7224 */ /* 0x000fe200078e0013 */
[----:B------:R-:W-:Y:S01]  /*10530*/  MOV R15, 0xffffffff ;  /* 0xffffffff000f7802 */ /* 0x000fe20000000f00 */
[----:B------:R-:W-:Y:S02]  /*10540*/  IMAD.MOV.U32 R12, RZ, RZ, RZ ;  /* 0x000000ffff0c7224 */ /* 0x000fe400078e00ff */
[----:B------:R-:W-:-:S07]  /*10550*/  IMAD.MOV.U32 R11, RZ, RZ, 0x1f ;  /* 0x0000001fff0b7424 */ /* 0x000fce00078e00ff */
[----:B------:R-:W-:Y:S05]  /*10560*/  WARPSYNC.COLLECTIVE R15, `(.L_x_4164) ;  /* 0x000000000f087348 */ /* 0x000fea0003c00000 */
[----:B------:R0:W1:Y:S02]  /*10570*/  SHFL.IDX P6, R14, R13, R12, R11 ;  /* 0x0000000c0d0e7389 */ /* 0x00006400000c000b */
[----:B01----:R-:W-:Y:S01]  /*10580*/  ENDCOLLECTIVE ;  /* 0x000000000000791b */ /* 0x003fe20003800000 */
.L_x_4164:
[----:B------:R-:W-:Y:S05]  /*10590*/  BRA `(.L_x_4165) ;  /* 0xffffffc000207947 */ /* 0x000fea000383ffff */
.L_x_4071:
[----:B------:R-:W-:Y:S01]  /*105a0*/  BSSY B0, `(.L_x_4166) ;  /* 0x0000006000007945 */ /* 0x000fe20003800000 */
[----:B------:R-:W-:-:S07]  /*105b0*/  IMAD.MOV.U32 R15, RZ, RZ, -0x1 ;  /* 0xffffffffff0f7424 */ /* 0x000fce00078e00ff */
[----:B------:R-:W-:Y:S05]  /*105c0*/  WARPSYNC.COLLECTIVE R15, `(.L_x_4167) ;  /* 0x000000000f0c7348 */ /* 0x000fea0003c00000 */
[----:B------:R-:W-:Y:S02]  /*105d0*/  ELECT P6, UR62, PT ;  /* 0x00000000003e782f */ /* 0x000fe400038c0000 */
[----:B------:R-:W-:Y:S01]  /*105e0*/  MOV R14, UR62 ;  /* 0x0000003e000e7c02 */ /* 0x000fe20008000f00 */
[----:B------:R-:W-:Y:S10]  /*105f0*/  ENDCOLLECTIVE ;  /* 0x000000000000791b */ /* 0x000ff40003800000 */
.L_x_4167:
[----:B------:R-:W-:Y:S05]  /*10600*/  BSYNC B0 ;  /* 0x0000000000007941 */ /* 0x000fea0003800000 */
.L_x_4166:
[----:B------:R-:W-:Y:S05]  /*10610*/  BRA `(.L_x_4168) ;  /* 0xffffffc000207947 */ /* 0x000fea000383ffff */
.L_x_4073:
[----:B0-----:R-:W-:-:S04]  /*10620*/  IMAD.U32 R3, RZ, RZ, UR38 ;  /* 0x00000026ff037e24 */ /* 0x001fc8000f8e00ff */
[----:B------:R0:W1:Y:S03]  /*10630*/  SYNCS.PHASECHK.TRANS64.TRYWAIT P0, [R3+URZ+0x28c40], R0 ;  /* 0x028c4000030075a7 */ /* 0x000066000800017f */
[----:B-1----:R-:W-:Y:S05]  /*10640*/  @!P0 NANOSLEEP.SYNCS 0x989680 ;  /* 0x009896800000895d */ /* 0x002fea0003900000 */
[----:B------:R-:W1:Y:S02]  /*10650*/  @!P0 SYNCS.PHASECHK.TRANS64 P0, [R3+URZ+0x28c40], R0 ;  /* 0x028c4000030085a7 */ /* 0x000e64000800007f */
[----:B-1----:R-:W-:Y:S05]  /*10660*/  @!P0 BRA `(.L_x_4073) ;  /* 0xfffffffc00ec8947 */ /* 0x002fea000383ffff */
[----:B------:R-:W-:Y:S05]  /*10670*/  BRA `(.L_x_4169) ;  /* 0xffffffc000807947 */ /* 0x000fea000383ffff */
.L_x_4076:
[----:B------:R-:W-:Y:S01]  /*10680*/  MOV R13, R6 ;  /* 0x00000006000d7202 */ /* 0x000fe20000000f00 */
[----:B------:R-:W-:Y:S02]  /*10690*/  IMAD.MOV.U32 R12, RZ, RZ, RZ ;  /* 0x000000ffff0c7224 */ /* 0x000fe400078e00ff */
[----:B------:R-:W-:Y:S02]  /*106a0*/  IMAD.MOV.U32 R11, RZ, RZ, 0x181f ;  /* 0x0000181fff0b7424 */ /* 0x000fe400078e00ff */
[----:B------:R-:W-:Y:S02]  /*106b0*/  IMAD.MOV.U32 R15, RZ, RZ, -0x1 ;  /* 0xffffffffff0f7424 */ /* 0x000fe400078e00ff */
[----:B------:R-:W-:-:S07]  /*106c0*/  IMAD R7, R10, 0x40, R7 ;  /* 0x000000400a077824 */ /* 0x000fce00078e0207 */
[----:B------:R-:W-:Y:S05]  /*106d0*/  WARPSYNC.COLLECTIVE R15, `(.L_x_4170) ;  /* 0x000000000f087348 */ /* 0x000fea0003c00000 */
[----:B------:R0:W1:Y:S02]  /*106e0*/  SHFL.IDX P6, R14, R13, R12, R11 ;  /* 0x0000000c0d0e7389 */ /* 0x00006400000c000b */
[----:B01----:R-:W-:Y:S01]  /*106f0*/  ENDCOLLECTIVE ;  /* 0x000000000000791b */ /* 0x003fe20003800000 */
.L_x_4170:
[----:B------:R-:W-:Y:S01]  /*10700*/  IADD3 R21, R7, 0x10, RZ ;  /* 0x0000001007157810 */ /* 0x000fe20007ffe0ff */
[----:B------:R-:W-:Y:S01]  /*10710*/  IMAD.MOV.U32 R13, RZ, RZ, R0 ;  /* 0x000000ffff0d7224 */ /* 0x000fe200078e0000 */
[----:B------:R-:W-:-:S07]  /*10720*/  MOV R2, R14 ;  /* 0x0000000e00027202 */ /* 0x000fce0000000f00 */
[----:B------:R-:W-:Y:S05]  /*10730*/  WARPSYNC.COLLECTIVE R15, `(.L_x_4171) ;  /* 0x000000000f087348 */ /* 0x000fea0003c00000 */
[----:B------:R0:W1:Y:S02]  /*10740*/  SHFL.IDX P6, R14, R13, R12, R11 ;  /* 0x0000000c0d0e7389 */ /* 0x00006400000c000b */
[----:B01----:R-:W-:Y:S01]  /*10750*/  ENDCOLLECTIVE ;  /* 0x000000000000791b */ /* 0x003fe20003800000 */
.L_x_4171:
[----:B------:R-:W-:Y:S02]  /*10760*/  ULDC UR4, c[0x0][0x288] ;  /* 0x0000a20000047ab9 */ /* 0x000fe40000000800 */
[----:B------:R-:W-:-:S05]  /*10770*/  IMAD R4, R4, UR4, RZ ;  /* 0x0000000404047c24 */ /* 0x000fca000f8e02ff */
[----:B------:R-:W-:Y:S01]  /*10780*/  ISETP.GE.AND P1, PT, R7, R4, PT ;  /* 0x000000040700720c */ /* 0x000fe20003f26270 */
[----:B------:R-:W-:Y:S02]  /*10790*/  IMAD.MOV.U32 R13, RZ, RZ, R6 ;  /* 0x000000ffff0d7224 */ /* 0x000fe400078e0006 */
[----:B------:R-:W-:-:S10]  /*107a0*/  IMAD.MOV.U32 R12, RZ, RZ, 0x1 ;  /* 0x00000001ff0c7424 */ /* 0x000fd400078e00ff */
[----:B------:R-:W-:Y:S02]  /*107b0*/  @!P1 LEA R9, R5, UR38, 0x1 ;  /* 0x0000002605099c11 */ /* 0x000fe4000f8e08ff */
[----:B------:R-:W-:-:S05]  /*107c0*/  @!P1 LEA R14, P2, R8, R14, 0x1 ;  /* 0x0000000e080e9211 */ /* 0x000fca00078408ff */
[----:B------:R-:W-:Y:S02]  /*107d0*/  @!P1 IMAD.X R3, RZ, RZ, R2, P2 ;  /* 0x000000ffff039224 */ /* 0x000fe400010e0602 */
[----:B------:R-:W-:-:S07]  /*107e0*/  @!P1 IMAD.MOV.U32 R2, RZ, RZ, R14 ;  /* 0x000000ffff029224 */ /* 0x000fce00078e000e */
[----:B------:R-:W-:Y:S05]  /*107f0*/  WARPSYNC.COLLECTIVE R15, `(.L_x_4172) ;  /* 0x000000000f087348 */ /* 0x000fea0003c00000 */
[----:B------:R0:W1:Y:S02]  /*10800*/  SHFL.IDX P6, R14, R13, R12, R11 ;  /* 0x0000000c0d0e7389 */ /* 0x00006400000c000b */
[----:B01----:R-:W-:Y:S01]  /*10810*/  ENDCOLLECTIVE ;  /* 0x000000000000791b */ /* 0x003fe20003800000 */
.L_x_4172:
[----:B------:R-:W-:Y:S01]  /*10820*/  @!PT LDS RZ, [RZ] ;  /* 0x00000000fffff984 */ /* 0x000fe20000000800 */
[----:B------:R-:W-:Y:S01]  /*10830*/  @!PT LDS RZ, [RZ] ;  /* 0x00000000fffff984 */ /* 0x000fe20000000800 */
[----:B------:R-:W-:Y:S01]  /*10840*/  @!PT LDS RZ, [RZ] ;  /* 0x00000000fffff984 */ /* 0x000fe20000000800 */
[----:B------:R0:W-:Y:S01]  /*10850*/  @!P1 LDGSTS.E.BYPASS.LTC128B.128 [R9+0x20400], desc[UR44][R2.64], !P0 ;  /* 0x2040000002099fae */ /* 0x0001e2000c101d6c */
[----:B------:R-:W-:Y:S02]  /*10860*/  ISETP.GE.AND P1, PT, R21, R4, PT ;  /* 0x000000041500720c */ /* 0x000fe40003f26270 */
[----:B------:R-:W-:Y:S01]  /*10870*/  MOV R13, R0 ;  /* 0x00000000000d7202 */ /* 0x000fe20000000f00 */
[----:B0-----:R-:W-:-:S10]  /*10880*/  VIADD R9, R7, 0x20 ;  /* 0x0000002007097836 */ /* 0x001fd40000000000 */
[----:B------:R-:W-:Y:S01]  /*10890*/  @!P1 LEA R21, R5, UR38, 0x1 ;  /* 0x0000002605159c11 */ /* 0x000fe2000f8e08ff */
[----:B------:R-:W-:-:S07]  /*108a0*/  IMAD.MOV.U32 R2, RZ, RZ, R14 ;  /* 0x000000ffff027224 */ /* 0x000fce00078e000e */
[----:B------:R-:W-:Y:S05]  /*108b0*/  WARPSYNC.COLLECTIVE R15, `(.L_x_4173) ;  /* 0x000000000f087348 */ /* 0x000fea0003c00000 */
[----:B------:R0:W1:Y:S02]  /*108c0*/  SHFL.IDX P6, R14, R13, R12, R11 ;  /* 0x0000000c0d0e7389 */ /* 0x00006400000c000b */
[----:B01----:R-:W-:Y:S01]  /*108d0*/  ENDCOLLECTIVE ;  /* 0x000000000000791b */ /* 0x003fe20003800000 */
.L_x_4173:
        /* <DEDUP_REMOVED lines=8> */
.L_x_4174:
        /* <DEDUP_REMOVED lines=11> */
.L_x_4175:
[----:B------:R-:W-:Y:S02]  /*10a10*/  IMAD.MOV.U32 R13, RZ, RZ, R6 ;  /* 0x000000ffff0d7224 */ /* 0x000fe400078e0006 */
[----:B------:R-:W-:Y:S01]  /*10a20*/  IMAD.MOV.U32 R12, RZ, RZ, 0x3 ;  /* 0x00000003ff0c7424 */ /* 0x000fe200078e00ff */
[----:B------:R-:W-:-:S04]  /*10a30*/  @!P1 LEA R14, P2, R8, R14, 0x1 ;  /* 0x0000000e080e9211 */ /* 0x000fc800078408ff */
[----:B------:R-:W-:Y:S01]  /*10a40*/  @!P1 IADD3.X R3, RZ, R2, RZ, P2, !PT ;  /* 0x00000002ff039210 */ /* 0x000fe200017fe4ff */
[----:B------:R-:W-:-:S08]  /*10a50*/  @!P1 IMAD.MOV.U32 R2, RZ, RZ, R14 ;  /* 0x000000ffff029224 */ /* 0x000fd000078e000e */
[----:B------:R-:W-:Y:S05]  /*10a60*/  WARPSYNC.COLLECTIVE R15, `(.L_x_4176) ;  /* 0x000000000f087348 */ /* 0x000fea0003c00000 */
[----:B------:R0:W1:Y:S02]  /*10a70*/  SHFL.IDX P6, R14, R13, R12, R11 ;  /* 0x0000000c0d0e7389 */ /* 0x00006400000c000b */
[----:B01----:R-:W-:Y:S01]  /*10a80*/  ENDCOLLECTIVE ;  /* 0x000000000000791b */ /* 0x003fe20003800000 */
.L_x_4176:
        /* <DEDUP_REMOVED lines=9> */
.L_x_4177:
[----:B------:R-:W-:Y:S05]  /*10b20*/  BRA `(.L_x_4178) ;  /* 0xffffffc400607947 */ /* 0x000fea000383ffff */
.L_x_4077:
[----:B0-----:R-:W-:-:S04]  /*10b30*/  IMAD.U32 R3, RZ, RZ, UR38 ;  /* 0x00000026ff037e24 */ /* 0x001fc8000f8e00ff */
[----:B------:R0:W1:Y:S03]  /*10b40*/  SYNCS.PHASECHK.TRANS64.TRYWAIT P0, [R3+URZ+0x28c20], R4 ;  /* 0x028c2004030075a7 */ /* 0x000066000800017f */
[----:B-1----:R-:W-:Y:S05]  /*10b50*/  @!P0 NANOSLEEP.SYNCS 0x989680 ;  /* 0x009896800000895d */ /* 0x002fea0003900000 */
[----:B------:R-:W1:Y:S02]  /*10b60*/  @!P0 SYNCS.PHASECHK.TRANS64 P0, [R3+URZ+0x28c20], R4 ;  /* 0x028c2004030085a7 */ /* 0x000e64000800007f */
[----:B-1----:R-:W-:Y:S05]  /*10b70*/  @!P0 BRA `(.L_x_4077) ;  /* 0xfffffffc00ec8947 */ /* 0x002fea000383ffff */
[----:B------:R-:W-:Y:S05]  /*10b80*/  BRA `(.L_x_4179) ;  /* 0xffffffc400907947 */ /* 0x000fea000383ffff */
.L_x_4080:
[----:B0-----:R-:W-:-:S04]  /*10b90*/  IMAD.U32 R3, RZ, RZ, UR38 ;  /* 0x00000026ff037e24 */ /* 0x001fc8000f8e00ff */
[----:B------:R0:W1:Y:S03]  /*10ba0*/  SYNCS.PHASECHK.TRANS64.TRYWAIT P0, [R3+URZ+0x28c60], R4 ;  /* 0x028c6004030075a7 */ /* 0x000066000800017f */
[----:B-1----:R-:W-:Y:S05]  /*10bb0*/  @!P0 NANOSLEEP.SYNCS 0x989680 ;  /* 0x009896800000895d */ /* 0x002fea0003900000 */
[----:B------:R-:W1:Y:S02]  /*10bc0*/  @!P0 SYNCS.PHASECHK.TRANS64 P0, [R3+URZ+0x28c60], R4 ;  /* 0x028c6004030085a7 */ /* 0x000e64000800007f */
[----:B-1----:R-:W-:Y:S05]  /*10bd0*/  @!P0 BRA `(.L_x_4080) ;  /* 0xfffffffc00ec8947 */ /* 0x002fea000383ffff */
[----:B------:R-:W-:Y:S05]  /*10be0*/  BRA `(.L_x_4180) ;  /* 0xffffffc4009c7947 */ /* 0x000fea000383ffff */
.L_x_4096:
[----:B-1----:R-:W-:-:S04]  /*10bf0*/  MOV R3, UR38 ;  /* 0x0000002600037c02 */ /* 0x002fc80008000f00 */
[----:B------:R1:W2:Y:S03]  /*10c00*/  SYNCS.PHASECHK.TRANS64.TRYWAIT P0, [R3+URZ+0x28c48], R2 ;  /* 0x028c4802030075a7 */ /* 0x0002a6000800017f */
[----:B--2---:R-:W-:Y:S05]  /*10c10*/  @!P0 NANOSLEEP.SYNCS 0x989680 ;  /* 0x009896800000895d */ /* 0x004fea0003900000 */
[----:B------:R-:W2:Y:S02]  /*10c20*/  @!P0 SYNCS.PHASECHK.TRANS64 P0, [R3+URZ+0x28c48], R2 ;  /* 0x028c4802030085a7 */ /* 0x000ea4000800007f */
[----:B--2---:R-:W-:Y:S05]  /*10c30*/  @!P0 BRA `(.L_x_4096) ;  /* 0xfffffffc00ec8947 */ /* 0x004fea000383ffff */
[----:B------:R-:W-:Y:S05]  /*10c40*/  BRA `(.L_x_4181) ;  /* 0xffffffd000687947 */ /* 0x000fea000383ffff */
.L_x_4101:
[----:B012---:R-:W-:-:S04]  /*10c50*/  IMAD.U32 R3, RZ, RZ, UR38 ;  /* 0x00000026ff037e24 */ /* 0x007fc8000f8e00ff */
[----:B------:R0:W1:Y:S03]  /*10c60*/  SYNCS.PHASECHK.TRANS64.TRYWAIT P0, [R3+URZ+0x28c68], R2 ;  /* 0x028c6802030075a7 */ /* 0x000066000800017f */
[----:B-1----:R-:W-:Y:S05]  /*10c70*/  @!P0 NANOSLEEP.SYNCS 0x989680 ;  /* 0x009896800000895d */ /* 0x002fea0003900000 */
[----:B------:R-:W1:Y:S02]  /*10c80*/  @!P0 SYNCS.PHASECHK.TRANS64 P0, [R3+URZ+0x28c68], R2 ;  /* 0x028c6802030085a7 */ /* 0x000e64000800007f */
[----:B-1----:R-:W-:Y:S05]  /*10c90*/  @!P0 BRA `(.L_x_4101) ;  /* 0xfffffffc00ec8947 */ /* 0x002fea000383ffff */
[----:B------:R-:W-:Y:S05]  /*10ca0*/  BRA `(.L_x_4182) ;  /* 0xffffffd000c87947 */ /* 0x000fea000383ffff */
.L_x_4116:
[----:B-1----:R-:W-:-:S04]  /*10cb0*/  IMAD.U32 R3, RZ, RZ, UR38 ;  /* 0x00000026ff037e24 */ /* 0x002fc8000f8e00ff */
[----:B------:R1:W2:Y:S03]  /*10cc0*/  SYNCS.PHASECHK.TRANS64.TRYWAIT P0, [R3+URZ+0x28c40], R2 ;  /* 0x028c4002030075a7 */ /* 0x0002a6000800017f */
[----:B--2---:R-:W-:Y:S05]  /*10cd0*/  @!P0 NANOSLEEP.SYNCS 0x989680 ;  /* 0x009896800000895d */ /* 0x004fea0003900000 */
[----:B------:R-:W2:Y:S02]  /*10ce0*/  @!P0 SYNCS.PHASECHK.TRANS64 P0, [R3+URZ+0x28c40], R2 ;  /* 0x028c4002030085a7 */ /* 0x000ea4000800007f */
[----:B--2---:R-:W-:Y:S05]  /*10cf0*/  @!P0 BRA `(.L_x_4116) ;  /* 0xfffffffc00ec8947 */ /* 0x004fea000383ffff */
[----:B------:R-:W-:Y:S05]  /*10d00*/  BRA `(.L_x_4183) ;  /* 0xffffffdc00187947 */ /* 0x000fea000383ffff */
.L_x_4121:
[----:B01----:R-:W-:-:S04]  /*10d10*/  IMAD.U32 R3, RZ, RZ, UR38 ;  /* 0x00000026ff037e24 */ /* 0x003fc8000f8e00ff */
[----:B------:R0:W1:Y:S03]  /*10d20*/  SYNCS.PHASECHK.TRANS64.TRYWAIT P0, [R3+URZ+0x28c60], R2 ;  /* 0x028c6002030075a7 */ /* 0x000066000800017f */
[----:B-1----:R-:W-:Y:S05]  /*10d30*/  @!P0 NANOSLEEP.SYNCS 0x989680 ;  /* 0x009896800000895d */ /* 0x002fea0003900000 */
[----:B------:R-:W1:Y:S02]  /*10d40*/  @!P0 SYNCS.PHASECHK.TRANS64 P0, [R3+URZ+0x28c60], R2 ;  /* 0x028c6002030085a7 */ /* 0x000e64000800007f */
[----:B-1----:R-:W-:Y:S05]  /*10d50*/  @!P0 BRA `(.L_x_4121) ;  /* 0xfffffffc00ec8947 */ /* 0x002fea000383ffff */
[----:B------:R-:W-:Y:S05]  /*10d60*/  BRA `(.L_x_4184) ;  /* 0xffffffdc007c7947 */ /* 0x000fea000383ffff */
.L_x_4137:
[----:B--2---:R-:W-:-:S04]  /*10d70*/  MOV R3, UR38 ;  /* 0x0000002600037c02 */ /* 0x004fc80008000f00 */
[----:B------:R2:W3:Y:S03]  /*10d80*/  SYNCS.PHASECHK.TRANS64.TRYWAIT P0, [R3+URZ+0x28c48], R2 ;  /* 0x028c4802030075a7 */ /* 0x0004e6000800017f */
[----:B---3--:R-:W-:Y:S05]  /*10d90*/  @!P0 NANOSLEEP.SYNCS 0x989680 ;  /* 0x009896800000895d */ /* 0x008fea0003900000 */
[----:B------:R-:W3:Y:S02]  /*10da0*/  @!P0 SYNCS.PHASECHK.TRANS64 P0, [R3+URZ+0x28c48], R2 ;  /* 0x028c4802030085a7 */ /* 0x000ee4000800007f */
[----:B---3--:R-:W-:Y:S05]  /*10db0*/  @!P0 BRA `(.L_x_4137) ;  /* 0xfffffffc00ec8947 */ /* 0x008fea000383ffff */
[----:B------:R-:W-:Y:S05]  /*10dc0*/  BRA `(.L_x_4185) ;  /* 0xffffffe400d87947 */ /* 0x000fea000383ffff */
.L_x_4142:
[----:B--2---:R-:W-:-:S04]  /*10dd0*/  IMAD.U32 R3, RZ, RZ, UR38 ;  /* 0x00000026ff037e24 */ /* 0x004fc8000f8e00ff */
[----:B------:R2:W3:Y:S03]  /*10de0*/  SYNCS.PHASECHK.TRANS64.TRYWAIT P0, [R3+URZ+0x28c68], R2 ;  /* 0x028c6802030075a7 */ /* 0x0004e6000800017f */
[----:B---3--:R-:W-:Y:S05]  /*10df0*/  @!P0 NANOSLEEP.SYNCS 0x989680 ;  /* 0x009896800000895d */ /* 0x008fea0003900000 */
[----:B------:R-:W3:Y:S02]  /*10e00*/  @!P0 SYNCS.PHASECHK.TRANS64 P0, [R3+URZ+0x28c68], R2 ;  /* 0x028c6802030085a7 */ /* 0x000ee4000800007f */
[----:B---3--:R-:W-:Y:S05]  /*10e10*/  @!P0 BRA `(.L_x_4142) ;  /* 0xfffffffc00ec8947 */ /* 0x008fea000383ffff */
[----:B------:R-:W-:Y:S05]  /*10e20*/  BRA `(.L_x_4186) ;  /* 0xffffffe8003c7947 */ /* 0x000fea000383ffff */
.L_x_4153:
[----:B---3--:R3:W4:Y:S02]  /*10e30*/  SYNCS.PHASECHK.TRANS64.TRYWAIT P0, [R2+URZ+0x28c20], R9 ;  /* 0x028c2009020075a7 */ /* 0x008724000800017f */
[----:B----4-:R-:W-:Y:S05]  /*10e40*/  @!P0 NANOSLEEP.SYNCS 0x989680 ;  /* 0x009896800000895d */ /* 0x010fea0003900000 */
[----:B------:R-:W4:Y:S02]  /*10e50*/  @!P0 SYNCS.PHASECHK.TRANS64 P0, [R2+URZ+0x28c20], R9 ;  /* 0x028c2009020085a7 */ /* 0x000f24000800007f */
[----:B----4-:R-:W-:Y:S05]  /*10e60*/  @!P0 BRA `(.L_x_4153) ;  /* 0xfffffffc00f08947 */ /* 0x010fea000383ffff */
[----:B------:R-:W-:Y:S05]  /*10e70*/  BRA `(.L_x_4187) ;  /* 0xfffffff0002c7947 */ /* 0x000fea000383ffff */
.L_x_4154:
[----:B------:R-:W4:Y:S01]  /*10e80*/  S2R R3, SR_TID.X ;  /* 0x0000000000037919 */ /* 0x000f220000002100 */
[----:B------:R-:W-:Y:S01]  /*10e90*/  BSSY B0, `(.L_x_4188) ;  /* 0x000000a000007945 */ /* 0x000fe20003800000 */
[----:B0-----:R-:W-:Y:S01]  /*10ea0*/  IMAD.MOV.U32 R12, RZ, RZ, RZ ;  /* 0x000000ffff0c7224 */ /* 0x001fe200078e00ff */
[----:B------:R-:W-:Y:S01]  /*10eb0*/  MOV R11, 0x1f ;  /* 0x0000001f000b7802 */ /* 0x000fe20000000f00 */
[----:B------:R-:W-:Y:S01]  /*10ec0*/  IMAD.MOV.U32 R15, RZ, RZ, -0x1 ;  /* 0xffffffffff0f7424 */ /* 0x000fe200078e00ff */
[----:B----4-:R-:W-:-:S04]  /*10ed0*/  SHF.R.U32.HI R3, RZ, 0x5, R3 ;  /* 0x00000005ff037819 */ /* 0x010fc80000011603 */
[----:B------:R-:W-:-:S05]  /*10ee0*/  LOP3.LUT R3, R3, 0x3, RZ, 0xc0, !PT ;  /* 0x0000000303037812 */ /* 0x000fca00078ec0ff */
[----:B------:R-:W-:-:S07]  /*10ef0*/  IMAD.MOV.U32 R13, RZ, RZ, R3 ;  /* 0x000000ffff0d7224 */ /* 0x000fce00078e0003 */
[----:B-123--:R-:W-:Y:S05]  /*10f00*/  WARPSYNC.COLLECTIVE R15, `(.L_x_4189) ;  /* 0x000000000f087348 */ /* 0x00efea0003c00000 */
[----:B------:R0:W4:Y:S02]  /*10f10*/  SHFL.IDX P6, R14, R13, R12, R11 ;  /* 0x0000000c0d0e7389 */ /* 0x00012400000c000b */
[----:B01234-:R-:W-:Y:S01]  /*10f20*/  ENDCOLLECTIVE ;  /* 0x000000000000791b */ /* 0x01ffe20003800000 */
.L_x_4189:
[----:B------:R-:W-:Y:S05]  /*10f30*/  BSYNC B0 ;  /* 0x0000000000007941 */ /* 0x000fea0003800000 */
.L_x_4188:
[----:B------:R-:W-:Y:S05]  /*10f40*/  BRA `(.L_x_4190) ;  /* 0xfffffff000107947 */ /* 0x000fea000383ffff */
.L_x_4155:
[----:B------:R-:W-:Y:S01]  /*10f50*/  BSSY B0, `(.L_x_4191) ;  /* 0x0000006000007945 */ /* 0x000fe20003800000 */
[----:B------:R-:W-:-:S07]  /*10f60*/  IMAD.MOV.U32 R15, RZ, RZ, -0x1 ;  /* 0xffffffffff0f7424 */ /* 0x000fce00078e00ff */
[----:B-1234-:R-:W-:Y:S05]  /*10f70*/  WARPSYNC.COLLECTIVE R15, `(.L_x_4192) ;  /* 0x000000000f0c7348 */ /* 0x01efea0003c00000 */
[----:B------:R-:W-:Y:S02]  /*10f80*/  ELECT P6, UR62, PT ;  /* 0x00000000003e782f */ /* 0x000fe400038c0000 */
[----:B------:R-:W-:Y:S01]  /*10f90*/  MOV R14, UR62 ;  /* 0x0000003e000e7c02 */ /* 0x000fe20008000f00 */
[----:B-1234-:R-:W-:Y:S10]  /*10fa0*/  ENDCOLLECTIVE ;  /* 0x000000000000791b */ /* 0x01eff40003800000 */
.L_x_4192:
[----:B------:R-:W-:Y:S05]  /*10fb0*/  BSYNC B0 ;  /* 0x0000000000007941 */ /* 0x000fea0003800000 */
.L_x_4191:
[----:B------:R-:W-:Y:S05]  /*10fc0*/  BRA `(.L_x_4193) ;  /* 0xfffffff000047947 */ /* 0x000fea000383ffff */
.L_x_4157:
[----:B0-----:R0:W2:Y:S02]  /*10fd0*/  SYNCS.PHASECHK.TRANS64.TRYWAIT P0, [R7+URZ], R4 ;  /* 0x00000004070075a7 */ /* 0x0010a4000800017f */
[----:B--2---:R-:W-:Y:S05]  /*10fe0*/  @!P0 NANOSLEEP.SYNCS 0x989680 ;  /* 0x009896800000895d */ /* 0x004fea0003900000 */
[----:B------:R-:W2:Y:S02]  /*10ff0*/  @!P0 SYNCS.PHASECHK.TRANS64 P0, [R7+URZ], R4 ;  /* 0x00000004070085a7 */ /* 0x000ea4000800007f */
[----:B--2---:R-:W-:Y:S05]  /*11000*/  @!P0 BRA `(.L_x_4157) ;  /* 0xfffffffc00f08947 */ /* 0x004fea000383ffff */
[----:B------:R-:W-:Y:S05]  /*11010*/  BRA `(.L_x_4194) ;  /* 0xfffffff000387947 */ /* 0x000fea000383ffff */
.L_x_4158:
[----:B--2---:R2:W4:Y:S02]  /*11020*/  SYNCS.PHASECHK.TRANS64.TRYWAIT P0, [R5+URZ], R0 ;  /* 0x00000000050075a7 */ /* 0x004524000800017f */
[----:B----4-:R-:W-:Y:S05]  /*11030*/  @!P0 NANOSLEEP.SYNCS 0x989680 ;  /* 0x009896800000895d */ /* 0x010fea0003900000 */
[----:B------:R-:W4:Y:S02]  /*11040*/  @!P0 SYNCS.PHASECHK.TRANS64 P0, [R5+URZ], R0 ;  /* 0x00000000050085a7 */ /* 0x000f24000800007f */
[----:B----4-:R-:W-:Y:S05]  /*11050*/  @!P0 BRA `(.L_x_4158) ;  /* 0xfffffffc00f08947 */ /* 0x010fea000383ffff */
[----:B------:R-:W-:Y:S05]  /*11060*/  BRA `(.L_x_4195) ;  /* 0xfffffff0002c7947 */ /* 0x000fea000383ffff */
.L_x_4160:
[----:B--2---:R2:W3:Y:S02]  /*11070*/  SYNCS.PHASECHK.TRANS64.TRYWAIT P0, [R5+URZ], R4 ;  /* 0x00000004050075a7 */ /* 0x0044e4000800017f */
[----:B---3--:R-:W-:Y:S05]  /*11080*/  @!P0 NANOSLEEP.SYNCS 0x989680 ;  /* 0x009896800000895d */ /* 0x008fea0003900000 */
[----:B------:R-:W3:Y:S02]  /*11090*/  @!P0 SYNCS.PHASECHK.TRANS64 P0, [R5+URZ], R4 ;  /* 0x00000004050085a7 */ /* 0x000ee4000800007f */
[----:B---3--:R-:W-:Y:S05]  /*110a0*/  @!P0 BRA `(.L_x_4160) ;  /* 0xfffffffc00f08947 */ /* 0x008fea000383ffff */
[----:B------:R-:W-:Y:S05]  /*110b0*/  BRA `(.L_x_4196) ;  /* 0xfffffff000307947 */ /* 0x000fea000383ffff */
.L_x_4197:
        /* <DEDUP_REMOVED lines=12> */
.L_x_5878:


//--------------------- .text._ZN7cutlass13device_kernelIN5flash11enable_sm90INS1_16FlashAttnFwdSm90INS1_25CollectiveMainloopFwdSm90ILi2EN4cute5tupleIJNS5_1CILi1EEES8_S8_EEENS6_IJNS7_ILi64EEESA_SA_EEELi512ENS_6half_tEfNS_4arch4Sm90ELb1ELb0ELb0ELb0ELb0ELb0ELb1ELb0ELb0ELb1ELb1ELb0EEENS1_21CollectiveEpilogueFwdINS6_IJSA_NS7_ILi512EEESA_EEES9_SC_SE_Li256ELb0ELb1ELb1ELb0EEENS1_19SingleTileSchedulerILb0ELb1ELb1ELi64EEEEEEEEEvNT_6ParamsE --------------------------
	.section	.text._ZN7cutlass13device_kernelIN5flash11enable_sm90INS1_16FlashAttnFwdSm90INS1_25CollectiveMainloopFwdSm90ILi2EN4cute5tupleIJNS5_1CILi1EEES8_S8_EEENS6_IJNS7_ILi64EEESA_SA_EEELi512ENS_6half_tEfNS_4arch4Sm90ELb1ELb0ELb0ELb0ELb0ELb0ELb1ELb0ELb0ELb1ELb1ELb0EEENS1_21CollectiveEpilogueFwdINS6_IJSA_NS7_ILi512EEESA_EEES9_SC_SE_Li256ELb0ELb1ELb1ELb0EEENS1_19SingleTileSchedulerILb0ELb1ELb1ELi64EEEEEEEEEvNT_6ParamsE,"ax",@progbits
	.align	128
.text._ZN7cutlass13device_kernelIN5flash11enable_sm90INS1_16FlashAttnFwdSm90INS1_25CollectiveMainloopFwdSm90ILi2EN4cute5tupleIJNS5_1CILi1EEES8_S8_EEENS6_IJNS7_ILi64EEESA_SA_EEELi512ENS_6half_tEfNS_4arch4Sm90ELb1ELb0ELb0ELb0ELb0ELb0ELb1ELb0ELb0ELb1ELb1ELb0EEENS1_21CollectiveEpilogueFwdINS6_IJSA_NS7_ILi512EEESA_EEES9_SC_SE_Li256ELb0ELb1ELb1ELb0EEENS1_19SingleTileSchedulerILb0ELb1ELb1ELi64EEEEEEEEEvNT_6ParamsE:
        .type           _ZN7cutlass13device_kernelIN5flash11enable_sm90INS1_16FlashAttnFwdSm90INS1_25CollectiveMainloopFwdSm90ILi2EN4cute5tupleIJNS5_1CILi1EEES8_S8_EEENS6_IJNS7_ILi64EEESA_SA_EEELi512ENS_6half_tEfNS_4arch4Sm90ELb1ELb0ELb0ELb0ELb0ELb0ELb1ELb0ELb0ELb1ELb1ELb0EEENS1_21CollectiveEpilogueFwdINS6_IJSA_NS7_ILi512EEESA_EEES9_SC_SE_Li256ELb0ELb1ELb1ELb0EEENS1_19SingleTileSchedulerILb0ELb1ELb1ELi64EEEEEEEEEvNT_6ParamsE,@function
        .size           _ZN7cutlass13device_kernelIN5flash11enable_sm90INS1_16FlashAttnFwdSm90INS1_25CollectiveMainloopFwdSm90ILi2EN4cute5tupleIJNS5_1CILi1EEES8_S8_EEENS6_IJNS7_ILi64EEESA_SA_EEELi512ENS_6half_tEfNS_4arch4Sm90ELb1ELb0ELb0ELb0ELb0ELb0ELb1ELb0ELb0ELb1ELb1ELb0EEENS1_21CollectiveEpilogueFwdINS6_IJSA_NS7_ILi512EEESA_EEES9_SC_SE_Li256ELb0ELb1ELb1ELb0EEENS1_19SingleTileSchedulerILb0ELb1ELb1ELi64EEEEEEEEEvNT_6ParamsE,(.L_x_5879 - _ZN7cutlass13device_kernelIN5flash11enable_sm90INS1_16FlashAttnFwdSm90INS1_25CollectiveMainloopFwdSm90ILi2EN4cute5tupleIJNS5_1CILi1EEES8_S8_EEENS6_IJNS7_ILi64EEESA_SA_EEELi512ENS_6half_tEfNS_4arch4Sm90ELb1ELb0ELb0ELb0ELb0ELb0ELb1ELb0ELb0ELb1ELb1ELb0EEENS1_21CollectiveEpilogueFwdINS6_IJSA_NS7_ILi512EEESA_EEES9_SC_SE_Li256ELb0ELb1ELb1ELb0EEENS1_19SingleTileSchedulerILb0ELb1ELb1ELi64EEEEEEEEEvNT_6ParamsE)
        .other          _ZN7cutlass13device_kernelIN5flash11enable_sm90INS1_16FlashAttnFwdSm90INS1_25CollectiveMainloopFwdSm90ILi2EN4cute5tupleIJNS5_1CILi1EEES8_S8_EEENS6_IJNS7_ILi64EEESA_SA_EEELi512ENS_6half_tEfNS_4arch4Sm90ELb1ELb0ELb0ELb0ELb0ELb0ELb1ELb0ELb0ELb1ELb1ELb0EEENS1_21CollectiveEpilogueFwdINS6_IJSA_NS7_ILi512EEESA_EEES9_SC_SE_Li256ELb0ELb1ELb1ELb0EEENS1_19SingleTileSchedulerILb0ELb1ELb1ELi64EEEEEEEEEvNT_6ParamsE,@"STO_CUDA_ENTRY STV_DEFAULT"
_ZN7cutlass13device_kernelIN5flash11enable_sm90INS1_16FlashAttnFwdSm90INS1_25CollectiveMainloopFwdSm90ILi2EN4cute5tupleIJNS5_1CILi1EEES8_S8_EEENS6_IJNS7_ILi64EEESA_SA_EEELi512ENS_6half_tEfNS_4arch4Sm90ELb1ELb0ELb0ELb0ELb0ELb0ELb1ELb0ELb0ELb1ELb1ELb0EEENS1_21CollectiveEpilogueFwdINS6_IJSA_NS7_ILi512EEESA_EEES9_SC_SE_Li256ELb0ELb1ELb1ELb0EEENS1_19SingleTileSchedulerILb0ELb1ELb1ELi64EEEEEEEEEvNT_6ParamsE:
        /* <DEDUP_REMOVED lines=18> */
.L_x_4199:
[----:B------:R-:W-:Y:S05]  /*0120*/  BSYNC B0 ;  /* 0x0000000000007941 */ /* 0x000fea0003800000 */
.L_x_4198:
        /* <DEDUP_REMOVED lines=39> */
.L_x_4200:
        /* <DEDUP_REMOVED lines=22> */
.L_x_4201:
        /* <DEDUP_REMOVED lines=18> */
.L_x_4202:
        /* <DEDUP_REMOVED lines=22> */
.L_x_4203:
        /* <DEDUP_REMOVED lines=22> */
.L_x_4204:
        /* <DEDUP_REMOVED lines=9> */
.L_x_4207:
        /* <DEDUP_REMOVED lines=25> */
[----:B------:R-:W1:Y:S01]  /*0b00*/  LDC.64 R4, c[0x0][0x418] ;  /* 0x00010600ff047b82 */ /* 0x000e620000000a00 */
[----:B------:R-:W-:Y:S01]  /*0b10*/  UISETP.NE.AND UP0, UPT, UR10, 0x1, UPT ;  /* 0x000000010a00788c */ /* 0x000fe2000bf05270 */
[----:B------:R-:W-:-:S06]  /*0b20*/  VIADD R23, R11, 0xffffff80 ;  /* 0xffffff800b177836 */ /* 0x000fcc0000000000 */
[----:B------:R-:W2:Y:S08]  /*0b30*/  LDC R193, c[0x0][0x424] ;  /* 0x00010900ffc17b82 */ /* 0x000eb00000000800 */
[----:B0-----:R-:W0:Y:S08]  /*0b40*/  LDC R2, c[0x0][0x2f0] ;  /* 0x0000bc00ff027b82 */ /* 0x001e300000000800 */
[----:B------:R-:W3:Y:S01]  /*0b50*/  S2UR UR60, SR_CTAID.X ;  /* 0x00000000003c79c3 */ /* 0x000ee20000002500 */
[----:B-1----:R-:W-:-:S04]  /*0b60*/  ISETP.NE.U32.AND P0, PT, R4, RZ, PT ;  /* 0x000000ff0400720c */ /* 0x002fc80003f05070 */
[----:B------:R-:W-:-:S04]  /*0b70*/  ISETP.NE.AND.EX P0, PT, R5, RZ, PT, P0 ;  /* 0x000000ff0500720c */ /* 0x000fc80003f05300 */
[----:B--2---:R-:W-:Y:S02]  /*0b80*/  SEL R193, R193, 0x1, P0 ;  /* 0x00000001c1c17807 */ /* 0x004fe40000000000 */
[----:B------:R-:W-:-:S03]  /*0b90*/  PLOP3.LUT P0, PT, PT, PT, UP0, 0x80, 0x0 ;  /* 0x000000000000781c */ /* 0x000fc60003f0f008 */
[----:B0-----:R-:W-:-:S05]  /*0ba0*/  IMAD R0, R193, R2, 0x3f ;  /* 0x0000003fc1007424 */ /* 0x001fca00078e0202 */
[----:B------:R-:W-:Y:S01]  /*0bb0*/  SHF.R.S32.HI R3, RZ, 0x1f, R0 ;  /* 0x0000001fff037819 */ /* 0x000fe20000011400 */
[----:B---3--:R-:W-:-:S03]  /*0bc0*/  USHF.L.U32 UR60, UR60, 0x6, URZ ;  /* 0x000000063c3c7899 */ /* 0x008fc6000800063f */
[----:B------:R-:W-:-:S04]  /*0bd0*/  LEA.HI R3, R3, R0, RZ, 0x6 ;  /* 0x0000000003037211 */ /* 0x000fc800078f30ff */
[----:B------:R-:W-:Y:S01]  /*0be0*/  SHF.R.S32.HI R3, RZ, 0x6, R3 ;  /* 0x00000006ff037819 */ /* 0x000fe20000011403 */
[----:B------:R-:W-:Y:S06]  /*0bf0*/  @!P0 BRA `(.L_x_4209) ;  /* 0x0000001c00f48947 */ /* 0x000fec0003800000 */
[----:B------:R-:W0:Y:S01]  /*0c00*/  LDC R0, c[0x0][0x288] ;  /* 0x0000a200ff007b82 */ /* 0x000e220000000800 */
[----:B------:R-:W-:Y:S01]  /*0c10*/  ULDC UR5, c[0x0][0x448] ;  /* 0x0001120000057ab9 */ /* 0x000fe20000000800 */
[----:B------:R-:W-:Y:S01]  /*0c20*/  UIADD3 UR60, UR60, 0x3f, URZ ;  /* 0x0000003f3c3c7890 */ /* 0x000fe2000fffe03f */
[----:B------:R-:W-:Y:S01]  /*0c30*/  R2UR UR8, R3 ;  /* 0x00000000030872ca */ /* 0x000fe200000e0000 */
[----:B------:R-:W-:Y:S01]  /*0c40*/  UISETP.NE.AND UP0, UPT, UR5, 0x1, UPT ;  /* 0x000000010500788c */ /* 0x000fe2000bf05270 */
[----:B------:R-:W-:Y:S01]  /*0c50*/  PLOP3.LUT P0, PT, PT, PT, PT, 0x80, 0x0 ;  /* 0x000000000000781c */ /* 0x000fe20003f0f070 */
[----:B------:R-:W-:Y:S01]  /*0c60*/  USHF.R.U32.HI UR9, URZ, 0x10, UR4 ;  /* 0x000000103f097899 */ /* 0x000fe20008011604 */
[----:B------:R-:W-:Y:S01]  /*0c70*/  IMAD.MOV.U32 R4, RZ, RZ, RZ ;  /* 0x000000ffff047224 */ /* 0x000fe200078e00ff */
[----:B------:R-:W-:Y:S01]  /*0c80*/  ULOP3.LUT UR6, UR4, 0xffff, URZ, 0xc0, !UPT ;  /* 0x0000ffff04067892 */ /* 0x000fe2000f8ec03f */
[----:B------:R-:W-:Y:S02]  /*0c90*/  CS2R R150, SRZ ;  /* 0x0000000000967805 */ /* 0x000fe4000001ff00 */
[----:B------:R-:W-:-:S02]  /*0ca0*/  CS2R R148, SRZ ;  /* 0x0000000000947805 */ /* 0x000fc4000001ff00 */
[----:B------:R-:W-:Y:S02]  /*0cb0*/  CS2R R146, SRZ ;  /* 0x0000000000927805 */ /* 0x000fe4000001ff00 */
[----:B------:R-:W-:Y:S02]  /*0cc0*/  CS2R R144, SRZ ;  /* 0x0000000000907805 */ /* 0x000fe4000001ff00 */
[----:B------:R-:W-:Y:S02]  /*0cd0*/  CS2R R142, SRZ ;  /* 0x00000000008e7805 */ /* 0x000fe4000001ff00 */
        /* <DEDUP_REMOVED lines=10> */
[----:B0-----:R-:W-:Y:S02]  /*0d80*/  IADD3 R0, -R0, 0x40, RZ ;  /* 0x0000004000007810 */ /* 0x001fe40007ffe1ff */
[----:B------:R-:W-:-:S02]  /*0d90*/  CS2R R128, SRZ ;  /* 0x0000000000807805 */ /* 0x000fc4000001ff00 */
[----:B------:R-:W-:Y:S02]  /*0da0*/  CS2R R126, SRZ ;  /* 0x00000000007e7805 */ /* 0x000fe4000001ff00 */
[----:B------:R-:W-:Y:S02]  /*0db0*/  CS2R R124, SRZ ;  /* 0x00000000007c7805 */ /* 0x000fe4000001ff00 */
[----:B------:R-:W-:Y:S01]  /*0dc0*/  CS2R R122, SRZ ;  /* 0x00000000007a7805 */ /* 0x000fe2000001ff00 */
[----:B------:R-:W-:Y:S01]  /*0dd0*/  IMAD R0, R193, R2, R0 ;  /* 0x00000002c1007224 */ /* 0x000fe200078e0200 */
[----:B------:R-:W-:Y:S02]  /*0de0*/  CS2R R2, SRZ ;  /* 0x0000000000027805 */ /* 0x000fe4000001ff00 */
        /* <DEDUP_REMOVED lines=16> */
[----:B------:R-:W-:Y:S01]  /*0ef0*/  UIADD3 UR60, UR7, UR60, URZ ;  /* 0x0000003c073c7290 */ /* 0x000fe2000fffe03f */
[----:B------:R-:W-:Y:S02]  /*0f00*/  CS2R R90, SRZ ;  /* 0x00000000005a7805 */ /* 0x000fe4000001ff00 */
[----:B------:R-:W-:Y:S02]  /*0f10*/  CS2R R88, SRZ ;  /* 0x0000000000587805 */ /* 0x000fe4000001ff00 */
[----:B------:R-:W-:Y:S01]  /*0f20*/  CS2R R86, SRZ ;  /* 0x0000000000567805 */ /* 0x000fe2000001ff00 */
[----:B------:R-:W-:Y:S01]  /*0f30*/  USHF.R.S32.HI UR4, URZ, 0x1f, UR60 ;  /* 0x0000001f3f047899 */ /* 0x000fe2000801143c */
[----:B------:R-:W-:-:S02]  /*0f40*/  CS2R R84, SRZ ;  /* 0x0000000000547805 */ /* 0x000fc4000001ff00 */
[----:B------:R-:W-:Y:S02]  /*0f50*/  CS2R R82, SRZ ;  /* 0x0000000000527805 */ /* 0x000fe4000001ff00 */
[----:B------:R-:W-:Y:S01]  /*0f60*/  CS2R R80, SRZ ;  /* 0x0000000000507805 */ /* 0x000fe2000001ff00 */
[----:B------:R-:W-:Y:S01]  /*0f70*/  ULEA.HI UR4, UR4, UR60, URZ, 0x6 ;  /* 0x0000003c04047291 */ /* 0x000fe2000f8f303f */
[----:B------:R-:W-:Y:S02]  /*0f80*/  CS2R R78, SRZ ;  /* 0x00000000004e7805 */ /* 0x000fe4000001ff00 */
[----:B------:R-:W-:Y:S02]  /*0f90*/  CS2R R76, SRZ ;  /* 0x00000000004c7805 */ /* 0x000fe4000001ff00 */
[----:B------:R-:W-:Y:S01]  /*0fa0*/  CS2R R74, SRZ ;  /* 0x00000000004a7805 */ /* 0x000fe2000001ff00 */
[----:B------:R-:W-:Y:S01]  /*0fb0*/  USHF.R.S32.HI UR4, URZ, 0x6, UR4 ;  /* 0x000000063f047899 */ /* 0x000fe20008011404 */
[----:B------:R-:W-:-:S02]  /*0fc0*/  CS2R R72, SRZ ;  /* 0x0000000000487805 */ /* 0x000fc4000001ff00 */
[----:B------:R-:W-:Y:S02]  /*0fd0*/  CS2R R70, SRZ ;  /* 0x0000000000467805 */ /* 0x000fe4000001ff00 */
[----:B------:R-:W-:Y:S01]  /*0fe0*/  CS2R R68, SRZ ;  /* 0x0000000000447805 */ /* 0x000fe2000001ff00 */
[----:B------:R-:W-:Y:S01]  /*0ff0*/  UISETP.LT.AND UP0, UPT, UR8, UR4, UPT ;  /* 0x000000040800728c */ /* 0x000fe2000bf01270 */
[----:B------:R-:W-:Y:S02]  /*1000*/  CS2R R66, SRZ ;  /* 0x0000000000427805 */ /* 0x000fe4000001ff00 */
[----:B------:R-:W-:Y:S02]  /*1010*/  CS2R R64, SRZ ;  /* 0x0000000000407805 */ /* 0x000fe4000001ff00 */
[----:B------:R-:W-:Y:S01]  /*1020*/  CS2R R62, SRZ ;  /* 0x00000000003e7805 */ /* 0x000fe2000001ff00 */
[----:B------:R-:W-:Y:S01]  /*1030*/  USEL UR5, UR8, UR4, UP0 ;  /* 0x0000000408057287 */ /* 0x000fe20008000000 */
[----:B------:R-:W-:Y:S01]  /*1040*/  CS2R R60, SRZ ;  /* 0x00000000003c7805 */ /* 0x000fe2000001ff00 */
[----:B------:R-:W-:Y:S01]  /*1050*/  UISETP.NE.AND UP0, UPT, UR9, URZ, UPT ;  /* 0x0000003f0900728c */ /* 0x000fe2000bf05270 */
[----:B------:R-:W-:Y:S01]  /*1060*/  CS2R R58, SRZ ;  /* 0x00000000003a7805 */ /* 0x000fe2000001ff00 */
[----:B------:R-:W-:Y:S01]  /*1070*/  UISETP.GE.AND UP1, UPT, UR5, 0x1, UPT ;  /* 0x000000010500788c */ /* 0x000fe2000bf26270 */
[----:B------:R-:W-:-:S02]  /*1080*/  CS2R R56, SRZ ;  /* 0x0000000000387805 */ /* 0x000fc4000001ff00 */
[----:B------:R-:W-:Y:S02]  /*1090*/  CS2R R54, SRZ ;  /* 0x0000000000367805 */ /* 0x000fe4000001ff00 */
[----:B------:R-:W-:Y:S02]  /*10a0*/  CS2R R52, SRZ ;  /* 0x0000000000347805 */ /* 0x000fe4000001ff00 */
[----:B------:R-:W-:Y:S02]  /*10b0*/  CS2R R50, SRZ ;  /* 0x0000000000327805 */ /* 0x000fe4000001ff00 */
[----:B------:R-:W-:Y:S02]  /*10c0*/  CS2R R48, SRZ ;  /* 0x0000000000307805 */ /* 0x000fe4000001ff00 */
[----:B------:R-:W-:Y:S02]  /*10d0*/  PLOP3.LUT P1, PT, PT, PT, UP1, 0x80, 0x0 ;  /* 0x000000000000781c */ /* 0x000fe40003f2f018 */
[----:B------:R-:W-:-:S02]  /*10e0*/  CS2R R46, SRZ ;  /* 0x00000000002e7805 */ /* 0x000fc4000001ff00 */
[----:B------:R-:W-:Y:S01]  /*10f0*/  CS2R R44, SRZ ;  /* 0x00000000002c7805 */ /* 0x000fe2000001ff00 */
[----:B------:R-:W-:Y:S01]  /*1100*/  @!UP0 ULDC UR9, c[0x0][0xae8] ;  /* 0x0002ba0000098ab9 */ /* 0x000fe20000000800 */
[----:B------:R-:W-:Y:S02]  /*1110*/  CS2R R42, SRZ ;  /* 0x00000000002a7805 */ /* 0x000fe4000001ff00 */
[----:B------:R-:W-:Y:S02]  /*1120*/  CS2R R40, SRZ ;  /* 0x0000000000287805 */ /* 0x000fe4000001ff00 */
[----:B------:R-:W-:Y:S01]  /*1130*/  CS2R R38, SRZ ;  /* 0x0000000000267805 */ /* 0x000fe2000001ff00 */
[----:B------:R-:W-:Y:S02]  /*1140*/  IMAD.MOV.U32 R37, RZ, RZ, RZ ;  /* 0x000000ffff257224 */ /* 0x000fe400078e00ff */
[----:B------:R-:W-:Y:S05]  /*1150*/  @!P1 BRA `(.L_x_4210) ;  /* 0x0000000000749947 */ /* 0x000fea0003800000 */
[----:B------:R-:W-:Y:S01]  /*1160*/  IMAD.U32 R5, RZ, RZ, UR9 ;  /* 0x00000009ff057e24 */ /* 0x000fe2000f8e00ff */
[----:B------:R-:W-:-:S04]  /*1170*/  UIADD3 UR4, UR9, -0x1, UR5 ;  /* 0xffffffff09047890 */ /* 0x000fc8000fffe005 */
[-C--:B------:R-:W-:Y:S02]  /*1180*/  IABS R3, R5.reuse ;  /* 0x0000000500037213 */ /* 0x080fe40000000000 */
[----:B------:R-:W-:Y:S01]  /*1190*/  IABS R9, R5 ;  /* 0x0000000500097213 */ /* 0x000fe20000000000 */
[----:B------:R-:W-:Y:S01]  /*11a0*/  IMAD.U32 R8, RZ, RZ, UR4 ;  /* 0x00000004ff087e24 */ /* 0x000fe2000f8e00ff */
[----:B------:R-:W0:Y:S01]  /*11b0*/  I2F.RP R0, R3 ;  /* 0x0000000300007306 */ /* 0x000e220000209400 */
[----:B------:R-:W-:Y:S02]  /*11c0*/  ULOP3.LUT UR4, UR4, UR9, URZ, 0x3c, !UPT ;  /* 0x0000000904047292 */ /* 0x000fe4000f8e3c3f */
[----:B------:R-:W-:-:S04]  /*11d0*/  IMAD.MOV R9, RZ, RZ, -R9 ;  /* 0x000000ffff097224 */ /* 0x000fc800078e0a09 */
[----:B------:R-:W-:Y:S01]  /*11e0*/  ISETP.LE.AND P3, PT, RZ, UR4, PT ;  /* 0x00000004ff007c0c */ /* 0x000fe2000bf63270 */
        /* <DEDUP_REMOVED lines=20> */
.L_x_4210:
        /* <DEDUP_REMOVED lines=31> */
[----:B------:R-:W-:-:S04]  /*1520*/  WARPGROUP.ARRIVE ;  /* 0x00000000000079c5 */ /* 0x000fc80000000000 */
[----:B------:R-:W-:Y:S02]  /*1530*/  SHF.R.S32.HI R5, RZ, 0x1f, R2 ;  /* 0x0000001fff057819 */ /* 0x000fe40000011402 */
[----:B-1----:R-:W-:Y:S02]  /*1540*/  R2UR UR4, R4 ;  /* 0x00000000040472ca */ /* 0x002fe400000e0000 */
[CC--:B------:R-:W-:Y:S02]  /*1550*/  LEA.HI R4, R5.reuse, R2.reuse, RZ, 0x2 ;  /* 0x0000000205047211 */ /* 0x0c0fe400078f10ff */
[----:B------:R-:W-:Y:S02]  /*1560*/  LEA.HI R2, R5, R2, RZ, 0x5 ;  /* 0x0000000205027211 */ /* 0x000fe400078f28ff */
[----:B------:R-:W-:Y:S02]  /*1570*/  SHF.R.S32.HI R7, RZ, 0x1f, R4 ;  /* 0x0000001fff077819 */ /* 0x000fe40000011404 */
[----:B------:R-:W-:-:S05]  /*1580*/  SHF.R.S32.HI R2, RZ, 0x5, R2 ;  /* 0x00000005ff027819 */ /* 0x000fca0000011402 */
        /* <DEDUP_REMOVED lines=48> */
.L_x_4213:
        /* <DEDUP_REMOVED lines=170> */
.L_x_4212:
        /* <DEDUP_REMOVED lines=138> */
.L_x_4209:
[----:B------:R-:W0:Y:S01]  /*2bd0*/  LDC R0, c[0x0][0x448] ;  /* 0x00011200ff007b82 */ /* 0x000e220000000800 */
[----:B------:R-:W-:Y:S02]  /*2be0*/  UIADD3 UR5, UR60, 0x3f, URZ ;  /* 0x0000003f3c057890 */ /* 0x000fe4000fffe03f */
[----:B------:R-:W-:Y:S02]  /*2bf0*/  USHF.R.U32.HI UR10, URZ, 0x10, UR4 ;  /* 0x000000103f0a7899 */ /* 0x000fe40008011604 */
[----:B------:R-:W-:Y:S02]  /*2c00*/  ULOP3.LUT UR8, UR4, 0xffff, URZ, 0xc0, !UPT ;  /* 0x0000ffff04087892 */ /* 0x000fe4000f8ec03f */
[----:B------:R-:W-:Y:S01]  /*2c10*/  UISETP.NE.AND UP0, UPT, UR10, URZ, UPT ;  /* 0x0000003f0a00728c */ /* 0x000fe2000bf05270 */
[----:B------:R-:W1:Y:S01]  /*2c20*/  LDC R4, c[0x0][0x288] ;  /* 0x0000a200ff047b82 */ /* 0x000e620000000800 */
[----:B------:R-:W-:-:S09]  /*2c30*/  UMOV UR4, URZ ;  /* 0x0000003f00047c82 */ /* 0x000fd20008000000 */
[----:B------:R-:W-:Y:S01]  /*2c40*/  @!UP0 ULDC UR10, c[0x0][0xae8] ;  /* 0x0002ba00000a8ab9 */ /* 0x000fe20000000800 */
[----:B0-----:R-:W-:Y:S02]  /*2c50*/  ISETP.NE.AND P0, PT, R0, 0x1, PT ;  /* 0x000000010000780c */ /* 0x001fe40003f05270 */
[----:B-1----:R-:W-:-:S11]  /*2c60*/  IADD3 R6, -R4, 0x40, RZ ;  /* 0x0000004004067810 */ /* 0x002fd60007ffe1ff */
[----:B------:R-:W0:Y:S01]  /*2c70*/  @P0 LDC R0, c[0x0][0x44c] ;  /* 0x00011300ff000b82 */ /* 0x000e220000000800 */
[----:B------:R-:W-:-:S07]  /*2c80*/  IMAD R7, R193, R2, R6 ;  /* 0x00000002c1077224 */ /* 0x000fce00078e0206 */
[----:B------:R-:W1:Y:S01]  /*2c90*/  @P0 LDC R5, c[0x0][0x450] ;  /* 0x00011400ff050b82 */ /* 0x000e620000000800 */
[----:B0-----:R-:W-:-:S04]  /*2ca0*/  @P0 IMAD.HI.U32 R4, R0, UR5, RZ ;  /* 0x0000000500040c27 */ /* 0x001fc8000f8e00ff */
[----:B------:R-:W-:Y:S01]  /*2cb0*/  IMAD.U32 R0, RZ, RZ, UR5 ;  /* 0x00000005ff007e24 */ /* 0x000fe2000f8e00ff */
[----:B-1----:R-:W-:-:S05]  /*2cc0*/  @P0 SHF.R.U32.HI R0, RZ, R5, R4 ;  /* 0x00000005ff000219 */ /* 0x002fca0000011604 */
[----:B------:R-:W-:-:S05]  /*2cd0*/  IMAD.IADD R0, R7, 0x1, R0 ;  /* 0x0000000107007824 */ /* 0x000fca00078e0200 */
[----:B------:R-:W-:-:S04]  /*2ce0*/  SHF.R.S32.HI R5, RZ, 0x1f, R0 ;  /* 0x0000001fff057819 */ /* 0x000fc80000011400 */
[----:B------:R-:W-:-:S04]  /*2cf0*/  LEA.HI R5, R5, R0, RZ, 0x6 ;  /* 0x0000000005057211 */ /* 0x000fc800078f30ff */
[----:B------:R-:W-:-:S04]  /*2d00*/  SHF.R.S32.HI R0, RZ, 0x6, R5 ;  /* 0x00000006ff007819 */ /* 0x000fc80000011405 */
[----:B------:R-:W-:-:S04]  /*2d10*/  VIMNMX R22, R3, R0, PT ;  /* 0x0000000003167248 */ /* 0x000fc80003fe0100 */
[----:B------:R-:W-:-:S13]  /*2d20*/  ISETP.GE.AND P0, PT, R22, 0x1, PT ;  /* 0x000000011600780c */ /* 0x000fda0003f06270 */
[----:B------:R-:W-:Y:S05]  /*2d30*/  @!P0 BRA `(.L_x_4214) ;  /* 0x0000000000808947 */ /* 0x000fea0003800000 */
[----:B------:R-:W-:Y:S01]  /*2d40*/  IMAD.U32 R5, RZ, RZ, UR10 ;  /* 0x0000000aff057e24 */ /* 0x000fe2000f8e00ff */
[----:B------:R-:W-:-:S04]  /*2d50*/  UMOV UR4, URZ ;  /* 0x0000003f00047c82 */ /* 0x000fc80008000000 */
[----:B------:R-:W-:-:S04]  /*2d60*/  IABS R0, R5 ;  /* 0x0000000500007213 */ /* 0x000fc80000000000 */
[----:B------:R-:W-:Y:S02]  /*2d70*/  R2UR UR9, R0 ;  /* 0x00000000000972ca */ /* 0x000fe400000e0000 */
[----:B------:R-:W-:Y:S02]  /*2d80*/  IADD3 R0, R5, -0x1, R22 ;  /* 0xffffffff05007810 */ /* 0x000fe40007ffe016 */
[----:B------:R-:W-:Y:S02]  /*2d90*/  IABS R5, R5 ;  /* 0x0000000500057213 */ /* 0x000fe40000000000 */
[----:B------:R-:W-:-:S04]  /*2da0*/  IABS R4, R0 ;  /* 0x0000000000047213 */ /* 0x000fc80000000000 */
[----:B------:R-:W-:-:S03]  /*2db0*/  R2UR UR7, R4 ;  /* 0x00000000040772ca */ /* 0x000fc600000e0000 */
        /* <DEDUP_REMOVED lines=11> */
[----:B------:R-:W-:Y:S01]  /*2e70*/  UIMAD UR4, UR5, UR6, UR7 ;  /* 0x00000006050472a4 */ /* 0x000fe2000f8e0207 */
[----:B------:R-:W-:-:S03]  /*2e80*/  R2UR UR6, R0 ;  /* 0x00000000000672ca */ /* 0x000fc600000e0000 */
[----:B------:R-:W-:-:S11]  /*2e90*/  UISETP.GT.U32.AND UP1, UPT, UR9, UR4, UPT ;  /* 0x000000040900728c */ /* 0x000fd6000bf24070 */
[----:B------:R-:W-:Y:S02]  /*2ea0*/  @!UP1 UIADD3 UR4, UR4, -UR9, URZ ;  /* 0x8000000904049290 */ /* 0x000fe4000fffe03f */
[----:B------:R-:W-:Y:S02]  /*2eb0*/  @!UP1 UIADD3 UR5, UR5, 0x1, URZ ;  /* 0x0000000105059890 */ /* 0x000fe4000fffe03f */
[----:B------:R-:W-:Y:S02]  /*2ec0*/  UISETP.GE.U32.AND UP0, UPT, UR4, UR9, UPT ;  /* 0x000000090400728c */ /* 0x000fe4000bf06070 */
[----:B------:R-:W-:-:S04]  /*2ed0*/  ULOP3.LUT UR4, UR6, UR10, URZ, 0x3c, !UPT ;  /* 0x0000000a06047292 */ /* 0x000fc8000f8e3c3f */
[----:B------:R-:W-:-:S05]  /*2ee0*/  UISETP.GE.AND UP1, UPT, UR4, URZ, UPT ;  /* 0x0000003f0400728c */ /* 0x000fca000bf26270 */
[----:B------:R-:W-:Y:S02]  /*2ef0*/  @UP0 UIADD3 UR5, UR5, 0x1, URZ ;  /* 0x0000000105050890 */ /* 0x000fe4000fffe03f */
[----:B------:R-:W-:-:S05]  /*2f00*/  UISETP.NE.AND UP0, UPT, UR10, URZ, UPT ;  /* 0x0000003f0a00728c */ /* 0x000fca000bf05270 */
[----:B------:R-:W-:Y:S02]  /*2f10*/  UMOV UR4, UR5 ;  /* 0x0000000500047c82 */ /* 0x000fe40008000000 */
[----:B------:R-:W-:-:S04]  /*2f20*/  @!UP1 UIADD3 UR4, -UR4, URZ, URZ ;  /* 0x0000003f04049290 */ /* 0x000fc8000fffe13f */
[----:B------:R-:W-:-:S12]  /*2f30*/  @!UP0 ULOP3.LUT UR4, URZ, UR10, URZ, 0x33, !UPT ;  /* 0x0000000a3f048292 */ /* 0x000fd8000f8e333f */
.L_x_4214:
[----:B------:R-:W-:Y:S02]  /*2f40*/  UIMAD UR5, UR8, UR4, URZ ;  /* 0x00000004080572a4 */ /* 0x000fe4000f8e023f */
        /* <DEDUP_REMOVED lines=106> */
.L_x_4215:
        /* <DEDUP_REMOVED lines=11> */
.L_x_4354:
[----:B------:R-:W2:Y:S01]  /*36a0*/  LDL R0, [R1+0x30] ;  /* 0x0000300001007983 */ /* 0x000ea20000100800 */
[----:B------:R-:W-:Y:S02]  /*36b0*/  LEA.HI R7, R7, R6, RZ, 0x3 ;  /* 0x0000000607077211 */ /* 0x000fe400078f18ff */
[----:B------:R-:W-:Y:S02]  /*36c0*/  LEA.HI R4, R4, R5, RZ, 0x5 ;  /* 0x0000000504047211 */ /* 0x000fe400078f28ff */
[----:B------:R-:W-:Y:S02]  /*36d0*/  LOP3.LUT R7, R7, 0xfffffff8, RZ, 0xc0, !PT ;  /* 0xfffffff807077812 */ /* 0x000fe400078ec0ff */
[----:B------:R-:W-:-:S03]  /*36e0*/  SHF.R.S32.HI R4, RZ, 0x5, R4 ;  /* 0x00000005ff047819 */ /* 0x000fc60000011404 */
[----:B------:R-:W-:-:S04]  /*36f0*/  IMAD.IADD R7, R6, 0x1, -R7 ;  /* 0x0000000106077824 */ /* 0x000fc800078e0a07 */
[----:B------:R-:W-:Y:S01]  /*3700*/  IMAD R190, R4, 0x10, R7 ;  /* 0x0000001004be7824 */ /* 0x000fe200078e0207 */
[----:B--2---:R-:W-:Y:S02]  /*3710*/  R2UR UR4, R0 ;  /* 0x00000000000472ca */ /* 0x004fe400000e0000 */
[----:B------:R-:W-:Y:S01]  /*3720*/  LOP3.LUT R0, R3, 0x7ffffffc, RZ, 0xc0, !PT ;  /* 0x7ffffffc03007812 */ /* 0x000fe200078ec0ff */
[----:B------:R-:W-:-:S04]  /*3730*/  IMAD.IADD R3, R17, 0x1, -R2 ;  /* 0x0000000111037824 */ /* 0x000fc800078e0a02 */
[----:B------:R-:W-:-:S04]  /*3740*/  IMAD.IADD R0, R5, 0x1, -R0 ;  /* 0x0000000105007824 */ /* 0x000fc800078e0a00 */
[----:B------:R-:W-:Y:S02]  /*3750*/  IMAD.SHL.U32 R194, R0, 0x2, RZ ;  /* 0x0000000200c27824 */ /* 0x000fe400078e00ff */
[----:B------:R-:W-:Y:S02]  /*3760*/  ULOP3.LUT UR4, UR4, 0x1, URZ, 0xfc, !UPT ;  /* 0x0000000104047892 */ /* 0x000fe4000f8efc3f */
[----:B------:R-:W-:-:S04]  /*3770*/  IMAD R192, R3, 0x100, R194 ;  /* 0x0000010003c07824 */ /* 0x000fc800078e02c2 */
[----:B------:R-:W-:-:S05]  /*3780*/  IMAD.U32 R2, RZ, RZ, UR4 ;  /* 0x00000004ff027e24 */ /* 0x000fca000f8e00ff */
[----:B------:R-:W-:-:S13]  /*3790*/  ISETP.NE.AND P0, PT, R2, 0x3, PT ;  /* 0x000000030200780c */ /* 0x000fda0003f05270 */
[----:B------:R-:W-:Y:S05]  /*37a0*/  @!P0 BRA `(.L_x_4217) ;  /* 0x0000000000048947 */ /* 0x000fea0003800000 */
[----:B------:R-:W-:Y:S01]  /*37b0*/  BPT.TRAP 0x1 ;  /* 0x000000040000795c */ /* 0x000fe20000300000 */
.L_x_4217:
[----:B------:R1:W2:Y:S01]  /*37c0*/  SYNCS.PHASECHK.TRANS64.TRYWAIT P1, [R196+URZ+0x38830], R9 ;  /* 0x03883009c40075a7 */ /* 0x0002a2000802017f */
[----:B------:R-:W-:Y:S05]  /*37d0*/  @!P0 BRA `(.L_x_4218) ;  /* 0x0000000000048947 */ /* 0x000fea0003800000 */
[----:B------:R-:W-:Y:S01]  /*37e0*/  BPT.TRAP 0x1 ;  /* 0x000000040000795c */ /* 0x000fe20000300000 */
.L_x_4218:
[----:B--2---:R-:W-:Y:S05]  /*37f0*/  @P1 BRA `(.L_x_4219) ;  /* 0x0000000000081947 */ /* 0x004fea0003800000 */
[----:B------:R-:W2:Y:S02]  /*3800*/  SYNCS.PHASECHK.TRANS64.TRYWAIT P1, [R196+URZ+0x38830], R9 ;  /* 0x03883009c40075a7 */ /* 0x000ea4000802017f */
[----:B--2---:R-:W-:Y:S05]  /*3810*/  @!P1 BRA `(.L_x_4220) ;  /* 0x0000011800289947 */ /* 0x004fea0003800000 */
.L_x_4219:
        /* <DEDUP_REMOVED lines=65> */
.L_x_4355:
[----:B------:R-:W-:Y:S05]  /*3c30*/  @!P0 BRA `(.L_x_4222) ;  /* 0x0000000000048947 */ /* 0x000fea0003800000 */
[----:B------:R-:W-:Y:S01]  /*3c40*/  BPT.TRAP 0x1 ;  /* 0x000000040000795c */ /* 0x000fe20000300000 */
.L_x_4222:
[----:B------:R4:W0:Y:S01]  /*3c50*/  SYNCS.PHASECHK.TRANS64.TRYWAIT P1, [R196+URZ+0x38850], R9 ;  /* 0x03885009c40075a7 */ /* 0x000822000802017f */
[----:B------:R-:W-:Y:S05]  /*3c60*/  @!P0 BRA `(.L_x_4223) ;  /* 0x0000000000048947 */ /* 0x000fea0003800000 */
[----:B------:R-:W-:Y:S01]  /*3c70*/  BPT.TRAP 0x1 ;  /* 0x000000040000795c */ /* 0x000fe20000300000 */
.L_x_4223:
        /* <DEDUP_REMOVED lines=11> */
.L_x_4224:
[----:B------:R-:W-:Y:S01]  /*3d30*/  R2UR UR4, R0 ;  /* 0x00000000000472ca */ /* 0x000fe200000e0000 */
[----:B------:R-:W-:Y:S01]  /*3d40*/  WARPGROUP.ARRIVE ;  /* 0x00000000000079c5 */ /* 0x000fe20000000000 */
[----:B------:R-:W-:Y:S01]  /*3d50*/  R2UR UR6, R16 ;  /* 0x00000000100672ca */ /* 0x000fe200000e0000 */
[----:B------:R-:W-:Y:S01]  /*3d60*/  UMOV UR9, 0x40000040 ;  /* 0x4000004000097882 */ /* 0x000fe20000000000 */
[----:B------:R-:W-:Y:S01]  /*3d70*/  UMOV UR7, 0x40000040 ;  /* 0x4000004000077882 */ /* 0x000fe20000000000 */
[----:B------:R-:W-:Y:S01]  /*3d80*/  UMOV UR5, UR9 ;  /* 0x0000000900057c82 */ /* 0x000fe20008000000 */
[----:B------:R-:W-:Y:S01]  /*3d90*/  VIADD R10, R0, 0x2 ;  /* 0x00000002000a7836 */ /* 0x000fe20000000000 */
[----:B------:R-:W-:Y:S01]  /*3da0*/  UMOV UR11, 0x40000040 ;  /* 0x40000040000b7882 */ /* 0x000fe20000000000 */
[----:B------:R-:W-:Y:S01]  /*3db0*/  VIADD R11, R16, 0x2 ;  /* 0x00000002100b7836 */ /* 0x000fe20000000000 */
[----:B------:R-:W-:Y:S01]  /*3dc0*/  UMOV UR13, 0x40000040 ;  /* 0x40000040000d7882 */ /* 0x000fe20000000000 */
[----:B-1234-:R-:W-:Y:S01]  /*3dd0*/  IMAD.U32 R9, RZ, RZ, UR9 ;  /* 0x00000009ff097e24 */ /* 0x01efe2000f8e00ff */
[----:B------:R-:W-:Y:S01]  /*3de0*/  UMOV UR9, 0x40000040 ;  /* 0x4000004000097882 */ /* 0x000fe20000000000 */
[----:B------:R-:W-:Y:S01]  /*3df0*/  VIADD R12, R0, 0x4 ;  /* 0x00000004000c7836 */ /* 0x000fe20000000000 */
[----:B------:R-:W-:Y:S01]  /*3e00*/  UMOV UR8, UR4 ;  /* 0x0000000400087c82 */ /* 0x000fe20008000000 */
[----:B------:R-:W-:Y:S01]  /*3e10*/  VIADD R13, R16, 0x4 ;  /* 0x00000004100d7836 */ /* 0x000fe20000000000 */
[----:B------:R-:W-:Y:S01]  /*3e20*/  UMOV UR4, UR8 ;  /* 0x0000000800047c82 */ /* 0x000fe20008000000 */
[----:B------:R-:W-:Y:S01]  /*3e30*/  IMAD.U32 R8, RZ, RZ, UR8 ;  /* 0x00000008ff087e24 */ /* 0x000fe2000f8e00ff */
[----:B------:R-:W-:Y:S01]  /*3e40*/  HGMMA.64x64x16.F32 R24, gdesc[UR4], R24, gsb0 ;  /* 0x00e00000041879f0 */ /* 0x000fe20008000818 */
[----:B------:R-:W-:Y:S01]  /*3e50*/  R2UR UR4, R10 ;  /* 0x000000000a0472ca */ /* 0x000fe200000e0000 */
[----:B------:R-:W-:Y:S01]  /*3e60*/  UMOV UR5, UR9 ;  /* 0x0000000900057c82 */ /* 0x000fe20008000000 */
[----:B------:R-:W-:Y:S01]  /*3e70*/  R2UR UR6, R11 ;  /* 0x000000000b0672ca */ /* 0x000fe200000e0000 */
[----:B------:R-:W-:Y:S01]  /*3e80*/  UMOV UR7, 0x40000040 ;  /* 0x4000004000077882 */ /* 0x000fe20000000000 */
[----:B------:R-:W-:Y:S01]  /*3e90*/  IMAD.U32 R11, RZ, RZ, UR9 ;  /* 0x00000009ff0b7e24 */ /* 0x000fe2000f8e00ff */
[----:B------:R-:W-:Y:S01]  /*3ea0*/  UMOV UR9, 0x40000040 ;  /* 0x4000004000097882 */ /* 0x000fe20000000000 */
[----:B------:R-:W-:Y:S01]  /*3eb0*/  VIADD R17, R0, 0x6 ;  /* 0x0000000600117836 */ /* 0x000fe20000000000 */
[----:B------:R-:W-:Y:S01]  /*3ec0*/  UMOV UR15, 0x40000040 ;  /* 0x40000040000f7882 */ /* 0x000fe20000000000 */
[----:B------:R-:W-:Y:S01]  /*3ed0*/  VIADD R18, R16, 0x6 ;  /* 0x0000000610127836 */ /* 0x000fe20000000000 */
        /* <DEDUP_REMOVED lines=27> */
[----:B------:R-:W1:Y:S01]  /*4090*/  S2R R62, SR_TID.X ;  /* 0x00000000003e7919 */ /* 0x000e620000002100 */
[----:B------:R-:W-:Y:S01]  /*40a0*/  VIADD R197, R0, 0xe00 ;  /* 0x00000e0000c57836 */ /* 0x000fe20000000000 */
[----:B------:R-:W-:Y:S01]  /*40b0*/  R2UR UR61, R195 ;  /* 0x00000000c33d72ca */ /* 0x000fe200000e0000 */
[----:B------:R-:W-:-:S02]  /*40c0*/  VIADD R186, R190, UR60 ;  /* 0x0000003cbeba7c36 */ /* 0x000fc40008000000 */
        /* <DEDUP_REMOVED lines=10> */
[----:B------:R-:W-:Y:S01]  /*4170*/  IMAD.U32 R13, RZ, RZ, UR9 ;  /* 0x00000009ff0d7e24 */ /* 0x000fe2000f8e00ff */
[----:B------:R-:W-:-:S08]  /*4180*/  UMOV UR9, 0x40000040 ;  /* 0x4000004000097882 */ /* 0x000fd00000000000 */
        /* <DEDUP_REMOVED lines=63> */
[----:B------:R-:W-:Y:S01]  /*4580*/  ULDC UR7, c[0x0][0x2f0] ;  /* 0x0000bc0000077ab9 */ /* 0x000fe20000000800 */
[----:B------:R-:W-:Y:S01]  /*4590*/  UISETP.NE.AND UP0, UPT, UR6, 0x1, UPT ;  /* 0x000000010600788c */ /* 0x000fe2000bf05270 */
[----:B0-----:R-:W-:-:S10]  /*45a0*/  VIADD R19, R0, 0x800 ;  /* 0x0000080000137836 */ /* 0x001fd40000000000 */
[----:B------:R-:W-:Y:S01]  /*45b0*/  @UP0 ULDC UR6, c[0x0][0x44c] ;  /* 0x0001130000060ab9 */ /* 0x000fe20000000800 */
        /* <DEDUP_REMOVED lines=19> */
[----:B------:R-:W-:Y:S01]  /*46f0*/  HGMMA.64x64x16.F32 R24, gdesc[UR12], R24, gsb0 ;  /* 0x00e000000c1879f0 */ /* 0x000fe20008000818 */
[----:B------:R-:W-:Y:S02]  /*4700*/  @UP0 ULDC UR14, c[0x0][0x450] ;  /* 0x00011400000e0ab9 */ /* 0x000fe40000000800 */
        /* <DEDUP_REMOVED lines=53> */
[----:B------:R-:W-:Y:S01]  /*4a60*/  VIADD R18, R0, 0xa00 ;  /* 0x00000a0000127836 */ /* 0x000fe20000000000 */
        /* <DEDUP_REMOVED lines=123> */
[----:B------:R-:W-:Y:S01]  /*5220*/  UMOV UR57, 0x40000040 ;  /* 0x4000004000397882 */ /* 0x000fe20000000000 */
[----:B------:R-:W-:Y:S01]  /*5230*/  R2UR UR58, R21 ;  /* 0x00000000153a72ca */ /* 0x000fe200000e0000 */
[----:B------:R-:W-:Y:S01]  /*5240*/  UMOV UR59, 0x40000040 ;  /* 0x40000040003b7882 */ /* 0x000fe20000000000 */
[----:B------:R-:W-:Y:S02]  /*5250*/  SEL R20, R57, 0x3e, P1 ;  /* 0x0000003e39147807 */ /* 0x000fe40000800000 */
[----:B------:R-:W-:Y:S02]  /*5260*/  PLOP3.LUT P1, PT, PT, PT, UP0, 0x80, 0x0 ;  /* 0x000000000000781c */ /* 0x000fe40003f2f008 */
[----:B------:R-:W-:-:S04]  /*5270*/  LOP3.LUT R21, R20, 0x6, RZ, 0xc0, !PT ;  /* 0x0000000614157812 */ /* 0x000fc800078ec0ff */
[CC--:B------:R-:W-:Y:S02]  /*5280*/  IADD3 R20, R21.reuse, R58.reuse, R0 ;  /* 0x0000003a15147210 */ /* 0x0c0fe40007ffe000 */
[----:B------:R-:W-:Y:S01]  /*5290*/  IADD3 R21, R21, R58, R16 ;  /* 0x0000003a15157210 */ /* 0x000fe20007ffe010 */
[----:B------:R-:W-:-:S04]  /*52a0*/  IMAD R58, R22, -0x40, R57 ;  /* 0xffffffc0163a7824 */ /* 0x000fc800078e0239 */
[----:B------:R-:W-:Y:S02]  /*52b0*/  VIADD R60, R58, 0x1 ;  /* 0x000000013a3c7836 */ /* 0x000fe40000000000 */
[C---:B------:R-:W-:Y:S02]  /*52c0*/  IMAD R59, R193.reuse, UR7, R58 ;  /* 0x00000007c13b7c24 */ /* 0x040fe4000f8e023a */
[----:B------:R-:W-:Y:S02]  /*52d0*/  IMAD R60, R193, UR7, R60 ;  /* 0x00000007c13c7c24 */ /* 0x000fe4000f8e023c */
[----:B------:R-:W-:Y:S01]  /*52e0*/  IMAD.IADD R59, R59, 0x1, -R194 ;  /* 0x000000013b3b7824 */ /* 0x000fe200078e0ac2 */
[----:B------:R-:W-:Y:S02]  /*52f0*/  WARPGROUP.DEPBAR.LE gsb0, 0x0 ;  /* 0x00008000000079c5 */ /* 0x000fe40000010000 */
        /* <DEDUP_REMOVED lines=11> */
[----:B------:R-:W-:-:S04]  /*53b0*/  IMAD.IADD R21, R20, 0x1, -R21 ;  /* 0x0000000114157824 */ /* 0x000fc800078e0a15 */
[----:B------:R-:W-:-:S04]  /*53c0*/  IMAD R186, R21, 0x8, R186 ;  /* 0x0000000815ba7824 */ /* 0x000fc800078e02ba */
[----:B------:R-:W-:Y:S01]  /*53d0*/  @P1 IMAD.HI.U32 R21, R186, UR6, RZ ;  /* 0x00000006ba151c27 */ /* 0x000fe2000f8e00ff */
[----:B------:R-:W-:-:S03]  /*53e0*/  @UP0 ULDC UR6, c[0x0][0x450] ;  /* 0x0001140000060ab9 */ /* 0x000fc60000000800 */
[----:B------:R-:W-:Y:S01]  /*53f0*/  IMAD.MOV.U32 R20, RZ, RZ, R186 ;  /* 0x000000ffff147224 */ /* 0x000fe200078e00ba */
[----:B------:R-:W-:Y:S01]  /*5400*/  @P1 SHF.R.U32.HI R20, RZ, UR6, R21 ;  /* 0x00000006ff141c19 */ /* 0x000fe20008011615 */
[----:B------:R-:W-:Y:S01]  /*5410*/  ULDC UR6, c[0x0][0xa80] ;  /* 0x0002a00000067ab9 */ /* 0x000fe20000000800 */
[----:B------:R-:W0:Y:S03]  /*5420*/  LDC R21, c[0x0][0x288] ;  /* 0x0000a200ff157b82 */ /* 0x000e260000000800 */
[----:B------:R-:W1:Y:S04]  /*5430*/  SHFL.IDX PT, R61, R20, RZ, 0x1c1f ;  /* 0x001c1fff143d7589 */ /* 0x000e6800000e0000 */
[----:B------:R-:W2:Y:S01]  /*5440*/  SHFL.IDX PT, R20, R20, 0x1, 0x1c1f ;  /* 0x003c1f0014147f89 */ /* 0x000ea200000e0000 */
[----:B0-----:R-:W-:Y:S01]  /*5450*/  IADD3 R60, R60, -R21, -R194 ;  /* 0x800000153c3c7210 */ /* 0x001fe20007ffe8c2 */
[----:B------:R-:W-:-:S03]  /*5460*/  IMAD R21, R193, UR7, -R21 ;  /* 0x00000007c1157c24 */ /* 0x000fc6000f8e0a15 */
[----:B-1----:R-:W-:Y:S02]  /*5470*/  VIADDMNMX R61, R61, R60, R59, PT ;  /* 0x0000003c3d3d7246 */ /* 0x002fe4000380013b */
[----:B------:R-:W-:Y:S02]  /*5480*/  R2UR UR7, R21 ;  /* 0x00000000150772ca */ /* 0x000fe400000e0000 */
[C---:B------:R-:W-:Y:S01]  /*5490*/  ISETP.GT.AND P2, PT, R61.reuse, RZ, PT ;  /* 0x000000ff3d00720c */ /* 0x040fe20003f44270 */
[----:B------:R-:W-:Y:S02]  /*54a0*/  WARPGROUP.DEPBAR.LE gsb0, 0x0 ;  /* 0x00008000000079c5 */ /* 0x000fe40000010000 */
[----:B------:R-:W-:Y:S01]  /*54b0*/  WARPGROUP.ARRIVE ;  /* 0x00000000000079c5 */ /* 0x000fe20000000000 */
[C---:B------:R-:W-:Y:S02]  /*54c0*/  ISETP.GT.AND P3, PT, R61.reuse, 0x1, PT ;  /* 0x000000013d00780c */ /* 0x040fe40003f64270 */
[----:B------:R-:W-:-:S02]  /*54d0*/  ISETP.GT.AND P4, PT, R61, 0x8, PT ;  /* 0x000000083d00780c */ /* 0x000fc40003f84270 */
[----:B--2---:R-:W-:Y:S01]  /*54e0*/  VIADDMNMX R59, R20, R60, R59, PT ;  /* 0x0000003c143b7246 */ /* 0x004fe2000380013b */
[----:B------:R-:W-:Y:S03]  /*54f0*/  HGMMA.64x64x16.F32 R24, gdesc[UR56], R24, gsb0 ;  /* 0x00e00000381879f0 */ /* 0x000fe60008000818 */
[----:B------:R-:W-:Y:S02]  /*5500*/  WARPGROUP.DEPBAR.LE gsb0, 0x0 ;  /* 0x00008000000079c5 */ /* 0x000fe40000010000 */
[----:B------:R-:W-:Y:S02]  /*5510*/  FSEL R24, R24, -INF , P2 ;  /* 0xff80000018187808 */ /* 0x000fe40001000000 */
[----:B------:R-:W-:Y:S02]  /*5520*/  FSEL R25, R25, -INF , P3 ;  /* 0xff80000019197808 */ /* 0x000fe40001800000 */
[----:B------:R-:W-:-:S02]  /*5530*/  ISETP.GT.AND P2, PT, R61, 0x9, PT ;  /* 0x000000093d00780c */ /* 0x000fc40003f44270 */
[----:B------:R-:W-:Y:S02]  /*5540*/  FSEL R28, R28, -INF , P4 ;  /* 0xff8000001c1c7808 */ /* 0x000fe40002000000 */
[----:B------:R-:W-:Y:S02]  /*5550*/  FMNMX.FTZ R63, R24, R25, !PT ;  /* 0x00000019183f7209 */ /* 0x000fe40007810000 */
[----:B------:R-:W-:Y:S02]  /*5560*/  ISETP.GT.AND P3, PT, R61, 0x10, PT ;  /* 0x000000103d00780c */ /* 0x000fe40003f64270 */
[----:B------:R-:W-:Y:S02]  /*5570*/  FSEL R29, R29, -INF , P2 ;  /* 0xff8000001d1d7808 */ /* 0x000fe40001000000 */
[----:B------:R-:W-:Y:S02]  /*5580*/  FMNMX.FTZ R58, R28, R63, !PT ;  /* 0x0000003f1c3a7209 */ /* 0x000fe40007810000 */
        /* <DEDUP_REMOVED lines=33> */
[----:B------:R-:W-:Y:S02]  /*57a0*/  FSEL R53, R53, -INF , P2 ;  /* 0xff80000035357808 */ /* 0x000fe40001000000 */
[----:B------:R-:W-:Y:S02]  /*57b0*/  FMNMX.FTZ R58, R52, R61, !PT ;  /* 0x0000003d343a7209 */ /* 0x000fe40007810000 */
[----:B------:R-:W-:Y:S02]  /*57c0*/  ISETP.GT.AND P2, PT, R59, RZ, PT ;  /* 0x000000ff3b00720c */ /* 0x000fe40003f44270 */
[----:B------:R-:W-:-:S02]  /*57d0*/  FMNMX.FTZ R58, R53, R58, !PT ;  /* 0x0000003a353a7209 */ /* 0x000fc40007810000 */
[C---:B------:R-:W-:Y:S02]  /*57e0*/  ISETP.GT.AND P3, PT, R59.reuse, 0x1, PT ;  /* 0x000000013b00780c */ /* 0x040fe40003f64270 */
[----:B------:R-:W-:Y:S01]  /*57f0*/  ISETP.GT.AND P4, PT, R59, 0x8, PT ;  /* 0x000000083b00780c */ /* 0x000fe20003f84270 */
[----:B------:R-:W0:Y:S01]  /*5800*/  SHFL.BFLY PT, R61, R58, 0x2, 0x1f ;  /* 0x0c401f003a3d7f89 */ /* 0x000e2200000e0000 */
[----:B------:R-:W-:Y:S02]  /*5810*/  FSEL R26, R26, -INF , P2 ;  /* 0xff8000001a1a7808 */ /* 0x000fe40001000000 */
[----:B------:R-:W-:Y:S02]  /*5820*/  FSEL R27, R27, -INF , P3 ;  /* 0xff8000001b1b7808 */ /* 0x000fe40001800000 */
[----:B------:R-:W-:Y:S02]  /*5830*/  ISETP.GT.AND P2, PT, R59, 0x9, PT ;  /* 0x000000093b00780c */ /* 0x000fe40003f44270 */
[----:B------:R-:W-:-:S02]  /*5840*/  FSEL R30, R30, -INF , P4 ;  /* 0xff8000001e1e7808 */ /* 0x000fc40002000000 */
[----:B------:R-:W-:Y:S02]  /*5850*/  ISETP.GT.AND P3, PT, R59, 0x10, PT ;  /* 0x000000103b00780c */ /* 0x000fe40003f64270 */
[----:B------:R-:W-:Y:S02]  /*5860*/  FSEL R31, R31, -INF , P2 ;  /* 0xff8000001f1f7808 */ /* 0x000fe40001000000 */
[C---:B------:R-:W-:Y:S02]  /*5870*/  ISETP.GT.AND P2, PT, R59.reuse, 0x11, PT ;  /* 0x000000113b00780c */ /* 0x040fe40003f44270 */
[----:B------:R-:W-:Y:S02]  /*5880*/  FSEL R34, R34, -INF , P3 ;  /* 0xff80000022227808 */ /* 0x000fe40001800000 */
[----:B------:R-:W-:Y:S02]  /*5890*/  ISETP.GT.AND P3, PT, R59, 0x18, PT ;  /* 0x000000183b00780c */ /* 0x000fe40003f64270 */
[----:B------:R-:W-:-:S02]  /*58a0*/  FSEL R35, R35, -INF , P2 ;  /* 0xff80000023237808 */ /* 0x000fc40001000000 */
[C---:B------:R-:W-:Y:S02]  /*58b0*/  ISETP.GT.AND P2, PT, R59.reuse, 0x19, PT ;  /* 0x000000193b00780c */ /* 0x040fe40003f44270 */
[----:B------:R-:W-:Y:S02]  /*58c0*/  FSEL R38, R38, -INF , P3 ;  /* 0xff80000026267808 */ /* 0x000fe40001800000 */
[----:B0-----:R-:W-:Y:S02]  /*58d0*/  FMNMX.FTZ R185, R58, R61, !PT ;  /* 0x0000003d3ab97209 */ /* 0x001fe40007810000 */
[----:B------:R-:W-:Y:S02]  /*58e0*/  FMNMX.FTZ R61, R26, R27, !PT ;  /* 0x0000001b1a3d7209 */ /* 0x000fe40007810000 */
[----:B------:R-:W-:Y:S01]  /*58f0*/  ISETP.GT.AND P3, PT, R59, 0x20, PT ;  /* 0x000000203b00780c */ /* 0x000fe20003f64270 */
[----:B------:R-:W0:Y:S01]  /*5900*/  SHFL.BFLY PT, R60, R185, 0x1, 0x1f ;  /* 0x0c201f00b93c7f89 */ /* 0x000e2200000e0000 */
[----:B------:R-:W-:-:S02]  /*5910*/  FMNMX.FTZ R20, R30, R61, !PT ;  /* 0x0000003d1e147209 */ /* 0x000fc40007810000 */
[----:B------:R-:W-:Y:S02]  /*5920*/  FSEL R39, R39, -INF , P2 ;  /* 0xff80000027277808 */ /* 0x000fe40001000000 */
[----:B------:R-:W-:Y:S02]  /*5930*/  FMNMX.FTZ R61, R31, R20, !PT ;  /* 0x000000141f3d7209 */ /* 0x000fe40007810000 */
[----:B------:R-:W-:Y:S02]  /*5940*/  ISETP.GT.AND P2, PT, R59, 0x21, PT ;  /* 0x000000213b00780c */ /* 0x000fe40003f44270 */
[----:B------:R-:W-:Y:S02]  /*5950*/  FMNMX.FTZ R20, R34, R61, !PT ;  /* 0x0000003d22147209 */ /* 0x000fe40007810000 */
[----:B------:R-:W-:Y:S02]  /*5960*/  FSEL R42, R42, -INF , P3 ;  /* 0xff8000002a2a7808 */ /* 0x000fe40001800000 */
[----:B------:R-:W-:-:S02]  /*5970*/  FMNMX.FTZ R61, R35, R20, !PT ;  /* 0x00000014233d7209 */ /* 0x000fc40007810000 */
[----:B------:R-:W-:Y:S02]  /*5980*/  ISETP.GT.AND P3, PT, R59, 0x28, PT ;  /* 0x000000283b00780c */ /* 0x000fe40003f64270 */
[----:B------:R-:W-:Y:S02]  /*5990*/  FMNMX.FTZ R20, R38, R61, !PT ;  /* 0x0000003d26147209 */ /* 0x000fe40007810000 */
[----:B------:R-:W-:Y:S02]  /*59a0*/  FSEL R43, R43, -INF , P2 ;  /* 0xff8000002b2b7808 */ /* 0x000fe40001000000 */
[----:B------:R-:W-:Y:S02]  /*59b0*/  FMNMX.FTZ R61, R39, R20, !PT ;  /* 0x00000014273d7209 */ /* 0x000fe40007810000 */
[----:B------:R-:W-:Y:S02]  /*59c0*/  ISETP.GT.AND P4, PT, R59, 0x29, PT ;  /* 0x000000293b00780c */ /* 0x000fe40003f84270 */
[----:B------:R-:W-:-:S02]  /*59d0*/  FMNMX.FTZ R20, R42, R61, !PT ;  /* 0x0000003d2a147209 */ /* 0x000fc40007810000 */
[----:B0-----:R-:W-:Y:S02]  /*59e0*/  FMNMX.FTZ R185, R185, R60, !PT ;  /* 0x0000003cb9b97209 */ /* 0x001fe40007810000 */
[----:B------:R-:W-:Y:S02]  /*59f0*/  FSEL R46, R46, -INF , P3 ;  /* 0xff8000002e2e7808 */ /* 0x000fe40001800000 */
[----:B------:R-:W-:Y:S01]  /*5a00*/  FMNMX.FTZ R61, R43, R20, !PT ;  /* 0x000000142b3d7209 */ /* 0x000fe20007810000 */
[----:B------:R-:W-:Y:S01]  /*5a10*/  FMUL.FTZ R58, R185, UR6 ;  /* 0x00000006b93a7c20 */ /* 0x000fe20008410000 */
[----:B------:R-:W-:Y:S02]  /*5a20*/  ISETP.GT.AND P2, PT, R59, 0x30, PT ;  /* 0x000000303b00780c */ /* 0x000fe40003f44270 */
[----:B------:R-:W-:Y:S02]  /*5a30*/  FSEL R47, R47, -INF , P4 ;  /* 0xff8000002f2f7808 */ /* 0x000fe40002000000 */
[----:B------:R-:W-:-:S02]  /*5a40*/  FMNMX.FTZ R20, R46, R61, !PT ;  /* 0x0000003d2e147209 */ /* 0x000fc40007810000 */
[----:B------:R-:W-:Y:S02]  /*5a50*/  FSETP.NEU.FTZ.AND P5, PT, R185, -INF , PT ;  /* 0xff800000b900780b */ /* 0x000fe40003fbd000 */
[----:B------:R-:W-:Y:S02]  /*5a60*/  ISETP.GT.AND P3, PT, R59, 0x31, PT ;  /* 0x000000313b00780c */ /* 0x000fe40003f64270 */
[----:B------:R-:W-:Y:S02]  /*5a70*/  FSEL R50, R50, -INF , P2 ;  /* 0xff80000032327808 */ /* 0x000fe40001000000 */
[----:B------:R-:W-:Y:S02]  /*5a80*/  FMNMX.FTZ R61, R47, R20, !PT ;  /* 0x000000142f3d7209 */ /* 0x000fe40007810000 */
[----:B------:R-:W-:Y:S02]  /*5a90*/  FSEL R58, R58, RZ, P5 ;  /* 0x000000ff3a3a7208 */ /* 0x000fe40002800000 */
[----:B------:R-:W-:-:S02]  /*5aa0*/  ISETP.GT.AND P2, PT, R59, 0x38, PT ;  /* 0x000000383b00780c */ /* 0x000fc40003f44270 */
[----:B------:R-:W-:Y:S01]  /*5ab0*/  FSEL R51, R51, -INF , P3 ;  /* 0xff80000033337808 */ /* 0x000fe20001800000 */
[--C-:B------:R-:W-:Y:S01]  /*5ac0*/  FFMA.FTZ R170, R25, UR6, -R58.reuse ;  /* 0x0000000619aa7c23 */ /* 0x100fe2000801083a */
[----:B------:R-:W-:Y:S01]  /*5ad0*/  FMNMX.FTZ R20, R50, R61, !PT ;  /* 0x0000003d32147209 */ /* 0x000fe20007810000 */
[--C-:B------:R-:W-:Y:S01]  /*5ae0*/  FFMA.FTZ R171, R28, UR6, -R58.reuse ;  /* 0x000000061cab7c23 */ /* 0x100fe2000801083a */
[----:B------:R-:W-:Y:S01]  /*5af0*/  ISETP.GT.AND P3, PT, R59, 0x39, PT ;  /* 0x000000393b00780c */ /* 0x000fe20003f64270 */
[--C-:B------:R-:W-:Y:S01]  /*5b00*/  FFMA.FTZ R169, R24, UR6, -R58.reuse ;  /* 0x0000000618a97c23 */ /* 0x100fe2000801083a */
[----:B------:R-:W-:Y:S01]  /*5b10*/  FSEL R54, R54, -INF , P2 ;  /* 0xff80000036367808 */ /* 0x000fe20001000000 */
[--C-:B------:R-:W-:Y:S01]  /*5b20*/  FFMA.FTZ R172, R29, UR6, -R58.reuse ;  /* 0x000000061dac7c23 */ /* 0x100fe2000801083a */
[----:B------:R-:W-:Y:S01]  /*5b30*/  FMNMX.FTZ R25, R51, R20, !PT ;  /* 0x0000001433197209 */ /* 0x000fe20007810000 */
[--C-:B------:R-:W-:Y:S01]  /*5b40*/  FFMA.FTZ R173, R32, UR6, -R58.reuse ;  /* 0x0000000620ad7c23 */ /* 0x100fe2000801083a */
[----:B------:R-:W-:Y:S01]  /*5b50*/  FSEL R55, R55, -INF , P3 ;  /* 0xff80000037377808 */ /* 0x000fe20001800000 */
        /* <DEDUP_REMOVED lines=13> */
[----:B------:R-:W-:Y:S01]  /*5c30*/  FFMA.FTZ R198, R53, UR6, -R58 ;  /* 0x0000000635c67c23 */ /* 0x000fe2000801083a */
[----:B------:R-:W-:Y:S08]  /*5c40*/  MUFU.EX2 R169, R169 ;  /* 0x000000a900a97308 */ /* 0x000ff00000000800 */
[----:B------:R-:W1:Y:S08]  /*5c50*/  MUFU.EX2 R170, R170 ;  /* 0x000000aa00aa7308 */ /* 0x000e700000000800 */
[----:B------:R-:W-:Y:S01]  /*5c60*/  MUFU.EX2 R171, R171 ;  /* 0x000000ab00ab7308 */ /* 0x000fe20000000800 */
[----:B0-----:R-:W-:-:S07]  /*5c70*/  FMNMX.FTZ R25, R20, R25, !PT ;  /* 0x0000001914197209 */ /* 0x001fce0007810000 */
[----:B------:R-:W0:Y:S01]  /*5c80*/  MUFU.EX2 R172, R172 ;  /* 0x000000ac00ac7308 */ /* 0x000e220000000800 */
[----:B------:R-:W2:Y:S01]  /*5c90*/  SHFL.BFLY PT, R168, R25, 0x1, 0x1f ;  /* 0x0c201f0019a87f89 */ /* 0x000ea200000e0000 */
[----:B-1----:R-:W-:Y:S01]  /*5ca0*/  F2FP.F16.F32.PACK_AB R152, R170, R169 ;  /* 0x000000a9aa98723e */ /* 0x002fe200000000ff */
[----:B------:R-:W-:-:S05]  /*5cb0*/  FADD.FTZ R170, R169, R170 ;  /* 0x000000aaa9aa7221 */ /* 0x000fca0000010000 */
[----:B------:R-:W-:Y:S08]  /*5cc0*/  MUFU.EX2 R173, R173 ;  /* 0x000000ad00ad7308 */ /* 0x000ff00000000800 */
[----:B------:R-:W1:Y:S01]  /*5cd0*/  MUFU.EX2 R174, R174 ;  /* 0x000000ae00ae7308 */ /* 0x000e620000000800 */
[----:B0-----:R-:W-:Y:S01]  /*5ce0*/  F2FP.F16.F32.PACK_AB R154, R172, R171 ;  /* 0x000000abac9a723e */ /* 0x001fe200000000ff */
[----:B------:R-:W-:-:S04]  /*5cf0*/  FADD.FTZ R171, R171, R170 ;  /* 0x000000aaabab7221 */ /* 0x000fc80000010000 */
[----:B------:R-:W-:Y:S02]  /*5d00*/  FADD.FTZ R172, R172, R171 ;  /* 0x000000abacac7221 */ /* 0x000fe40000010000 */
[----:B------:R-:W-:Y:S01]  /*5d10*/  MUFU.EX2 R175, R175 ;  /* 0x000000af00af7308 */ /* 0x000fe20000000800 */
[----:B--2---:R-:W-:-:S04]  /*5d20*/  FMNMX.FTZ R168, R25, R168, !PT ;  /* 0x000000a819a87209 */ /* 0x004fc80007810000 */
[C---:B------:R-:W-:Y:S01]  /*5d30*/  FSETP.NEU.FTZ.AND P2, PT, R168.reuse, -INF , PT ;  /* 0xff800000a800780b */ /* 0x040fe20003f5d000 */
[----:B------:R-:W-:Y:S02]  /*5d40*/  FMUL.FTZ R20, R168, UR6 ;  /* 0x00000006a8147c20 */ /* 0x000fe40008410000 */
[----:B------:R-:W0:Y:S01]  /*5d50*/  MUFU.EX2 R176, R176 ;  /* 0x000000b000b07308 */ /* 0x000e220000000800 */
[----:B-1----:R-:W-:Y:S01]  /*5d60*/  F2FP.F16.F32.PACK_AB R156, R174, R173 ;  /* 0x000000adae9c723e */ /* 0x002fe200000000ff */
[----:B------:R-:W-:Y:S01]  /*5d70*/  FADD.FTZ R173, R173, R172 ;  /* 0x000000acadad7221 */ /* 0x000fe20000010000 */
[----:B------:R-:W-:Y:S02]  /*5d80*/  FSEL R28, R20, RZ, P2 ;  /* 0x000000ff141c7208 */ /* 0x000fe40001000000 */
[-C--:B------:R-:W-:Y:S01]  /*5d90*/  LEA.HI R20, R56, R23.reuse, RZ, 0x4 ;  /* 0x0000001738147211 */ /* 0x080fe200078f20ff */
[----:B------:R-:W-:Y:S01]  /*5da0*/  FADD.FTZ R174, R174, R173 ;  /* 0x000000adaeae7221 */ /* 0x000fe20000010000 */
[----:B------:R-:W-:Y:S01]  /*5db0*/  ISETP.NE.AND P2, PT, R62, RZ, PT ;  /* 0x000000ff3e00720c */ /* 0x000fe20003f45270 */
[--C-:B------:R-:W-:Y:S01]  /*5dc0*/  FFMA.FTZ R200, R27, UR6, -R28.reuse ;  /* 0x000000061bc87c23 */ /* 0x100fe2000801081c */
[----:B------:R-:W-:Y:S01]  /*5dd0*/  LOP3.LUT R24, R20, 0xfffffff0, RZ, 0xc0, !PT ;  /* 0xfffffff014187812 */ /* 0x000fe200078ec0ff */
[--C-:B------:R-:W-:Y:S01]  /*5de0*/  FFMA.FTZ R199, R26, UR6, -R28.reuse ;  /* 0x000000061ac77c23 */ /* 0x100fe2000801081c */
[----:B------:R-:W-:Y:S01]  /*5df0*/  LEA.HI R56, R56, R23, RZ, 0x5 ;  /* 0x0000001738387211 */ /* 0x000fe200078f28ff */
[----:B------:R-:W-:Y:S01]  /*5e00*/  FFMA.FTZ R201, R30, UR6, -R28 ;  /* 0x000000061ec97c23 */ /* 0x000fe2000801081c */
[----:B------:R-:W-:Y:S01]  /*5e10*/  SHF.R.U32.HI R29, RZ, 0x1, R20 ;  /* 0x00000001ff1d7819 */ /* 0x000fe20000011614 */
[----:B------:R-:W-:-:S02]  /*5e20*/  IMAD.IADD R24, R23, 0x1, -R24 ;  /* 0x0000000117187824 */ /* 0x000fc400078e0a18 */
[--C-:B------:R-:W-:Y:S01]  /*5e30*/  FFMA.FTZ R202, R31, UR6, -R28.reuse ;  /* 0x000000061fca7c23 */ /* 0x100fe2000801081c */
[----:B------:R-:W-:Y:S02]  /*5e40*/  IMAD.SHL.U32 R56, R56, 0x20, RZ ;  /* 0x0000002038387824 */ /* 0x000fe400078e00ff */
[--C-:B------:R-:W-:Y:S01]  /*5e50*/  FFMA.FTZ R203, R34, UR6, -R28.reuse ;  /* 0x0000000622cb7c23 */ /* 0x100fe2000801081c */
[----:B------:R-:W-:Y:S01]  /*5e60*/  FFMA.FTZ R204, R35, UR6, -R28 ;  /* 0x0000000623cc7c23 */ /* 0x000fe2000801081c */
[----:B------:R-:W-:Y:S01]  /*5e70*/  SHF.R.S32.HI R25, RZ, 0x1f, R24 ;  /* 0x0000001fff197819 */ /* 0x000fe20000011418 */
[----:B------:R-:W-:Y:S01]  /*5e80*/  @!P2 VIADD R20, R196, 0x38840 ;  /* 0x00038840c414a836 */ /* 0x000fe20000000000 */
[----:B------:R-:W-:Y:S01]  /*5e90*/  LOP3.LUT R56, R56, 0x7ffffc00, RZ, 0xc0, !PT ;  /* 0x7ffffc0038387812 */ /* 0x000fe200078ec0ff */
        /* <DEDUP_REMOVED lines=13> */
[--C-:B------:R-:W-:Y:S01]  /*5f70*/  FFMA.FTZ R211, R54, UR6, -R28.reuse ;  /* 0x0000000636d37c23 */ /* 0x100fe2000801081c */
[----:B------:R-:W-:Y:S02]  /*5f80*/  IMAD.SHL.U32 R24, R27, 0x40, RZ ;  /* 0x000000401b187824 */ /* 0x000fe400078e00ff */
[----:B------:R-:W-:Y:S01]  /*5f90*/  FFMA.FTZ R214, R55, UR6, -R28 ;  /* 0x0000000637d67c23 */ /* 0x000fe2000801081c */
[----:B------:R-:W-:Y:S01]  /*5fa0*/  MUFU.EX2 R199, R199 ;  /* 0x000000c700c77308 */ /* 0x000fe20000000800 */
[----:B------:R-:W-:Y:S01]  /*5fb0*/  LOP3.LUT P4, RZ, R27, 0x2, RZ, 0xc0, !PT ;  /* 0x000000021bff7812 */ /* 0x000fe2000788c0ff */
[----:B------:R-:W-:Y:S01]  /*5fc0*/  @!P2 VIADD R21, R196, 0x38860 ;  /* 0x00038860c415a836 */ /* 0x000fe20000000000 */
[----:B------:R-:W-:-:S02]  /*5fd0*/  LOP3.LUT R24, R24, 0x1c0, RZ, 0xc0, !PT ;  /* 0x000001c018187812 */ /* 0x000fc400078ec0ff */
[----:B------:R-:W-:Y:S02]  /*5fe0*/  LOP3.LUT P3, RZ, R27, 0x4, RZ, 0xc0, !PT ;  /* 0x000000041bff7812 */ /* 0x000fe4000786c0ff */
[----:B------:R-:W-:Y:S01]  /*5ff0*/  LOP3.LUT R29, R24, 0x8, R29, 0xf8, !PT ;  /* 0x00000008181d7812 */ /* 0x000fe200078ef81d */
[----:B------:R-:W1:Y:S01]  /*6000*/  MUFU.EX2 R200, R200 ;  /* 0x000000c800c87308 */ /* 0x000e620000000800 */
[----:B------:R-:W-:Y:S02]  /*6010*/  SHF.R.U32.HI R24, RZ, 0x3, R24 ;  /* 0x00000003ff187819 */ /* 0x000fe40000011618 */
[----:B------:R-:W-:Y:S02]  /*6020*/  SEL R57, R57, 0xffffffc0, !P3 ;  /* 0xffffffc039397807 */ /* 0x000fe40005800000 */
[----:B------:R-:W-:Y:S02]  /*6030*/  LOP3.LUT R24, R29, R24, RZ, 0x3c, !PT ;  /* 0x000000181d187212 */ /* 0x000fe400078e3cff */
[----:B0-----:R-:W-:Y:S01]  /*6040*/  F2FP.F16.F32.PACK_AB R158, R176, R175 ;  /* 0x000000afb09e723e */ /* 0x001fe200000000ff */
[----:B------:R-:W-:Y:S01]  /*6050*/  MUFU.EX2 R201, R201 ;  /* 0x000000c900c97308 */ /* 0x000fe20000000800 */
[----:B------:R-:W-:Y:S01]  /*6060*/  IADD3 R25, R24, R25, R56 ;  /* 0x0000001918197210 */ /* 0x000fe20007ffe038 */
[----:B------:R-:W-:Y:S01]  /*6070*/  FADD.FTZ R175, R175, R174 ;  /* 0x000000aeafaf7221 */ /* 0x000fe20000010000 */
[----:B------:R-:W-:-:S02]  /*6080*/  @!P2 PRMT R24, RZ, 0x654, R20 ;  /* 0x00000654ff18a816 */ /* 0x000fc40000000014 */
[----:B------:R-:W-:Y:S01]  /*6090*/  @!P2 PRMT R21, RZ, 0x654, R21 ;  /* 0x00000654ff15a816 */ /* 0x000fe20000000015 */
[----:B------:R-:W-:Y:S01]  /*60a0*/  IMAD R184, R25, 0x2, R196 ;  /* 0x0000000219b87824 */ /* 0x000fe200078e02c4 */
[----:B------:R0:W-:Y:S01]  /*60b0*/  @!P2 SYNCS.ARRIVE.TRANS64.RED.A1T0 RZ, [R24+URZ], RZ ;  /* 0x000000ff18ffa9a7 */ /* 0x0001e2000810043f */
[----:B------:R-:W2:Y:S01]  /*60c0*/  MUFU.EX2 R202, R202 ;  /* 0x000000ca00ca7308 */ /* 0x000ea20000000800 */
[----:B-1----:R-:W-:Y:S01]  /*60d0*/  F2FP.F16.F32.PACK_AB R153, R200, R199 ;  /* 0x000000c7c899723e */ /* 0x002fe200000000ff */
[C---:B------:R-:W-:Y:S02]  /*60e0*/  VIADD R188, R184.reuse, 0x36400 ;  /* 0x00036400b8bc7836 */ /* 0x040fe40000000000 */
[----:B------:R-:W-:Y:S01]  /*60f0*/  FADD.FTZ R200, R199, R200 ;  /* 0x000000c8c7c87221 */ /* 0x000fe20000010000 */
[----:B------:R-:W-:Y:S02]  /*6100*/  VIADD R20, R184, 0x36420 ;  /* 0x00036420b8147836 */ /* 0x000fe40000000000 */
[----:B------:R-:W-:Y:S01]  /*6110*/  FADD.FTZ R176, R176, R175 ;  /* 0x000000afb0b07221 */ /* 0x000fe20000010000 */
[C---:B------:R-:W-:Y:S01]  /*6120*/  @P4 VIADD R20, R188.reuse, 0xffffffe0 ;  /* 0xffffffe0bc144836 */ /* 0x040fe20000000000 */
[----:B------:R-:W-:Y:S01]  /*6130*/  MUFU.EX2 R203, R203 ;  /* 0x000000cb00cb7308 */ /* 0x000fe20000000800 */
[----:B------:R-:W-:-:S02]  /*6140*/  IMAD.IADD R188, R188, 0x1, R57 ;  /* 0x00000001bcbc7824 */ /* 0x000fc400078e0239 */
[----:B------:R-:W-:Y:S02]  /*6150*/  IMAD.IADD R187, R57, 0x1, R20 ;  /* 0x0000000139bb7824 */ /* 0x000fe400078e0214 */
[----:B------:R-:W-:-:S03]  /*6160*/  VIADD R199, R22, 0xfffffffe ;  /* 0xfffffffe16c77836 */ /* 0x000fc60000000000 */
[----:B------:R-:W1:Y:S01]  /*6170*/  MUFU.EX2 R204, R204 ;  /* 0x000000cc00cc7308 */ /* 0x000e620000000800 */
[----:B--2---:R-:W-:Y:S01]  /*6180*/  F2FP.F16.F32.PACK_AB R155, R202, R201 ;  /* 0x000000c9ca9b723e */ /* 0x004fe200000000ff */
[----:B------:R-:W-:Y:S01]  /*6190*/  BAR.SYNC.DEFER_BLOCKING 0xf, 0x100 ;  /* 0x03c4000000007b1d */ /* 0x000fe20000010000 */
[----:B------:R-:W-:-:S04]  /*61a0*/  FADD.FTZ R201, R201, R200 ;  /* 0x000000c8c9c97221 */ /* 0x000fc80000010000 */
[----:B------:R-:W-:Y:S01]  /*61b0*/  FADD.FTZ R202, R202, R201 ;  /* 0x000000c9caca7221 */ /* 0x000fe20000010000 */
[----:B------:R-:W-:Y:S08]  /*61c0*/  MUFU.EX2 R205, R205 ;  /* 0x000000cd00cd7308 */ /* 0x000ff00000000800 */
[----:B------:R-:W2:Y:S01]  /*61d0*/  MUFU.EX2 R206, R206 ;  /* 0x000000ce00ce7308 */ /* 0x000ea20000000800 */
[----:B-1----:R-:W-:Y:S01]  /*61e0*/  F2FP.F16.F32.PACK_AB R157, R204, R203 ;  /* 0x000000cbcc9d723e */ /* 0x002fe200000000ff */
[----:B------:R-:W-:-:S04]  /*61f0*/  FADD.FTZ R203, R203, R202 ;  /* 0x000000cacbcb7221 */ /* 0x000fc80000010000 */
[----:B------:R-:W-:Y:S02]  /*6200*/  FADD.FTZ R204, R204, R203 ;  /* 0x000000cbcccc7221 */ /* 0x000fe40000010000 */
[----:B------:R-:W-:Y:S01]  /*6210*/  MUFU.EX2 R177, R177 ;  /* 0x000000b100b17308 */ /* 0x000fe20000000800 */
[----:B------:R1:W-:Y:S07]  /*6220*/  STSM.16.M88.4 [R184+0x36400], R152 ;  /* 0x03640098b8007844 */ /* 0x0003ee0000000200 */
[----:B------:R-:W3:Y:S01]  /*6230*/  MUFU.EX2 R178, R178 ;  /* 0x000000b200b27308 */ /* 0x000ee20000000800 */
[----:B--2---:R-:W-:Y:S01]  /*6240*/  F2FP.F16.F32.PACK_AB R159, R206, R205 ;  /* 0x000000cdce9f723e */ /* 0x004fe200000000ff */
        /* <DEDUP_REMOVED lines=31> */
[----:B----4-:R-:W-:-:S07]  /*6440*/  F2FP.F16.F32.PACK_AB R166, R198, R183 ;  /* 0x000000b7c6a6723e */ /* 0x010fce00000000ff */
[----:B------:R-:W-:Y:S08]  /*6450*/  MUFU.EX2 R211, R211 ;  /* 0x000000d300d37308 */ /* 0x000ff00000000800 */
[----:B------:R-:W4:Y:S01]  /*6460*/  MUFU.EX2 R214, R214 ;  /* 0x000000d600d67308 */ /* 0x000f220000000800 */
[----:B---3--:R-:W-:Y:S01]  /*6470*/  F2FP.F16.F32.PACK_AB R165, R212, R23 ;  /* 0x00000017d4a5723e */ /* 0x008fe200000000ff */
[----:B------:R-:W-:-:S04]  /*6480*/  FADD.FTZ R23, R23, R210 ;  /* 0x000000d217177221 */ /* 0x000fc80000010000 */
[----:B------:R-:W-:Y:S01]  /*6490*/  FADD.FTZ R212, R212, R23 ;  /* 0x00000017d4d47221 */ /* 0x000fe20000010000 */
[----:B------:R-:W-:Y:S01]  /*64a0*/  IMAD.MOV.U32 R23, RZ, RZ, RZ ;  /* 0x000000ffff177224 */ /* 0x000fe200078e00ff */
[----:B----4-:R-:W-:Y:S02]  /*64b0*/  F2FP.F16.F32.PACK_AB R167, R214, R211 ;  /* 0x000000d3d6a7723e */ /* 0x010fe400000000ff */
[----:B------:R-:W-:-:S03]  /*64c0*/  FADD.FTZ R211, R211, R212 ;  /* 0x000000d4d3d37221 */ /* 0x000fc60000010000 */
[----:B------:R2:W-:Y:S01]  /*64d0*/  STSM.16.M88.4 [R187], R164 ;  /* 0x000000a4bb007844 */ /* 0x0005e20000000200 */
[----:B0-----:R-:W-:Y:S01]  /*64e0*/  WARPGROUP.ARRIVE ;  /* 0x00000000000079c5 */ /* 0x001fe20000000000 */
[----:B------:R-:W-:-:S05]  /*64f0*/  FADD.FTZ R22, R214, R211 ;  /* 0x000000d3d6167221 */ /* 0x000fca0000010000 */
[----:B------:R-:W-:Y:S01]  /*6500*/  HGMMA.64x256x16.F32 R24, R152, gdesc[UR8].tnspB, RZ, !UPT, gsb0 ;  /* 0x43e0000898187df0 */ /* 0x000fe2000c0008ff */
[----:B------:R-:W-:Y:S01]  /*6510*/  R2UR UR10, R213 ;  /* 0x00000000d50a72ca */ /* 0x000fe200000e0000 */
[----:B------:R-:W-:Y:S01]  /*6520*/  UMOV UR11, 0x40000040 ;  /* 0x40000040000b7882 */ /* 0x000fe20000000000 */
[C---:B------:R-:W-:Y:S01]  /*6530*/  VIADD R213, R191.reuse, 0x100 ;  /* 0x00000100bfd57836 */ /* 0x040fe20000000000 */
[----:B------:R-:W-:Y:S02]  /*6540*/  WARPGROUP.DEPBAR.LE gsb0, 0x0 ;  /* 0x00008000000079c5 */ /* 0x000fe40000010000 */
[----:B------:R-:W-:Y:S01]  /*6550*/  WARPGROUP.ARRIVE ;  /* 0x00000000000079c5 */ /* 0x000fe20000000000 */
[----:B-1----:R-:W-:-:S15]  /*6560*/  VIADD R152, R191, 0x180 ;  /* 0x00000180bf987836 */ /* 0x002fde0000000000 */
        /* <DEDUP_REMOVED lines=18> */
[----:B------:R-:W-:-:S04]  /*6690*/  USHF.R.S32.HI UR7, URZ, 0x1f, UR60 ;  /* 0x0000001f3f077899 */ /* 0x000fc8000801143c */
[----:B------:R-:W-:-:S03]  /*66a0*/  ULEA.HI UR7, UR7, UR60, URZ, 0x6 ;  /* 0x0000003c07077291 */ /* 0x000fc6000f8f303f */
[----:B------:R-:W-:Y:S01]  /*66b0*/  UMOV UR60, URZ ;  /* 0x0000003f003c7c82 */ /* 0x000fe20008000000 */
[----:B------:R-:W-:-:S04]  /*66c0*/  USHF.R.S32.HI UR7, URZ, 0x6, UR7 ;  /* 0x000000063f077899 */ /* 0x000fc80008011407 */
[----:B------:R-:W-:-:S04]  /*66d0*/  UISETP.LT.AND UP1, UPT, UR61, UR7, UPT ;  /* 0x000000073d00728c */ /* 0x000fc8000bf21270 */
[----:B------:R-:W-:-:S06]  /*66e0*/  USEL UR61, UR61, UR7, !UP1 ;  /* 0x000000073d3d7287 */ /* 0x000fcc000c800000 */
[----:B------:R-:W-:Y:S01]  /*66f0*/  ISETP.GE.AND P3, PT, R199, UR61, PT ;  /* 0x0000003dc7007c0c */ /* 0x000fe2000bf66270 */
        /* <DEDUP_REMOVED lines=9> */
[----:B------:R0:W-:Y:S02]  /*6790*/  @!P2 SYNCS.ARRIVE.TRANS64.RED.A1T0 RZ, [R21+URZ], RZ ;  /* 0x000000ff15ffa9a7 */ /* 0x0001e4000810043f */
[----:B0-----:R-:W-:-:S04]  /*67a0*/  FADD.FTZ R21, R183, R182 ;  /* 0x000000b6b7157221 */ /* 0x001fc80000010000 */
[----:B------:R-:W-:Y:S01]  /*67b0*/  FADD.FTZ R21, R198, R21 ;  /* 0x00000015c6157221 */ /* 0x000fe20000010000 */
[----:B--2---:R-:W-:Y:S06]  /*67c0*/  @!P3 BRA `(.L_x_4226) ;  /* 0x000000300088b947 */ /* 0x004fec0003800000 */
[----:B------:R-:W-:Y:S01]  /*67d0*/  IMAD.MOV.U32 R200, RZ, RZ, R168 ;  /* 0x000000ffffc87224 */ /* 0x000fe200078e00a8 */
[----:B------:R-:W-:Y:S01]  /*67e0*/  UMOV UR60, URZ ;  /* 0x0000003f003c7c82 */ /* 0x000fe20008000000 */
[----:B------:R-:W-:Y:S02]  /*67f0*/  IMAD.MOV.U32 R201, RZ, RZ, R185 ;  /* 0x000000ffffc97224 */ /* 0x000fe400078e00b9 */
[----:B------:R-:W-:-:S07]  /*6800*/  IMAD.MOV.U32 R203, RZ, RZ, RZ ;  /* 0x000000ffffcb7224 */ /* 0x000fce00078e00ff */
.L_x_4235:
        /* <DEDUP_REMOVED lines=8> */
.L_x_4227:
[----:B------:R-:W-:Y:S02]  /*6890*/  IMAD.U32 R205, RZ, RZ, UR60 ;  /* 0x0000003cffcd7e24 */ /* 0x000fe4000f8e00ff */
[----:B------:R-:W-:-:S03]  /*68a0*/  IMAD R198, R23, 0x8, R196 ;  /* 0x0000000817c67824 */ /* 0x000fc600078e02c4 */
[----:B------:R-:W-:-:S04]  /*68b0*/  SHF.L.U32 R205, R205, 0x1f, RZ ;  /* 0x0000001fcdcd7819 */ /* 0x000fc800000006ff */
[----:B------:R0:W1:Y:S01]  /*68c0*/  SYNCS.PHASECHK.TRANS64.TRYWAIT P3, [R198+URZ+0x38830], R205 ;  /* 0x038830cdc60075a7 */ /* 0x000062000806017f */
[----:B------:R-:W-:Y:S05]  /*68d0*/  @!P0 BRA `(.L_x_4228) ;  /* 0x0000000000048947 */ /* 0x000fea0003800000 */
[----:B------:R-:W-:Y:S01]  /*68e0*/  BPT.TRAP 0x1 ;  /* 0x000000040000795c */ /* 0x000fe20000300000 */
.L_x_4228:
[----:B------:R-:W-:Y:S01]  /*68f0*/  IMAD R185, R23, 0x200, R189 ;  /* 0x0000020017b97824 */ /* 0x000fe200078e02bd */
[----:B-1----:R-:W-:Y:S06]  /*6900*/  @P3 BRA `(.L_x_4229) ;  /* 0x0000000000083947 */ /* 0x002fec0003800000 */
[----:B------:R-:W1:Y:S02]  /*6910*/  SYNCS.PHASECHK.TRANS64.TRYWAIT P3, [R198+URZ+0x38830], R205 ;  /* 0x038830cdc60075a7 */ /* 0x000e64000806017f */
[----:B-1----:R-:W-:Y:S05]  /*6920*/  @!P3 BRA `(.L_x_4230) ;  /* 0x000000e80020b947 */ /* 0x002fea0003800000 */
.L_x_4229:
        /* <DEDUP_REMOVED lines=49> */
.L_x_4231:
[----:B------:R2:W3:Y:S01]  /*6c40*/  SYNCS.PHASECHK.TRANS64.TRYWAIT P3, [R198+URZ+0x38850], R205 ;  /* 0x038850cdc60075a7 */ /* 0x0004e2000806017f */
[----:B------:R-:W-:Y:S05]  /*6c50*/  @!P0 BRA `(.L_x_4232) ;  /* 0x0000000000048947 */ /* 0x000fea0003800000 */
[----:B------:R-:W-:Y:S01]  /*6c60*/  BPT.TRAP 0x1 ;  /* 0x000000040000795c */ /* 0x000fe20000300000 */
.L_x_4232:
[----:B---3--:R-:W-:Y:S05]  /*6c70*/  @P3 BRA `(.L_x_4233) ;  /* 0x0000000000083947 */ /* 0x008fea0003800000 */
[----:B------:R-:W3:Y:S02]  /*6c80*/  SYNCS.PHASECHK.TRANS64.TRYWAIT P3, [R198+URZ+0x38850], R205 ;  /* 0x038850cdc60075a7 */ /* 0x000ee4000806017f */
[----:B---3--:R-:W-:Y:S05]  /*6c90*/  @!P3 BRA `(.L_x_4234) ;  /* 0x000000e40058b947 */ /* 0x008fea0003800000 */
.L_x_4233:
[----:B------:R-:W-:Y:S01]  /*6ca0*/  IMAD R185, R23, 0x1000, R16 ;  /* 0x0000100017b97824 */ /* 0x000fe200078e0210 */
[----:B------:R-:W-:Y:S01]  /*6cb0*/  MOV R202, UR49 ;  /* 0x0000003100ca7c02 */ /* 0x000fe20008000f00 */
[----:B------:R-:W-:Y:S01]  /*6cc0*/  WARPGROUP.ARRIVE ;  /* 0x00000000000079c5 */ /* 0x000fe20000000000 */
[----:B------:R-:W-:Y:S01]  /*6cd0*/  MOV R204, UR48 ;  /* 0x0000003000cc7c02 */ /* 0x000fe20008000f00 */
[----:B------:R-:W-:Y:S01]  /*6ce0*/  UMOV UR51, 0x40000040 ;  /* 0x4000004000337882 */ /* 0x000fe20000000000 */
[----:B------:R-:W-:Y:S01]  /*6cf0*/  R2UR UR6, R185 ;  /* 0x00000000b90672ca */ /* 0x000fe200000e0000 */
[----:B------:R-:W-:Y:S01]  /*6d00*/  UMOV UR55, 0x40000040 ;  /* 0x4000004000377882 */ /* 0x000fe20000000000 */
[----:B------:R-:W-:Y:S01]  /*6d10*/  R2UR UR48, R8 ;  /* 0x00000000083072ca */ /* 0x000fe200000e0000 */
[----:B------:R-:W-:Y:S01]  /*6d20*/  UMOV UR59, 0x40000040 ;  /* 0x40000040003b7882 */ /* 0x000fe20000000000 */
[----:B------:R-:W-:Y:S01]  /*6d30*/  R2UR UR49, R9 ;  /* 0x00000000093172ca */ /* 0x000fe200000e0000 */
[----:B------:R-:W-:Y:S01]  /*6d40*/  UMOV UR7, 0x40000040 ;  /* 0x4000004000077882 */ /* 0x000fe20000000000 */
[----:B0123--:R-:W-:Y:S01]  /*6d50*/  MOV R205, UR53 ;  /* 0x0000003500cd7c02 */ /* 0x00ffe20008000f00 */
        /* <DEDUP_REMOVED lines=24> */
[----:B------:R-:W-:-:S06]  /*6ee0*/  IMAD R221, R23, 0x1000, R191 ;  /* 0x0000100017dd7824 */ /* 0x000fcc00078e02bf */
        /* <DEDUP_REMOVED lines=28> */
[----:B------:R-:W-:Y:S01]  /*70b0*/  R2UR UR52, R206 ;  /* 0x00000000ce3472ca */ /* 0x000fe200000e0000 */
[C---:B------:R-:W-:Y:S01]  /*70c0*/  VIADD R205, R185.reuse, 0x800 ;  /* 0x00000800b9cd7836 */ /* 0x040fe20000000000 */
        /* <DEDUP_REMOVED lines=8> */
[----:B0-----:R-:W-:-:S04]  /*7150*/  ISETP.GT.AND P3, PT, R202, 0x7f, PT ;  /* 0x0000007fca00780c */ /* 0x001fc80003f64270 */
        /* <DEDUP_REMOVED lines=24> */
[----:B------:R-:W-:Y:S01]  /*72e0*/  ULDC UR11, c[0x0][0x2f0] ;  /* 0x0000bc00000b7ab9 */ /* 0x000fe20000000800 */
        /* <DEDUP_REMOVED lines=186> */
[----:B------:R-:W-:Y:S01]  /*7e90*/  @P1 IMAD.HI.U32 R202, R186, UR6, RZ ;  /* 0x00000006baca1c27 */ /* 0x000fe2000f8e00ff */
[----:B------:R-:W-:Y:S01]  /*7ea0*/  @UP0 ULDC UR6, c[0x0][0x450] ;  /* 0x0001140000060ab9 */ /* 0x000fe20000000800 */
[----:B------:R-:W-:Y:S02]  /*7eb0*/  WARPGROUP.DEPBAR.LE gsb0, 0x0 ;  /* 0x00008000000079c5 */ /* 0x000fe40000010000 */
[----:B------:R-:W-:-:S06]  /*7ec0*/  WARPGROUP.ARRIVE ;  /* 0x00000000000079c5 */ /* 0x000fcc0000000000 */
[----:B------:R-:W-:Y:S01]  /*7ed0*/  HGMMA.64x64x16.F32 R152, gdesc[UR56], R152, gsb0 ;  /* 0x00e00000389879f0 */ /* 0x000fe20008000898 */
[----:B------:R-:W-:Y:S01]  /*7ee0*/  R2UR UR56, R204 ;  /* 0x00000000cc3872ca */ /* 0x000fe200000e0000 */
[----:B------:R-:W-:Y:S01]  /*7ef0*/  UMOV UR57, 0x40000040 ;  /* 0x4000004000397882 */ /* 0x000fe20000000000 */
[----:B------:R-:W-:Y:S01]  /*7f00*/  R2UR UR58, R185 ;  /* 0x00000000b93a72ca */ /* 0x000fe200000e0000 */
[----:B------:R-:W-:Y:S01]  /*7f10*/  UMOV UR59, 0x40000040 ;  /* 0x40000040003b7882 */ /* 0x000fe20000000000 */
[----:B------:R-:W-:Y:S01]  /*7f20*/  IMAD.MOV.U32 R185, RZ, RZ, R186 ;  /* 0x000000ffffb97224 */ /* 0x000fe200078e00ba */
[----:B------:R-:W-:Y:S01]  /*7f30*/  @P1 SHF.R.U32.HI R185, RZ, UR6, R202 ;  /* 0x00000006ffb91c19 */ /* 0x000fe200080116ca */
[----:B------:R-:W-:Y:S01]  /*7f40*/  IMAD.MOV.U32 R202, RZ, RZ, -0x40 ;  /* 0xffffffc0ffca7424 */ /* 0x000fe200078e00ff */
[----:B------:R-:W-:-:S03]  /*7f50*/  ULDC UR6, c[0x0][0xa80] ;  /* 0x0002a00000067ab9 */ /* 0x000fc60000000800 */
[----:B------:R-:W0:Y:S01]  /*7f60*/  SHFL.IDX PT, R204, R185, RZ, 0x1c1f ;  /* 0x001c1fffb9cc7589 */ /* 0x000e2200000e0000 */
[----:B------:R-:W-:-:S04]  /*7f70*/  IMAD R205, R199, R202, 0x1 ;  /* 0x00000001c7cd7424 */ /* 0x000fc800078e02ca */
[----:B------:R-:W-:-:S04]  /*7f80*/  IMAD.IADD R202, R205, 0x1, -R194 ;  /* 0x00000001cdca7824 */ /* 0x000fc800078e0ac2 */
[----:B------:R-:W-:Y:S01]  /*7f90*/  IMAD R207, R193, UR11, R202 ;  /* 0x0000000bc1cf7c24 */ /* 0x000fe2000f8e02ca */
[----:B------:R-:W-:-:S04]  /*7fa0*/  UMOV UR11, 0x40000040 ;  /* 0x40000040000b7882 */ /* 0x000fc80000000000 */
[----:B0-----:R-:W-:-:S04]  /*7fb0*/  IADD3 R208, R204, -UR7, R207 ;  /* 0x80000007ccd07c10 */ /* 0x001fc8000fffe0cf */
[C---:B------:R-:W-:Y:S02]  /*7fc0*/  ISETP.GT.AND P3, PT, R208.reuse, RZ, PT ;  /* 0x000000ffd000720c */ /* 0x040fe40003f64270 */
[----:B------:R-:W-:Y:S01]  /*7fd0*/  ISETP.GT.AND P4, PT, R208, 0x1, PT ;  /* 0x00000001d000780c */ /* 0x000fe20003f84270 */
        /* <DEDUP_REMOVED lines=47> */
[----:B------:R-:W-:Y:S01]  /*82d0*/  FSEL R181, R181, -INF , P4 ;  /* 0xff800000b5b57808 */ /* 0x000fe20002000000 */
[----:B------:R-:W0:Y:S01]  /*82e0*/  SHFL.IDX PT, R172, R185, 0x1, 0x1c1f ;  /* 0x003c1f00b9ac7f89 */ /* 0x000e2200000e0000 */
[----:B------:R-:W-:-:S04]  /*82f0*/  FMNMX.FTZ R208, R180, R153, !PT ;  /* 0x00000099b4d07209 */ /* 0x000fc80007810000 */
[----:B------:R-:W-:-:S05]  /*8300*/  FMNMX.FTZ R208, R181, R208, !PT ;  /* 0x000000d0b5d07209 */ /* 0x000fca0007810000 */
[----:B------:R-:W1:Y:S01]  /*8310*/  SHFL.BFLY PT, R153, R208, 0x2, 0x1f ;  /* 0x0c401f00d0997f89 */ /* 0x000e6200000e0000 */
[----:B0-----:R-:W-:-:S04]  /*8320*/  IADD3 R169, R172, -UR7, R207 ;  /* 0x80000007aca97c10 */ /* 0x001fc8000fffe0cf */
[C---:B------:R-:W-:Y:S02]  /*8330*/  ISETP.GT.AND P3, PT, R169.reuse, RZ, PT ;  /* 0x000000ffa900720c */ /* 0x040fe40003f64270 */
[C---:B------:R-:W-:Y:S02]  /*8340*/  ISETP.GT.AND P4, PT, R169.reuse, 0x1, PT ;  /* 0x00000001a900780c */ /* 0x040fe40003f84270 */
[C---:B------:R-:W-:Y:S02]  /*8350*/  ISETP.GT.AND P5, PT, R169.reuse, 0x28, PT ;  /* 0x00000028a900780c */ /* 0x040fe40003fa4270 */
[----:B-1----:R-:W-:Y:S02]  /*8360*/  FMNMX.FTZ R172, R208, R153, !PT ;  /* 0x00000099d0ac7209 */ /* 0x002fe40007810000 */
[----:B------:R-:W-:Y:S02]  /*8370*/  FSEL R153, R154, -INF , P3 ;  /* 0xff8000009a997808 */ /* 0x000fe40001800000 */
[----:B------:R-:W-:Y:S01]  /*8380*/  ISETP.GT.AND P3, PT, R169, 0x8, PT ;  /* 0x00000008a900780c */ /* 0x000fe20003f64270 */
[----:B------:R-:W0:Y:S01]  /*8390*/  SHFL.BFLY PT, R207, R172, 0x1, 0x1f ;  /* 0x0c201f00accf7f89 */ /* 0x000e2200000e0000 */
        /* <DEDUP_REMOVED lines=17> */
[----:B0-----:R-:W-:Y:S02]  /*84b0*/  FMNMX.FTZ R185, R172, R207, !PT ;  /* 0x000000cfacb97209 */ /* 0x001fe40007810000 */
[----:B------:R-:W-:-:S02]  /*84c0*/  ISETP.GT.AND P3, PT, R169, 0x20, PT ;  /* 0x00000020a900780c */ /* 0x000fc40003f64270 */
[----:B------:R-:W-:Y:S01]  /*84d0*/  FSEL R167, R167, -INF , P4 ;  /* 0xff800000a7a77808 */ /* 0x000fe20002000000 */
[----:B------:R-:W-:Y:S01]  /*84e0*/  FMUL.FTZ R213, R185, UR6 ;  /* 0x00000006b9d57c20 */ /* 0x000fe20008410000 */
[----:B------:R-:W-:Y:S02]  /*84f0*/  FMNMX.FTZ R172, R166, R173, !PT ;  /* 0x000000ada6ac7209 */ /* 0x000fe40007810000 */
[----:B------:R-:W-:Y:S02]  /*8500*/  ISETP.GT.AND P4, PT, R169, 0x21, PT ;  /* 0x00000021a900780c */ /* 0x000fe40003f84270 */
[----:B------:R-:W-:Y:S02]  /*8510*/  FSEL R154, R170, -INF , P3 ;  /* 0xff800000aa9a7808 */ /* 0x000fe40001800000 */
[----:B------:R-:W-:Y:S02]  /*8520*/  FMNMX.FTZ R173, R167, R172, !PT ;  /* 0x000000aca7ad7209 */ /* 0x000fe40007810000 */
[----:B------:R-:W-:-:S02]  /*8530*/  FSEL R207, R171, -INF , P4 ;  /* 0xff800000abcf7808 */ /* 0x000fc40002000000 */
[----:B------:R-:W-:Y:S02]  /*8540*/  FMNMX.FTZ R170, R154, R173, !PT ;  /* 0x000000ad9aaa7209 */ /* 0x000fe40007810000 */
[----:B------:R-:W-:Y:S02]  /*8550*/  ISETP.GT.AND P3, PT, R169, 0x29, PT ;  /* 0x00000029a900780c */ /* 0x000fe40003f64270 */
[----:B------:R-:W-:Y:S02]  /*8560*/  FSEL R208, R174, -INF , P5 ;  /* 0xff800000aed07808 */ /* 0x000fe40002800000 */
[----:B------:R-:W-:Y:S02]  /*8570*/  FMNMX.FTZ R171, R207, R170, !PT ;  /* 0x000000aacfab7209 */ /* 0x000fe40007810000 */
[----:B------:R-:W-:Y:S02]  /*8580*/  FSETP.NEU.FTZ.AND P4, PT, R185, -INF , PT ;  /* 0xff800000b900780b */ /* 0x000fe40003f9d000 */
[----:B------:R-:W-:-:S02]  /*8590*/  ISETP.GT.AND P5, PT, R169, 0x30, PT ;  /* 0x00000030a900780c */ /* 0x000fc40003fa4270 */
[----:B------:R-:W-:Y:S02]  /*85a0*/  FSEL R209, R175, -INF , P3 ;  /* 0xff800000afd17808 */ /* 0x000fe40001800000 */
[----:B------:R-:W-:Y:S02]  /*85b0*/  FMNMX.FTZ R170, R208, R171, !PT ;  /* 0x000000abd0aa7209 */ /* 0x000fe40007810000 */
[----:B------:R-:W-:Y:S02]  /*85c0*/  FSEL R213, R213, RZ, P4 ;  /* 0x000000ffd5d57208 */ /* 0x000fe40002000000 */
[----:B------:R-:W-:Y:S02]  /*85d0*/  ISETP.GT.AND P3, PT, R169, 0x31, PT ;  /* 0x00000031a900780c */ /* 0x000fe40003f64270 */
[----:B------:R-:W-:Y:S01]  /*85e0*/  FSEL R210, R178, -INF , P5 ;  /* 0xff800000b2d27808 */ /* 0x000fe20002800000 */
[--C-:B------:R-:W-:Y:S01]  /*85f0*/  FFMA.FTZ R173, R206, UR6, -R213.reuse ;  /* 0x00000006cead7c23 */ /* 0x100fe200080108d5 */
[----:B------:R-:W-:Y:S01]  /*8600*/  FMNMX.FTZ R171, R209, R170, !PT ;  /* 0x000000aad1ab7209 */ /* 0x000fe20007810000 */
[--C-:B------:R-:W-:Y:S01]  /*8610*/  FFMA.FTZ R178, R156, UR6, -R213.reuse ;  /* 0x000000069cb27c23 */ /* 0x100fe200080108d5 */
[----:B------:R-:W-:Y:S01]  /*8620*/  ISETP.GT.AND P5, PT, R169, 0x38, PT ;  /* 0x00000038a900780c */ /* 0x000fe20003fa4270 */
[----:B------:R0:W-:Y:S01]  /*8630*/  MUFU.EX2 R170, R173 ;  /* 0x000000ad00aa7308 */ /* 0x0001e20000000800 */
        /* <DEDUP_REMOVED lines=9> */
[--C-:B0-----:R-:W-:Y:S01]  /*86d0*/  FFMA.FTZ R173, R160, UR6, -R213.reuse ;  /* 0x00000006a0ad7c23 */ /* 0x101fe200080108d5 */
        /* <DEDUP_REMOVED lines=12> */
[----:B------:R-:W-:Y:S01]  /*87a0*/  FFMA.FTZ R181, R181, UR6, -R213 ;  /* 0x00000006b5b57c23 */ /* 0x000fe200080108d5 */
[----:B------:R-:W-:Y:S08]  /*87b0*/  MUFU.EX2 R169, R169 ;  /* 0x000000a900a97308 */ /* 0x000ff00000000800 */
[----:B------:R-:W-:Y:S08]  /*87c0*/  MUFU.EX2 R171, R178 ;  /* 0x000000b200ab7308 */ /* 0x000ff00000000800 */
[----:B------:R-:W-:Y:S01]  /*87d0*/  MUFU.EX2 R172, R172 ;  /* 0x000000ac00ac7308 */ /* 0x000fe20000000800 */
[----:B0-----:R-:W-:-:S07]  /*87e0*/  FMNMX.FTZ R157, R156, R157, !PT ;  /* 0x0000009d9c9d7209 */ /* 0x001fce0007810000 */
[----:B------:R-:W-:Y:S01]  /*87f0*/  MUFU.EX2 R173, R173 ;  /* 0x000000ad00ad7308 */ /* 0x000fe20000000800 */
[----:B------:R-:W0:Y:S07]  /*8800*/  SHFL.BFLY PT, R168, R157, 0x1, 0x1f ;  /* 0x0c201f009da87f89 */ /* 0x000e2e00000e0000 */
[----:B------:R-:W1:Y:S08]  /*8810*/  MUFU.EX2 R174, R174 ;  /* 0x000000ae00ae7308 */ /* 0x000e700000000800 */
[----:B------:R-:W-:Y:S08]  /*8820*/  MUFU.EX2 R175, R175 ;  /* 0x000000af00af7308 */ /* 0x000ff00000000800 */
[----:B------:R-:W2:Y:S01]  /*8830*/  MUFU.EX2 R178, R165 ;  /* 0x000000a500b27308 */ /* 0x000ea20000000800 */
[----:B-1----:R-:W-:-:S02]  /*8840*/  F2FP.F16.F32.PACK_AB R156, R174, R173 ;  /* 0x000000adae9c723e */ /* 0x002fc400000000ff */
[----:B0-----:R-:W-:-:S04]  /*8850*/  FMNMX.FTZ R168, R157, R168, !PT ;  /* 0x000000a89da87209 */ /* 0x001fc80007810000 */
[C---:B------:R-:W-:Y:S01]  /*8860*/  FSETP.NEU.FTZ.AND P3, PT, R168.reuse, -INF , PT ;  /* 0xff800000a800780b */ /* 0x040fe20003f7d000 */
[----:B------:R-:W-:Y:S01]  /*8870*/  FMUL.FTZ R152, R168, UR6 ;  /* 0x00000006a8987c20 */ /* 0x000fe20008410000 */
[----:B------:R-:W-:Y:S04]  /*8880*/  MUFU.EX2 R179, R179 ;  /* 0x000000b300b37308 */ /* 0x000fe80000000800 */
[----:B------:R-:W-:-:S04]  /*8890*/  FSEL R152, R152, RZ, P3 ;  /* 0x000000ff98987208 */ /* 0x000fc80001800000 */
[----:B------:R-:W-:Y:S01]  /*88a0*/  MUFU.EX2 R182, R182 ;  /* 0x000000b600b67308 */ /* 0x000fe20000000800 */
[--C-:B------:R-:W-:Y:S01]  /*88b0*/  FFMA.FTZ R205, R153, UR6, -R152.reuse ;  /* 0x0000000699cd7c23 */ /* 0x100fe20008010898 */
[----:B------:R-:W-:Y:S01]  /*88c0*/  FSEL R153, R168, RZ, P3 ;  /* 0x000000ffa8997208 */ /* 0x000fe20001800000 */
[--C-:B------:R-:W-:Y:S01]  /*88d0*/  FFMA.FTZ R219, R154, UR6, -R152.reuse ;  /* 0x000000069adb7c23 */ /* 0x100fe20008010898 */
[----:B------:R-:W-:Y:S01]  /*88e0*/  FSEL R154, R185, RZ, P4 ;  /* 0x000000ffb99a7208 */ /* 0x000fe20002000000 */
[--C-:B------:R-:W-:Y:S01]  /*88f0*/  FFMA.FTZ R204, R155, UR6, -R152.reuse ;  /* 0x000000069bcc7c23 */ /* 0x100fe20008010898 */
[----:B------:R-:W-:Y:S01]  /*8900*/  FFMA.FTZ R155, R210, UR6, -R152 ;  /* 0x00000006d29b7c23 */ /* 0x000fe20008010898 */
[----:B------:R-:W-:Y:S01]  /*8910*/  FADD.FTZ R153, -R153, R200 ;  /* 0x000000c899997221 */ /* 0x000fe20000010100 */
[----:B------:R-:W-:Y:S01]  /*8920*/  ISETP.NE.AND P3, PT, R192, RZ, PT ;  /* 0x000000ffc000720c */ /* 0x000fe20003f65270 */
[----:B------:R-:W-:Y:S01]  /*8930*/  FADD.FTZ R154, -R154, R201 ;  /* 0x000000c99a9a7221 */ /* 0x000fe20000010100 */
[--C-:B------:R-:W-:Y:S01]  /*8940*/  FFMA.FTZ R220, R207, UR6, -R152.reuse ;  /* 0x00000006cfdc7c23 */ /* 0x100fe20008010898 */
[----:B------:R-:W-:Y:S01]  /*8950*/  FMUL.FTZ R210, R153, UR6 ;  /* 0x0000000699d27c20 */ /* 0x000fe20008410000 */
[--C-:B------:R-:W-:Y:S01]  /*8960*/  FFMA.FTZ R207, R208, UR6, -R152.reuse ;  /* 0x00000006d0cf7c23 */ /* 0x100fe20008010898 */
[----:B------:R-:W-:Y:S01]  /*8970*/  FMUL.FTZ R154, R154, UR6 ;  /* 0x000000069a9a7c20 */ /* 0x000fe20008410000 */
[----:B------:R-:W-:Y:S01]  /*8980*/  FFMA.FTZ R208, R209, UR6, -R152 ;  /* 0x00000006d1d07c23 */ /* 0x000fe20008010898 */
[----:B------:R0:W-:Y:S01]  /*8990*/  MUFU.EX2 R201, R155 ;  /* 0x0000009b00c97308 */ /* 0x0001e20000000800 */
[----:B------:R-:W-:-:S02]  /*89a0*/  @!P2 VIADD R153, R198, 0x38840 ;  /* 0x00038840c699a836 */ /* 0x000fc40000000000 */
[--C-:B------:R-:W-:Y:S01]  /*89b0*/  FFMA.FTZ R213, R158, UR6, -R152.reuse ;  /* 0x000000069ed57c23 */ /* 0x100fe20008010898 */
[--C-:B------:R-:W-:Y:S01]  /*89c0*/  FFMA.FTZ R214, R159, UR6, -R152.reuse ;  /* 0x000000069fd67c23 */ /* 0x100fe20008010898 */
[--C-:B------:R-:W-:Y:S01]  /*89d0*/  FFMA.FTZ R215, R162, UR6, -R152.reuse ;  /* 0x00000006a2d77c23 */ /* 0x100fe20008010898 */
[--C-:B------:R-:W-:Y:S01]  /*89e0*/  FFMA.FTZ R216, R163, UR6, -R152.reuse ;  /* 0x00000006a3d87c23 */ /* 0x100fe20008010898 */
[----:B------:R-:W-:Y:S01]  /*89f0*/  @!P2 PRMT R153, RZ, 0x654, R153 ;  /* 0x00000654ff99a816 */ /* 0x000fe20000000099 */
[----:B------:R-:W-:Y:S01]  /*8a00*/  FFMA.FTZ R217, R166, UR6, -R152 ;  /* 0x00000006a6d97c23 */ /* 0x000fe20008010898 */
[----:B------:R1:W3:Y:S01]  /*8a10*/  MUFU.EX2 R209, R154 ;  /* 0x0000009a00d17308 */ /* 0x0002e20000000800 */
[----:B0-----:R-:W-:Y:S02]  /*8a20*/  @!P3 IMAD R155, R203, 0x40, R190 ;  /* 0x00000040cb9bb824 */ /* 0x001fe400078e02be */
[--C-:B------:R-:W-:Y:S01]  /*8a30*/  FFMA.FTZ R218, R167, UR6, -R152.reuse ;  /* 0x00000006a7da7c23 */ /* 0x100fe20008010898 */
[----:B------:R-:W-:Y:S01]  /*8a40*/  FFMA.FTZ R200, R206, UR6, -R152 ;  /* 0x00000006cec87c23 */ /* 0x000fe20008010898 */
[----:B------:R0:W-:Y:S01]  /*8a50*/  @!P2 SYNCS.ARRIVE.TRANS64.RED.A1T0 RZ, [R153+URZ], RZ ;  /* 0x000000ff99ffa9a7 */ /* 0x0001e2000810043f */
[----:B------:R-:W-:-:S02]  /*8a60*/  @!P3 IMAD R160, R155, 0x4, R196 ;  /* 0x000000049ba0b824 */ /* 0x000fc400078e02c4 */
[--C-:B------:R-:W-:Y:S01]  /*8a70*/  FFMA.FTZ R206, R212, UR6, -R152.reuse ;  /* 0x00000006d4ce7c23 */ /* 0x100fe20008010898 */
[----:B------:R-:W-:Y:S01]  /*8a80*/  FFMA.FTZ R211, R211, UR6, -R152 ;  /* 0x00000006d3d37c23 */ /* 0x000fe20008010898 */
[----:B------:R-:W4:Y:S01]  /*8a90*/  MUFU.EX2 R210, R210 ;  /* 0x000000d200d27308 */ /* 0x000f220000000800 */
[----:B------:R-:W-:Y:S01]  /*8aa0*/  F2FP.F16.F32.PACK_AB R152, R169, R170 ;  /* 0x000000aaa998723e */ /* 0x000fe200000000ff */
[----:B------:R-:W-:Y:S01]  /*8ab0*/  @!P2 VIADD R198, R198, 0x38860 ;  /* 0x00038860c6c6a836 */ /* 0x000fe20000000000 */
[----:B-1----:R-:W-:Y:S02]  /*8ac0*/  F2FP.F16.F32.PACK_AB R154, R172, R171 ;  /* 0x000000abac9a723e */ /* 0x002fe400000000ff */
[----:B--2---:R-:W-:Y:S02]  /*8ad0*/  F2FP.F16.F32.PACK_AB R158, R178, R175 ;  /* 0x000000afb29e723e */ /* 0x004fe400000000ff */
[----:B------:R-:W-:Y:S01]  /*8ae0*/  @!P2 PRMT R198, RZ, 0x654, R198 ;  /* 0x00000654ffc6a816 */ /* 0x000fe200000000c6 */
[----:B------:R-:W-:Y:S01]  /*8af0*/  MUFU.EX2 R205, R205 ;  /* 0x000000cd00cd7308 */ /* 0x000fe20000000800 */
[----:B---3--:R-:W-:Y:S01]  /*8b00*/  @!P3 STS [R160+0x38400], R209 ;  /* 0x038400d1a000b388 */ /* 0x008fe20000000800 */
[-C--:B------:R-:W-:Y:S01]  /*8b10*/  FMUL.FTZ R24, R24, R209.reuse ;  /* 0x000000d118187220 */ /* 0x080fe20000410000 */
[-C--:B------:R-:W-:Y:S01]  /*8b20*/  FMUL.FTZ R25, R25, R209.reuse ;  /* 0x000000d119197220 */ /* 0x080fe20000410000 */
[-C--:B------:R-:W-:Y:S01]  /*8b30*/  FMUL.FTZ R28, R28, R209.reuse ;  /* 0x000000d11c1c7220 */ /* 0x080fe20000410000 */
[-C--:B------:R-:W-:Y:S01]  /*8b40*/  FMUL.FTZ R29, R29, R209.reuse ;  /* 0x000000d11d1d7220 */ /* 0x080fe20000410000 */
[-C--:B------:R-:W-:Y:S01]  /*8b50*/  FMUL.FTZ R32, R32, R209.reuse ;  /* 0x000000d120207220 */ /* 0x080fe20000410000 */
[-C--:B------:R-:W-:Y:S01]  /*8b60*/  FMUL.FTZ R33, R33, R209.reuse ;  /* 0x000000d121217220 */ /* 0x080fe20000410000 */
[----:B------:R-:W0:Y:S01]  /*8b70*/  MUFU.EX2 R204, R204 ;  /* 0x000000cc00cc7308 */ /* 0x000e220000000800 */
[----:B----4-:R1:W-:Y:S01]  /*8b80*/  @!P3 STS [R160+0x38420], R210 ;  /* 0x038420d2a000b388 */ /* 0x0103e20000000800 */
        /* <DEDUP_REMOVED lines=9> */
[----:B-1----:R-:W-:Y:S01]  /*8c20*/  F2FP.F16.F32.PACK_AB R160, R182, R179 ;  /* 0x000000b3b6a0723e */ /* 0x002fe200000000ff */
        /* <DEDUP_REMOVED lines=19> */
[-C--:B------:R-:W-:Y:S01]  /*8d60*/  FMUL.FTZ R54, R54, R210.reuse ;  /* 0x000000d236367220 */ /* 0x080fe20000410000 */
        /* <DEDUP_REMOVED lines=110> */
[----:B------:R-:W-:Y:S01]  /*9450*/  FMUL.FTZ R143, R143, R210 ;  /* 0x000000d28f8f7220 */ /* 0x000fe20000410000 */
[-C--:B------:R-:W-:Y:S01]  /*9460*/  FMUL.FTZ R144, R144, R209.reuse ;  /* 0x000000d190907220 */ /* 0x080fe20000410000 */
[----:B------:R2:W-:Y:S01]  /*9470*/  MUFU.EX2 R203, R211 ;  /* 0x000000d300cb7308 */ /* 0x0005e20000000800 */
[----:B0-----:R-:W-:Y:S01]  /*9480*/  F2FP.F16.F32.PACK_AB R166, R181, R180 ;  /* 0x000000b4b5a6723e */ /* 0x001fe200000000ff */
        /* <DEDUP_REMOVED lines=8> */
[----:B------:R-:W-:Y:S01]  /*9510*/  FMUL.FTZ R151, R151, R210 ;  /* 0x000000d297977220 */ /* 0x000fe20000410000 */
[----:B------:R1:W-:Y:S01]  /*9520*/  STSM.16.M88.4 [R184+0x36400], R152 ;  /* 0x03640098b8007844 */ /* 0x0003e20000000200 */
[----:B--2---:R-:W-:-:S02]  /*9530*/  VIADD R211, R221, 0x80 ;  /* 0x00000080ddd37836 */ /* 0x004fc40000000000 */
[----:B------:R-:W-:Y:S01]  /*9540*/  FFMA.FTZ R205, R210, R22, R205 ;  /* 0x00000016d2cd7223 */ /* 0x000fe200000100cd */
[----:B------:R-:W-:Y:S01]  /*9550*/  FFMA.FTZ R170, R209, R21, R170 ;  /* 0x00000015d1aa7223 */ /* 0x000fe200000100aa */
[----:B------:R2:W-:Y:S01]  /*9560*/  STSM.16.M88.4 [R20], R156 ;  /* 0x0000009c14007844 */ /* 0x0005e20000000200 */
[----:B------:R-:W-:Y:S01]  /*9570*/  ISETP.GT.AND P3, PT, R199, UR61, PT ;  /* 0x0000003dc7007c0c */ /* 0x000fe2000bf64270 */
[----:B------:R-:W-:Y:S01]  /*9580*/  FADD.FTZ R204, R204, R205 ;  /* 0x000000cdcccc7221 */ /* 0x000fe20000010000 */
[----:B------:R-:W-:Y:S01]  /*9590*/  FADD.FTZ R170, R169, R170 ;  /* 0x000000aaa9aa7221 */ /* 0x000fe20000010000 */
[----:B------:R2:W-:Y:S02]  /*95a0*/  STSM.16.M88.4 [R188], R160 ;  /* 0x000000a0bc007844 */ /* 0x0005e40000000200 */
[----:B------:R-:W-:Y:S01]  /*95b0*/  FADD.FTZ R213, R213, R204 ;  /* 0x000000ccd5d57221 */ /* 0x000fe20000010000 */
[----:B------:R-:W-:Y:S01]  /*95c0*/  FADD.FTZ R171, R171, R170 ;  /* 0x000000aaabab7221 */ /* 0x000fe20000010000 */
[----:B0-----:R-:W-:-:S02]  /*95d0*/  F2FP.F16.F32.PACK_AB R167, R206, R203 ;  /* 0x000000cbcea7723e */ /* 0x001fc400000000ff */
        /* <DEDUP_REMOVED lines=10> */
[C---:B------:R-:W-:Y:S02]  /*9680*/  VIADD R211, R221.reuse, 0x100 ;  /* 0x00000100ddd37836 */ /* 0x040fe40000000000 */
        /* <DEDUP_REMOVED lines=17> */
[----:B------:R-:W-:Y:S02]  /*97a0*/  IMAD.MOV.U32 R201, RZ, RZ, R185 ;  /* 0x000000ffffc97224 */ /* 0x000fe400078e00b9 */
[----:B------:R-:W-:Y:S01]  /*97b0*/  FADD.FTZ R177, R177, R176 ;  /* 0x000000b0b1b17221 */ /* 0x000fe20000010000 */
[----:B------:R-:W-:Y:S01]  /*97c0*/  FADD.FTZ R203, R203, R200 ;  /* 0x000000c8cbcb7221 */ /* 0x000fe20000010000 */
[----:B------:R-:W-:Y:S02]  /*97d0*/  IMAD.MOV.U32 R200, RZ, RZ, R168 ;  /* 0x000000ffffc87224 */ /* 0x000fe400078e00a8 */
[----:B------:R-:W-:Y:S01]  /*97e0*/  FADD.FTZ R180, R180, R177 ;  /* 0x000000b1b4b47221 */ /* 0x000fe20000010000 */
[----:B------:R-:W-:Y:S01]  /*97f0*/  FADD.FTZ R22, R206, R203 ;  /* 0x000000cbce167221 */ /* 0x000fe20000010000 */
[----:B------:R-:W-:Y:S02]  /*9800*/  IMAD.MOV.U32 R203, RZ, RZ, R23 ;  /* 0x000000ffffcb7224 */ /* 0x000fe400078e0017 */
[----:B------:R-:W-:Y:S01]  /*9810*/  FADD.FTZ R21, R181, R180 ;  /* 0x000000b4b5157221 */ /* 0x000fe20000010000 */
[----:B------:R-:W-:-:S02]  /*9820*/  WARPGROUP.DEPBAR.LE gsb0, 0x0 ;  /* 0x00008000000079c5 */ /* 0x000fc40000010000 */
[----:B------:R-:W-:Y:S01]  /*9830*/  WARPGROUP.ARRIVE ;  /* 0x00000000000079c5 */ /* 0x000fe20000000000 */
[----:B-1----:R-:W-:-:S04]  /*9840*/  VIADD R152, R199, 0xffffffff ;  /* 0xffffffffc7987836 */ /* 0x002fc80000000000 */
        /* <DEDUP_REMOVED lines=25> */
[----:B------:R-:W-:-:S07]  /*99e0*/  IMAD.MOV.U32 R199, RZ, RZ, R152 ;  /* 0x000000ffffc77224 */ /* 0x000fce00078e0098 */
.L_x_4226:
[----:B------:R-:W-:-:S13]  /*99f0*/  R2UR UR7, R195 ;  /* 0x00000000c30772ca */ /* 0x000fda00000e0000 */
[----:B------:R-:W-:-:S13]  /*9a00*/  ISETP.GE.AND P1, PT, R199, UR7, PT ;  /* 0x00000007c7007c0c */ /* 0x000fda000bf26270 */
[----:B------:R-:W-:Y:S05]  /*9a10*/  @!P1 BRA `(.L_x_4236) ;  /* 0x0000002800c89947 */ /* 0x000fea0003800000 */
[----:B------:R-:W-:Y:S01]  /*9a20*/  IMAD.MOV.U32 R209, RZ, RZ, R168 ;  /* 0x000000ffffd17224 */ /* 0x000fe200078e00a8 */
[----:B------:R-:W-:Y:S01]  /*9a30*/  ULDC UR61, c[0x0][0xa80] ;  /* 0x0002a000003d7ab9 */ /* 0x000fe20000000800 */
[----:B------:R-:W-:Y:S02]  /*9a40*/  IMAD.MOV.U32 R193, RZ, RZ, R185 ;  /* 0x000000ffffc17224 */ /* 0x000fe400078e00b9 */
[----:B------:R-:W-:-:S07]  /*9a50*/  IMAD.MOV.U32 R207, RZ, RZ, R23 ;  /* 0x000000ffffcf7224 */ /* 0x000fce00078e0017 */
.L_x_4245:
        /* <DEDUP_REMOVED lines=8> */
.L_x_4237:
[----:B------:R-:W-:Y:S02]  /*9ae0*/  IMAD.U32 R185, RZ, RZ, UR60 ;  /* 0x0000003cffb97e24 */ /* 0x000fe4000f8e00ff */
[----:B------:R-:W-:-:S03]  /*9af0*/  IMAD R186, R23, 0x8, R196 ;  /* 0x0000000817ba7824 */ /* 0x000fc600078e02c4 */
[----:B------:R-:W-:-:S04]  /*9b00*/  SHF.L.U32 R185, R185, 0x1f, RZ ;  /* 0x0000001fb9b97819 */ /* 0x000fc800000006ff */
[----:B------:R0:W1:Y:S01]  /*9b10*/  SYNCS.PHASECHK.TRANS64.TRYWAIT P1, [R186+URZ+0x38830], R185 ;  /* 0x038830b9ba0075a7 */ /* 0x000062000802017f */
[----:B------:R-:W-:Y:S05]  /*9b20*/  @!P0 BRA `(.L_x_4238) ;  /* 0x0000000000048947 */ /* 0x000fea0003800000 */
[----:B------:R-:W-:Y:S01]  /*9b30*/  BPT.TRAP 0x1 ;  /* 0x000000040000795c */ /* 0x000fe20000300000 */
.L_x_4238:
[----:B------:R-:W-:Y:S01]  /*9b40*/  IMAD R194, R23, 0x200, R189 ;  /* 0x0000020017c27824 */ /* 0x000fe200078e02bd */
[----:B-1----:R-:W-:Y:S06]  /*9b50*/  @P1 BRA `(.L_x_4239) ;  /* 0x0000000000081947 */ /* 0x002fec0003800000 */
[----:B------:R-:W1:Y:S02]  /*9b60*/  SYNCS.PHASECHK.TRANS64.TRYWAIT P1, [R186+URZ+0x38830], R185 ;  /* 0x038830b9ba0075a7 */ /* 0x000e64000802017f */
[----:B-1----:R-:W-:Y:S05]  /*9b70*/  @!P1 BRA `(.L_x_4240) ;  /* 0x000000b400b49947 */ /* 0x002fea0003800000 */
.L_x_4239:
        /* <DEDUP_REMOVED lines=33> */
.L_x_4241:
[----:B------:R2:W3:Y:S01]  /*9d90*/  SYNCS.PHASECHK.TRANS64.TRYWAIT P1, [R186+URZ+0x38850], R185 ;  /* 0x038850b9ba0075a7 */ /* 0x0004e2000802017f */
[----:B------:R-:W-:Y:S05]  /*9da0*/  @!P0 BRA `(.L_x_4242) ;  /* 0x0000000000048947 */ /* 0x000fea0003800000 */
[----:B------:R-:W-:Y:S01]  /*9db0*/  BPT.TRAP 0x1 ;  /* 0x000000040000795c */ /* 0x000fe20000300000 */
.L_x_4242:
[----:B---3--:R-:W-:Y:S05]  /*9dc0*/  @P1 BRA `(.L_x_4243) ;  /* 0x0000000000081947 */ /* 0x008fea0003800000 */
[----:B------:R-:W3:Y:S02]  /*9dd0*/  SYNCS.PHASECHK.TRANS64.TRYWAIT P1, [R186+URZ+0x38850], R185 ;  /* 0x038850b9ba0075a7 */ /* 0x000ee4000802017f */
[----:B---3--:R-:W-:Y:S05]  /*9de0*/  @!P1 BRA `(.L_x_4244) ;  /* 0x000000b4002c9947 */ /* 0x008fea0003800000 */
.L_x_4243:
        /* <DEDUP_REMOVED lines=27> */
[----:B------:R-:W-:-:S02]  /*9fa0*/  VIADD R201, R185, 0x800 ;  /* 0x00000800b9c97836 */ /* 0x000fc40000000000 */
        /* <DEDUP_REMOVED lines=41> */
[----:B0-----:R-:W-:-:S04]  /*a240*/  ISETP.GT.AND P1, PT, R194, 0x7f, PT ;  /* 0x0000007fc200780c */ /* 0x001fc80003f24270 */
[----:B------:R-:W-:-:S05]  /*a250*/  SEL R194, RZ, 0x2, !P1 ;  /* 0x00000002ffc27807 */ /* 0x000fca0004800000 */
[----:B------:R-:W-:Y:S02]  /*a260*/  IMAD.IADD R198, R19, 0x1, R194 ;  /* 0x0000000113c67824 */ /* 0x000fe400078e02c2 */
[----:B------:R-:W-:-:S03]  /*a270*/  IMAD.IADD R200, R194, 0x1, R201 ;  /* 0x00000001c2c87824 */ /* 0x000fc600078e02c9 */
[----:B------:R-:W-:Y:S02]  /*a280*/  R2UR UR56, R198 ;  /* 0x00000000c63872ca */ /* 0x000fe400000e0000 */
[----:B------:R-:W-:Y:S01]  /*a290*/  R2UR UR58, R200 ;  /* 0x00000000c83a72ca */ /* 0x000fe200000e0000 */
        /* <DEDUP_REMOVED lines=9> */
[----:B------:R-:W-:Y:S01]  /*a330*/  UMOV UR6, UR61 ;  /* 0x0000003d00067c82 */ /* 0x000fe20008000000 */
[----:B------:R-:W-:Y:S01]  /*a340*/  R2UR UR7, R195 ;  /* 0x00000000c30772ca */ /* 0x000fe200000e0000 */
        /* <DEDUP_REMOVED lines=186> */
[----:B------:R-:W-:Y:S02]  /*aef0*/  SEL R194, R194, 0x3e, P1 ;  /* 0x0000003ec2c27807 */ /* 0x000fe40000800000 */
[----:B------:R-:W-:Y:S02]  /*af00*/  ISETP.NE.AND P1, PT, R192, RZ, PT ;  /* 0x000000ffc000720c */ /* 0x000fe40003f25270 */
        /* <DEDUP_REMOVED lines=152> */
[----:B------:R-:W-:Y:S01]  /*b890*/  FFMA.FTZ R213, R159, UR6, -R152 ;  /* 0x000000069fd57c23 */ /* 0x000fe20008010898 */
        /* <DEDUP_REMOVED lines=118> */
[----:B------:R-:W-:Y:S01]  /*c000*/  ISETP.GT.AND P1, PT, R199, UR7, PT ;  /* 0x00000007c7007c0c */ /* 0x000fe2000bf24270 */
        /* <DEDUP_REMOVED lines=40> */
[----:B------:R-:W4:Y:S01]  /*c290*/  MUFU.EX2 R183, R183 ;  /* 0x000000b700b77308 */ /* 0x000f220000000800 */
[----:B-1----:R-:W-:Y:S01]  /*c2a0*/  F2FP.F16.F32.PACK_AB R165, R179, R178 ;  /* 0x000000b2b3a5723e */ /* 0x002fe200000000ff */
[----:B------:R-:W-:-:S04]  /*c2b0*/  FADD.FTZ R178, R178, R175 ;  /* 0x000000afb2b27221 */ /* 0x000fc80000010000 */
[----:B------:R-:W-:-:S04]  /*c2c0*/  FADD.FTZ R179, R179, R178 ;  /* 0x000000b2b3b37221 */ /* 0x000fc80000010000 */
[----:B--2---:R-:W-:Y:S01]  /*c2d0*/  FADD.FTZ R22, R182, R179 ;  /* 0x000000b3b6167221 */ /* 0x004fe20000010000 */
[----:B----4-:R-:W-:-:S03]  /*c2e0*/  F2FP.F16.F32.PACK_AB R167, R183, R182 ;  /* 0x000000b6b7a7723e */ /* 0x010fc600000000ff */
        /* <DEDUP_REMOVED lines=9> */
[----:B------:R-:W-:Y:S01]  /*c380*/  WARPGROUP.ARRIVE ;  /* 0x00000000000079c5 */ /* 0x000fe20000000000 */
[----:B0-----:R-:W-:-:S04]  /*c390*/  VIADD R152, R199, 0xffffffff ;  /* 0xffffffffc7987836 */ /* 0x001fc80000000000 */
[----:B------:R-:W-:-:S15]  /*c3a0*/  IMAD.MOV.U32 R199, RZ, RZ, R152 ;  /* 0x000000ffffc77224 */ /* 0x000fde00078e0098 */
        /* <DEDUP_REMOVED lines=25> */
.L_x_4236:
[----:B------:R-:W0:Y:S01]  /*c540*/  SHFL.BFLY PT, R0, R21, 0x2, 0x1f ;  /* 0x0c401f0015007f89 */ /* 0x000e2200000e0000 */
[----:B------:R-:W-:Y:S08]  /*c550*/  BAR.ARV 0x8, 0x100 ;  /* 0x0204000000007b1d */ /* 0x000ff00000002000 */
[----:B------:R-:W-:Y:S01]  /*c560*/  BAR.SYNC.DEFER_BLOCKING 0xf, 0x100 ;  /* 0x03c4000000007b1d */ /* 0x000fe20000010000 */
[----:B------:R-:W-:Y:S01]  /*c570*/  ISETP.NE.AND P0, PT, R192, RZ, PT ;  /* 0x000000ffc000720c */ /* 0x000fe20003f05270 */
[----:B------:R-:W-:-:S02]  /*c580*/  IMAD R23, R23, 0x40, R190 ;  /* 0x0000004017177824 */ /* 0x000fc400078e02be */
[----:B------:R-:W-:Y:S02]  /*c590*/  IMAD.U32 R8, RZ, RZ, UR6 ;  /* 0x00000006ff087e24 */ /* 0x000fe4000f8e00ff */
[----:B------:R-:W1:Y:S01]  /*c5a0*/  SHFL.BFLY PT, R5, R22, 0x2, 0x1f ;  /* 0x0c401f0016057f89 */ /* 0x000e6200000e0000 */
[----:B0-----:R-:W-:-:S07]  /*c5b0*/  FADD.FTZ R2, R0, R21 ;  /* 0x0000001500027221 */ /* 0x001fce0000010000 */
[----:B------:R-:W-:Y:S01]  /*c5c0*/  @!P0 IMAD R196, R23, 0x4, R196 ;  /* 0x0000000417c48824 */ /* 0x000fe200078e02c4 */
[----:B------:R-:W0:Y:S01]  /*c5d0*/  SHFL.BFLY PT, R3, R2, 0x1, 0x1f ;  /* 0x0c201f0002037f89 */ /* 0x000e2200000e0000 */
[----:B-1----:R-:W-:-:S05]  /*c5e0*/  FADD.FTZ R5, R5, R22 ;  /* 0x0000001605057221 */ /* 0x002fca0000010000 */
[----:B------:R-:W1:Y:S01]  /*c5f0*/  SHFL.BFLY PT, R0, R5, 0x1, 0x1f ;  /* 0x0c201f0005007f89 */ /* 0x000e6200000e0000 */
[----:B0-----:R-:W-:Y:S01]  /*c600*/  FADD.FTZ R4, R2, R3 ;  /* 0x0000000302047221 */ /* 0x001fe20000010000 */
[----:B------:R-:W-:Y:S02]  /*c610*/  IMAD.MOV.U32 R3, RZ, RZ, RZ ;  /* 0x000000ffff037224 */ /* 0x000fe400078e00ff */
[----:B------:R-:W-:Y:S02]  /*c620*/  IMAD.MOV.U32 R2, RZ, RZ, -0x800000 ;  /* 0xff800000ff027424 */ /* 0x000fe400078e00ff */
[----:B------:R-:W-:-:S13]  /*c630*/  FSETP.NE.FTZ.AND P1, PT, R4, RZ, PT ;  /* 0x000000ff0400720b */ /* 0x000fda0003f35000 */
[----:B------:R-:W0:Y:S01]  /*c640*/  @P1 MUFU.RCP R3, R4 ;  /* 0x0000000400031308 */ /* 0x000e220000001000 */
[----:B-1----:R-:W-:Y:S01]  /*c650*/  FADD.FTZ R6, R5, R0 ;  /* 0x0000000005067221 */ /* 0x002fe20000010000 */
[----:B------:R-:W-:-:S04]  /*c660*/  IMAD.MOV.U32 R0, RZ, RZ, RZ ;  /* 0x000000ffff007224 */ /* 0x000fc800078e00ff */
[----:B------:R-:W-:Y:S02]  /*c670*/  FSETP.NE.FTZ.AND P2, PT, R6, RZ, PT ;  /* 0x000000ff0600720b */ /* 0x000fe40003f55000 */
[----:B------:R1:W4:Y:S01]  /*c680*/  @P1 MUFU.LG2 R5, R4 ;  /* 0x0000000400051308 */ /* 0x0003220000000c00 */
[----:B0-----:R0:W-:Y:S01]  /*c690*/  @!P0 STS [R196+0x38400], R3 ;  /* 0x03840003c4008388 */ /* 0x0011e20000000800 */
[----:B-1----:R-:W-:Y:S02]  /*c6a0*/  IMAD.MOV.U32 R4, RZ, RZ, -0x800000 ;  /* 0xff800000ff047424 */ /* 0x002fe400078e00ff */
[----:B------:R-:W-:-:S07]  /*c6b0*/  FMUL.FTZ R24, R24, R3 ;  /* 0x0000000318187220 */ /* 0x000fce0000410000 */
[----:B------:R-:W1:Y:S01]  /*c6c0*/  @P2 MUFU.RCP R0, R6 ;  /* 0x0000000600002308 */ /* 0x000e620000001000 */
[----:B------:R-:W-:Y:S01]  /*c6d0*/  @P2 FMUL.FTZ R8, R8, 0.69314718246459960938 ;  /* 0x3f31721808082820 */ /* 0x000fe20000410000 */
[-C--:B------:R-:W-:Y:S01]  /*c6e0*/  FMUL.FTZ R25, R25, R3.reuse ;  /* 0x0000000319197220 */ /* 0x080fe20000410000 */
        /* <DEDUP_REMOVED lines=135> */
[----:B0-----:R-:W-:Y:S06]  /*cf60*/  BAR.ARV 0xe, 0x100 ;  /* 0x0384000000007b1d */ /* 0x001fec0000002000 */
.L_x_4211:
        /* <DEDUP_REMOVED lines=114> */
.L_x_4247:
        /* <DEDUP_REMOVED lines=267> */
.L_x_4249:
[----:B------:R-:W-:Y:S05]  /*e740*/  BSYNC B0 ;  /* 0x0000000000007941 */ /* 0x000fea0003800000 */
.L_x_4248:
        /* <DEDUP_REMOVED lines=201> */
.L_x_4246:
        /* <DEDUP_REMOVED lines=63> */
.L_x_4206:
        /* <DEDUP_REMOVED lines=18> */
.L_x_4250:
[----:B------:R-:W-:Y:S01]  /*f8f0*/  ULDC UR43, c[0x0][0xd50] ;  /* 0x00035400002b7ab9 */ /* 0x000fe20000000800 */
[----:B------:R-:W-:Y:S01]  /*f900*/  UMOV UR36, UR6 ;  /* 0x0000000600247c82 */ /* 0x000fe20008000000 */
[----:B------:R-:W-:-:S11]  /*f910*/  UISETP.NE.AND UP0, UPT, UR43, 0x1, UPT ;  /* 0x000000012b00788c */ /* 0x000fd6000bf05270 */
[----:B------:R-:W-:Y:S01]  /*f920*/  @UP0 ULDC UR4, c[0x0][0xd54] ;  /* 0x0003550000040ab9 */ /* 0x000fe20000000800 */
[----:B------:R-:W-:Y:S01]  /*f930*/  @UP0 ULDC UR7, c[0x0][0xd58] ;  /* 0x0003560000070ab9 */ /* 0x000fe20000000800 */
[----:B------:R-:W-:-:S04]  /*f940*/  UIMAD.WIDE.U32 UR4, UR6, UR4, URZ ;  /* 0x00000004060472a5 */ /* 0x000fc8000f8e003f */
[----:B------:R-:W-:-:S12]  /*f950*/  @UP0 USHF.R.U32.HI UR36, URZ, UR7, UR5 ;  /* 0x000000073f240299 */ /* 0x000fd80008011605 */
.L_x_4251:
[----:B------:R-:W-:Y:S01]  /*f960*/  ISETP.LE.AND P0, PT, RZ, UR44, PT ;  /* 0x0000002cff007c0c */ /* 0x000fe2000bf03270 */
[----:B------:R-:W-:Y:S01]  /*f970*/  UIADD3 UR4, -UR36, URZ, URZ ;  /* 0x0000003f24047290 */ /* 0x000fe2000fffe13f */
[----:B------:R-:W-:Y:S02]  /*f980*/  IMAD.MOV.U32 R0, RZ, RZ, 0x1 ;  /* 0x00000001ff007424 */ /* 0x000fe400078e00ff */
[----:B------:R-:W-:Y:S01]  /*f990*/  IMAD.MOV.U32 R6, RZ, RZ, RZ ;  /* 0x000000ffff067224 */ /* 0x000fe200078e00ff */
[----:B------:R-:W-:Y:S01]  /*f9a0*/  UIMAD UR43, UR43, UR4, UR6 ;  /* 0x000000042b2b72a4 */ /* 0x000fe2000f8e0206 */
[----:B------:R-:W-:-:S07]  /*f9b0*/  IMAD.MOV.U32 R9, RZ, RZ, 0x1 ;  /* 0x00000001ff097424 */ /* 0x000fce00078e00ff */
        /* <DEDUP_REMOVED lines=69> */
.L_x_4253:
        /* <DEDUP_REMOVED lines=32> */
.L_x_4254:
        /* <DEDUP_REMOVED lines=20> */
.L_x_4256:
        /* <DEDUP_REMOVED lines=15> */
.L_x_4255:
        /* <DEDUP_REMOVED lines=25> */
.L_x_4357:
        /* <DEDUP_REMOVED lines=9> */
.L_x_4360:
[----:B------:R-:W-:Y:S05]  /*10460*/  @!P6 BRA `(.L_x_4258) ;  /* 0x0000000000dce947 */ /* 0x000fea0003800000 */
[----:B------:R-:W-:Y:S01]  /*10470*/  IMAD.MOV.U32 R16, RZ, RZ, R18 ;  /* 0x000000ffff107224 */ /* 0x000fe200078e0012 */
[----:B------:R-:W-:Y:S06]  /*10480*/  @!P1 BRA `(.L_x_4260) ;  /* 0x0000000000549947 */ /* 0x000fec0003800000 */
[----:B0-----:R-:W-:Y:S01]  /*10490*/  IMAD.MOV.U32 R6, RZ, RZ, R0 ;  /* 0x000000ffff067224 */ /* 0x001fe200078e0000 */
[----:B------:R-:W-:Y:S01]  /*104a0*/  ULDC.64 UR4, c[0x0][0x428] ;  /* 0x00010a0000047ab9 */ /* 0x000fe20000000a00 */
[----:B------:R-:W0:Y:S01]  /*104b0*/  LDC R0, c[0x0][0x43c] ;  /* 0x00010f00ff007b82 */ /* 0x000e220000000800 */
[----:B------:R-:W-:Y:S01]  /*104c0*/  IMAD R9, R19, UR4, RZ ;  /* 0x0000000413097c24 */ /* 0x000fe2000f8e02ff */
[----:B------:R-:W-:Y:S01]  /*104d0*/  ULDC.64 UR6, c[0x0][0x208] ;  /* 0x0000820000067ab9 */ /* 0x000fe20000000a00 */
        /* <DEDUP_REMOVED lines=16> */
.L_x_4260:
[----:B------:R-:W-:Y:S01]  /*105e0*/  IMAD.MOV.U32 R0, RZ, RZ, 0x1 ;  /* 0x00000001ff007424 */ /* 0x000fe200078e00ff */
[----:B01----:R-:W0:Y:S04]  /*105f0*/  S2R R6, SR_TID.X ;  /* 0x0000000000067919 */ /* 0x003e280000002100 */
[----:B------:R-:W-:-:S04]  /*10600*/  SHF.L.U32 R0, R0, 0x1f, RZ ;  /* 0x0000001f00007819 */ /* 0x000fc800000006ff */
[----:B------:R-:W1:Y:S01]  /*10610*/  SYNCS.PHASECHK.TRANS64.TRYWAIT P0, [UR38+0x38840], R0 ;  /* 0x03884000ff0075a7 */ /* 0x000e620008000166 */
[----:B0-----:R-:W-:-:S04]  /*10620*/  LOP3.LUT R2, R6, 0x7f, RZ, 0xc0, !PT ;  /* 0x0000007f06027812 */ /* 0x001fc800078ec0ff */
[----:B------:R-:W-:Y:S01]  /*10630*/  ISETP.NE.AND P1, PT, R2, RZ, PT ;  /* 0x000000ff0200720c */ /* 0x000fe20003f25270 */
[----:B-1----:R-:W-:-:S12]  /*10640*/  @!P0 BRA `(.L_x_4261) ;  /* 0x0000004c00688947 */ /* 0x002fd80003800000 */
.L_x_4361:
[----:B------:R-:W-:Y:S05]  /*10650*/  @P1 BRA `(.L_x_4262) ;  /* 0x0000000000181947 */ /* 0x000fea0003800000 */
[----:B------:R-:W1:Y:S01]  /*10660*/  S2R R2, SR_TID.X ;  /* 0x0000000000027919 */ /* 0x000e620000002100 */
[----:B0-----:R-:W-:-:S04]  /*10670*/  IMAD.MOV.U32 R0, RZ, RZ, 0x2000 ;  /* 0x00002000ff007424 */ /* 0x001fc800078e00ff */
[----:B------:R2:W-:Y:S01]  /*10680*/  SYNCS.ARRIVE.TRANS64 RZ, [UR38+0x38830], R0 ;  /* 0x03883000ffff79a7 */ /* 0x0005e20008000026 */
[----:B-1----:R-:W-:-:S13]  /*10690*/  LOP3.LUT P0, RZ, R2, 0x1f, RZ, 0xc0, !PT ;  /* 0x0000001f02ff7812 */ /* 0x002fda000780c0ff */
[----:B--2---:R-:W-:Y:S05]  /*106a0*/  @!P0 BRA `(.L_x_4262) ;  /* 0x0000000000048947 */ /* 0x004fea0003800000 */
[----:B------:R-:W-:Y:S01]  /*106b0*/  BPT.TRAP 0x1 ;  /* 0x000000040000795c */ /* 0x000fe20000300000 */
.L_x_4262:
[----:B0-----:R-:W2:Y:S01]  /*106c0*/  LDL R0, [R1+0xc] ;  /* 0x00000c0001007983 */ /* 0x001ea20000100800 */
        /* <DEDUP_REMOVED lines=17> */
.L_x_4258:
        /* <DEDUP_REMOVED lines=24> */
.L_x_4263:
        /* <DEDUP_REMOVED lines=24> */
[----:B------:R-:W-:Y:S01]  /*10ae0*/  IMAD.MOV.U32 R9, RZ, RZ, R11 ;  /* 0x000000ffff097224 */ /* 0x000fe200078e000b */
[----:B------:R2:W-:Y:S01]  /*10af0*/  STL [R1+0x8], R11 ;  /* 0x0000080b01007387 */ /* 0x0005e20000100800 */
        /* <DEDUP_REMOVED lines=9> */
[----:B--2---:R-:W-:Y:S01]  /*10b90*/  IMAD R11, R9, UR5, R0 ;  /* 0x00000005090b7c24 */ /* 0x004fe2000f8e0200 */
[----:B------:R-:W-:Y:S02]  /*10ba0*/  ULDC.64 UR4, c[0x0][0x2c8] ;  /* 0x0000b20000047ab9 */ /* 0x000fe40000000a00 */
[----:B------:R-:W-:Y:S01]  /*10bb0*/  SHF.R.S32.HI R0, RZ, 0x1f, R5 ;  /* 0x0000001fff007819 */ /* 0x000fe20000011405 */
[----:B------:R-:W-:-:S04]  /*10bc0*/  IMAD.IADD R3, R3, 0x1, R11 ;  /* 0x0000000103037824 */ /* 0x000fc800078e020b */
[----:B------:R-:W-:Y:S02]  /*10bd0*/  IMAD R0, R0, UR4, RZ ;  /* 0x0000000400007c24 */ /* 0x000fe4000f8e02ff */
[----:B------:R-:W-:-:S04]  /*10be0*/  IMAD.WIDE.U32 R2, R5, UR4, R2 ;  /* 0x0000000405027c25 */ /* 0x000fc8000f8e0002 */
[----:B------:R-:W-:Y:S01]  /*10bf0*/  IMAD R9, R5, UR5, R0 ;  /* 0x0000000505097c24 */ /* 0x000fe2000f8e0200 */
[----:B------:R-:W-:Y:S02]  /*10c00*/  ULDC.64 UR4, c[0x0][0x280] ;  /* 0x0000a00000047ab9 */ /* 0x000fe40000000a00 */
[C---:B------:R-:W-:Y:S01]  /*10c10*/  LEA R0, P0, R2.reuse, UR4, 0x1 ;  /* 0x0000000402007c11 */ /* 0x040fe2000f8008ff */
[----:B------:R-:W-:Y:S01]  /*10c20*/  IMAD.IADD R3, R3, 0x1, R9 ;  /* 0x0000000103037824 */ /* 0x000fe200078e0209 */
[----:B------:R-:W-:Y:S01]  /*10c30*/  ULDC UR4, c[0x0][0x2b8] ;  /* 0x0000ae0000047ab9 */ /* 0x000fe20000000800 */
[----:B------:R-:W0:Y:S03]  /*10c40*/  S2R R9, SR_TID.X ;  /* 0x0000000000097919 */ /* 0x000e260000002100 */
[----:B------:R-:W-:Y:S01]  /*10c50*/  LEA.HI.X R3, R2, UR5, R3, 0x1, P0 ;  /* 0x0000000502037c11 */ /* 0x000fe200080f0c03 */
[----:B0-----:R-:W-:-:S05]  /*10c60*/  IMAD.SHL.U32 R2, R9, 0x8, RZ ;  /* 0x0000000809027824 */ /* 0x001fca00078e00ff */
        /* <DEDUP_REMOVED lines=8> */
[----:B------:R-:W0:Y:S01]  /*10cf0*/  S2R R4, SR_TID.X ;  /* 0x0000000000047919 */ /* 0x000e220000002100 */
[----:B------:R-:W-:Y:S01]  /*10d00*/  ULDC UR4, c[0x0][0x288] ;  /* 0x0000a20000047ab9 */ /* 0x000fe20000000800 */
[----:B------:R-:W-:Y:S01]  /*10d10*/  IMAD R8, R8, 0x40, R6 ;  /* 0x0000004008087824 */ /* 0x000fe200078e0206 */
[----:B------:R-:W-:Y:S01]  /*10d20*/  ULDC.64 UR6, c[0x0][0x208] ;  /* 0x0000820000067ab9 */ /* 0x000fe20000000a00 */
[----:B------:R-:W1:Y:S01]  /*10d30*/  SHFL.IDX PT, R14, R0, RZ, 0x181f ;  /* 0x00181fff000e7589 */ /* 0x000e6200000e0000 */
[----:B------:R-:W-:Y:S02]  /*10d40*/  IMAD R2, R7, UR4, RZ ;  /* 0x0000000407027c24 */ /* 0x000fe4000f8e02ff */
[C---:B------:R-:W-:Y:S01]  /*10d50*/  VIADD R6, R8.reuse, 0x10 ;  /* 0x0000001008067836 */ /* 0x040fe20000000000 */
[----:B------:R2:W-:Y:S02]  /*10d60*/  STL [R1+0x4], R8 ;  /* 0x0000040801007387 */ /* 0x0005e40000100800 */
[----:B------:R-:W-:-:S02]  /*10d70*/  ISETP.GE.AND P1, PT, R8, R2, PT ;  /* 0x000000020800720c */ /* 0x000fc40003f26270 */
[----:B------:R-:W-:Y:S01]  /*10d80*/  STL [R1+0x10], R6 ;  /* 0x0000100601007387 */ /* 0x000fe20000100800 */
[----:B--2---:R-:W-:-:S10]  /*10d90*/  VIADD R8, R8, 0x20 ;  /* 0x0000002008087836 */ /* 0x004fd40000000000 */
[----:B------:R-:W-:Y:S01]  /*10da0*/  @!P1 LEA R9, R10, UR38, 0x1 ;  /* 0x000000260a099c11 */ /* 0x000fe2000f8e08ff */
[----:B------:R-:W-:Y:S01]  /*10db0*/  STL [R1+0x14], R8 ;  /* 0x0000140801007387 */ /* 0x000fe20000100800 */
[----:B0-----:R-:W-:-:S03]  /*10dc0*/  IMAD.SHL.U32 R11, R4, 0x8, RZ ;  /* 0x00000008040b7824 */ /* 0x001fc600078e00ff */
[----:B------:R-:W0:Y:S02]  /*10dd0*/  SHFL.IDX PT, R4, R3, RZ, 0x181f ;  /* 0x00181fff03047589 */ /* 0x000e2400000e0000 */
[----:B------:R-:W-:-:S04]  /*10de0*/  LOP3.LUT R11, R11, 0x38, RZ, 0xc0, !PT ;  /* 0x000000380b0b7812 */ /* 0x000fc800078ec0ff */
[----:B-1----:R-:W-:-:S05]  /*10df0*/  @!P1 LEA R14, P2, R11, R14, 0x1 ;  /* 0x0000000e0b0e9211 */ /* 0x002fca00078408ff */
[----:B0-----:R-:W-:Y:S02]  /*10e00*/  @!P1 IMAD.X R5, RZ, RZ, R4, P2 ;  /* 0x000000ffff059224 */ /* 0x001fe400010e0604 */
[----:B------:R-:W-:Y:S02]  /*10e10*/  @!P1 IMAD.MOV.U32 R4, RZ, RZ, R14 ;  /* 0x000000ffff049224 */ /* 0x000fe400078e000e */
[----:B------:R-:W0:Y:S04]  /*10e20*/  SHFL.IDX PT, R14, R0, 0x1, 0x181f ;  /* 0x00381f00000e7f89 */ /* 0x000e2800000e0000 */
[----:B------:R1:W-:Y:S01]  /*10e30*/  @!P1 LDGSTS.E.BYPASS.LTC128B.128 [R9+0x20400], desc[UR6][R4.64], !P0 ;  /* 0x2040000004099fae */ /* 0x0003e2000c101d46 */
[----:B------:R-:W-:-:S03]  /*10e40*/  ISETP.GE.AND P1, PT, R6, R2, PT ;  /* 0x000000020600720c */ /* 0x000fc60003f26270 */
[----:B-1----:R-:W1:Y:S10]  /*10e50*/  SHFL.IDX PT, R4, R3, 0x1, 0x181f ;  /* 0x00381f0003047f89 */ /* 0x002e7400000e0000 */
[----:B------:R-:W-:-:S02]  /*10e60*/  @!P1 LEA R7, R10, UR38, 0x1 ;  /* 0x000000260a079c11 */ /* 0x000fc4000f8e08ff */
[----:B0-----:R-:W-:Y:S02]  /*10e70*/  @!P1 LEA R6, P2, R11, R14, 0x1 ;  /* 0x0000000e0b069211 */ /* 0x001fe400078408ff */
[----:B------:R-:W0:Y:S03]  /*10e80*/  SHFL.IDX PT, R14, R0, 0x2, 0x181f ;  /* 0x00581f00000e7f89 */ /* 0x000e2600000e0000 */
        /* <DEDUP_REMOVED lines=14> */
.L_x_4370:
[----:B--2---:R-:W2:Y:S01]  /*10f70*/  LDL R4, [R1+0x4] ;  /* 0x0000040001047983 */ /* 0x004ea20000100800 */
[----:B------:R-:W-:Y:S01]  /*10f80*/  ULDC.64 UR4, c[0x0][0x208] ;  /* 0x0000820000047ab9 */ /* 0x000fe20000000a00 */
[----:B------:R-:W0:Y:S02]  /*10f90*/  S2R R0, SR_TID.X ;  /* 0x0000000000007919 */ /* 0x000e240000002100 */
[----:B0-----:R-:W-:-:S05]  /*10fa0*/  IMAD.SHL.U32 R0, R0, 0x8, RZ ;  /* 0x0000000800007824 */ /* 0x001fca00078e00ff */
[----:B------:R-:W-:Y:S01]  /*10fb0*/  LOP3.LUT R0, R0, 0x38, RZ, 0xc0, !PT ;  /* 0x0000003800007812 */ /* 0x000fe200078ec0ff */
        /* <DEDUP_REMOVED lines=42> */
.L_x_4265:
[----:B------:R-:W2:Y:S01]  /*11260*/  LDL.LU.64 R6, [R1+0x20] ;  /* 0x0000200001067983 */ /* 0x000ea20000300a00 */
[----:B------:R-:W-:-:S03]  /*11270*/  ULDC.64 UR8, c[0x0][0x3e0] ;  /* 0x0000f80000087ab9 */ /* 0x000fc60000000a00 */
[----:B------:R-:W3:Y:S04]  /*11280*/  LDL.LU R2, [R1+0x2c] ;  /* 0x00002c0001027983 */ /* 0x000ee80000300800 */
[----:B0-----:R-:W4:Y:S01]  /*11290*/  LDL.LU R4, [R1+0x8] ;  /* 0x0000080001047983 */ /* 0x001f220000300800 */
[----:B------:R-:W-:Y:S01]  /*112a0*/  UIMAD UR6, UR45, UR8, URZ ;  /* 0x000000082d0672a4 */ /* 0x000fe2000f8e023f */
[----:B------:R-:W-:Y:S01]  /*112b0*/  LOP3.LUT R17, R17, 0xfffffff7, RZ, 0xc0, !PT ;  /* 0xfffffff711117812 */ /* 0x000fe200078ec0ff */
[----:B------:R-:W0:Y:S02]  /*112c0*/  S2R R8, SR_TID.X ;  /* 0x0000000000087919 */ /* 0x000e240000002100 */
[----:B------:R-:W-:Y:S01]  /*112d0*/  UIMAD UR6, UR44, UR9, UR6 ;  /* 0x000000092c0672a4 */ /* 0x000fe2000f8e0206 */
[----:B0-----:R-:W-:-:S05]  /*112e0*/  IMAD.SHL.U32 R10, R8, 0x8, RZ ;  /* 0x00000008080a7824 */ /* 0x001fca00078e00ff */
[----:B------:R-:W-:Y:S02]  /*112f0*/  LOP3.LUT R10, R10, 0x38, RZ, 0xc0, !PT ;  /* 0x000000380a0a7812 */ /* 0x000fe400078ec0ff */
[----:B--2---:R-:W-:Y:S02]  /*11300*/  R2UR UR5, R7 ;  /* 0x00000000070572ca */ /* 0x004fe400000e0000 */
[----:B------:R-:W0:Y:S01]  /*11310*/  LDC R7, c[0x0][0x448] ;  /* 0x00011200ff077b82 */ /* 0x000e220000000800 */
[----:B------:R-:W-:Y:S02]  /*11320*/  R2UR UR4, R6 ;  /* 0x00000000060472ca */ /* 0x000fe400000e0000 */
[----:B---3--:R-:W-:-:S13]  /*11330*/  R2UR UR5, R2 ;  /* 0x00000000020572ca */ /* 0x008fda00000e0000 */
[----:B------:R-:W-:-:S03]  /*11340*/  UIMAD.WIDE.U32 UR4, UR44, UR8, UR4 ;  /* 0x000000082c0472a5 */ /* 0x000fc6000f8e0004 */
[----:B------:R-:W-:Y:S01]  /*11350*/  ULDC.64 UR8, c[0x0][0x3d0] ;  /* 0x0000f40000087ab9 */ /* 0x000fe20000000a00 */
[----:B------:R-:W-:Y:S01]  /*11360*/  UIADD3 UR5, UR5, UR6, URZ ;  /* 0x0000000605057290 */ /* 0x000fe2000fffe03f */
[----:B0-----:R-:W-:-:S13]  /*11370*/  ISETP.NE.AND P0, PT, R7, 0x1, PT ;  /* 0x000000010700780c */ /* 0x001fda0003f05270 */
[----:B------:R-:W4:Y:S08]  /*11380*/  @P0 LDC R2, c[0x0][0x44c] ;  /* 0x00011300ff020b82 */ /* 0x000f300000000800 */
[----:B------:R-:W0:Y:S01]  /*11390*/  @P0 LDC R0, c[0x0][0x450] ;  /* 0x00011400ff000b82 */ /* 0x000e220000000800 */
[----:B----4-:R-:W-:-:S04]  /*113a0*/  @P0 IMAD.HI.U32 R3, R4, R2, RZ ;  /* 0x0000000204030227 */ /* 0x010fc800078e00ff */
[----:B------:R-:W-:Y:S01]  /*113b0*/  IMAD.MOV.U32 R2, RZ, RZ, R4 ;  /* 0x000000ffff027224 */ /* 0x000fe200078e0004 */
[----:B0-----:R-:W-:-:S04]  /*113c0*/  @P0 SHF.R.U32.HI R2, RZ, R0, R3 ;  /* 0x00000000ff020219 */ /* 0x001fc80000011603 */
[--C-:B------:R-:W-:Y:S01]  /*113d0*/  SHF.R.S32.HI R3, RZ, 0x1f, R2.reuse ;  /* 0x0000001fff037819 */ /* 0x100fe20000011402 */
[----:B------:R-:W-:-:S04]  /*113e0*/  IMAD.MOV R0, RZ, RZ, -R2 ;  /* 0x000000ffff007224 */ /* 0x000fc800078e0a02 */
[----:B------:R-:W-:Y:S02]  /*113f0*/  IMAD R0, R7, R0, R4 ;  /* 0x0000000007007224 */ /* 0x000fe400078e0204 */
[----:B------:R-:W-:Y:S02]  /*11400*/  IMAD R5, R3, UR8, RZ ;  /* 0x0000000803057c24 */ /* 0x000fe4000f8e02ff */
[----:B------:R-:W-:Y:S01]  /*11410*/  IMAD.U32 R3, RZ, RZ, UR8 ;  /* 0x00000008ff037e24 */ /* 0x000fe2000f8e00ff */
[----:B------:R-:W-:Y:S01]  /*11420*/  SHF.R.S32.HI R4, RZ, 0x1f, R0 ;  /* 0x0000001fff047819 */ /* 0x000fe20000011400 */
[C---:B------:R-:W-:Y:S02]  /*11430*/  IMAD R5, R2.reuse, UR9, R5 ;  /* 0x0000000902057c24 */ /* 0x040fe4000f8e0205 */
        /* <DEDUP_REMOVED lines=9> */
[----:B------:R-:W-:Y:S02]  /*114d0*/  ULDC UR4, c[0x0][0x3b8] ;  /* 0x0000ee0000047ab9 */ /* 0x000fe40000000800 */
[----:B------:R-:W-:Y:S02]  /*114e0*/  ISETP.GE.AND P3, PT, R10, UR4, PT ;  /* 0x000000040a007c0c */ /* 0x000fe4000bf66270 */
[----:B------:R-:W-:Y:S02]  /*114f0*/  LEA.HI.X R6, R2, UR5, R3, 0x1, P0 ;  /* 0x0000000502067c11 */ /* 0x000fe400080f0c03 */
[----:B------:R-:W-:-:S04]  /*11500*/  LOP3.LUT R2, R10, 0x40, RZ, 0xfc, !PT ;  /* 0x000000400a027812 */ /* 0x000fc800078efcff */
[----:B------:R-:W-:Y:S02]  /*11510*/  ISETP.GE.AND P1, PT, R2, UR4, PT ;  /* 0x0000000402007c0c */ /* 0x000fe4000bf26270 */
[----:B------:R-:W-:Y:S02]  /*11520*/  LOP3.LUT R2, R10, 0x80, RZ, 0xfc, !PT ;  /* 0x000000800a027812 */ /* 0x000fe400078efcff */
[----:B------:R-:W-:Y:S02]  /*11530*/  SEL R4, RZ, 0x2, P1 ;  /* 0x00000002ff047807 */ /* 0x000fe40000800000 */
[----:B------:R-:W-:Y:S02]  /*11540*/  ISETP.GE.AND P2, PT, R2, UR4, PT ;  /* 0x0000000402007c0c */ /* 0x000fe4000bf46270 */
[----:B------:R-:W-:Y:S02]  /*11550*/  SEL R2, RZ, 0x1, P3 ;  /* 0x00000001ff027807 */ /* 0x000fe40001800000 */
[----:B------:R-:W-:-:S03]  /*11560*/  SEL R3, RZ, 0x4, P2 ;  /* 0x00000004ff037807 */ /* 0x000fc60001000000 */
[----:B------:R-:W-:Y:S02]  /*11570*/  @P1 LOP3.LUT R17, R17, 0x8, RZ, 0xfc, !PT ;  /* 0x0000000811111812 */ /* 0x000fe400078efcff */
[----:B------:R-:W-:Y:S02]  /*11580*/  IADD3 R2, R3, R4, R2 ;  /* 0x0000000403027210 */ /* 0x000fe40007ffe002 */
[C---:B------:R-:W-:Y:S02]  /*11590*/  LOP3.LUT R3, R10.reuse, 0xc0, RZ, 0xfc, !PT ;  /* 0x000000c00a037812 */ /* 0x040fe400078efcff */
[----:B------:R-:W-:Y:S02]  /*115a0*/  LOP3.LUT R17, R17, 0xfffffffb, RZ, 0xc0, !PT ;  /* 0xfffffffb11117812 */ /* 0x000fe400078ec0ff */
[----:B------:R-:W-:Y:S02]  /*115b0*/  ISETP.GE.AND P5, PT, R3, UR4, PT ;  /* 0x0000000403007c0c */ /* 0x000fe4000bfa6270 */
[----:B------:R-:W-:-:S02]  /*115c0*/  LOP3.LUT R3, R10, 0x100, RZ, 0xfc, !PT ;  /* 0x000001000a037812 */ /* 0x000fc400078efcff */
[----:B------:R-:W-:Y:S02]  /*115d0*/  SEL R4, RZ, 0x8, P5 ;  /* 0x00000008ff047807 */ /* 0x000fe40002800000 */
[----:B------:R-:W-:Y:S02]  /*115e0*/  ISETP.GE.AND P0, PT, R3, UR4, PT ;  /* 0x0000000403007c0c */ /* 0x000fe4000bf06270 */
[----:B------:R-:W-:Y:S02]  /*115f0*/  LOP3.LUT R17, R17, 0xffffffef, RZ, 0xc0, !PT ;  /* 0xffffffef11117812 */ /* 0x000fe400078ec0ff */
[----:B------:R-:W-:Y:S02]  /*11600*/  SEL R3, RZ, 0x10, P0 ;  /* 0x00000010ff037807 */ /* 0x000fe40000000000 */
[----:B------:R-:W-:Y:S02]  /*11610*/  @P3 LOP3.LUT R17, R17, 0x10, RZ, 0xfc, !PT ;  /* 0x0000001011113812 */ /* 0x000fe400078efcff */
[----:B------:R-:W-:-:S02]  /*11620*/  IADD3 R2, R3, R2, R4 ;  /* 0x0000000203027210 */ /* 0x000fc40007ffe004 */
[C---:B------:R-:W-:Y:S02]  /*11630*/  LOP3.LUT R3, R10.reuse, 0x180, RZ, 0xfc, !PT ;  /* 0x000001800a037812 */ /* 0x040fe400078efcff */
[----:B------:R-:W-:Y:S02]  /*11640*/  @P2 LOP3.LUT R17, R17, 0x4, RZ, 0xfc, !PT ;  /* 0x0000000411112812 */ /* 0x000fe400078efcff */
[----:B------:R-:W-:Y:S02]  /*11650*/  ISETP.GE.AND P1, PT, R3, UR4, PT ;  /* 0x0000000403007c0c */ /* 0x000fe4000bf26270 */
[----:B------:R-:W-:Y:S02]  /*11660*/  LOP3.LUT R3, R10, 0x140, RZ, 0xfc, !PT ;  /* 0x000001400a037812 */ /* 0x000fe400078efcff */
[----:B------:R-:W-:Y:S02]  /*11670*/  SEL R4, RZ, 0x40, P1 ;  /* 0x00000040ff047807 */ /* 0x000fe40000800000 */
[----:B------:R-:W-:-:S04]  /*11680*/  ISETP.GE.AND P1, PT, R3, UR4, PT ;  /* 0x0000000403007c0c */ /* 0x000fc8000bf26270 */
[----:B------:R-:W-:-:S04]  /*11690*/  SEL R3, RZ, 0x20, P1 ;  /* 0x00000020ff037807 */ /* 0x000fc80000800000 */
[----:B------:R-:W-:Y:S02]  /*116a0*/  IADD3 R4, R4, R2, R3 ;  /* 0x0000000204047210 */ /* 0x000fe40007ffe003 */
[----:B------:R-:W-:-:S04]  /*116b0*/  LOP3.LUT R2, R10, 0x1c0, RZ, 0xfc, !PT ;  /* 0x000001c00a027812 */ /* 0x000fc800078efcff */
        /* <DEDUP_REMOVED lines=104> */
.L_x_4380:
        /* <DEDUP_REMOVED lines=38> */
.L_x_4268:
[----:B------:R-:W-:Y:S05]  /*11fa0*/  BSYNC B0 ;  /* 0x0000000000007941 */ /* 0x000fea0003800000 */
.L_x_4267:
        /* <DEDUP_REMOVED lines=9> */
.L_x_4381:
        /* <DEDUP_REMOVED lines=9> */
.L_x_4382:
        /* <DEDUP_REMOVED lines=8> */
.L_x_4274:
[----:B------:R-:W-:Y:S05]  /*12150*/  BSYNC B1 ;  /* 0x0000000000017941 */ /* 0x000fea0003800000 */
.L_x_4273:
        /* <DEDUP_REMOVED lines=11> */
.L_x_4275:
        /* <DEDUP_REMOVED lines=13> */
.L_x_4276:
        /* <DEDUP_REMOVED lines=13> */
.L_x_4277:
        /* <DEDUP_REMOVED lines=13> */
.L_x_4278:
        /* <DEDUP_REMOVED lines=13> */
.L_x_4279:
        /* <DEDUP_REMOVED lines=13> */
.L_x_4280:
        /* <DEDUP_REMOVED lines=13> */
.L_x_4281:
        /* <DEDUP_REMOVED lines=13> */
.L_x_4282:
        /* <DEDUP_REMOVED lines=8> */
.L_x_4271:
[----:B------:R-:W-:Y:S05]  /*12840*/  BSYNC B0 ;  /* 0x0000000000007941 */ /* 0x000fea0003800000 */
.L_x_4270:
        /* <DEDUP_REMOVED lines=30> */
.L_x_4324:
        /* <DEDUP_REMOVED lines=28> */
.L_x_4286:
[----:B------:R-:W1:Y:S01]  /*12bf0*/  S2R R2, SR_TID.X ;  /* 0x0000000000027919 */ /* 0x000e620000002100 */
[----:B------:R-:W-:Y:S01]  /*12c00*/  BSSY B2, `(.L_x_4287) ;  /* 0x0000006000027945 */ /* 0x000fe20003800000 */
[----:B-1----:R-:W-:Y:S02]  /*12c10*/  LOP3.LUT R3, R2, 0x7f, RZ, 0xc0, !PT ;  /* 0x0000007f02037812 */ /* 0x002fe400078ec0ff */
[----:B------:R-:W-:Y:S02]  /*12c20*/  SHF.L.U32 R2, R0, 0x1f, RZ ;  /* 0x0000001f00027819 */ /* 0x000fe400000006ff */
[----:B------:R-:W-:Y:S02]  /*12c30*/  ISETP.NE.AND P2, PT, R3, RZ, PT ;  /* 0x000000ff0300720c */ /* 0x000fe40003f45270 */
[----:B------:R-:W1:Y:S02]  /*12c40*/  SYNCS.PHASECHK.TRANS64.TRYWAIT P0, [UR38+0x38848], R2 ;  /* 0x03884802ff0075a7 */ /* 0x000e640008000166 */
[----:B-1----:R-:W-:Y:S09]  /*12c50*/  @!P0 BRA `(.L_x_4288) ;  /* 0x0000003400f88947 */ /* 0x002ff20003800000 */
.L_x_4383:
[----:B------:R-:W-:Y:S05]  /*12c60*/  BSYNC B2 ;  /* 0x0000000000027941 */ /* 0x000fea0003800000 */
.L_x_4287:
[----:B------:R-:W-:Y:S04]  /*12c70*/  BSSY B2, `(.L_x_4289) ;  /* 0x0000007000027945 */ /* 0x000fe80003800000 */
[----:B------:R-:W-:Y:S05]  /*12c80*/  @P2 BRA `(.L_x_4290) ;  /* 0x0000000000142947 */ /* 0x000fea0003800000 */
[----:B------:R-:W-:Y:S01]  /*12c90*/  ISETP.NE.AND P0, PT, R10, RZ, PT ;  /* 0x000000ff0a00720c */ /* 0x000fe20003f05270 */
[----:B-1----:R-:W-:-:S04]  /*12ca0*/  IMAD.MOV.U32 R3, RZ, RZ, 0x2000 ;  /* 0x00002000ff037424 */ /* 0x002fc800078e00ff */
[----:B------:R3:W-:Y:S08]  /*12cb0*/  SYNCS.ARRIVE.TRANS64 RZ, [UR38+0x38838], R3 ;  /* 0x03883803ffff79a7 */ /* 0x0007f00008000026 */
[----:B---3--:R-:W-:Y:S05]  /*12cc0*/  @!P0 BRA `(.L_x_4290) ;  /* 0x0000000000048947 */ /* 0x008fea0003800000 */
[----:B------:R-:W-:Y:S01]  /*12cd0*/  BPT.TRAP 0x1 ;  /* 0x000000040000795c */ /* 0x000fe20000300000 */
.L_x_4290:
[----:B------:R-:W-:Y:S05]  /*12ce0*/  BSYNC B2 ;  /* 0x0000000000027941 */ /* 0x000fea0003800000 */
.L_x_4289:
        /* <DEDUP_REMOVED lines=11> */
.L_x_4291:
        /* <DEDUP_REMOVED lines=10> */
.L_x_4384:
[----:B------:R-:W-:Y:S05]  /*12e40*/  BSYNC B2 ;  /* 0x0000000000027941 */ /* 0x000fea0003800000 */
.L_x_4292:
        /* <DEDUP_REMOVED lines=9> */
.L_x_4295:
[----:B------:R-:W-:Y:S05]  /*12ee0*/  BSYNC B2 ;  /* 0x0000000000027941 */ /* 0x000fea0003800000 */
.L_x_4294:
        /* <DEDUP_REMOVED lines=9> */
.L_x_4296:
        /* <DEDUP_REMOVED lines=13> */
.L_x_4297:
        /* <DEDUP_REMOVED lines=13> */
.L_x_4298:
        /* <DEDUP_REMOVED lines=13> */
.L_x_4299:
        /* <DEDUP_REMOVED lines=13> */
.L_x_4300:
        /* <DEDUP_REMOVED lines=13> */
.L_x_4301:
        /* <DEDUP_REMOVED lines=13> */
.L_x_4302:
        /* <DEDUP_REMOVED lines=13> */
.L_x_4303:
        /* <DEDUP_REMOVED lines=8> */
.L_x_4285:
[----:B------:R-:W-:Y:S05]  /*135b0*/  BSYNC B1 ;  /* 0x0000000000017941 */ /* 0x000fea0003800000 */
.L_x_4284:
        /* <DEDUP_REMOVED lines=27> */
.L_x_4306:
[----:B------:R-:W1:Y:S01]  /*13770*/  S2R R2, SR_TID.X ;  /* 0x0000000000027919 */ /* 0x000e620000002100 */
[----:B------:R-:W-:Y:S01]  /*13780*/  BSSY B2, `(.L_x_4307) ;  /* 0x0000006000027945 */ /* 0x000fe20003800000 */
[----:B-1----:R-:W-:Y:S02]  /*13790*/  LOP3.LUT R3, R2, 0x7f, RZ, 0xc0, !PT ;  /* 0x0000007f02037812 */ /* 0x002fe400078ec0ff */
[----:B------:R-:W-:Y:S02]  /*137a0*/  SHF.L.U32 R2, R0, 0x1f, RZ ;  /* 0x0000001f00027819 */ /* 0x000fe400000006ff */
[----:B------:R-:W-:Y:S02]  /*137b0*/  ISETP.NE.AND P2, PT, R3, RZ, PT ;  /* 0x000000ff0300720c */ /* 0x000fe40003f45270 */
[----:B------:R-:W1:Y:S02]  /*137c0*/  SYNCS.PHASECHK.TRANS64.TRYWAIT P0, [UR38+0x38840], R2 ;  /* 0x03884002ff0075a7 */ /* 0x000e640008000166 */
[----:B-1----:R-:W-:Y:S09]  /*137d0*/  @!P0 BRA `(.L_x_4308) ;  /* 0x0000002c00488947 */ /* 0x002ff20003800000 */
.L_x_4385:
[----:B------:R-:W-:Y:S05]  /*137e0*/  BSYNC B2 ;  /* 0x0000000000027941 */ /* 0x000fea0003800000 */
.L_x_4307:
[----:B------:R-:W-:Y:S04]  /*137f0*/  BSSY B2, `(.L_x_4309) ;  /* 0x0000007000027945 */ /* 0x000fe80003800000 */
[----:B------:R-:W-:Y:S05]  /*13800*/  @P2 BRA `(.L_x_4310) ;  /* 0x0000000000142947 */ /* 0x000fea0003800000 */
[----:B------:R-:W-:Y:S01]  /*13810*/  ISETP.NE.AND P0, PT, R10, RZ, PT ;  /* 0x000000ff0a00720c */ /* 0x000fe20003f05270 */
[----:B-1----:R-:W-:-:S04]  /*13820*/  IMAD.MOV.U32 R3, RZ, RZ, 0x2000 ;  /* 0x00002000ff037424 */ /* 0x002fc800078e00ff */
[----:B------:R3:W-:Y:S08]  /*13830*/  SYNCS.ARRIVE.TRANS64 RZ, [UR38+0x38830], R3 ;  /* 0x03883003ffff79a7 */ /* 0x0007f00008000026 */
[----:B---3--:R-:W-:Y:S05]  /*13840*/  @!P0 BRA `(.L_x_4310) ;  /* 0x0000000000048947 */ /* 0x008fea0003800000 */
[----:B------:R-:W-:Y:S01]  /*13850*/  BPT.TRAP 0x1 ;  /* 0x000000040000795c */ /* 0x000fe20000300000 */
.L_x_4310:
[----:B------:R-:W-:Y:S05]  /*13860*/  BSYNC B2 ;  /* 0x0000000000027941 */ /* 0x000fea0003800000 */
.L_x_4309:
        /* <DEDUP_REMOVED lines=11> */
.L_x_4311:
        /* <DEDUP_REMOVED lines=11> */
.L_x_4386:
[----:B------:R-:W-:Y:S05]  /*139d0*/  BSYNC B2 ;  /* 0x0000000000027941 */ /* 0x000fea0003800000 */
.L_x_4312:
        /* <DEDUP_REMOVED lines=9> */
.L_x_4315:
[----:B------:R-:W-:Y:S05]  /*13a70*/  BSYNC B2 ;  /* 0x0000000000027941 */ /* 0x000fea0003800000 */
.L_x_4314:
        /* <DEDUP_REMOVED lines=9> */
.L_x_4316:
        /* <DEDUP_REMOVED lines=13> */
.L_x_4317:
        /* <DEDUP_REMOVED lines=13> */
.L_x_4318:
        /* <DEDUP_REMOVED lines=13> */
.L_x_4319:
        /* <DEDUP_REMOVED lines=13> */
.L_x_4320:
        /* <DEDUP_REMOVED lines=13> */
.L_x_4321:
        /* <DEDUP_REMOVED lines=13> */
.L_x_4322:
        /* <DEDUP_REMOVED lines=13> */
.L_x_4323:
        /* <DEDUP_REMOVED lines=8> */
.L_x_4305:
[----:B------:R-:W-:Y:S05]  /*14140*/  BSYNC B1 ;  /* 0x0000000000017941 */ /* 0x000fea0003800000 */
.L_x_4304:
[----:B------:R-:W-:Y:S01]  /*14150*/  VIADD R8, R8, 0xfffffffe ;  /* 0xfffffffe08087836 */ /* 0x000fe20000000000 */
[----:B------:R-:W-:Y:S06]  /*14160*/  @P1 BRA `(.L_x_4324) ;  /* 0xffffffe800301947 */ /* 0x000fec000383ffff */
[----:B------:R-:W-:Y:S05]  /*14170*/  BSYNC B0 ;  /* 0x0000000000007941 */ /* 0x000fea0003800000 */
.L_x_4283:
        /* <DEDUP_REMOVED lines=26> */
.L_x_4327:
[----:B------:R-:W1:Y:S01]  /*14320*/  S2R R2, SR_TID.X ;  /* 0x0000000000027919 */ /* 0x000e620000002100 */
[----:B------:R-:W-:Y:S01]  /*14330*/  BSSY B1, `(.L_x_4328) ;  /* 0x0000006000017945 */ /* 0x000fe20003800000 */
[----:B-1----:R-:W-:Y:S02]  /*14340*/  LOP3.LUT R3, R2, 0x7f, RZ, 0xc0, !PT ;  /* 0x0000007f02037812 */ /* 0x002fe400078ec0ff */
[----:B------:R-:W-:Y:S02]  /*14350*/  SHF.L.U32 R2, R0, 0x1f, RZ ;  /* 0x0000001f00027819 */ /* 0x000fe400000006ff */
[----:B------:R-:W-:Y:S02]  /*14360*/  ISETP.NE.AND P1, PT, R3, RZ, PT ;  /* 0x000000ff0300720c */ /* 0x000fe40003f25270 */
[----:B------:R-:W1:Y:S02]  /*14370*/  SYNCS.PHASECHK.TRANS64.TRYWAIT P0, [UR38+0x38848], R2 ;  /* 0x03884802ff0075a7 */ /* 0x000e640008000166 */
[----:B-1----:R-:W-:Y:S09]  /*14380*/  @!P0 BRA `(.L_x_4329) ;  /* 0x00000020008c8947 */ /* 0x002ff20003800000 */
.L_x_4387:
[----:B------:R-:W-:Y:S05]  /*14390*/  BSYNC B1 ;  /* 0x0000000000017941 */ /* 0x000fea0003800000 */
.L_x_4328:
[----:B------:R-:W-:Y:S04]  /*143a0*/  BSSY B1, `(.L_x_4330) ;  /* 0x0000007000017945 */ /* 0x000fe80003800000 */
[----:B------:R-:W-:Y:S05]  /*143b0*/  @P1 BRA `(.L_x_4331) ;  /* 0x0000000000141947 */ /* 0x000fea0003800000 */
[----:B------:R-:W-:Y:S01]  /*143c0*/  ISETP.NE.AND P0, PT, R10, RZ, PT ;  /* 0x000000ff0a00720c */ /* 0x000fe20003f05270 */
[----:B-1----:R-:W-:-:S04]  /*143d0*/  IMAD.MOV.U32 R3, RZ, RZ, 0x2000 ;  /* 0x00002000ff037424 */ /* 0x002fc800078e00ff */
[----:B------:R3:W-:Y:S08]  /*143e0*/  SYNCS.ARRIVE.TRANS64 RZ, [UR38+0x38838], R3 ;  /* 0x03883803ffff79a7 */ /* 0x0007f00008000026 */
[----:B---3--:R-:W-:Y:S05]  /*143f0*/  @!P0 BRA `(.L_x_4331) ;  /* 0x0000000000048947 */ /* 0x008fea0003800000 */
[----:B------:R-:W-:Y:S01]  /*14400*/  BPT.TRAP 0x1 ;  /* 0x000000040000795c */ /* 0x000fe20000300000 */
.L_x_4331:
[----:B------:R-:W-:Y:S05]  /*14410*/  BSYNC B1 ;  /* 0x0000000000017941 */ /* 0x000fea0003800000 */
.L_x_4330:
        /* <DEDUP_REMOVED lines=11> */
.L_x_4332:
        /* <DEDUP_REMOVED lines=11> */
.L_x_4388:
[----:B------:R-:W-:Y:S05]  /*14580*/  BSYNC B1 ;  /* 0x0000000000017941 */ /* 0x000fea0003800000 */
.L_x_4333:
        /* <DEDUP_REMOVED lines=9> */
.L_x_4336:
[----:B------:R-:W-:Y:S05]  /*14620*/  BSYNC B1 ;  /* 0x0000000000017941 */ /* 0x000fea0003800000 */
.L_x_4335:
        /* <DEDUP_REMOVED lines=9> */
.L_x_4337:
        /* <DEDUP_REMOVED lines=13> */
.L_x_4338:
        /* <DEDUP_REMOVED lines=13> */
.L_x_4339:
        /* <DEDUP_REMOVED lines=13> */
.L_x_4340:
        /* <DEDUP_REMOVED lines=13> */
.L_x_4341:
        /* <DEDUP_REMOVED lines=13> */
.L_x_4342:
        /* <DEDUP_REMOVED lines=13> */
.L_x_4343:
        /* <DEDUP_REMOVED lines=13> */
.L_x_4344:
        /* <DEDUP_REMOVED lines=8> */
.L_x_4326:
[----:B------:R-:W-:Y:S05]  /*14cf0*/  BSYNC B0 ;  /* 0x0000000000007941 */ /* 0x000fea0003800000 */
.L_x_4325:
[----:B------:R-:W-:Y:S01]  /*14d00*/  LOP3.LUT R0, R0, 0x1, RZ, 0x3c, !PT ;  /* 0x0000000100007812 */ /* 0x000fe200078e3cff */
[----:B------:R-:W-:Y:S02]  /*14d10*/  IMAD.MOV.U32 R6, RZ, RZ, RZ ;  /* 0x000000ffff067224 */ /* 0x000fe400078e00ff */
[----:B------:R-:W-:-:S07]  /*14d20*/  IMAD.MOV.U32 R9, RZ, RZ, RZ ;  /* 0x000000ffff097224 */ /* 0x000fce00078e00ff */
.L_x_4252:
[----:B------:R-:W1:Y:S01]  /*14d30*/  S2R R3, SR_CgaCtaId ;  /* 0x0000000000037919 */ /* 0x000e620000008800 */
[----:B------:R-:W-:Y:S02]  /*14d40*/  MOV R2, 0x400 ;  /* 0x0000040000027802 */ /* 0x000fe40000000f00 */
[----:B------:R-:W-:Y:S02]  /*14d50*/  SHF.L.U32 R9, R9, 0x1f, RZ ;  /* 0x0000001f09097819 */ /* 0x000fe400000006ff */
[----:B-1----:R-:W-:-:S04]  /*14d60*/  LEA R2, R3, R2, 0x18 ;  /* 0x0000000203027211 */ /* 0x002fc800078ec0ff */
[----:B------:R-:W1:Y:S02]  /*14d70*/  SYNCS.PHASECHK.TRANS64.TRYWAIT P0, [R2+URZ+0x38820], R9 ;  /* 0x03882009020075a7 */ /* 0x000e64000800017f */
[----:B-1----:R-:W-:Y:S05]  /*14d80*/  @!P0 BRA `(.L_x_4345) ;  /* 0x00000018003c8947 */ /* 0x002fea0003800000 */
.L_x_4389:
[----:B------:R-:W-:-:S03]  /*14d90*/  UMOV UR4, 0xffffffff ;  /* 0xffffffff00047882 */ /* 0x000fc60000000000 */
[----:B------:R-:W-:Y:S05]  /*14da0*/  BRA.DIV UR4, `(.L_x_4346) ;  /* 0x0000001a04487947 */ /* 0x000fea000b800000 */
[----:B------:R-:W3:Y:S02]  /*14db0*/  S2R R3, SR_TID.X ;  /* 0x0000000000037919 */ /* 0x000ee40000002100 */
[----:B---3--:R-:W-:-:S04]  /*14dc0*/  SHF.R.U32.HI R3, RZ, 0x5, R3 ;  /* 0x00000005ff037819 */ /* 0x008fc80000011603 */
[----:B------:R-:W-:-:S05]  /*14dd0*/  LOP3.LUT R3, R3, 0x3, RZ, 0xc0, !PT ;  /* 0x0000000303037812 */ /* 0x000fca00078ec0ff */
[----:B--2---:R2:W3:Y:S02]  /*14de0*/  SHFL.IDX PT, R14, R3, RZ, 0x1f ;  /* 0x00001fff030e7589 */ /* 0x0044e400000e0000 */
.L_x_4392:
[----:B---3--:R-:W-:-:S13]  /*14df0*/  ISETP.NE.AND P0, PT, R14, RZ, PT ;  /* 0x000000ff0e00720c */ /* 0x008fda0003f05270 */
[----:B------:R-:W-:Y:S05]  /*14e00*/  @P0 BRA `(.L_x_4208) ;  /* 0x0000000000900947 */ /* 0x000fea0003800000 */
[----:B------:R-:W-:-:S03]  /*14e10*/  UMOV UR4, 0xffffffff ;  /* 0xffffffff00047882 */ /* 0x000fc60000000000 */
[----:B------:R-:W-:Y:S05]  /*14e20*/  BRA.DIV UR4, `(.L_x_4347) ;  /* 0x0000001a045c7947 */ /* 0x000fea000b800000 */
[----:B------:R-:W-:-:S13]  /*14e30*/  ELECT P6, URZ, PT ;  /* 0x00000000003f782f */ /* 0x000fda00038c0000 */
.L_x_4395:
        /* <DEDUP_REMOVED lines=8> */
.L_x_4348:
        /* <DEDUP_REMOVED lines=12> */
.L_x_4396:
[----:B------:R-:W3:Y:S02]  /*14f80*/  SYNCS.PHASECHK.TRANS64.TRYWAIT P0, [R5+URZ], R0 ;  /* 0x00000000050075a7 */ /* 0x000ee4000800017f */
[----:B---3--:R-:W-:Y:S05]  /*14f90*/  @!P0 BRA `(.L_x_4350) ;  /* 0x0000001800348947 */ /* 0x008fea0003800000 */
.L_x_4397:
[----:B------:R-:W-:Y:S05]  /*14fa0*/  @!P2 BRA `(.L_x_4351) ;  /* 0x000000000004a947 */ /* 0x000fea0003800000 */
[----:B------:R-:W-:Y:S01]  /*14fb0*/  BPT.TRAP 0x1 ;  /* 0x000000040000795c */ /* 0x000fe20000300000 */
.L_x_4351:
[----:B-1----:R-:W-:-:S04]  /*14fc0*/  VIADD R2, R2, 0x38860 ;  /* 0x0003886002027836 */ /* 0x002fc80000000000 */
[----:B---3--:R-:W-:-:S04]  /*14fd0*/  IMAD R5, R6, 0x8, R2 ;  /* 0x0000000806057824 */ /* 0x008fc800078e0202 */
[----:B------:R-:W1:Y:S02]  /*14fe0*/  SYNCS.PHASECHK.TRANS64.TRYWAIT P0, [R5+URZ], R4 ;  /* 0x00000004050075a7 */ /* 0x000e64000800017f */
[----:B-1----:R-:W-:Y:S05]  /*14ff0*/  @!P0 BRA `(.L_x_4352) ;  /* 0x0000001800308947 */ /* 0x002fea0003800000 */
.L_x_4398:
[----:B------:R-:W-:-:S07]  /*15000*/  IMAD R3, R3, 0x8, R2 ;  /* 0x0000000803037824 */ /* 0x000fce00078e0202 */
.L_x_4353:
[----:B---3--:R3:W4:Y:S02]  /*15010*/  SYNCS.PHASECHK.TRANS64.TRYWAIT P0, [R3+URZ], R0 ;  /* 0x00000000030075a7 */ /* 0x008724000800017f */
[----:B----4-:R-:W-:Y:S05]  /*15020*/  @!P0 NANOSLEEP.SYNCS 0x989680 ;  /* 0x009896800000895d */ /* 0x010fea0003900000 */
[----:B------:R-:W4:Y:S02]  /*15030*/  @!P0 SYNCS.PHASECHK.TRANS64 P0, [R3+URZ], R0 ;  /* 0x00000000030085a7 */ /* 0x000f24000800007f */
[----:B----4-:R-:W-:Y:S05]  /*15040*/  @!P0 BRA `(.L_x_4353) ;  /* 0xfffffffc00f08947 */ /* 0x010fea000383ffff */
.L_x_4208:
[----:B------:R-:W-:Y:S05]  /*15050*/  BSYNC B6 ;  /* 0x0000000000067941 */ /* 0x000fea0003800000 */
.L_x_4205:
[----:B------:R-:W-:Y:S05]  /*15060*/  EXIT ;  /* 0x000000000000794d */ /* 0x000fea0003800000 */
.L_x_4216:
[----:B0-----:R0:W1:Y:S02]  /*15070*/  SYNCS.PHASECHK.TRANS64.TRYWAIT P0, [R196+URZ+0x38800], R9 ;  /* 0x03880009c40075a7 */ /* 0x001064000800017f */
[----:B-1----:R-:W-:Y:S05]  /*15080*/  @!P0 NANOSLEEP.SYNCS 0x989680 ;  /* 0x009896800000895d */ /* 0x002fea0003900000 */
[----:B------:R-:W1:Y:S02]  /*15090*/  @!P0 SYNCS.PHASECHK.TRANS64 P0, [R196+URZ+0x38800], R9 ;  /* 0x03880009c40085a7 */ /* 0x000e64000800007f */
[----:B-1----:R-:W-:Y:S05]  /*150a0*/  @!P0 BRA `(.L_x_4216) ;  /* 0xfffffffc00f08947 */ /* 0x002fea000383ffff */
[----:B------:R-:W-:Y:S05]  /*150b0*/  BRA `(.L_x_4354) ;  /* 0xfffffee400787947 */ /* 0x000fea000383ffff */
.L_x_4220:
[----:B--2---:R2:W3:Y:S02]  /*150c0*/  SYNCS.PHASECHK.TRANS64.TRYWAIT P1, [R196+URZ+0x38830], R9 ;  /* 0x03883009c40075a7 */ /* 0x0044e4000802017f */
[----:B---3--:R-:W-:Y:S05]  /*150d0*/  @!P1 NANOSLEEP.SYNCS 0x989680 ;  /* 0x009896800000995d */ /* 0x008fea0003900000 */
[----:B------:R-:W3:Y:S02]  /*150e0*/  @!P1 SYNCS.PHASECHK.TRANS64 P1, [R196+URZ+0x38830], R9 ;  /* 0x03883009c40095a7 */ /* 0x000ee4000802007f */
[----:B---3--:R-:W-:Y:S05]  /*150f0*/  @!P1 BRA `(.L_x_4220) ;  /* 0xfffffffc00f09947 */ /* 0x008fea000383ffff */
[----:B------:R-:W-:Y:S05]  /*15100*/  BRA `(.L_x_4219) ;  /* 0xfffffee400c47947 */ /* 0x000fea000383ffff */
.L_x_4221:
[----:B---3--:R3:W4:Y:S02]  /*15110*/  SYNCS.PHASECHK.TRANS64.TRYWAIT P1, [R196+URZ+0x38810], R9 ;  /* 0x03881009c40075a7 */ /* 0x008724000802017f */
[----:B----4-:R-:W-:Y:S05]  /*15120*/  @!P1 NANOSLEEP.SYNCS 0x989680 ;  /* 0x009896800000995d */ /* 0x010fea0003900000 */
[----:B------:R-:W4:Y:S02]  /*15130*/  @!P1 SYNCS.PHASECHK.TRANS64 P1, [R196+URZ+0x38810], R9 ;  /* 0x03881009c40095a7 */ /* 0x000f24000802007f */
[----:B----4-:R-:W-:Y:S05]  /*15140*/  @!P1 BRA `(.L_x_4221) ;  /* 0xfffffffc00f09947 */ /* 0x010fea000383ffff */
[----:B------:R-:W-:Y:S05]  /*15150*/  BRA `(.L_x_4355) ;  /* 0xfffffee800b47947 */ /* 0x000fea000383ffff */
.L_x_4225:
[----:B------:R0:W0:Y:S02]  /*15160*/  SYNCS.PHASECHK.TRANS64.TRYWAIT P1, [R196+URZ+0x38850], R9 ;  /* 0x03885009c40075a7 */ /* 0x000024000802017f */
[----:B0-----:R-:W-:Y:S05]  /*15170*/  @!P1 NANOSLEEP.SYNCS 0x989680 ;  /* 0x009896800000995d */ /* 0x001fea0003900000 */
[----:B------:R-:W0:Y:S02]  /*15180*/  @!P1 SYNCS.PHASECHK.TRANS64 P1, [R196+URZ+0x38850], R9 ;  /* 0x03885009c40095a7 */ /* 0x000e24000802007f */
[----:B0-----:R-:W-:Y:S05]  /*15190*/  @!P1 BRA `(.L_x_4225) ;  /* 0xfffffffc00f09947 */ /* 0x001fea000383ffff */
[----:B------:R-:W-:Y:S05]  /*151a0*/  BRA `(.L_x_4224) ;  /* 0xfffffee800e07947 */ /* 0x000fea000383ffff */
.L_x_4230:
[----:B-1----:R1:W2:Y:S02]  /*151b0*/  SYNCS.PHASECHK.TRANS64.TRYWAIT P3, [R198+URZ+0x38830], R205 ;  /* 0x038830cdc60075a7 */ /* 0x0022a4000806017f */
[----:B--2---:R-:W-:Y:S05]  /*151c0*/  @!P3 NANOSLEEP.SYNCS 0x989680 ;  /* 0x009896800000b95d */ /* 0x004fea0003900000 */
[----:B------:R-:W2:Y:S02]  /*151d0*/  @!P3 SYNCS.PHASECHK.TRANS64 P3, [R198+URZ+0x38830], R205 ;  /* 0x038830cdc600b5a7 */ /* 0x000ea4000806007f */
[----:B--2---:R-:W-:Y:S05]  /*151e0*/  @!P3 BRA `(.L_x_4230) ;  /* 0xfffffffc00f0b947 */ /* 0x004fea000383ffff */
[----:B------:R-:W-:Y:S05]  /*151f0*/  BRA `(.L_x_4229) ;  /* 0xffffff1400cc7947 */ /* 0x000fea000383ffff */
.L_x_4234:
[----:B---3--:R3:W4:Y:S02]  /*15200*/  SYNCS.PHASECHK.TRANS64.TRYWAIT P3, [R198+URZ+0x38850], R205 ;  /* 0x038850cdc60075a7 */ /* 0x008724000806017f */
[----:B----4-:R-:W-:Y:S05]  /*15210*/  @!P3 NANOSLEEP.SYNCS 0x989680 ;  /* 0x009896800000b95d */ /* 0x010fea0003900000 */
[----:B------:R-:W4:Y:S02]  /*15220*/  @!P3 SYNCS.PHASECHK.TRANS64 P3, [R198+URZ+0x38850], R205 ;  /* 0x038850cdc600b5a7 */ /* 0x000f24000806007f */
[----:B----4-:R-:W-:Y:S05]  /*15230*/  @!P3 BRA `(.L_x_4234) ;  /* 0xfffffffc00f0b947 */ /* 0x010fea000383ffff */
[----:B------:R-:W-:Y:S05]  /*15240*/  BRA `(.L_x_4233) ;  /* 0xffffff1800947947 */ /* 0x000fea000383ffff */
.L_x_4240:
[----:B-1----:R1:W3:Y:S02]  /*15250*/  SYNCS.PHASECHK.TRANS64.TRYWAIT P1, [R186+URZ+0x38830], R185 ;  /* 0x038830b9ba0075a7 */ /* 0x0022e4000802017f */
[----:B---3--:R-:W-:Y:S05]  /*15260*/  @!P1 NANOSLEEP.SYNCS 0x989680 ;  /* 0x009896800000995d */ /* 0x008fea0003900000 */
[----:B------:R-:W3:Y:S02]  /*15270*/  @!P1 SYNCS.PHASECHK.TRANS64 P1, [R186+URZ+0x38830], R185 ;  /* 0x038830b9ba0095a7 */ /* 0x000ee4000802007f */
[----:B---3--:R-:W-:Y:S05]  /*15280*/  @!P1 BRA `(.L_x_4240) ;  /* 0xfffffffc00f09947 */ /* 0x008fea000383ffff */
[----:B------:R-:W-:Y:S05]  /*15290*/  BRA `(.L_x_4239) ;  /* 0xffffff4800387947 */ /* 0x000fea000383ffff */
.L_x_4244:
[----:B---3--:R3:W4:Y:S02]  /*152a0*/  SYNCS.PHASECHK.TRANS64.TRYWAIT P1, [R186+URZ+0x38850], R185 ;  /* 0x038850b9ba0075a7 */ /* 0x008724000802017f */
[----:B----4-:R-:W-:Y:S05]  /*152b0*/  @!P1 NANOSLEEP.SYNCS 0x989680 ;  /* 0x009896800000995d */ /* 0x010fea0003900000 */
[----:B------:R-:W4:Y:S02]  /*152c0*/  @!P1 SYNCS.PHASECHK.TRANS64 P1, [R186+URZ+0x38850], R185 ;  /* 0x038850b9ba0095a7 */ /* 0x000f24000802007f */
[----:B----4-:R-:W-:Y:S05]  /*152d0*/  @!P1 BRA `(.L_x_4244) ;  /* 0xfffffffc00f09947 */ /* 0x010fea000383ffff */
[----:B------:R-:W-:Y:S05]  /*152e0*/  BRA `(.L_x_4243) ;  /* 0xffffff4800c07947 */ /* 0x000fea000383ffff */
.L_x_4257:
[----:B------:R-:W-:Y:S02]  /*152f0*/  IMAD.MOV.U32 R13, RZ, RZ, R6 ;  /* 0x000000ffff0d7224 */ /* 0x000fe400078e0006 */
[----:B------:R-:W-:Y:S02]  /*15300*/  IMAD.MOV.U32 R12, RZ, RZ, RZ ;  /* 0x000000ffff0c7224 */ /* 0x000fe400078e00ff */
[----:B------:R-:W-:Y:S02]  /*15310*/  IMAD.MOV.U32 R11, RZ, RZ, 0x1f ;  /* 0x0000001fff0b7424 */ /* 0x000fe400078e00ff */
[----:B------:R-:W-:-:S07]  /*15320*/  IMAD.MOV.U32 R15, RZ, RZ, -0x1 ;  /* 0xffffffffff0f7424 */ /* 0x000fce00078e00ff */
[----:B------:R-:W-:Y:S05]  /*15330*/  WARPSYNC.COLLECTIVE R15, `(.L_x_4356) ;  /* 0x000000000f087348 */ /* 0x000fea0003c00000 */
[----:B------:R0:W1:Y:S02]  /*15340*/  SHFL.IDX P6, R14, R13, R12, R11 ;  /* 0x0000000c0d0e7389 */ /* 0x00006400000c000b */
[----:B01----:R-:W-:Y:S01]  /*15350*/  ENDCOLLECTIVE ;  /* 0x000000000000791b */ /* 0x003fe20003800000 */
.L_x_4356:
[----:B------:R-:W-:Y:S05]  /*15360*/  BRA `(.L_x_4357) ;  /* 0xffffffb000187947 */ /* 0x000fea000383ffff */
.L_x_4259:
[----:B------:R-:W-:Y:S01]  /*15370*/  BSSY B0, `(.L_x_4358) ;  /* 0x0000006000007945 */ /* 0x000fe20003800000 */
[----:B------:R-:W-:-:S07]  /*15380*/  IMAD.MOV.U32 R15, RZ, RZ, -0x1 ;  /* 0xffffffffff0f7424 */ /* 0x000fce00078e00ff */
[----:B0-----:R-:W-:Y:S05]  /*15390*/  WARPSYNC.COLLECTIVE R15, `(.L_x_4359) ;  /* 0x000000000f0c7348 */ /* 0x001fea0003c00000 */
[----:B------:R-:W-:Y:S02]  /*153a0*/  ELECT P6, UR62, PT ;  /* 0x00000000003e782f */ /* 0x000fe400038c0000 */
[----:B------:R-:W-:Y:S01]  /*153b0*/  MOV R14, UR62 ;  /* 0x0000003e000e7c02 */ /* 0x000fe20008000f00 */
[----:B0-----:R-:W-:Y:S10]  /*153c0*/  ENDCOLLECTIVE ;  /* 0x000000000000791b */ /* 0x001ff40003800000 */
.L_x_4359:
[----:B------:R-:W-:Y:S05]  /*153d0*/  BSYNC B0 ;  /* 0x0000000000007941 */ /* 0x000fea0003800000 */
.L_x_4358:
[----:B------:R-:W-:Y:S05]  /*153e0*/  BRA `(.L_x_4360) ;  /* 0xffffffb0001c7947 */ /* 0x000fea000383ffff */
.L_x_4261:
[----:B0-----:R-:W-:-:S04]  /*153f0*/  IMAD.U32 R3, RZ, RZ, UR38 ;  /* 0x00000026ff037e24 */ /* 0x001fc8000f8e00ff */
[----:B------:R0:W1:Y:S03]  /*15400*/  SYNCS.PHASECHK.TRANS64.TRYWAIT P0, [R3+URZ+0x38840], R0 ;  /* 0x03884000030075a7 */ /* 0x000066000800017f */
[----:B-1----:R-:W-:Y:S05]  /*15410*/  @!P0 NANOSLEEP.SYNCS 0x989680 ;  /* 0x009896800000895d */ /* 0x002fea0003900000 */
[----:B------:R-:W1:Y:S02]  /*15420*/  @!P0 SYNCS.PHASECHK.TRANS64 P0, [R3+URZ+0x38840], R0 ;  /* 0x03884000030085a7 */ /* 0x000e64000800007f */
[----:B-1----:R-:W-:Y:S05]  /*15430*/  @!P0 BRA `(.L_x_4261) ;  /* 0xfffffffc00ec8947 */ /* 0x002fea000383ffff */
[----:B------:R-:W-:Y:S05]  /*15440*/  BRA `(.L_x_4361) ;  /* 0xffffffb000807947 */ /* 0x000fea000383ffff */
.L_x_4264:
[----:B------:R-:W-:Y:S02]  /*15450*/  IMAD.MOV.U32 R13, RZ, RZ, R3 ;  /* 0x000000ffff0d7224 */ /* 0x000fe400078e0003 */
[----:B------:R-:W-:Y:S02]  /*15460*/  IMAD.MOV.U32 R12, RZ, RZ, RZ ;  /* 0x000000ffff0c7224 */ /* 0x000fe400078e00ff */
[----:B------:R-:W-:Y:S02]  /*15470*/  IMAD.MOV.U32 R11, RZ, RZ, 0x181f ;  /* 0x0000181fff0b7424 */ /* 0x000fe400078e00ff */
[----:B------:R-:W-:Y:S02]  /*15480*/  IMAD.MOV.U32 R15, RZ, RZ, -0x1 ;  /* 0xffffffffff0f7424 */ /* 0x000fe400078e00ff */
[----:B------:R-:W-:Y:S02]  /*15490*/  IMAD R6, R8, 0x40, R6 ;  /* 0x0000004008067824 */ /* 0x000fe400078e0206 */
[----:B------:R-:W-:-:S07]  /*154a0*/  IMAD.SHL.U32 R8, R9, 0x8, RZ ;  /* 0x0000000809087824 */ /* 0x000fce00078e00ff */
[----:B------:R-:W-:Y:S05]  /*154b0*/  WARPSYNC.COLLECTIVE R15, `(.L_x_4362) ;  /* 0x000000000f087348 */ /* 0x000fea0003c00000 */
[----:B------:R0:W1:Y:S02]  /*154c0*/  SHFL.IDX P6, R14, R13, R12, R11 ;  /* 0x0000000c0d0e7389 */ /* 0x00006400000c000b */
[----:B01----:R-:W-:Y:S01]  /*154d0*/  ENDCOLLECTIVE ;  /* 0x000000000000791b */ /* 0x003fe20003800000 */
.L_x_4362:
[----:B------:R-:W-:Y:S01]  /*154e0*/  LOP3.LUT R8, R8, 0x38, RZ, 0xc0, !PT ;  /* 0x0000003808087812 */ /* 0x000fe200078ec0ff */
[----:B------:R0:W-:Y:S01]  /*154f0*/  STL [R1+0x4], R6 ;  /* 0x0000040601007387 */ /* 0x0001e20000100800 */
[----:B------:R-:W-:Y:S02]  /*15500*/  IMAD.MOV.U32 R13, RZ, RZ, R0 ;  /* 0x000000ffff0d7224 */ /* 0x000fe400078e0000 */
[----:B------:R-:W-:-:S07]  /*15510*/  IMAD.MOV.U32 R4, RZ, RZ, R14 ;  /* 0x000000ffff047224 */ /* 0x000fce00078e000e */
[----:B0-----:R-:W-:Y:S05]  /*15520*/  WARPSYNC.COLLECTIVE R15, `(.L_x_4363) ;  /* 0x000000000f087348 */ /* 0x001fea0003c00000 */
[----:B------:R1:W2:Y:S02]  /*15530*/  SHFL.IDX P6, R14, R13, R12, R11 ;  /* 0x0000000c0d0e7389 */ /* 0x0002a400000c000b */
[----:B012---:R-:W-:Y:S01]  /*15540*/  ENDCOLLECTIVE ;  /* 0x000000000000791b */ /* 0x007fe20003800000 */
.L_x_4363:
        /* <DEDUP_REMOVED lines=17> */
.L_x_4364:
        /* <DEDUP_REMOVED lines=11> */
.L_x_4365:
        /* <DEDUP_REMOVED lines=15> */
.L_x_4366:
[----:B------:R-:W-:Y:S01]  /*15800*/  @!P1 LEA R6, R10, UR38, 0x1 ;  /* 0x000000260a069c11 */ /* 0x000fe2000f8e08ff */
[----:B------:R-:W-:Y:S02]  /*15810*/  IMAD.MOV.U32 R13, RZ, RZ, R0 ;  /* 0x000000ffff0d7224 */ /* 0x000fe400078e0000 */
[----:B------:R-:W-:-:S07]  /*15820*/  IMAD.MOV.U32 R4, RZ, RZ, R14 ;  /* 0x000000ffff047224 */ /* 0x000fce00078e000e */
[----:B------:R-:W-:Y:S05]  /*15830*/  WARPSYNC.COLLECTIVE R15, `(.L_x_4367) ;  /* 0x000000000f087348 */ /* 0x000fea0003c00000 */
[----:B------:R0:W1:Y:S02]  /*15840*/  SHFL.IDX P6, R14, R13, R12, R11 ;  /* 0x0000000c0d0e7389 */ /* 0x00006400000c000b */
[----:B01----:R-:W-:Y:S01]  /*15850*/  ENDCOLLECTIVE ;  /* 0x000000000000791b */ /* 0x003fe20003800000 */
.L_x_4367:
        /* <DEDUP_REMOVED lines=15> */
.L_x_4368:
[----:B------:R-:W-:Y:S02]  /*15950*/  IMAD.MOV.U32 R13, RZ, RZ, R0 ;  /* 0x000000ffff0d7224 */ /* 0x000fe400078e0000 */
[----:B------:R-:W-:-:S07]  /*15960*/  IMAD.MOV.U32 R3, RZ, RZ, R14 ;  /* 0x000000ffff037224 */ /* 0x000fce00078e000e */
[----:B------:R-:W-:Y:S05]  /*15970*/  WARPSYNC.COLLECTIVE R15, `(.L_x_4369) ;  /* 0x000000000f087348 */ /* 0x000fea0003c00000 */
[----:B------:R0:W1:Y:S02]  /*15980*/  SHFL.IDX P6, R14, R13, R12, R11 ;  /* 0x0000000c0d0e7389 */ /* 0x00006400000c000b */
[----:B01----:R-:W-:Y:S01]  /*15990*/  ENDCOLLECTIVE ;  /* 0x000000000000791b */ /* 0x003fe20003800000 */
.L_x_4369:
[----:B------:R-:W-:Y:S05]  /*159a0*/  BRA `(.L_x_4370) ;  /* 0xffffffb400707947 */ /* 0x000fea000383ffff */
.L_x_4266:
        /* <DEDUP_REMOVED lines=8> */
.L_x_4372:
[----:B------:R-:W-:Y:S05]  /*15a30*/  BSYNC B0 ;  /* 0x0000000000007941 */ /* 0x000fea0003800000 */
.L_x_4371:
        /* <DEDUP_REMOVED lines=17> */
.L_x_4373:
        /* <DEDUP_REMOVED lines=49> */
.L_x_4374:
[----:B------:R-:W-:Y:S02]  /*15e60*/  IMAD.MOV.U32 R13, RZ, RZ, R0 ;  /* 0x000000ffff0d7224 */ /* 0x000fe400078e0000 */
[----:B------:R-:W-:-:S07]  /*15e70*/  IMAD.MOV.U32 R8, RZ, RZ, R14 ;  /* 0x000000ffff087224 */ /* 0x000fce00078e000e */
[----:B------:R-:W-:Y:S05]  /*15e80*/  WARPSYNC.COLLECTIVE R15, `(.L_x_4375) ;  /* 0x000000000f087348 */ /* 0x000fea0003c00000 */
[----:B------:R0:W1:Y:S02]  /*15e90*/  SHFL.IDX P6, R14, R13, R12, R11 ;  /* 0x0000000c0d0e7389 */ /* 0x00006400000c000b */
[----:B01----:R-:W-:Y:S01]  /*15ea0*/  ENDCOLLECTIVE ;  /* 0x000000000000791b */ /* 0x003fe20003800000 */
.L_x_4375:
        /* <DEDUP_REMOVED lines=31> */
.L_x_4376:
[----:B------:R-:W-:Y:S02]  /*160a0*/  IMAD.MOV.U32 R13, RZ, RZ, R0 ;  /* 0x000000ffff0d7224 */ /* 0x000fe400078e0000 */
[----:B------:R-:W-:-:S07]  /*160b0*/  IMAD.MOV.U32 R2, RZ, RZ, R14 ;  /* 0x000000ffff027224 */ /* 0x000fce00078e000e */
[----:B------:R-:W-:Y:S05]  /*160c0*/  WARPSYNC.COLLECTIVE R15, `(.L_x_4377) ;  /* 0x000000000f087348 */ /* 0x000fea0003c00000 */
[----:B------:R0:W1:Y:S02]  /*160d0*/  SHFL.IDX P6, R14, R13, R12, R11 ;  /* 0x0000000c0d0e7389 */ /* 0x00006400000c000b */
[----:B01----:R-:W-:Y:S01]  /*160e0*/  ENDCOLLECTIVE ;  /* 0x000000000000791b */ /* 0x003fe20003800000 */
.L_x_4377:
        /* <DEDUP_REMOVED lines=35> */
.L_x_4378:
[----:B------:R-:W-:Y:S02]  /*16320*/  IMAD.MOV.U32 R13, RZ, RZ, R0 ;  /* 0x000000ffff0d7224 */ /* 0x000fe400078e0000 */
[----:B------:R-:W-:-:S07]  /*16330*/  IMAD.MOV.U32 R6, RZ, RZ, R14 ;  /* 0x000000ffff067224 */ /* 0x000fce00078e000e */
[----:B------:R-:W-:Y:S05]  /*16340*/  WARPSYNC.COLLECTIVE R15, `(.L_x_4379) ;  /* 0x000000000f087348 */ /* 0x000fea0003c00000 */
[----:B------:R0:W1:Y:S02]  /*16350*/  SHFL.IDX P6, R14, R13, R12, R11 ;  /* 0x0000000c0d0e7389 */ /* 0x00006400000c000b */
[----:B01----:R-:W-:Y:S01]  /*16360*/  ENDCOLLECTIVE ;  /* 0x000000000000791b */ /* 0x003fe20003800000 */
.L_x_4379:
[----:B------:R-:W-:Y:S05]  /*16370*/  BRA `(.L_x_4380) ;  /* 0xffffffb800707947 */ /* 0x000fea000383ffff */
.L_x_4269:
[----:B0-----:R-:W-:-:S04]  /*16380*/  IMAD.U32 R3, RZ, RZ, UR38 ;  /* 0x00000026ff037e24 */ /* 0x001fc8000f8e00ff */
[----:B------:R0:W3:Y:S03]  /*16390*/  SYNCS.PHASECHK.TRANS64.TRYWAIT P0, [R3+URZ+0x38820], R2 ;  /* 0x03882002030075a7 */ /* 0x0000e6000800017f */
[----:B---3--:R-:W-:Y:S05]  /*163a0*/  @!P0 NANOSLEEP.SYNCS 0x989680 ;  /* 0x009896800000895d */ /* 0x008fea0003900000 */
[----:B------:R-:W3:Y:S02]  /*163b0*/  @!P0 SYNCS.PHASECHK.TRANS64 P0, [R3+URZ+0x38820], R2 ;  /* 0x03882002030085a7 */ /* 0x000ee4000800007f */
[----:B---3--:R-:W-:Y:S05]  /*163c0*/  @!P0 BRA `(.L_x_4269) ;  /* 0xfffffffc00ec8947 */ /* 0x008fea000383ffff */
[----:B------:R-:W-:Y:S05]  /*163d0*/  BRA `(.L_x_4381) ;  /* 0xffffffbc00187947 */ /* 0x000fea000383ffff */
.L_x_4272:
[----:B0-----:R-:W-:-:S04]  /*163e0*/  IMAD.U32 R3, RZ, RZ, UR38 ;  /* 0x00000026ff037e24 */ /* 0x001fc8000f8e00ff */
[----:B------:R0:W3:Y:S03]  /*163f0*/  SYNCS.PHASECHK.TRANS64.TRYWAIT P0, [R3+URZ+0x38860], R2 ;  /* 0x03886002030075a7 */ /* 0x0000e6000800017f */
[----:B---3--:R-:W-:Y:S05]  /*16400*/  @!P0 NANOSLEEP.SYNCS 0x989680 ;  /* 0x009896800000895d */ /* 0x008fea0003900000 */
[----:B------:R-:W3:Y:S02]  /*16410*/  @!P0 SYNCS.PHASECHK.TRANS64 P0, [R3+URZ+0x38860], R2 ;  /* 0x03886002030085a7 */ /* 0x000ee4000800007f */
[----:B---3--:R-:W-:Y:S05]  /*16420*/  @!P0 BRA `(.L_x_4272) ;  /* 0xfffffffc00ec8947 */ /* 0x008fea000383ffff */
[----:B------:R-:W-:Y:S05]  /*16430*/  BRA `(.L_x_4382) ;  /* 0xffffffbc00247947 */ /* 0x000fea000383ffff */
.L_x_4288:
[----:B-1----:R-:W-:-:S04]  /*16440*/  IMAD.U32 R3, RZ, RZ, UR38 ;  /* 0x00000026ff037e24 */ /* 0x002fc8000f8e00ff */
[----:B------:R1:W3:Y:S03]  /*16450*/  SYNCS.PHASECHK.TRANS64.TRYWAIT P0, [R3+URZ+0x38848], R2 ;  /* 0x03884802030075a7 */ /* 0x0002e6000800017f */
[----:B---3--:R-:W-:Y:S05]  /*16460*/  @!P0 NANOSLEEP.SYNCS 0x989680 ;  /* 0x009896800000895d */ /* 0x008fea0003900000 */
[----:B------:R-:W3:Y:S02]  /*16470*/  @!P0 SYNCS.PHASECHK.TRANS64 P0, [R3+URZ+0x38848], R2 ;  /* 0x03884802030085a7 */ /* 0x000ee4000800007f */
[----:B---3--:R-:W-:Y:S05]  /*16480*/  @!P0 BRA `(.L_x_4288) ;  /* 0xfffffffc00ec8947 */ /* 0x008fea000383ffff */
[----:B------:R-:W-:Y:S05]  /*16490*/  BRA `(.L_x_4383) ;  /* 0xffffffc400f07947 */ /* 0x000fea000383ffff */
.L_x_4293:
[----:B01----:R-:W-:-:S04]  /*164a0*/  IMAD.U32 R3, RZ, RZ, UR38 ;  /* 0x00000026ff037e24 */ /* 0x003fc8000f8e00ff */
[----:B------:R0:W1:Y:S03]  /*164b0*/  SYNCS.PHASECHK.TRANS64.TRYWAIT P0, [R3+URZ+0x38868], R2 ;  /* 0x03886802030075a7 */ /* 0x000066000800017f */
[----:B-1----:R-:W-:Y:S05]  /*164c0*/  @!P0 NANOSLEEP.SYNCS 0x989680 ;  /* 0x009896800000895d */ /* 0x002fea0003900000 */
[----:B------:R-:W1:Y:S02]  /*164d0*/  @!P0 SYNCS.PHASECHK.TRANS64 P0, [R3+URZ+0x38868], R2 ;  /* 0x03886802030085a7 */ /* 0x000e64000800007f */
[----:B-1----:R-:W-:Y:S05]  /*164e0*/  @!P0 BRA `(.L_x_4293) ;  /* 0xfffffffc00ec8947 */ /* 0x002fea000383ffff */
[----:B------:R-:W-:Y:S05]  /*164f0*/  BRA `(.L_x_4384) ;  /* 0xffffffc800507947 */ /* 0x000fea000383ffff */
.L_x_4308:
[----:B-1----:R-:W-:-:S04]  /*16500*/  IMAD.U32 R3, RZ, RZ, UR38 ;  /* 0x00000026ff037e24 */ /* 0x002fc8000f8e00ff */
[----:B------:R1:W3:Y:S03]  /*16510*/  SYNCS.PHASECHK.TRANS64.TRYWAIT P0, [R3+URZ+0x38840], R2 ;  /* 0x03884002030075a7 */ /* 0x0002e6000800017f */
[----:B---3--:R-:W-:Y:S05]  /*16520*/  @!P0 NANOSLEEP.SYNCS 0x989680 ;  /* 0x009896800000895d */ /* 0x008fea0003900000 */
[----:B------:R-:W3:Y:S02]  /*16530*/  @!P0 SYNCS.PHASECHK.TRANS64 P0, [R3+URZ+0x38840], R2 ;  /* 0x03884002030085a7 */ /* 0x000ee4000800007f */
[----:B---3--:R-:W-:Y:S05]  /*16540*/  @!P0 BRA `(.L_x_4308) ;  /* 0xfffffffc00ec8947 */ /* 0x008fea000383ffff */
[----:B------:R-:W-:Y:S05]  /*16550*/  BRA `(.L_x_4385) ;  /* 0xffffffd000a07947 */ /* 0x000fea000383ffff */
.L_x_4313:
[----:B01----:R-:W-:-:S04]  /*16560*/  IMAD.U32 R3, RZ, RZ, UR38 ;  /* 0x00000026ff037e24 */ /* 0x003fc8000f8e00ff */
[----:B------:R0:W1:Y:S03]  /*16570*/  SYNCS.PHASECHK.TRANS64.TRYWAIT P0, [R3+URZ+0x38860], R2 ;  /* 0x03886002030075a7 */ /* 0x000066000800017f */
[----:B-1----:R-:W-:Y:S05]  /*16580*/  @!P0 NANOSLEEP.SYNCS 0x989680 ;  /* 0x009896800000895d */ /* 0x002fea0003900000 */
[----:B------:R-:W1:Y:S02]  /*16590*/  @!P0 SYNCS.PHASECHK.TRANS64 P0, [R3+URZ+0x38860], R2 ;  /* 0x03886002030085a7 */ /* 0x000e64000800007f */
[----:B-1----:R-:W-:Y:S05]  /*165a0*/  @!P0 BRA `(.L_x_4313) ;  /* 0xfffffffc00ec8947 */ /* 0x002fea000383ffff */
[----:B------:R-:W-:Y:S05]  /*165b0*/  BRA `(.L_x_4386) ;  /* 0xffffffd400047947 */ /* 0x000fea000383ffff */
.L_x_4329:
[----:B-1----:R-:W-:-:S04]  /*165c0*/  IMAD.U32 R3, RZ, RZ, UR38 ;  /* 0x00000026ff037e24 */ /* 0x002fc8000f8e00ff */
[----:B------:R1:W3:Y:S03]  /*165d0*/  SYNCS.PHASECHK.TRANS64.TRYWAIT P0, [R3+URZ+0x38848], R2 ;  /* 0x03884802030075a7 */ /* 0x0002e6000800017f */
[----:B---3--:R-:W-:Y:S05]  /*165e0*/  @!P0 NANOSLEEP.SYNCS 0x989680 ;  /* 0x009896800000895d */ /* 0x008fea0003900000 */
[----:B------:R-:W3:Y:S02]  /*165f0*/  @!P0 SYNCS.PHASECHK.TRANS64 P0, [R3+URZ+0x38848], R2 ;  /* 0x03884802030085a7 */ /* 0x000ee4000800007f */
[----:B---3--:R-:W-:Y:S05]  /*16600*/  @!P0 BRA `(.L_x_4329) ;  /* 0xfffffffc00ec8947 */ /* 0x008fea000383ffff */
[----:B------:R-:W-:Y:S05]  /*16610*/  BRA `(.L_x_4387) ;  /* 0xffffffdc005c7947 */ /* 0x000fea000383ffff */
.L_x_4334:
[----:B-1----:R-:W-:-:S04]  /*16620*/  IMAD.U32 R3, RZ, RZ, UR38 ;  /* 0x00000026ff037e24 */ /* 0x002fc8000f8e00ff */
[----:B------:R1:W3:Y:S03]  /*16630*/  SYNCS.PHASECHK.TRANS64.TRYWAIT P0, [R3+URZ+0x38868], R2 ;  /* 0x03886802030075a7 */ /* 0x0002e6000800017f */
[----:B---3--:R-:W-:Y:S05]  /*16640*/  @!P0 NANOSLEEP.SYNCS 0x989680 ;  /* 0x009896800000895d */ /* 0x008fea0003900000 */
[----:B------:R-:W3:Y:S02]  /*16650*/  @!P0 SYNCS.PHASECHK.TRANS64 P0, [R3+URZ+0x38868], R2 ;  /* 0x03886802030085a7 */ /* 0x000ee4000800007f */
[----:B---3--:R-:W-:Y:S05]  /*16660*/  @!P0 BRA `(.L_x_4334) ;  /* 0xfffffffc00ec8947 */ /* 0x008fea000383ffff */
[----:B------:R-:W-:Y:S05]  /*16670*/  BRA `(.L_x_4388) ;  /* 0xffffffdc00c07947 */ /* 0x000fea000383ffff */
.L_x_4345:
[----:B-1----:R1:W3:Y:S02]  /*16680*/  SYNCS.PHASECHK.TRANS64.TRYWAIT P0, [R2+URZ+0x38820], R9 ;  /* 0x03882009020075a7 */ /* 0x0022e4000800017f */
[----:B---3--:R-:W-:Y:S05]  /*16690*/  @!P0 NANOSLEEP.SYNCS 0x989680 ;  /* 0x009896800000895d */ /* 0x008fea0003900000 */
[----:B------:R-:W3:Y:S02]  /*166a0*/  @!P0 SYNCS.PHASECHK.TRANS64 P0, [R2+URZ+0x38820], R9 ;  /* 0x03882009020085a7 */ /* 0x000ee4000800007f */
[----:B---3--:R-:W-:Y:S05]  /*166b0*/  @!P0 BRA `(.L_x_4345) ;  /* 0xfffffffc00f08947 */ /* 0x008fea000383ffff */
[----:B------:R-:W-:Y:S05]  /*166c0*/  BRA `(.L_x_4389) ;  /* 0xffffffe400b07947 */ /* 0x000fea000383ffff */
.L_x_4346:
        /* <DEDUP_REMOVED lines=11> */
.L_x_4391:
[----:B------:R-:W-:Y:S05]  /*16780*/  BSYNC B0 ;  /* 0x0000000000007941 */ /* 0x000fea0003800000 */
.L_x_4390:
[----:B------:R-:W-:Y:S05]  /*16790*/  BRA `(.L_x_4392) ;  /* 0xffffffe400947947 */ /* 0x000fea000383ffff */
.L_x_4347:
[----:B------:R-:W-:Y:S01]  /*167a0*/  BSSY B0, `(.L_x_4393) ;  /* 0x0000006000007945 */ /* 0x000fe20003800000 */
[----:B------:R-:W-:-:S07]  /*167b0*/  IMAD.MOV.U32 R15, RZ, RZ, -0x1 ;  /* 0xffffffffff0f7424 */ /* 0x000fce00078e00ff */
[----:B012---:R-:W-:Y:S05]  /*167c0*/  WARPSYNC.COLLECTIVE R15, `(.L_x_4394) ;  /* 0x000000000f0c7348 */ /* 0x007fea0003c00000 */
[----:B------:R-:W-:Y:S02]  /*167d0*/  ELECT P6, UR62, PT ;  /* 0x00000000003e782f */ /* 0x000fe400038c0000 */
[----:B------:R-:W-:Y:S01]  /*167e0*/  MOV R14, UR62 ;  /* 0x0000003e000e7c02 */ /* 0x000fe20008000f00 */
[----:B012---:R-:W-:Y:S10]  /*167f0*/  ENDCOLLECTIVE ;  /* 0x000000000000791b */ /* 0x007ff40003800000 */
.L_x_4394:
[----:B------:R-:W-:Y:S05]  /*16800*/  BSYNC B0 ;  /* 0x0000000000007941 */ /* 0x000fea0003800000 */
.L_x_4393:
[----:B------:R-:W-:Y:S05]  /*16810*/  BRA `(.L_x_4395) ;  /* 0xffffffe400887947 */ /* 0x000fea000383ffff */
.L_x_4349:
[----:B--2---:R2:W3:Y:S02]  /*16820*/  SYNCS.PHASECHK.TRANS64.TRYWAIT P0, [R7+URZ], R4 ;  /* 0x00000004070075a7 */ /* 0x0044e4000800017f */
[----:B---3--:R-:W-:Y:S05]  /*16830*/  @!P0 NANOSLEEP.SYNCS 0x989680 ;  /* 0x009896800000895d */ /* 0x008fea0003900000 */
[----:B------:R-:W3:Y:S02]  /*16840*/  @!P0 SYNCS.PHASECHK.TRANS64 P0, [R7+URZ], R4 ;  /* 0x00000004070085a7 */ /* 0x000ee4000800007f */
[----:B---3--:R-:W-:Y:S05]  /*16850*/  @!P0 BRA `(.L_x_4349) ;  /* 0xfffffffc00f08947 */ /* 0x008fea000383ffff */
[----:B------:R-:W-:Y:S05]  /*16860*/  BRA `(.L_x_4396) ;  /* 0xffffffe400c47947 */ /* 0x000fea000383ffff */
.L_x_4350:
[----:B---3--:R3:W4:Y:S02]  /*16870*/  SYNCS.PHASECHK.TRANS64.TRYWAIT P0, [R5+URZ], R0 ;  /* 0x00000000050075a7 */ /* 0x008724000800017f */
[----:B----4-:R-:W-:Y:S05]  /*16880*/  @!P0 NANOSLEEP.SYNCS 0x989680 ;  /* 0x009896800000895d */ /* 0x010fea0003900000 */
[----:B------:R-:W4:Y:S02]  /*16890*/  @!P0 SYNCS.PHASECHK.TRANS64 P0, [R5+URZ], R0 ;  /* 0x00000000050085a7 */ /* 0x000f24000800007f */
[----:B----4-:R-:W-:Y:S05]  /*168a0*/  @!P0 BRA `(.L_x_4350) ;  /* 0xfffffffc00f08947 */ /* 0x010fea000383ffff */
[----:B------:R-:W-:Y:S05]  /*168b0*/  BRA `(.L_x_4397) ;  /* 0xffffffe400b87947 */ /* 0x000fea000383ffff */
.L_x_4352:
[----:B-1----:R1:W3:Y:S02]  /*168c0*/  SYNCS.PHASECHK.TRANS64.TRYWAIT P0, [R5+URZ], R4 ;  /* 0x00000004050075a7 */ /* 0x0022e4000800017f */
[----:B---3--:R-:W-:Y:S05]  /*168d0*/  @!P0 NANOSLEEP.SYNCS 0x989680 ;  /* 0x009896800000895d */ /* 0x008fea0003900000 */
[----:B------:R-:W3:Y:S02]  /*168e0*/  @!P0 SYNCS.PHASECHK.TRANS64 P0, [R5+URZ], R4 ;  /* 0x00000004050085a7 */ /* 0x000ee4000800007f */
[----:B---3--:R-:W-:Y:S05]  /*168f0*/  @!P0 BRA `(.L_x_4352) ;  /* 0xfffffffc00f08947 */ /* 0x008fea000383ffff */
[----:B------:R-:W-:Y:S05]  /*16900*/  BRA `(.L_x_4398) ;  /* 0xffffffe400bc7947 */ /* 0x000fea000383ffff */
.L_x_4399:
        /* <DEDUP_REMOVED lines=15> */
.L_x_5879:


//--------------------- .text._ZN7cutlass13device_kernelIN5flash11enable_sm90INS1_16FlashAttnFwdSm90INS1_25CollectiveMainloopFwdSm90ILi2EN4cute5tupleIJNS5_1CILi1EEES8_S8_EEENS6_IJNS7_ILi64EEESA_SA_EEELi512ENS_6half_tEfNS_4arch4Sm90ELb1ELb0ELb0ELb1ELb0ELb0ELb0ELb0ELb0ELb1ELb1ELb0EEENS1_21CollectiveEpilogueFwdINS6_IJSA_NS7_ILi512EEESA_EEES9_SC_SE_Li256ELb1ELb1ELb1ELb0EEENS1_36VarlenDynamicPersistentTileSchedulerILi64ELi64ELi256ELi128ELb1ELb1ELb1ELb1ELb1ELb1EEEEEEEEEvNT_6ParamsE --------------------------
	.section	.text._ZN7cutlass13device_kernelIN5flash11enable_sm90INS1_16FlashAttnFwdSm90INS1_25CollectiveMainloopFwdSm90ILi2EN4cute5tupleIJNS5_1CILi1EEES8_S8_EEENS6_IJNS7_ILi64EEESA_SA_EEELi512ENS_6half_tEfNS_4arch4Sm90ELb1ELb0ELb0ELb1ELb0ELb0ELb0ELb0ELb0ELb1ELb1ELb0EEENS1_21CollectiveEpilogueFwdINS6_IJSA_NS7_ILi512EEESA_EEES9_SC_SE_Li256ELb1ELb1ELb1ELb0EEENS1_36VarlenDynamicPersistentTileSchedulerILi64ELi64ELi256ELi128ELb1ELb1ELb1ELb1ELb1ELb1EEEEEEEEEvNT_6ParamsE,"ax",@progbits
	.align	128
.text._ZN7cutlass13device_kernelIN5flash11enable_sm90INS1_16FlashAttnFwdSm90INS1_25CollectiveMainloopFwdSm90ILi2EN4cute5tupleIJNS5_1CILi1EEES8_S8_EEENS6_IJNS7_ILi64EEESA_SA_EEELi512ENS_6half_tEfNS_4arch4Sm90ELb1ELb0ELb0ELb1ELb0ELb0ELb0ELb0ELb0ELb1ELb1ELb0EEENS1_21CollectiveEpilogueFwdINS6_IJSA_NS7_ILi512EEESA_EEES9_SC_SE_Li256ELb1ELb1ELb1ELb0EEENS1_36VarlenDynamicPersistentTileSchedulerILi64ELi64ELi256ELi128ELb1ELb1ELb1ELb1ELb1ELb1EEEEEEEEEvNT_6ParamsE:
        .type           _ZN7cutlass13device_kernelIN5flash11enable_sm90INS1_16FlashAttnFwdSm90INS1_25CollectiveMainloopFwdSm90ILi2EN4cute5tupleIJNS5_1CILi1EEES8_S8_EEENS6_IJNS7_ILi64EEESA_SA_EEELi512ENS_6half_tEfNS_4arch4Sm90ELb1ELb0ELb0ELb1ELb0ELb0ELb0ELb0ELb0ELb1ELb1ELb0EEENS1_21CollectiveEpilogueFwdINS6_IJSA_NS7_ILi512EEESA_EEES9_SC_SE_Li256ELb1ELb1ELb1ELb0EEENS1_36VarlenDynamicPersistentTileSchedulerILi64ELi64ELi256ELi128ELb1ELb1ELb1ELb1ELb1ELb1EEEEEEEEEvNT_6ParamsE,@function
        .size           _ZN7cutlass13device_kernelIN5flash11enable_sm90INS1_16FlashAttnFwdSm90INS1_25CollectiveMainloopFwdSm90ILi2EN4cute5tupleIJNS5_1CILi1EEES8_S8_EEENS6_IJNS7_ILi64EEESA_SA_EEELi512ENS_6half_tEfNS_4arch4Sm90ELb1ELb0ELb0ELb1ELb0ELb0ELb0ELb0ELb0ELb1ELb1ELb0EEENS1_21CollectiveEpilogueFwdINS6_IJSA_NS7_ILi512EEESA_EEES9_SC_SE_Li256ELb1ELb1ELb1ELb0EEENS1_36VarlenDynamicPersistentTileSchedulerILi64ELi64ELi256ELi128ELb1ELb1ELb1ELb1ELb1ELb1EEEEEEEEEvNT_6ParamsE,(.L_x_5880 - _ZN7cutlass13device_kernelIN5flash11enable_sm90INS1_16FlashAttnFwdSm90INS1_25CollectiveMainloopFwdSm90ILi2EN4cute5tupleIJNS5_1CILi1EEES8_S8_EEENS6_IJNS7_ILi64EEESA_SA_EEELi512ENS_6half_tEfNS_4arch4Sm90ELb1ELb0ELb0ELb1ELb0ELb0ELb0ELb0ELb0ELb1ELb1ELb0EEENS1_21CollectiveEpilogueFwdINS6_IJSA_NS7_ILi512EEESA_EEES9_SC_SE_Li256ELb1ELb1ELb1ELb0EEENS1_36VarlenDynamicPersistentTileSchedulerILi64ELi64ELi256ELi128ELb1ELb1ELb1ELb1ELb1ELb1EEEEEEEEEvNT_6ParamsE)
        .other          _ZN7cutlass13device_kernelIN5flash11enable_sm90INS1_16FlashAttnFwdSm90INS1_25CollectiveMainloopFwdSm90ILi2EN4cute5tupleIJNS5_1CILi1EEES8_S8_EEENS6_IJNS7_ILi64EEESA_SA_EEELi512ENS_6half_tEfNS_4arch4Sm90ELb1ELb0ELb0ELb1ELb0ELb0ELb0ELb0ELb0ELb1ELb1ELb0EEENS1_21CollectiveEpilogueFwdINS6_IJSA_NS7_ILi512EEESA_EEES9_SC_SE_Li256ELb1ELb1ELb1ELb0EEENS1_36VarlenDynamicPersistentTileSchedulerILi64ELi64ELi256ELi128ELb1ELb1ELb1ELb1ELb1ELb1EEEEEEEEEvNT_6ParamsE,@"STO_CUDA_ENTRY STV_DEFAULT"
_ZN7cutlass13device_kernelIN5flash11enable_sm90INS1_16FlashAttnFwdSm90INS1_25CollectiveMainloopFwdSm90ILi2EN4cute5tupleIJNS5_1CILi1EEES8_S8_EEENS6_IJNS7_ILi64EEESA_SA_EEELi512ENS_6half_tEfNS_4arch4Sm90ELb1ELb0ELb0ELb1ELb0ELb0ELb0ELb0ELb0ELb1ELb1ELb0EEENS1_21CollectiveEpilogueFwdINS6_IJSA_NS7_ILi512EEESA_EEES9_SC_SE_Li256ELb1ELb1ELb1ELb0EEENS1_36VarlenDynamicPersistentTileSchedulerILi64ELi64ELi256ELi128ELb1ELb1ELb1ELb1ELb1ELb1EEEEEEEEEvNT_6ParamsE:
        /* <DEDUP_REMOVED lines=18> */
.L_x_4401:
[----:B------:R-:W-:Y:S05]  /*0120*/  BSYNC B0 ;  /* 0x0000000000007941 */ /* 0x000fea0003800000 */
.L_x_4400:
        /* <DEDUP_REMOVED lines=37> */
.L_x_4402:
        /* <DEDUP_REMOVED lines=22> */
.L_x_4403:
        /* <DEDUP_REMOVED lines=18> */
.L_x_4404:
        /* <DEDUP_REMOVED lines=22> */
.L_x_4405:
        /* <DEDUP_REMOVED lines=22> */
.L_x_4406:
[----:B------:R-:W-:Y:S01]  /*08c0*/  PLOP3.LUT P0, PT, PT, PT, UP0, 0x80, 0x0 ;  /* 0x000000000000781c */ /* 0x000fe20003f0f008 */
[----:B------:R-:W-:Y:S01]  /*08d0*/  UMOV UR36, 0x1 ;  /* 0x0000000100247882 */ /* 0x000fe20000000000 */
[----:B------:R-:W-:Y:S01]  /*08e0*/  NOP ;  /* 0x0000000000007918 */ /* 0x000fe20000000000 */
[----:B------:R-:W-:Y:S01]  /*08f0*/  USEL UR36, UR36, 0x2, !UP0 ;  /* 0x0000000224247887 */ /* 0x000fe2000c000000 */
[----:B------:R-:W-:Y:S01]  /*0900*/  ULDC.64 UR40, c[0x0][0x208] ;  /* 0x0000820000287ab9 */ /* 0x000fe20000000a00 */
[----:B012-4-:R-:W-:Y:S08]  /*0910*/  BAR.SYNC.DEFER_BLOCKING 0x0 ;  /* 0x0000000000007b1d */ /* 0x017ff00000010000 */
[----:B------:R-:W-:Y:S05]  /*0920*/  @!P0 BRA `(.L_x_4407) ;  /* 0x000000dc00b08947 */ /* 0x000fea0003800000 */
.L_x_4408:
        /* <DEDUP_REMOVED lines=32> */
[----:B------:R-:W-:Y:S02]  /*0b30*/  LOP3.LUT R11, R7, 0xfffffff8, RZ, 0xc0, !PT ;  /* 0xfffffff8070b7812 */ /* 0x000fe400078ec0ff */
[----:B------:R-:W-:Y:S02]  /*0b40*/  LOP3.LUT R13, R3, 0xfffffffc, RZ, 0xc0, !PT ;  /* 0xfffffffc030d7812 */ /* 0x000fe400078ec0ff */
[----:B------:R-:W-:Y:S01]  /*0b50*/  SHF.R.S32.HI R7, RZ, 0x4, R2 ;  /* 0x00000004ff077819 */ /* 0x000fe20000011402 */
[----:B------:R-:W-:Y:S01]  /*0b60*/  IMAD.IADD R10, R6, 0x1, -R11 ;  /* 0x00000001060a7824 */ /* 0x000fe200078e0a0b */
[----:B------:R-:W-:Y:S01]  /*0b70*/  LOP3.LUT R3, R2, 0xfffffff0, RZ, 0xc0, !PT ;  /* 0xfffffff002037812 */ /* 0x000fe200078ec0ff */
[----:B------:R-:W-:Y:S01]  /*0b80*/  IMAD.IADD R13, R6, 0x1, -R13 ;  /* 0x00000001060d7824 */ /* 0x000fe200078e0a0d */
[----:B------:R-:W-:-:S02]  /*0b90*/  SHF.R.S32.HI R5, RZ, 0x5, R4 ;  /* 0x00000005ff057819 */ /* 0x000fc40000011404 */
[----:B------:R-:W-:Y:S02]  /*0ba0*/  SHF.R.S32.HI R8, RZ, 0x1f, R4 ;  /* 0x0000001fff087819 */ /* 0x000fe40000011404 */
[----:B------:R-:W-:Y:S02]  /*0bb0*/  LOP3.LUT R9, R0, 0xffffff80, RZ, 0xc0, !PT ;  /* 0xffffff8000097812 */ /* 0x000fe400078ec0ff */
[----:B------:R-:W-:Y:S01]  /*0bc0*/  LEA.HI R4, R2, R7, RZ, 0x1 ;  /* 0x0000000702047211 */ /* 0x000fe200078f08ff */
[----:B------:R-:W-:Y:S01]  /*0bd0*/  IMAD.IADD R2, R6, 0x1, -R3 ;  /* 0x0000000106027824 */ /* 0x000fe200078e0a03 */
[----:B------:R-:W-:Y:S01]  /*0be0*/  LEA.HI R8, R8, R5, RZ, 0x2 ;  /* 0x0000000508087211 */ /* 0x000fe200078f10ff */
[----:B------:R-:W-:Y:S01]  /*0bf0*/  IMAD.IADD R9, R6, 0x1, -R9 ;  /* 0x0000000106097824 */ /* 0x000fe200078e0a09 */
[----:B------:R-:W-:Y:S02]  /*0c00*/  LOP3.LUT R4, R4, 0x1ffffffe, RZ, 0xc0, !PT ;  /* 0x1ffffffe04047812 */ /* 0x000fe400078ec0ff */
[----:B------:R-:W-:-:S02]  /*0c10*/  SHF.R.S32.HI R3, RZ, 0x1f, R2 ;  /* 0x0000001fff037819 */ /* 0x000fc40000011402 */
[----:B------:R-:W-:Y:S01]  /*0c20*/  SHF.R.S32.HI R227, RZ, 0x7, R0 ;  /* 0x00000007ffe37819 */ /* 0x000fe20000011400 */
[----:B------:R-:W-:Y:S01]  /*0c30*/  IMAD.IADD R4, R7, 0x1, -R4 ;  /* 0x0000000107047824 */ /* 0x000fe200078e0a04 */
[----:B------:R-:W-:Y:S02]  /*0c40*/  LOP3.LUT R8, R8, 0x3ffffc, RZ, 0xc0, !PT ;  /* 0x003ffffc08087812 */ /* 0x000fe400078ec0ff */
[----:B------:R-:W-:Y:S01]  /*0c50*/  SHF.R.S32.HI R6, RZ, 0x1f, R9 ;  /* 0x0000001fff067819 */ /* 0x000fe20000011409 */
[----:B------:R-:W-:Y:S01]  /*0c60*/  IMAD R15, R227, 0x100, R2 ;  /* 0x00000100e30f7824 */ /* 0x000fe200078e0202 */
[----:B------:R-:W-:Y:S01]  /*0c70*/  LEA.HI R11, R13, R13, RZ, 0x1 ;  /* 0x0000000d0d0b7211 */ /* 0x000fe200078f08ff */
[----:B------:R-:W-:Y:S01]  /*0c80*/  IMAD.IADD R8, R5, 0x1, -R8 ;  /* 0x0000000105087824 */ /* 0x000fe200078e0a08 */
[----:B------:R-:W-:Y:S01]  /*0c90*/  LEA.HI R7, R3, R2, RZ, 0x3 ;  /* 0x0000000203077211 */ /* 0x000fe200078f18ff */
[----:B------:R-:W-:Y:S01]  /*0ca0*/  IMAD.SHL.U32 R4, R4, 0x8, RZ ;  /* 0x0000000804047824 */ /* 0x000fe200078e00ff */
[----:B------:R-:W-:Y:S01]  /*0cb0*/  LEA.HI R3, R6, R9, RZ, 0x2 ;  /* 0x0000000906037211 */ /* 0x000fe200078f10ff */
[----:B------:R-:W-:Y:S01]  /*0cc0*/  IMAD R15, R8, 0x10, R15 ;  /* 0x00000010080f7824 */ /* 0x000fe200078e020f */
[----:B------:R-:W-:-:S02]  /*0cd0*/  LOP3.LUT R12, R11, 0x1ffffffe, RZ, 0xc0, !PT ;  /* 0x1ffffffe0b0c7812 */ /* 0x000fc400078ec0ff */
[----:B------:R-:W-:Y:S02]  /*0ce0*/  LOP3.LUT R11, R7, 0xfffffff8, RZ, 0xc0, !PT ;  /* 0xfffffff8070b7812 */ /* 0x000fe400078ec0ff */
[----:B------:R-:W-:Y:S01]  /*0cf0*/  LOP3.LUT R8, R3, 0x7ffffffc, RZ, 0xc0, !PT ;  /* 0x7ffffffc03087812 */ /* 0x000fe200078ec0ff */
[----:B------:R-:W-:Y:S01]  /*0d00*/  IMAD.IADD R13, R13, 0x1, -R12 ;  /* 0x000000010d0d7824 */ /* 0x000fe200078e0a0c */
[----:B------:R-:W-:Y:S01]  /*0d10*/  LEA.HI R6, R6, R9, RZ, 0x5 ;  /* 0x0000000906067211 */ /* 0x000fe200078f28ff */
[----:B------:R-:W-:Y:S01]  /*0d20*/  IMAD.IADD R11, R2, 0x1, -R11 ;  /* 0x00000001020b7824 */ /* 0x000fe200078e0a0b */
[----:B------:R-:W-:Y:S01]  /*0d30*/  LEA.HI R0, R0, R227, RZ, 0x1 ;  /* 0x000000e300007211 */ /* 0x000fe200078f08ff */
[----:B------:R-:W-:Y:S01]  /*0d40*/  IMAD.IADD R185, R9, 0x1, -R8 ;  /* 0x0000000109b97824 */ /* 0x000fe200078e0a08 */
[--C-:B------:R-:W-:Y:S01]  /*0d50*/  SHF.R.S32.HI R2, RZ, 0x2, R3.reuse ;  /* 0x00000002ff027819 */ /* 0x100fe20000011403 */
[----:B------:R-:W-:Y:S01]  /*0d60*/  IMAD.SHL.U32 R8, R11, 0x40, RZ ;  /* 0x000000400b087824 */ /* 0x000fe200078e00ff */
[----:B------:R-:W-:Y:S01]  /*0d70*/  LOP3.LUT R0, R0, 0xfffffe, RZ, 0xc0, !PT ;  /* 0x00fffffe00007812 */ /* 0x000fe200078ec0ff */
[----:B------:R-:W-:Y:S01]  /*0d80*/  IMAD.SHL.U32 R9, R7, 0x40, RZ ;  /* 0x0000004007097824 */ /* 0x000fe200078e00ff */
[----:B------:R-:W-:Y:S01]  /*0d90*/  SHF.R.S32.HI R3, RZ, 0x1f, R3 ;  /* 0x0000001fff037819 */ /* 0x000fe20000011403 */
[----:B------:R-:W-:Y:S01]  /*0da0*/  IMAD.SHL.U32 R185, R185, 0x2, RZ ;  /* 0x00000002b9b97824 */ /* 0x000fe200078e00ff */
[----:B------:R-:W-:Y:S01]  /*0db0*/  LOP3.LUT R7, R8, 0x1c0, RZ, 0xc0, !PT ;  /* 0x000001c008077812 */ /* 0x000fe200078ec0ff */
[----:B------:R-:W-:Y:S01]  /*0dc0*/  IMAD.IADD R0, R227, 0x1, -R0 ;  /* 0x00000001e3007824 */ /* 0x000fe200078e0a00 */
[----:B------:R-:W-:Y:S01]  /*0dd0*/  LOP3.LUT R8, R9, 0x7ffffe00, RZ, 0xc0, !PT ;  /* 0x7ffffe0009087812 */ /* 0x000fe200078ec0ff */
[--C-:B------:R-:W-:Y:S01]  /*0de0*/  IMAD.U32 R9, R15, 0x40, R4.reuse ;  /* 0x000000400f097824 */ /* 0x100fe200078e0004 */
[----:B------:R-:W-:-:S02]  /*0df0*/  LOP3.LUT R4, R7, 0x8, R4, 0xf8, !PT ;  /* 0x0000000807047812 */ /* 0x000fc400078ef804 */
[----:B------:R-:W-:Y:S01]  /*0e00*/  LEA.HI R3, R3, R2, RZ, 0x3 ;  /* 0x0000000203037211 */ /* 0x000fe200078f18ff */
[----:B------:R-:W-:Y:S01]  /*0e10*/  IMAD R8, R5, 0x400, R8 ;  /* 0x0000040005087824 */ /* 0x000fe200078e0208 */
[----:B------:R-:W-:Y:S01]  /*0e20*/  SHF.R.U32.HI R7, RZ, 0x3, R7 ;  /* 0x00000003ff077819 */ /* 0x000fe20000011607 */
[----:B------:R0:W-:Y:S01]  /*0e30*/  STL [R1+0x60], R9 ;  /* 0x0000600901007387 */ /* 0x0001e20000100800 */
[----:B------:R-:W-:Y:S02]  /*0e40*/  LOP3.LUT R3, R3, 0xfffffff8, RZ, 0xc0, !PT ;  /* 0xfffffff803037812 */ /* 0x000fe400078ec0ff */
[----:B------:R-:W-:Y:S02]  /*0e50*/  LOP3.LUT R7, R4, R7, RZ, 0x3c, !PT ;  /* 0x0000000704077212 */ /* 0x000fe400078e3cff */
[----:B------:R-:W-:Y:S01]  /*0e60*/  R2P PR, R11, 0x6 ;  /* 0x000000060b007804 */ /* 0x000fe20000000000 */
[----:B------:R-:W-:Y:S01]  /*0e70*/  IMAD.IADD R3, R2, 0x1, -R3 ;  /* 0x0000000102037824 */ /* 0x000fe200078e0a03 */
[----:B------:R-:W-:Y:S01]  /*0e80*/  SHF.R.S32.HI R6, RZ, 0x5, R6 ;  /* 0x00000005ff067819 */ /* 0x000fe20000011406 */
[----:B------:R-:W-:-:S02]  /*0e90*/  IMAD.IADD R7, R8, 0x1, R7 ;  /* 0x0000000108077824 */ /* 0x000fc400078e0207 */
[----:B0-----:R-:W-:Y:S01]  /*0ea0*/  IMAD.SHL.U32 R9, R0, 0x100, RZ ;  /* 0x0000010000097824 */ /* 0x001fe200078e00ff */
[----:B------:R-:W-:Y:S01]  /*0eb0*/  SEL R23, R23, 0xffffffc0, !P2 ;  /* 0xffffffc017177807 */ /* 0x000fe20005000000 */
[----:B------:R-:W-:Y:S01]  /*0ec0*/  IMAD.SHL.U32 R2, R10, 0x8, RZ ;  /* 0x000000080a027824 */ /* 0x000fe200078e00ff */
[----:B------:R-:W-:Y:S01]  /*0ed0*/  LEA R19, R7, UR46, 0x1 ;  /* 0x0000002e07137c11 */ /* 0x000fe2000f8e08ff */
[----:B------:R-:W-:Y:S01]  /*0ee0*/  IMAD.IADD R17, R185, 0x1, R9 ;  /* 0x00000001b9117824 */ /* 0x000fe200078e0209 */
[----:B------:R0:W-:Y:S01]  /*0ef0*/  STL [R1+0x5c], R9 ;  /* 0x00005c0901007387 */ /* 0x0001e20000100800 */
[----:B------:R-:W-:Y:S02]  /*0f00*/  VIADD R195, R2, 0x40 ;  /* 0x0000004002c37836 */ /* 0x000fe40000000000 */
[C---:B------:R-:W-:Y:S01]  /*0f10*/  VIADD R226, R17.reuse, 0x8 ;  /* 0x0000000811e27836 */ /* 0x040fe20000000000 */
[----:B------:R-:W-:Y:S01]  /*0f20*/  SHF.R.S32.HI R0, RZ, 0x1f, R17 ;  /* 0x0000001fff007819 */ /* 0x000fe20000011411 */
[----:B------:R-:W-:-:S02]  /*0f30*/  VIADD R225, R17, 0x10 ;  /* 0x0000001011e17836 */ /* 0x000fc40000000000 */
[C---:B------:R-:W-:Y:S02]  /*0f40*/  VIADD R224, R17.reuse, 0x18 ;  /* 0x0000001811e07836 */ /* 0x040fe40000000000 */
[C---:B------:R-:W-:Y:S01]  /*0f50*/  VIADD R223, R17.reuse, 0x20 ;  /* 0x0000002011df7836 */ /* 0x040fe20000000000 */
[----:B------:R-:W-:Y:S01]  /*0f60*/  SHF.R.S32.HI R0, RZ, 0x1f, R225 ;  /* 0x0000001fff007819 */ /* 0x000fe200000114e1 */
[C---:B------:R-:W-:Y:S01]  /*0f70*/  VIADD R222, R17.reuse, 0x28 ;  /* 0x0000002811de7836 */ /* 0x040fe20000000000 */
[----:B------:R-:W-:Y:S01]  /*0f80*/  SHF.R.S32.HI R4, RZ, 0x1f, R224 ;  /* 0x0000001fff047819 */ /* 0x000fe200000114e0 */
[C---:B------:R-:W-:Y:S02]  /*0f90*/  VIADD R221, R17.reuse, 0x30 ;  /* 0x0000003011dd7836 */ /* 0x040fe40000000000 */
[C---:B------:R-:W-:Y:S01]  /*0fa0*/  VIADD R220, R17.reuse, 0x38 ;  /* 0x0000003811dc7836 */ /* 0x040fe20000000000 */
[----:B------:R-:W-:Y:S01]  /*0fb0*/  SHF.R.S32.HI R0, RZ, 0x1f, R222 ;  /* 0x0000001fff007819 */ /* 0x000fe200000114de */
[C---:B------:R-:W-:Y:S01]  /*0fc0*/  VIADD R219, R17.reuse, 0x40 ;  /* 0x0000004011db7836 */ /* 0x040fe20000000000 */
[----:B------:R-:W-:Y:S01]  /*0fd0*/  SHF.R.S32.HI R4, RZ, 0x1f, R221 ;  /* 0x0000001fff047819 */ /* 0x000fe200000114dd */
        /* <DEDUP_REMOVED lines=56> */
[----:B------:R-:W-:-:S02]  /*1360*/  VIADD R194, R2, 0x80 ;  /* 0x0000008002c27836 */ /* 0x000fc40000000000 */
[C---:B------:R-:W-:Y:S02]  /*1370*/  VIADD R193, R2.reuse, 0xc0 ;  /* 0x000000c002c17836 */ /* 0x040fe40000000000 */
[C---:B------:R-:W-:Y:S02]  /*1380*/  VIADD R192, R2.reuse, 0x100 ;  /* 0x0000010002c07836 */ /* 0x040fe40000000000 */
[C---:B------:R-:W-:Y:S02]  /*1390*/  VIADD R187, R2.reuse, 0x140 ;  /* 0x0000014002bb7836 */ /* 0x040fe40000000000 */
[C---:B------:R-:W-:Y:S02]  /*13a0*/  VIADD R229, R2.reuse, 0x180 ;  /* 0x0000018002e57836 */ /* 0x040fe40000000000 */
[----:B------:R-:W-:Y:S02]  /*13b0*/  VIADD R228, R2, 0x1c0 ;  /* 0x000001c002e47836 */ /* 0x000fe40000000000 */
[----:B------:R-:W-:-:S02]  /*13c0*/  IMAD R186, R13, 0x8, R16 ;  /* 0x000000080dba7824 */ /* 0x000fc400078e0210 */
[----:B0-----:R-:W-:-:S07]  /*13d0*/  IMAD.IADD R23, R23, 0x1, R22 ;  /* 0x0000000117177824 */ /* 0x001fce00078e0216 */
.L_x_4469:
[----:B------:R-:W-:Y:S01]  /*13e0*/  ULDC.64 UR8, c[0x0][0xc88] ;  /* 0x0003220000087ab9 */ /* 0x000fe20000000a00 */
[----:B------:R-:W-:Y:S01]  /*13f0*/  ULDC.64 UR10, c[0x0][0xa18] ;  /* 0x00028600000a7ab9 */ /* 0x000fe20000000a00 */
[----:B------:R-:W-:Y:S02]  /*1400*/  UIMAD.WIDE UR8, UR7, 0x4, UR8 ;  /* 0x00000004070878a5 */ /* 0x000fe4000f8e0208 */
[----:B------:R-:W-:Y:S02]  /*1410*/  UISETP.NE.U32.AND UP1, UPT, UR10, URZ, UPT ;  /* 0x0000003f0a00728c */ /* 0x000fe4000bf25070 */
[----:B------:R-:W-:Y:S02]  /*1420*/  ULOP3.LUT UR4, UR6, 0xff000000, URZ, 0xc0, !UPT ;  /* 0xff00000006047892 */ /* 0x000fe4000f8ec03f */
[----:B0-23--:R-:W-:Y:S01]  /*1430*/  IMAD.U32 R4, RZ, RZ, UR8 ;  /* 0x00000008ff047e24 */ /* 0x00dfe2000f8e00ff */
        /* <DEDUP_REMOVED lines=18> */
[----:B-1----:R-:W-:-:S03]  /*1560*/  IMAD.U32 R6, RZ, RZ, UR10 ;  /* 0x0000000aff067e24 */ /* 0x002fc6000f8e00ff */
[----:B------:R-:W-:Y:S01]  /*1570*/  IMAD.U32 R7, RZ, RZ, UR11 ;  /* 0x0000000bff077e24 */ /* 0x000fe2000f8e00ff */
[----:B------:R-:W2:Y:S01]  /*1580*/  @P0 LDG.E R4, desc[UR40][R4.64] ;  /* 0x0000002804040981 */ /* 0x000ea2000c1e1900 */
[----:B------:R-:W-:Y:S01]  /*1590*/  UISETP.NE.U32.AND UP0, UPT, UR8, URZ, UPT ;  /* 0x0000003f0800728c */ /* 0x000fe2000bf05070 */
[----:B------:R-:W-:Y:S02]  /*15a0*/  ULDC.64 UR10, c[0x0][0xa20] ;  /* 0x00028800000a7ab9 */ /* 0x000fe40000000a00 */
[----:B------:R-:W3:Y:S01]  /*15b0*/  @P2 LDG.E R6, desc[UR40][R6.64] ;  /* 0x0000002806062981 */ /* 0x000ee2000c1e1900 */
[----:B------:R-:W-:Y:S01]  /*15c0*/  UISETP.NE.AND.EX UP0, UPT, UR9, URZ, UPT, UP0 ;  /* 0x0000003f0900728c */ /* 0x000fe2000bf05300 */
[----:B------:R-:W-:Y:S01]  /*15d0*/  ISETP.NE.U32.AND P1, PT, RZ, UR10, PT ;  /* 0x0000000aff007c0c */ /* 0x000fe2000bf25070 */
[----:B------:R-:W-:Y:S02]  /*15e0*/  ULOP3.LUT UR43, UR6, 0xff0000, URZ, 0xc0, !UPT ;  /* 0x00ff0000062b7892 */ /* 0x000fe4000f8ec03f */
[----:B------:R-:W-:Y:S01]  /*15f0*/  USHF.R.U32.HI UR4, URZ, 0x8, UR4 ;  /* 0x000000083f047899 */ /* 0x000fe20008011604 */
[----:B------:R-:W-:Y:S01]  /*1600*/  ISETP.NE.AND.EX P1, PT, RZ, UR11, PT, P1 ;  /* 0x0000000bff007c0c */ /* 0x000fe2000bf25310 */
        /* <DEDUP_REMOVED lines=23> */
.L_x_4409:
[----:B------:R-:W-:Y:S05]  /*1780*/  @!P1 BRA `(.L_x_4410) ;  /* 0x00000000001c9947 */ /* 0x000fea0003800000 */
[----:B------:R-:W-:-:S04]  /*1790*/  ULEA UR4, UP0, UR45, UR10, 0x2 ;  /* 0x0000000a2d047291 */ /* 0x000fc8000f80103f */
[----:B------:R-:W-:Y:S02]  /*17a0*/  ULEA.HI.X UR6, UR45, UR11, UR44, 0x2, UP0 ;  /* 0x0000000b2d067291 */ /* 0x000fe400080f142c */
[----:B------:R-:W-:-:S04]  /*17b0*/  IMAD.U32 R4, RZ, RZ, UR4 ;  /* 0x00000004ff047e24 */ /* 0x000fc8000f8e00ff */
[----:B------:R-:W-:-:S05]  /*17c0*/  IMAD.U32 R5, RZ, RZ, UR6 ;  /* 0x00000006ff057e24 */ /* 0x000fca000f8e00ff */
[----:B------:R-:W2:Y:S02]  /*17d0*/  LDG.E R4, desc[UR40][R4.64] ;  /* 0x0000002804047981 */ /* 0x000ea4000c1e1900 */
[----:B--2---:R-:W-:Y:S01]  /*17e0*/  R2UR UR4, R4 ;  /* 0x00000000040472ca */ /* 0x004fe200000e0000 */
[----:B------:R-:W-:-:S14]  /*17f0*/  BRA `(.L_x_4411) ;  /* 0x0000000000347947 */ /* 0x000fdc0003800000 */
.L_x_4410:
        /* <DEDUP_REMOVED lines=13> */
.L_x_4411:
[----:B------:R-:W-:Y:S02]  /*18d0*/  UISETP.NE.AND UP0, UPT, UR48, 0x1, UPT ;  /* 0x000000013000788c */ /* 0x000fe4000bf05270 */
[----:B------:R-:W-:Y:S02]  /*18e0*/  UIADD3 UR51, -UR51, UR4, URZ ;  /* 0x0000000433337290 */ /* 0x000fe4000fffe13f */
        /* <DEDUP_REMOVED lines=10> */
[----:B------:R-:W-:Y:S02]  /*1990*/  UIADD3 UR51, UR51, 0x40, -UR52 ;  /* 0x0000004033337890 */ /* 0x000fe4000fffe834 */
[----:B------:R-:W-:-:S07]  /*19a0*/  ULOP3.LUT UR20, UR43, 0xff, URZ, 0xc0, !UPT ;  /* 0x000000ff2b147892 */ /* 0x000fce000f8ec03f */
[----:B------:R-:W-:Y:S01]  /*19b0*/  @UP0 ULDC UR4, c[0x0][0x44c] ;  /* 0x0001130000040ab9 */ /* 0x000fe20000000800 */
[----:B------:R-:W-:Y:S01]  /*19c0*/  @UP0 ULDC UR8, c[0x0][0x450] ;  /* 0x0001140000080ab9 */ /* 0x000fe20000000800 */
[----:B------:R-:W-:-:S04]  /*19d0*/  UIMAD.WIDE.U32 UR4, UR6, UR4, URZ ;  /* 0x00000004060472a5 */ /* 0x000fc8000f8e003f */
[----:B------:R-:W-:-:S04]  /*19e0*/  @UP0 USHF.R.U32.HI UR6, URZ, UR8, UR5 ;  /* 0x000000083f060299 */ /* 0x000fc80008011605 */
[----:B------:R-:W-:-:S04]  /*19f0*/  UIADD3 UR6, UR51, UR6, URZ ;  /* 0x0000000633067290 */ /* 0x000fc8000fffe03f */
[----:B------:R-:W-:-:S04]  /*1a00*/  USHF.R.S32.HI UR4, URZ, 0x1f, UR6 ;  /* 0x0000001f3f047899 */ /* 0x000fc80008011406 */
[----:B------:R-:W-:-:S04]  /*1a10*/  ULEA.HI UR4, UR4, UR6, URZ, 0x6 ;  /* 0x0000000604047291 */ /* 0x000fc8000f8f303f */
[----:B------:R-:W-:-:S04]  /*1a20*/  USHF.R.S32.HI UR4, URZ, 0x6, UR4 ;  /* 0x000000063f047899 */ /* 0x000fc80008011404 */
[----:B------:R-:W-:-:S04]  /*1a30*/  UISETP.LT.AND UP0, UPT, UR7, UR4, UPT ;  /* 0x000000040700728c */ /* 0x000fc8000bf01270 */
[----:B------:R-:W-:-:S03]  /*1a40*/  USEL UR9, UR7, UR4, UP0 ;  /* 0x0000000407097287 */ /* 0x000fc60008000000 */
[----:B------:R-:W-:Y:S01]  /*1a50*/  UMOV UR4, URZ ;  /* 0x0000003f00047c82 */ /* 0x000fe20008000000 */
[----:B------:R-:W-:-:S06]  /*1a60*/  UISETP.GE.AND UP0, UPT, UR9, 0x1, UPT ;  /* 0x000000010900788c */ /* 0x000fcc000bf06270 */
[----:B------:R-:W-:-:S13]  /*1a70*/  PLOP3.LUT P0, PT, PT, PT, UP0, 0x80, 0x0 ;  /* 0x000000000000781c */ /* 0x000fda0003f0f008 */
[----:B------:R-:W-:Y:S05]  /*1a80*/  @!P0 BRA `(.L_x_4413) ;  /* 0x0000000000908947 */ /* 0x000fea0003800000 */
[----:B------:R-:W-:Y:S01]  /*1a90*/  USHF.R.U32.HI UR10, URZ, 0x10, UR43 ;  /* 0x000000103f0a7899 */ /* 0x000fe2000801162b */
[----:B------:R-:W-:-:S03]  /*1aa0*/  UMOV UR4, URZ ;  /* 0x0000003f00047c82 */ /* 0x000fc60008000000 */
[----:B------:R-:W-:-:S11]  /*1ab0*/  UISETP.NE.AND UP0, UPT, UR10, URZ, UPT ;  /* 0x0000003f0a00728c */ /* 0x000fd6000bf05270 */
[----:B------:R-:W-:Y:S02]  /*1ac0*/  @!UP0 ULDC UR10, c[0x0][0x9f0] ;  /* 0x00027c00000a8ab9 */ /* 0x000fe40000000800 */
[----:B------:R-:W-:Y:S01]  /*1ad0*/  IMAD.U32 R4, RZ, RZ, UR10 ;  /* 0x0000000aff047e24 */ /* 0x000fe2000f8e00ff */
[----:B------:R-:W-:-:S04]  /*1ae0*/  UIADD3 UR6, UR10, -0x1, UR9 ;  /* 0xffffffff0a067890 */ /* 0x000fc8000fffe009 */
        /* <DEDUP_REMOVED lines=30> */
.L_x_4413:
        /* <DEDUP_REMOVED lines=91> */
.L_x_4415:
[----:B------:R-:W-:Y:S01]  /*2280*/  ULEA UR23, UR37, UR46, 0x3 ;  /* 0x0000002e25177291 */ /* 0x000fe2000f8e183f */
[----:B------:R-:W-:-:S05]  /*2290*/  IMAD.U32 R0, RZ, RZ, UR38 ;  /* 0x00000026ff007e24 */ /* 0x000fca000f8e00ff */
[----:B------:R-:W-:-:S04]  /*22a0*/  SHF.L.U32 R0, R0, 0x1f, RZ ;  /* 0x0000001f00007819 */ /* 0x000fc800000006ff */
[----:B------:R-:W0:Y:S02]  /*22b0*/  SYNCS.PHASECHK.TRANS64.TRYWAIT P1, [UR23+0x28c50], R0 ;  /* 0x028c5000ff0075a7 */ /* 0x000e240008020157 */
[----:B0-----:R-:W-:Y:S05]  /*22c0*/  @!P1 BRA `(.L_x_4416) ;  /* 0x0000014000349947 */ /* 0x001fea0003800000 */
.L_x_4612:
        /* <DEDUP_REMOVED lines=46> */
.L_x_4422:
        /* <DEDUP_REMOVED lines=144> */
.L_x_4418:
[----:B------:R-:W-:Y:S01]  /*2eb0*/  ULEA UR23, UR37, UR46, 0x3 ;  /* 0x0000002e25177291 */ /* 0x000fe2000f8e183f */
[----:B------:R-:W-:-:S05]  /*2ec0*/  IMAD.U32 R0, RZ, RZ, UR38 ;  /* 0x00000026ff007e24 */ /* 0x000fca000f8e00ff */
[----:B------:R-:W-:-:S04]  /*2ed0*/  SHF.L.U32 R0, R0, 0x1f, RZ ;  /* 0x0000001f00007819 */ /* 0x000fc800000006ff */
[----:B------:R0:W1:Y:S01]  /*2ee0*/  SYNCS.PHASECHK.TRANS64.TRYWAIT P1, [UR23+0x28c50], R0 ;  /* 0x028c5000ff0075a7 */ /* 0x0000620008020157 */
[----:B------:R-:W-:Y:S05]  /*2ef0*/  @!P0 BRA `(.L_x_4419) ;  /* 0x0000000000048947 */ /* 0x000fea0003800000 */
[----:B------:R-:W-:Y:S01]  /*2f00*/  BPT.TRAP 0x1 ;  /* 0x000000040000795c */ /* 0x000fe20000300000 */
.L_x_4419:
[----:B-1----:R-:W-:Y:S05]  /*2f10*/  @P1 BRA `(.L_x_4420) ;  /* 0x0000000000081947 */ /* 0x002fea0003800000 */
[----:B------:R-:W1:Y:S02]  /*2f20*/  SYNCS.PHASECHK.TRANS64.TRYWAIT P1, [UR23+0x28c50], R0 ;  /* 0x028c5000ff0075a7 */ /* 0x000e640008020157 */
[----:B-1----:R-:W-:Y:S05]  /*2f30*/  @!P1 BRA `(.L_x_4421) ;  /* 0x0000013400309947 */ /* 0x002fea0003800000 */
.L_x_4420:
        /* <DEDUP_REMOVED lines=30> */
.L_x_4417:
[----:B------:R-:W-:Y:S01]  /*3120*/  BAR.SYNC.DEFER_BLOCKING 0xe, 0x100 ;  /* 0x0384000000007b1d */ /* 0x000fe20000010000 */
[----:B------:R-:W-:Y:S01]  /*3130*/  IMAD.U32 R3, RZ, RZ, UR37 ;  /* 0x00000025ff037e24 */ /* 0x000fe2000f8e00ff */
[----:B------:R-:W-:Y:S01]  /*3140*/  UIADD3 UR37, UR37, 0x1, URZ ;  /* 0x0000000125257890 */ /* 0x000fe2000fffe03f */
[----:B------:R-:W-:Y:S02]  /*3150*/  PLOP3.LUT P0, PT, PT, PT, PT, 0x8, 0x0 ;  /* 0x000000000000781c */ /* 0x000fe40003f0e170 */
[----:B------:R-:W-:Y:S01]  /*3160*/  CS2R R12, SRZ ;  /* 0x00000000000c7805 */ /* 0x000fe2000001ff00 */
        /* <DEDUP_REMOVED lines=138> */
.L_x_4412:
        /* <DEDUP_REMOVED lines=55> */
.L_x_4423:
        /* <DEDUP_REMOVED lines=104> */
.L_x_4424:
        /* <DEDUP_REMOVED lines=12> */
.L_x_4613:
[----:B------:R-:W-:Y:S05]  /*44c0*/  @!P0 BRA `(.L_x_4426) ;  /* 0x0000000000048947 */ /* 0x000fea0003800000 */
[----:B------:R-:W-:Y:S01]  /*44d0*/  BPT.TRAP 0x1 ;  /* 0x000000040000795c */ /* 0x000fe20000300000 */
.L_x_4426:
[----:B------:R-:W-:Y:S02]  /*44e0*/  IMAD.U32 R7, RZ, RZ, UR37 ;  /* 0x00000025ff077e24 */ /* 0x000fe4000f8e00ff */
[----:B------:R-:W-:-:S03]  /*44f0*/  IMAD.U32 R8, RZ, RZ, UR38 ;  /* 0x00000026ff087e24 */ /* 0x000fc6000f8e00ff */
[----:B------:R-:W-:Y:S02]  /*4500*/  LEA R7, R7, UR46, 0x3 ;  /* 0x0000002e07077c11 */ /* 0x000fe4000f8e18ff */
[----:B------:R-:W-:-:S04]  /*4510*/  SHF.L.U32 R8, R8, 0x1f, RZ ;  /* 0x0000001f08087819 */ /* 0x000fc800000006ff */
[----:B------:R1:W2:Y:S01]  /*4520*/  SYNCS.PHASECHK.TRANS64.TRYWAIT P1, [R7+URZ+0x28c30], R8 ;  /* 0x028c3008070075a7 */ /* 0x0002a2000802017f */
[----:B------:R-:W-:Y:S05]  /*4530*/  @!P0 BRA `(.L_x_4427) ;  /* 0x0000000000048947 */ /* 0x000fea0003800000 */
[----:B------:R-:W-:Y:S01]  /*4540*/  BPT.TRAP 0x1 ;  /* 0x000000040000795c */ /* 0x000fe20000300000 */
.L_x_4427:
[----:B--2---:R-:W-:Y:S05]  /*4550*/  @P1 BRA `(.L_x_4428) ;  /* 0x0000000000081947 */ /* 0x004fea0003800000 */
[----:B------:R-:W2:Y:S02]  /*4560*/  SYNCS.PHASECHK.TRANS64.TRYWAIT P1, [R7+URZ+0x28c30], R8 ;  /* 0x028c3008070075a7 */ /* 0x000ea4000802017f */
[----:B--2---:R-:W-:Y:S05]  /*4570*/  @!P1 BRA `(.L_x_4429) ;  /* 0x0000011c00d09947 */ /* 0x004fea0003800000 */
.L_x_4428:
        /* <DEDUP_REMOVED lines=19> */
[----:B------:R-:W-:Y:S01]  /*46b0*/  LOP3.LUT R18, R18, 0xfffff7ff, RZ, 0xc0, !PT ;  /* 0xfffff7ff12127812 */ /* 0x000fe200078ec0ff */
[----:B------:R-:W-:Y:S01]  /*46c0*/  UMOV UR11, 0x40000040 ;  /* 0x40000040000b7882 */ /* 0x000fe20000000000 */
[----:B------:R-:W-:Y:S01]  /*46d0*/  UMOV UR9, 0x40000040 ;  /* 0x4000004000097882 */ /* 0x000fe20000000000 */
[----:B------:R-:W-:-:S02]  /*46e0*/  ULEA UR18, UR37, UR18, 0x9 ;  /* 0x0000001225127291 */ /* 0x000fc4000f8e483f */
[----:B------:R-:W-:Y:S02]  /*46f0*/  ULOP3.LUT UR16, UR4, 0x10000, URZ, 0xfc, !UPT ;  /* 0x0001000004107892 */ /* 0x000fe4000f8efc3f */
[----:B------:R-:W-:Y:S02]  /*4700*/  UIADD3 UR6, UR18, 0x2, URZ ;  /* 0x0000000212067890 */ /* 0x000fe4000fffe03f */
[----:B------:R-:W-:Y:S02]  /*4710*/  UIADD3 UR4, UR16, 0x2, URZ ;  /* 0x0000000210047890 */ /* 0x000fe4000fffe03f */
[----:B------:R-:W-:Y:S02]  /*4720*/  UIADD3 UR10, UR18, 0x4, URZ ;  /* 0x00000004120a7890 */ /* 0x000fe4000fffe03f */
[----:B------:R-:W-:Y:S02]  /*4730*/  UIADD3 UR8, UR16, 0x4, URZ ;  /* 0x0000000410087890 */ /* 0x000fe4000fffe03f */
[----:B------:R-:W-:Y:S01]  /*4740*/  HGMMA.64x64x16.F32 R24, gdesc[UR16], RZ, !UPT, gsb0 ;  /* 0x00e00000101879f0 */ /* 0x000fe2000c0008ff */
[----:B------:R-:W-:-:S02]  /*4750*/  UIADD3 UR14, UR18, 0x6, URZ ;  /* 0x00000006120e7890 */ /* 0x000fc4000fffe03f */
[----:B------:R-:W-:Y:S01]  /*4760*/  UIADD3 UR12, UR16, 0x6, URZ ;  /* 0x00000006100c7890 */ /* 0x000fe2000fffe03f */
[----:B------:R-:W-:Y:S01]  /*4770*/  UMOV UR15, 0x40000040 ;  /* 0x40000040000f7882 */ /* 0x000fe20000000000 */
[----:B------:R-:W-:Y:S01]  /*4780*/  UMOV UR13, 0x40000040 ;  /* 0x40000040000d7882 */ /* 0x000fe20000000000 */
[----:B------:R-:W-:Y:S02]  /*4790*/  WARPGROUP.DEPBAR.LE gsb0, 0x0 ;  /* 0x00008000000079c5 */ /* 0x000fe40000010000 */
[----:B------:R-:W-:-:S06]  /*47a0*/  WARPGROUP.ARRIVE ;  /* 0x00000000000079c5 */ /* 0x000fcc0000000000 */
[----:B------:R-:W-:Y:S01]  /*47b0*/  HGMMA.64x64x16.F32 R24, gdesc[UR4], R24, gsb0 ;  /* 0x00e00000041879f0 */ /* 0x000fe20008000818 */
[----:B------:R-:W-:Y:S02]  /*47c0*/  ULDC UR6, c[0x0][0x448] ;  /* 0x0001120000067ab9 */ /* 0x000fe40000000800 */
[----:B------:R-:W-:-:S06]  /*47d0*/  UISETP.NE.AND UP0, UPT, UR6, 0x1, UPT ;  /* 0x000000010600788c */ /* 0x000fcc000bf05270 */
[----:B------:R-:W-:-:S05]  /*47e0*/  PLOP3.LUT P2, PT, PT, PT, UP0, 0x80, 0x0 ;  /* 0x000000000000781c */ /* 0x000fca0003f4f008 */
[----:B------:R-:W-:-:S08]  /*47f0*/  @UP0 ULDC UR6, c[0x0][0x44c] ;  /* 0x0001130000060ab9 */ /* 0x000fd00000000800 */
[----:B------:R-:W-:Y:S01]  /*4800*/  @P2 IMAD.HI.U32 R4, R0, UR6, RZ ;  /* 0x0000000600042c27 */ /* 0x000fe2000f8e00ff */
[----:B------:R-:W-:Y:S01]  /*4810*/  @UP0 ULDC UR6, c[0x0][0x450] ;  /* 0x0001140000060ab9 */ /* 0x000fe20000000800 */
[----:B------:R-:W-:-:S03]  /*4820*/  @P2 LOP3.LUT R18, R18, 0x800, RZ, 0xfc, !PT ;  /* 0x0000080012122812 */ /* 0x000fc600078efcff */
[----:B------:R-:W-:Y:S01]  /*4830*/  @P2 SHF.R.U32.HI R0, RZ, UR6, R4 ;  /* 0x00000006ff002c19 */ /* 0x000fe20008011604 */
[----:B------:R-:W-:Y:S02]  /*4840*/  UMOV UR6, 0xffffffc0 ;  /* 0xffffffc000067882 */ /* 0x000fe40000000000 */
[----:B------:R-:W-:Y:S02]  /*4850*/  UIMAD UR6, UR53, UR6, 0x40 ;  /* 0x00000040350674a4 */ /* 0x000fe4000f8e0206 */
[----:B------:R-:W0:Y:S02]  /*4860*/  SHFL.IDX PT, R6, R0, 0x1, 0x1c1f ;  /* 0x003c1f0000067f89 */ /* 0x000e2400000e0000 */
[----:B------:R-:W-:Y:S02]  /*4870*/  UIADD3 UR7, UR51, 0x1, UR6 ;  /* 0x0000000133077890 */ /* 0x000fe4000fffe006 */
[----:B------:R-:W-:Y:S01]  /*4880*/  IMAD.U32 R4, RZ, RZ, UR6 ;  /* 0x00000006ff047e24 */ /* 0x000fe2000f8e00ff */
[----:B------:R-:W3:Y:S03]  /*4890*/  SHFL.IDX PT, R0, R0, RZ, 0x1c1f ;  /* 0x001c1fff00007589 */ /* 0x000ee600000e0000 */
[----:B------:R-:W-:Y:S01]  /*48a0*/  IMAD.U32 R10, RZ, RZ, UR7 ;  /* 0x00000007ff0a7e24 */ /* 0x000fe2000f8e00ff */
[----:B------:R-:W-:-:S04]  /*48b0*/  IADD3 R4, -R185, UR51, R4 ;  /* 0x00000033b9047c10 */ /* 0x000fc8000fffe104 */
[----:B------:R-:W-:-:S04]  /*48c0*/  IADD3 R5, R10, -UR52, -R185 ;  /* 0x800000340a057c10 */ /* 0x000fc8000fffe8b9 */
[----:B0-----:R-:W-:-:S04]  /*48d0*/  VIADDMNMX R6, R6, R5, R4, PT ;  /* 0x0000000506067246 */ /* 0x001fc80003800104 */
[C---:B------:R-:W-:Y:S02]  /*48e0*/  ISETP.GT.AND P2, PT, R6.reuse, RZ, PT ;  /* 0x000000ff0600720c */ /* 0x040fe40003f44270 */
[C---:B------:R-:W-:Y:S02]  /*48f0*/  ISETP.GT.AND P3, PT, R6.reuse, 0x1, PT ;  /* 0x000000010600780c */ /* 0x040fe40003f64270 */
[----:B------:R-:W-:Y:S02]  /*4900*/  ISETP.GT.AND P4, PT, R6, 0x8, PT ;  /* 0x000000080600780c */ /* 0x000fe40003f84270 */
[----:B---3--:R-:W-:Y:S01]  /*4910*/  VIADDMNMX R4, R0, R5, R4, PT ;  /* 0x0000000500047246 */ /* 0x008fe20003800104 */
        /* <DEDUP_REMOVED lines=51> */
[C---:B------:R-:W-:Y:S02]  /*4c50*/  ISETP.GT.AND P2, PT, R4.reuse, RZ, PT ;  /* 0x000000ff0400720c */ /* 0x040fe40003f44270 */
[----:B------:R-:W-:Y:S02]  /*4c60*/  FMNMX.FTZ R6, R55, R6, !PT ;  /* 0x0000000637067209 */ /* 0x000fe40007810000 */
[----:B------:R-:W-:-:S02]  /*4c70*/  ISETP.GT.AND P3, PT, R4, 0x1, PT ;  /* 0x000000010400780c */ /* 0x000fc40003f64270 */
[----:B------:R-:W-:Y:S01]  /*4c80*/  ISETP.GT.AND P4, PT, R4, 0x8, PT ;  /* 0x000000080400780c */ /* 0x000fe20003f84270 */
[----:B------:R-:W0:Y:S01]  /*4c90*/  SHFL.BFLY PT, R9, R6, 0x2, 0x1f ;  /* 0x0c401f0006097f89 */ /* 0x000e2200000e0000 */
[----:B------:R-:W-:Y:S02]  /*4ca0*/  FSEL R24, R24, -INF , P2 ;  /* 0xff80000018187808 */ /* 0x000fe40001000000 */
        /* <DEDUP_REMOVED lines=16> */
[----:B0-----:R-:W-:Y:S02]  /*4db0*/  FMNMX.FTZ R9, R6, R9, !PT ;  /* 0x0000000906097209 */ /* 0x001fe40007810000 */
[----:B------:R-:W-:Y:S02]  /*4dc0*/  ISETP.GT.AND P3, PT, R4, 0x20, PT ;  /* 0x000000200400780c */ /* 0x000fe40003f64270 */
[----:B------:R-:W-:Y:S01]  /*4dd0*/  FSEL R37, R37, -INF , P2 ;  /* 0xff80000025257808 */ /* 0x000fe20001000000 */
[----:B------:R-:W0:Y:S01]  /*4de0*/  SHFL.BFLY PT, R10, R9, 0x1, 0x1f ;  /* 0x0c201f00090a7f89 */ /* 0x000e2200000e0000 */
        /* <DEDUP_REMOVED lines=24> */
[----:B0-----:R-:W-:Y:S02]  /*4f70*/  FMNMX.FTZ R0, R9, R10, !PT ;  /* 0x0000000a09007209 */ /* 0x001fe40007810000 */
[----:B------:R-:W-:Y:S02]  /*4f80*/  FMNMX.FTZ R4, R53, R4, !PT ;  /* 0x0000000435047209 */ /* 0x000fe40007810000 */
[C---:B------:R-:W-:Y:S01]  /*4f90*/  FSETP.NEU.FTZ.AND P4, PT, R0.reuse, -INF , PT ;  /* 0xff8000000000780b */ /* 0x040fe20003f9d000 */
[----:B------:R-:W-:-:S02]  /*4fa0*/  FMUL.FTZ R9, R0, UR10 ;  /* 0x0000000a00097c20 */ /* 0x000fc40008410000 */
[----:B------:R-:W0:Y:S03]  /*4fb0*/  SHFL.BFLY PT, R5, R4, 0x2, 0x1f ;  /* 0x0c401f0004057f89 */ /* 0x000e2600000e0000 */
[----:B------:R-:W-:-:S05]  /*4fc0*/  FSEL R9, R9, RZ, P4 ;  /* 0x000000ff09097208 */ /* 0x000fca0002000000 */
        /* <DEDUP_REMOVED lines=16> */
[----:B0-----:R-:W-:Y:S01]  /*50d0*/  FMNMX.FTZ R5, R4, R5, !PT ;  /* 0x0000000504057209 */ /* 0x001fe20007810000 */
[--C-:B------:R-:W-:Y:S01]  /*50e0*/  FFMA.FTZ R54, R54, UR10, -R9.reuse ;  /* 0x0000000a36367c23 */ /* 0x100fe20008010809 */
[----:B------:R-:W-:-:S03]  /*50f0*/  FFMA.FTZ R9, R55, UR10, -R9 ;  /* 0x0000000a37097c23 */ /* 0x000fc60008010809 */
[----:B------:R-:W0:Y:S01]  /*5100*/  SHFL.BFLY PT, R6, R5, 0x1, 0x1f ;  /* 0x0c201f0005067f89 */ /* 0x000e2200000e0000 */
[----:B------:R-:W-:Y:S08]  /*5110*/  MUFU.EX2 R30, R30 ;  /* 0x0000001e001e7308 */ /* 0x000ff00000000800 */
[----:B------:R-:W4:Y:S01]  /*5120*/  MUFU.EX2 R31, R31 ;  /* 0x0000001f001f7308 */ /* 0x000f220000000800 */
[----:B---3--:R-:W-:-:S07]  /*5130*/  F2FP.F16.F32.PACK_AB R153, R27, R26 ;  /* 0x0000001a1b99723e */ /* 0x008fce00000000ff */
[----:B------:R-:W3:Y:S01]  /*5140*/  MUFU.EX2 R34, R34 ;  /* 0x0000002200227308 */ /* 0x000ee20000000800 */
[----:B0-----:R-:W-:-:S07]  /*5150*/  FMNMX.FTZ R6, R5, R6, !PT ;  /* 0x0000000605067209 */ /* 0x001fce0007810000 */
[----:B------:R-:W0:Y:S01]  /*5160*/  MUFU.EX2 R35, R35 ;  /* 0x0000002300237308 */ /* 0x000e220000000800 */
[----:B----4-:R-:W-:Y:S02]  /*5170*/  F2FP.F16.F32.PACK_AB R155, R31, R30 ;  /* 0x0000001e1f9b723e */ /* 0x010fe400000000ff */
[C---:B------:R-:W-:Y:S01]  /*5180*/  FSETP.NEU.FTZ.AND P2, PT, R6.reuse, -INF , PT ;  /* 0xff8000000600780b */ /* 0x040fe20003f5d000 */
[----:B------:R-:W-:-:S04]  /*5190*/  FMUL.FTZ R4, R6, UR10 ;  /* 0x0000000a06047c20 */ /* 0x000fc80008410000 */
[----:B------:R4:W-:Y:S01]  /*51a0*/  MUFU.EX2 R11, R9 ;  /* 0x00000009000b7308 */ /* 0x0009e20000000800 */
[----:B------:R-:W-:Y:S01]  /*51b0*/  FSEL R5, R4, RZ, P2 ;  /* 0x000000ff04057208 */ /* 0x000fe20001000000 */
[----:B------:R-:W-:-:S04]  /*51c0*/  @!P1 VIADD R4, R7, 0x28c40 ;  /* 0x00028c4007049836 */ /* 0x000fc80000000000 */
[--C-:B------:R-:W-:Y:S01]  /*51d0*/  FFMA.FTZ R24, R24, UR10, -R5.reuse ;  /* 0x0000000a18187c23 */ /* 0x100fe20008010805 */
[--C-:B------:R-:W-:Y:S01]  /*51e0*/  FFMA.FTZ R25, R25, UR10, -R5.reuse ;  /* 0x0000000a19197c23 */ /* 0x100fe20008010805 */
[--C-:B------:R-:W-:Y:S01]  /*51f0*/  FFMA.FTZ R28, R28, UR10, -R5.reuse ;  /* 0x0000000a1c1c7c23 */ /* 0x100fe20008010805 */
[--C-:B------:R-:W-:Y:S01]  /*5200*/  FFMA.FTZ R29, R29, UR10, -R5.reuse ;  /* 0x0000000a1d1d7c23 */ /* 0x100fe20008010805 */
[--C-:B------:R-:W-:Y:S01]  /*5210*/  FFMA.FTZ R32, R32, UR10, -R5.reuse ;  /* 0x0000000a20207c23 */ /* 0x100fe20008010805 */
[----:B------:R-:W-:Y:S01]  /*5220*/  FFMA.FTZ R33, R33, UR10, -R5 ;  /* 0x0000000a21217c23 */ /* 0x000fe20008010805 */
[----:B------:R-:W-:Y:S01]  /*5230*/  MUFU.EX2 R24, R24 ;  /* 0x0000001800187308 */ /* 0x000fe20000000800 */
[----:B----4-:R-:W-:Y:S01]  /*5240*/  FADD.FTZ R9, R26, R27 ;  /* 0x0000001b1a097221 */ /* 0x010fe20000010000 */
[--C-:B------:R-:W-:Y:S01]  /*5250*/  FFMA.FTZ R36, R36, UR10, -R5.reuse ;  /* 0x0000000a24247c23 */ /* 0x100fe20008010805 */
[--C-:B------:R-:W-:Y:S01]  /*5260*/  FFMA.FTZ R37, R37, UR10, -R5.reuse ;  /* 0x0000000a25257c23 */ /* 0x100fe20008010805 */
[----:B------:R-:W-:Y:S01]  /*5270*/  FFMA.FTZ R40, R40, UR10, -R5 ;  /* 0x0000000a28287c23 */ /* 0x000fe20008010805 */
[----:B------:R-:W-:Y:S01]  /*5280*/  FADD.FTZ R10, R30, R9 ;  /* 0x000000091e0a7221 */ /* 0x000fe20000010000 */
[----:B------:R-:W-:Y:S01]  /*5290*/  @!P1 PRMT R4, RZ, 0x654, R4 ;  /* 0x00000654ff049816 */ /* 0x000fe20000000004 */
[--C-:B------:R-:W-:Y:S01]  /*52a0*/  FFMA.FTZ R41, R41, UR10, -R5.reuse ;  /* 0x0000000a29297c23 */ /* 0x100fe20008010805 */
[----:B------:R-:W4:Y:S01]  /*52b0*/  MUFU.EX2 R25, R25 ;  /* 0x0000001900197308 */ /* 0x000f220000000800 */
[----:B------:R-:W-:Y:S01]  /*52c0*/  FADD.FTZ R13, R31, R10 ;  /* 0x0000000a1f0d7221 */ /* 0x000fe20000010000 */
[----:B------:R5:W-:Y:S01]  /*52d0*/  @!P1 SYNCS.ARRIVE.TRANS64.RED.A1T0 RZ, [R4+URZ], RZ ;  /* 0x000000ff04ff99a7 */ /* 0x000be2000810043f */
[--C-:B------:R-:W-:Y:S01]  /*52e0*/  FFMA.FTZ R44, R44, UR10, -R5.reuse ;  /* 0x0000000a2c2c7c23 */ /* 0x100fe20008010805 */
[----:B------:R-:W-:Y:S01]  /*52f0*/  FFMA.FTZ R45, R45, UR10, -R5 ;  /* 0x0000000a2d2d7c23 */ /* 0x000fe20008010805 */
[----:B---3--:R-:W-:Y:S01]  /*5300*/  FADD.FTZ R12, R34, R13 ;  /* 0x0000000d220c7221 */ /* 0x008fe20000010000 */
[--C-:B------:R-:W-:Y:S01]  /*5310*/  FFMA.FTZ R48, R48, UR10, -R5.reuse ;  /* 0x0000000a30307c23 */ /* 0x100fe20008010805 */
[--C-:B------:R-:W-:Y:S01]  /*5320*/  FFMA.FTZ R49, R49, UR10, -R5.reuse ;  /* 0x0000000a31317c23 */ /* 0x100fe20008010805 */
[----:B------:R-:W3:Y:S01]  /*5330*/  MUFU.EX2 R28, R28 ;  /* 0x0000001c001c7308 */ /* 0x000ee20000000800 */
[----:B0-----:R-:W-:Y:S01]  /*5340*/  FADD.FTZ R13, R35, R12 ;  /* 0x0000000c230d7221 */ /* 0x001fe20000010000 */
[--C-:B------:R-:W-:Y:S01]  /*5350*/  FFMA.FTZ R52, R52, UR10, -R5.reuse ;  /* 0x0000000a34347c23 */ /* 0x100fe20008010805 */
[----:B------:R-:W-:Y:S01]  /*5360*/  FFMA.FTZ R5, R53, UR10, -R5 ;  /* 0x0000000a35057c23 */ /* 0x000fe20008010805 */
[----:B------:R-:W-:-:S04]  /*5370*/  F2FP.F16.F32.PACK_AB R157, R35, R34 ;  /* 0x00000022239d723e */ /* 0x000fc800000000ff */
[----:B------:R-:W0:Y:S01]  /*5380*/  MUFU.EX2 R29, R29 ;  /* 0x0000001d001d7308 */ /* 0x000e220000000800 */
[----:B----4-:R-:W-:Y:S01]  /*5390*/  FADD.FTZ R9, R24, R25 ;  /* 0x0000001918097221 */ /* 0x010fe20000010000 */
[----:B------:R-:W-:-:S06]  /*53a0*/  F2FP.F16.F32.PACK_AB R152, R25, R24 ;  /* 0x000000181998723e */ /* 0x000fcc00000000ff */
[----:B------:R-:W5:Y:S01]  /*53b0*/  MUFU.EX2 R32, R32 ;  /* 0x0000002000207308 */ /* 0x000f620000000800 */
[----:B---3--:R-:W-:-:S07]  /*53c0*/  FADD.FTZ R10, R28, R9 ;  /* 0x000000091c0a7221 */ /* 0x008fce0000010000 */
[----:B------:R-:W3:Y:S01]  /*53d0*/  MUFU.EX2 R38, R38 ;  /* 0x0000002600267308 */ /* 0x000ee20000000800 */
[C---:B0-----:R-:W-:Y:S01]  /*53e0*/  FADD.FTZ R9, R29.reuse, R10 ;  /* 0x0000000a1d097221 */ /* 0x041fe20000010000 */
[----:B------:R-:W-:Y:S01]  /*53f0*/  F2FP.F16.F32.PACK_AB R154, R29, R28 ;  /* 0x0000001c1d9a723e */ /* 0x000fe200000000ff */
[----:B------:R-:W-:Y:S06]  /*5400*/  BAR.SYNC.DEFER_BLOCKING 0xf, 0x100 ;  /* 0x03c4000000007b1d */ /* 0x000fec0000010000 */
[----:B------:R-:W0:Y:S01]  /*5410*/  MUFU.EX2 R33, R33 ;  /* 0x0000002100217308 */ /* 0x000e220000000800 */
[----:B-----5:R-:W-:-:S07]  /*5420*/  FADD.FTZ R4, R32, R9 ;  /* 0x0000000920047221 */ /* 0x020fce0000010000 */
[----:B------:R-:W4:Y:S01]  /*5430*/  MUFU.EX2 R39, R39 ;  /* 0x0000002700277308 */ /* 0x000f220000000800 */
[----:B---3--:R-:W-:-:S07]  /*5440*/  FADD.FTZ R10, R38, R13 ;  /* 0x0000000d260a7221 */ /* 0x008fce0000010000 */
[----:B------:R-:W3:Y:S01]  /*5450*/  MUFU.EX2 R36, R36 ;  /* 0x0000002400247308 */ /* 0x000ee20000000800 */
[C---:B0-----:R-:W-:Y:S01]  /*5460*/  FADD.FTZ R9, R33.reuse, R4 ;  /* 0x0000000421097221 */ /* 0x041fe20000010000 */
[----:B------:R-:W-:Y:S01]  /*5470*/  F2FP.F16.F32.PACK_AB R156, R33, R32 ;  /* 0x00000020219c723e */ /* 0x000fe200000000ff */
[----:B------:R0:W-:Y:S05]  /*5480*/  STSM.16.M88.4 [R19+0x26800], R152 ;  /* 0x0268009813007844 */ /* 0x0001ea0000000200 */
[----:B------:R-:W5:Y:S01]  /*5490*/  MUFU.EX2 R42, R42 ;  /* 0x0000002a002a7308 */ /* 0x000f620000000800 */
[C---:B----4-:R-:W-:Y:S01]  /*54a0*/  FADD.FTZ R13, R39.reuse, R10 ;  /* 0x0000000a270d7221 */ /* 0x050fe20000010000 */
[----:B------:R-:W-:-:S06]  /*54b0*/  F2FP.F16.F32.PACK_AB R159, R39, R38 ;  /* 0x00000026279f723e */ /* 0x000fcc00000000ff */
[----:B------:R-:W4:Y:S01]  /*54c0*/  MUFU.EX2 R37, R37 ;  /* 0x0000002500257308 */ /* 0x000f220000000800 */
[----:B---3--:R-:W-:-:S07]  /*54d0*/  FADD.FTZ R4, R36, R9 ;  /* 0x0000000924047221 */ /* 0x008fce0000010000 */
[----:B------:R-:W3:Y:S01]  /*54e0*/  MUFU.EX2 R40, R40 ;  /* 0x0000002800287308 */ /* 0x000ee20000000800 */
[----:B-----5:R-:W-:-:S07]  /*54f0*/  FADD.FTZ R10, R42, R13 ;  /* 0x0000000d2a0a7221 */ /* 0x020fce0000010000 */
        /* <DEDUP_REMOVED lines=8> */
[----:B------:R-:W-:-:S06]  /*5580*/  F2FP.F16.F32.PACK_AB R161, R43, R42 ;  /* 0x0000002a2ba1723e */ /* 0x000fcc00000000ff */
[----:B------:R-:W5:Y:S01]  /*5590*/  MUFU.EX2 R44, R44 ;  /* 0x0000002c002c7308 */ /* 0x000f620000000800 */
[C---:B----4-:R-:W-:Y:S01]  /*55a0*/  FADD.FTZ R13, R41.reuse, R4 ;  /* 0x00000004290d7221 */ /* 0x050fe20000010000 */
[----:B------:R-:W-:-:S06]  /*55b0*/  F2FP.F16.F32.PACK_AB R160, R41, R40 ;  /* 0x0000002829a0723e */ /* 0x000fcc00000000ff */
[----:B------:R-:W4:Y:S01]  /*55c0*/  MUFU.EX2 R47, R47 ;  /* 0x0000002f002f7308 */ /* 0x000f220000000800 */
[----:B---3--:R-:W-:-:S07]  /*55d0*/  FADD.FTZ R10, R46, R15 ;  /* 0x0000000f2e0a7221 */ /* 0x008fce0000010000 */
[----:B------:R-:W3:Y:S01]  /*55e0*/  MUFU.EX2 R45, R45 ;  /* 0x0000002d002d7308 */ /* 0x000ee20000000800 */
[----:B-----5:R-:W-:-:S07]  /*55f0*/  FADD.FTZ R4, R44, R13 ;  /* 0x0000000d2c047221 */ /* 0x020fce0000010000 */
[----:B------:R-:W-:Y:S01]  /*5600*/  MUFU.EX2 R50, R50 ;  /* 0x0000003200327308 */ /* 0x000fe20000000800 */
[C---:B----4-:R-:W-:Y:S01]  /*5610*/  F2FP.F16.F32.PACK_AB R163, R47.reuse, R46 ;  /* 0x0000002e2fa3723e */ /* 0x050fe200000000ff */
[----:B------:R-:W-:-:S06]  /*5620*/  FADD.FTZ R47, R47, R10 ;  /* 0x0000000a2f2f7221 */ /* 0x000fcc0000010000 */
        /* <DEDUP_REMOVED lines=10> */
[----:B------:R-:W5:Y:S01]  /*56d0*/  MUFU.EX2 R52, R52 ;  /* 0x0000003400347308 */ /* 0x000f620000000800 */
[----:B---3--:R-:W-:Y:S01]  /*56e0*/  F2FP.F16.F32.PACK_AB R164, R49, R48 ;  /* 0x0000003031a4723e */ /* 0x008fe200000000ff */
[----:B------:R-:W-:-:S04]  /*56f0*/  FADD.FTZ R48, R48, R45 ;  /* 0x0000002d30307221 */ /* 0x000fc80000010000 */
[----:B------:R-:W-:Y:S02]  /*5700*/  FADD.FTZ R49, R49, R48 ;  /* 0x0000003031317221 */ /* 0x000fe40000010000 */
[----:B------:R3:W1:Y:S01]  /*5710*/  MUFU.EX2 R9, R5 ;  /* 0x0000000500097308 */ /* 0x0006620000000800 */
[----:B----4-:R-:W-:Y:S01]  /*5720*/  F2FP.F16.F32.PACK_AB R167, R11, R54 ;  /* 0x000000360ba7723e */ /* 0x010fe200000000ff */
[----:B------:R-:W-:Y:S01]  /*5730*/  FADD.FTZ R54, R54, R51 ;  /* 0x0000003336367221 */ /* 0x000fe20000010000 */
[----:B-----5:R-:W-:-:S03]  /*5740*/  FADD.FTZ R4, R52, R49 ;  /* 0x0000003134047221 */ /* 0x020fc60000010000 */
[----:B---3--:R-:W-:Y:S01]  /*5750*/  FADD.FTZ R5, R11, R54 ;  /* 0x000000360b057221 */ /* 0x008fe20000010000 */
[C---:B-1----:R-:W-:Y:S01]  /*5760*/  F2FP.F16.F32.PACK_AB R166, R9.reuse, R52 ;  /* 0x0000003409a6723e */ /* 0x042fe200000000ff */
[----:B------:R-:W-:-:S04]  /*5770*/  FADD.FTZ R4, R9, R4 ;  /* 0x0000000409047221 */ /* 0x000fc80000010000 */
[----:B------:R0:W-:Y:S01]  /*5780*/  STSM.16.M88.4 [R23], R164 ;  /* 0x000000a417007844 */ /* 0x0001e20000000200 */
[----:B------:R-:W-:Y:S05]  /*5790*/  @!P0 BRA `(.L_x_4430) ;  /* 0x0000000000048947 */ /* 0x000fea0003800000 */
[----:B------:R-:W-:Y:S01]  /*57a0*/  BPT.TRAP 0x1 ;  /* 0x000000040000795c */ /* 0x000fe20000300000 */
.L_x_4430:
[----:B------:R1:W3:Y:S01]  /*57b0*/  SYNCS.PHASECHK.TRANS64.TRYWAIT P2, [R7+URZ+0x28c50], R8 ;  /* 0x028c5008070075a7 */ /* 0x0002e2000804017f */
[----:B------:R-:W-:Y:S05]  /*57c0*/  @!P0 BRA `(.L_x_4431) ;  /* 0x0000000000048947 */ /* 0x000fea0003800000 */
[----:B------:R-:W-:Y:S01]  /*57d0*/  BPT.TRAP 0x1 ;  /* 0x000000040000795c */ /* 0x000fe20000300000 */
.L_x_4431:
[----:B---3--:R-:W-:Y:S05]  /*57e0*/  @P2 BRA `(.L_x_4432) ;  /* 0x0000000000082947 */ /* 0x008fea0003800000 */
[----:B------:R-:W3:Y:S02]  /*57f0*/  SYNCS.PHASECHK.TRANS64.TRYWAIT P2, [R7+URZ+0x28c50], R8 ;  /* 0x028c5008070075a7 */ /* 0x000ee4000804017f */
[----:B---3--:R-:W-:Y:S05]  /*5800*/  @!P2 BRA `(.L_x_4433) ;  /* 0x0000010c0040a947 */ /* 0x008fea0003800000 */
.L_x_4432:
[----:B------:R-:W-:Y:S01]  /*5810*/  ULEA UR11, UR37, UR50, 0xc ;  /* 0x00000032250b7291 */ /* 0x000fe2000f8e603f */
[----:B------:R-:W-:Y:S01]  /*5820*/  WARPGROUP.ARRIVE ;  /* 0x00000000000079c5 */ /* 0x000fe20000000000 */
[----:B------:R-:W-:Y:S01]  /*5830*/  UMOV UR7, 0x40000040 ;  /* 0x4000004000077882 */ /* 0x000fe20000000000 */
[----:B------:R-:W-:Y:S01]  /*5840*/  @UP0 ULDC UR14, c[0x0][0x450] ;  /* 0x00011400000e0ab9 */ /* 0x000fe20000000800 */
[----:B------:R-:W-:Y:S01]  /*5850*/  UIADD3 UR21, UR53, -0x2, URZ ;  /* 0xfffffffe35157890 */ /* 0x000fe2000fffe03f */
[----:B-123--:R-:W-:Y:S02]  /*5860*/  @!P1 VIADD R7, R7, 0x28c60 ;  /* 0x00028c6007079836 */ /* 0x00efe40000000000 */
[----:B------:R-:W-:Y:S02]  /*5870*/  UMOV UR6, UR11 ;  /* 0x0000000b00067c82 */ /* 0x000fe40008000000 */
[----:B------:R-:W-:Y:S01]  /*5880*/  HGMMA.64x256x16.F32 R24, R152, gdesc[UR4].tnspB, RZ, !UPT, gsb0 ;  /* 0x43e0000498187df0 */ /* 0x000fe2000c0008ff */
        /* <DEDUP_REMOVED lines=24> */
[----:B------:R-:W-:-:S04]  /*5a10*/  USHF.R.S32.HI UR7, URZ, 0x1f, UR6 ;  /* 0x0000001f3f077899 */ /* 0x000fc80008011406 */
[----:B------:R-:W-:-:S04]  /*5a20*/  ULEA.HI UR7, UR7, UR6, URZ, 0x6 ;  /* 0x0000000607077291 */ /* 0x000fc8000f8f303f */
[----:B------:R-:W-:-:S04]  /*5a30*/  USHF.R.S32.HI UR7, URZ, 0x6, UR7 ;  /* 0x000000063f077899 */ /* 0x000fc80008011407 */
[----:B------:R-:W-:-:S04]  /*5a40*/  UISETP.LT.AND UP1, UPT, UR49, UR7, UPT ;  /* 0x000000073100728c */ /* 0x000fc8000bf21270 */
[----:B------:R-:W-:-:S04]  /*5a50*/  USEL UR20, UR49, UR7, !UP1 ;  /* 0x0000000731147287 */ /* 0x000fc8000c800000 */
        /* <DEDUP_REMOVED lines=17> */
.L_x_4443:
[----:B------:R-:W-:-:S04]  /*5b70*/  UIADD3 UR37, UR23, 0x1, URZ ;  /* 0x0000000117257890 */ /* 0x000fc8000fffe03f */
[----:B------:R-:W-:-:S04]  /*5b80*/  UISETP.NE.AND UP1, UPT, UR37, 0x2, UPT ;  /* 0x000000022500788c */ /* 0x000fc8000bf25270 */
[----:B------:R-:W-:Y:S02]  /*5b90*/  USEL UR6, URZ, 0x1, UP1 ;  /* 0x000000013f067887 */ /* 0x000fe40008800000 */
[----:B------:R-:W-:Y:S02]  /*5ba0*/  USEL UR37, UR37, URZ, UP1 ;  /* 0x0000003f25257287 */ /* 0x000fe40008800000 */
[----:B------:R-:W-:Y:S01]  /*5bb0*/  ULOP3.LUT UR38, UR38, UR6, URZ, 0x3c, !UPT ;  /* 0x0000000626267292 */ /* 0x000fe2000f8e3c3f */
[----:B0-23--:R-:W-:Y:S11]  /*5bc0*/  @!P0 BRA `(.L_x_4435) ;  /* 0x0000000000048947 */ /* 0x00dff60003800000 */
[----:B------:R-:W-:Y:S01]  /*5bd0*/  BPT.TRAP 0x1 ;  /* 0x000000040000795c */ /* 0x000fe20000300000 */
.L_x_4435:
[----:B------:R-:W-:Y:S01]  /*5be0*/  ULEA UR24, UR37, UR46, 0x3 ;  /* 0x0000002e25187291 */ /* 0x000fe2000f8e183f */
[----:B-1----:R-:W-:-:S05]  /*5bf0*/  IMAD.U32 R7, RZ, RZ, UR38 ;  /* 0x00000026ff077e24 */ /* 0x002fca000f8e00ff */
[----:B------:R-:W-:-:S04]  /*5c00*/  SHF.L.U32 R7, R7, 0x1f, RZ ;  /* 0x0000001f07077819 */ /* 0x000fc800000006ff */
[----:B------:R1:W2:Y:S01]  /*5c10*/  SYNCS.PHASECHK.TRANS64.TRYWAIT P2, [UR24+0x28c30], R7 ;  /* 0x028c3007ff0075a7 */ /* 0x0002a20008040158 */
[----:B------:R-:W-:Y:S05]  /*5c20*/  @!P0 BRA `(.L_x_4436) ;  /* 0x0000000000048947 */ /* 0x000fea0003800000 */
[----:B------:R-:W-:Y:S01]  /*5c30*/  BPT.TRAP 0x1 ;  /* 0x000000040000795c */ /* 0x000fe20000300000 */
.L_x_4436:
[----:B------:R-:W-:Y:S01]  /*5c40*/  VIADD R10, R186, UR39 ;  /* 0x00000027ba0a7c36 */ /* 0x000fe20008000000 */
[----:B--2---:R-:W-:Y:S06]  /*5c50*/  @P2 BRA `(.L_x_4437) ;  /* 0x0000000000082947 */ /* 0x004fec0003800000 */
[----:B------:R-:W2:Y:S02]  /*5c60*/  SYNCS.PHASECHK.TRANS64.TRYWAIT P2, [UR24+0x28c30], R7 ;  /* 0x028c3007ff0075a7 */ /* 0x000ea40008040158 */
[----:B--2---:R-:W-:Y:S05]  /*5c70*/  @!P2 BRA `(.L_x_4438) ;  /* 0x000001080038a947 */ /* 0x004fea0003800000 */
.L_x_4437:
[----:B------:R-:W-:Y:S01]  /*5c80*/  R2UR UR18, R3 ;  /* 0x00000000031272ca */ /* 0x000fe200000e0000 */
[----:B0-----:R-:W-:Y:S01]  /*5c90*/  WARPGROUP.ARRIVE ;  /* 0x00000000000079c5 */ /* 0x001fe20000000000 */
[----:B------:R-:W-:Y:S01]  /*5ca0*/  UMOV UR19, 0x40000040 ;  /* 0x4000004000137882 */ /* 0x000fe20000000000 */
[----:B------:R-:W-:Y:S01]  /*5cb0*/  PLOP3.LUT P2, PT, PT, PT, UP0, 0x80, 0x0 ;  /* 0x000000000000781c */ /* 0x000fe20003f4f008 */
[----:B------:R-:W-:Y:S01]  /*5cc0*/  @UP0 ULDC UR6, c[0x0][0x44c] ;  /* 0x0001130000060ab9 */ /* 0x000fe20000000800 */
[----:B------:R-:W-:Y:S01]  /*5cd0*/  UMOV UR7, 0x40000040 ;  /* 0x4000004000077882 */ /* 0x000fe20000000000 */
[----:B------:R-:W-:Y:S01]  /*5ce0*/  UMOV UR11, 0x40000040 ;  /* 0x40000040000b7882 */ /* 0x000fe20000000000 */
[----:B------:R-:W-:Y:S01]  /*5cf0*/  UMOV UR15, 0x40000040 ;  /* 0x40000040000f7882 */ /* 0x000fe20000000000 */
[----:B------:R-:W-:Y:S01]  /*5d00*/  LOP3.LUT R18, R18, 0xffffdfff, RZ, 0xc0, !PT ;  /* 0xffffdfff12127812 */ /* 0x000fe200078ec0ff */
[----:B------:R-:W-:-:S03]  /*5d10*/  IMAD.U32 R12, RZ, RZ, UR23 ;  /* 0x00000017ff0c7e24 */ /* 0x000fc6000f8e00ff */
[----:B------:R-:W-:Y:S01]  /*5d20*/  @P1 LOP3.LUT R18, R18, 0x2000, RZ, 0xfc, !PT ;  /* 0x0000200012121812 */ /* 0x000fe200078efcff */
[----:B------:R-:W-:-:S03]  /*5d30*/  ULEA UR18, UR37, UR18, 0x9 ;  /* 0x0000001225127291 */ /* 0x000fc6000f8e483f */
[----:B--2---:R-:W-:Y:S01]  /*5d40*/  @P2 IMAD.HI.U32 R0, R10, UR6, RZ ;  /* 0x000000060a002c27 */ /* 0x004fe2000f8e00ff */
[----:B------:R-:W-:Y:S01]  /*5d50*/  @UP0 ULDC UR6, c[0x0][0x450] ;  /* 0x0001140000060ab9 */ /* 0x000fe20000000800 */
[----:B------:R-:W-:Y:S01]  /*5d60*/  UIADD3 UR10, UR18, 0x4, URZ ;  /* 0x00000004120a7890 */ /* 0x000fe2000fffe03f */
[----:B------:R-:W-:Y:S01]  /*5d70*/  LOP3.LUT R18, R18, 0xffffefff, RZ, 0xc0, !PT ;  /* 0xffffefff12127812 */ /* 0x000fe200078ec0ff */
[----:B------:R-:W-:Y:S01]  /*5d80*/  UIADD3 UR14, UR18, 0x6, URZ ;  /* 0x00000006120e7890 */ /* 0x000fe2000fffe03f */
[----:B------:R-:W-:Y:S01]  /*5d90*/  @P2 SHF.R.U32.HI R10, RZ, UR6, R0 ;  /* 0x00000006ff0a2c19 */ /* 0x000fe20008011600 */
[----:B------:R-:W-:Y:S01]  /*5da0*/  HGMMA.64x64x16.F32 R152, gdesc[UR16], RZ, !UPT, gsb0 ;  /* 0x00e00000109879f0 */ /* 0x000fe2000c0008ff */
[----:B------:R-:W-:Y:S01]  /*5db0*/  UMOV UR6, 0xffffffc0 ;  /* 0xffffffc000067882 */ /* 0x000fe20000000000 */
[----:B------:R-:W-:Y:S01]  /*5dc0*/  IMAD.U32 R0, RZ, RZ, UR51 ;  /* 0x00000033ff007e24 */ /* 0x000fe2000f8e00ff */
[----:B------:R-:W-:Y:S01]  /*5dd0*/  UIMAD UR6, UR21, UR6, 0x1 ;  /* 0x00000001150674a4 */ /* 0x000fe2000f8e0206 */
[----:B------:R-:W0:Y:S01]  /*5de0*/  SHFL.IDX PT, R11, R10, RZ, 0x1c1f ;  /* 0x001c1fff0a0b7589 */ /* 0x000e2200000e0000 */
[----:B------:R-:W-:-:S03]  /*5df0*/  @P0 LOP3.LUT R18, R18, 0x1000, RZ, 0xfc, !PT ;  /* 0x0000100012120812 */ /* 0x000fc600078efcff */
[----:B------:R-:W2:Y:S01]  /*5e00*/  SHFL.IDX PT, R13, R10, 0x1, 0x1c1f ;  /* 0x003c1f000a0d7f89 */ /* 0x000ea200000e0000 */
[----:B------:R-:W-:Y:S01]  /*5e10*/  IADD3 R0, R0, UR6, -R185 ;  /* 0x0000000600007c10 */ /* 0x000fe2000fffe8b9 */
[----:B------:R-:W-:Y:S01]  /*5e20*/  UIADD3 UR6, UR18, 0x2, URZ ;  /* 0x0000000212067890 */ /* 0x000fe2000fffe03f */
[----:B------:R-:W-:-:S03]  /*5e30*/  LOP3.LUT R18, R18, 0xffff7fff, RZ, 0xc0, !PT ;  /* 0xffff7fff12127812 */ /* 0x000fc600078ec0ff */
[----:B------:R-:W-:-:S04]  /*5e40*/  VIADD R0, R0, -UR52 ;  /* 0x8000003400007c36 */ /* 0x000fc80008000000 */
[C---:B0-----:R-:W-:Y:S02]  /*5e50*/  IMAD.IADD R6, R0.reuse, 0x1, R11 ;  /* 0x0000000100067824 */ /* 0x041fe400078e020b */
[----:B--2---:R-:W-:-:S03]  /*5e60*/  IMAD.IADD R0, R0, 0x1, R13 ;  /* 0x0000000100007824 */ /* 0x004fc600078e020d */
[C---:B------:R-:W-:Y:S02]  /*5e70*/  ISETP.GT.AND P2, PT, R6.reuse, 0x21, PT ;  /* 0x000000210600780c */ /* 0x040fe40003f44270 */
[C---:B------:R-:W-:Y:S02]  /*5e80*/  ISETP.GT.AND P3, PT, R6.reuse, 0x28, PT ;  /* 0x000000280600780c */ /* 0x040fe40003f64270 */
[C---:B------:R-:W-:Y:S02]  /*5e90*/  ISETP.GT.AND P4, PT, R6.reuse, 0x29, PT ;  /* 0x000000290600780c */ /* 0x040fe40003f84270 */
[C---:B------:R-:W-:Y:S02]  /*5ea0*/  ISETP.GT.AND P5, PT, R6.reuse, 0x30, PT ;  /* 0x000000300600780c */ /* 0x040fe40003fa4270 */
[C---:B------:R-:W-:Y:S02]  /*5eb0*/  ISETP.GT.AND P6, PT, R6.reuse, 0x31, PT ;  /* 0x000000310600780c */ /* 0x040fe40003fc4270 */
[----:B------:R-:W-:-:S02]  /*5ec0*/  ISETP.GT.AND P1, PT, R6, 0x38, PT ;  /* 0x000000380600780c */ /* 0x000fc40003f24270 */
[----:B------:R-:W-:Y:S02]  /*5ed0*/  ISETP.GT.AND P0, PT, R6, 0x39, PT ;  /* 0x000000390600780c */ /* 0x000fe40003f04270 */
[----:B------:R-:W-:Y:S02]  /*5ee0*/  @P2 LOP3.LUT R18, R18, 0x8000, RZ, 0xfc, !PT ;  /* 0x0000800012122812 */ /* 0x000fe400078efcff */
[----:B------:R-:W-:Y:S02]  /*5ef0*/  ISETP.GT.AND P2, PT, R6, RZ, PT ;  /* 0x000000ff0600720c */ /* 0x000fe40003f44270 */
[----:B------:R-:W-:-:S04]  /*5f00*/  LOP3.LUT R18, R18, 0xfffeffff, RZ, 0xc0, !PT ;  /* 0xfffeffff12127812 */ /* 0x000fc800078ec0ff */
[----:B------:R-:W-:Y:S02]  /*5f10*/  @P3 LOP3.LUT R18, R18, 0x10000, RZ, 0xfc, !PT ;  /* 0x0001000012123812 */ /* 0x000fe400078efcff */
[----:B------:R-:W-:Y:S02]  /*5f20*/  ISETP.GT.AND P3, PT, R6, 0x9, PT ;  /* 0x000000090600780c */ /* 0x000fe40003f64270 */
[----:B------:R-:W-:-:S04]  /*5f30*/  LOP3.LUT R18, R18, 0xfffdffff, RZ, 0xc0, !PT ;  /* 0xfffdffff12127812 */ /* 0x000fc800078ec0ff */
[----:B------:R-:W-:Y:S02]  /*5f40*/  @P4 LOP3.LUT R18, R18, 0x20000, RZ, 0xfc, !PT ;  /* 0x0002000012124812 */ /* 0x000fe400078efcff */
[----:B------:R-:W-:Y:S02]  /*5f50*/  ISETP.GT.AND P4, PT, R6, 0x8, PT ;  /* 0x000000080600780c */ /* 0x000fe40003f84270 */
[----:B------:R-:W-:-:S04]  /*5f60*/  LOP3.LUT R18, R18, 0xfffbffff, RZ, 0xc0, !PT ;  /* 0xfffbffff12127812 */ /* 0x000fc800078ec0ff */
[----:B------:R-:W-:Y:S02]  /*5f70*/  @P5 LOP3.LUT R18, R18, 0x40000, RZ, 0xfc, !PT ;  /* 0x0004000012125812 */ /* 0x000fe400078efcff */
[----:B------:R-:W-:Y:S01]  /*5f80*/  ISETP.GT.AND P5, PT, R6, 0x1, PT ;  /* 0x000000010600780c */ /* 0x000fe20003fa4270 */
        /* <DEDUP_REMOVED lines=11> */
[----:B------:R-:W-:Y:S02]  /*6040*/  FSEL R152, R152, -INF , P2 ;  /* 0xff80000098987808 */ /* 0x000fe40001000000 */
[----:B------:R-:W-:Y:S02]  /*6050*/  ISETP.GT.AND P2, PT, R6, 0x10, PT ;  /* 0x000000100600780c */ /* 0x000fe40003f44270 */
[----:B------:R-:W-:Y:S02]  /*6060*/  FSEL R153, R153, -INF , P5 ;  /* 0xff80000099997808 */ /* 0x000fe40002800000 */
[----:B------:R-:W-:-:S02]  /*6070*/  FSEL R156, R156, -INF , P4 ;  /* 0xff8000009c9c7808 */ /* 0x000fc40002000000 */
[----:B------:R-:W-:Y:S02]  /*6080*/  FSEL R157, R157, -INF , P3 ;  /* 0xff8000009d9d7808 */ /* 0x000fe40001800000 */
[----:B------:R-:W-:Y:S02]  /*6090*/  FSEL R160, R160, -INF , P2 ;  /* 0xff800000a0a07808 */ /* 0x000fe40001000000 */
[C---:B------:R-:W-:Y:S02]  /*60a0*/  ISETP.GT.AND P5, PT, R6.reuse, 0x11, PT ;  /* 0x000000110600780c */ /* 0x040fe40003fa4270 */
[C---:B------:R-:W-:Y:S02]  /*60b0*/  ISETP.GT.AND P4, PT, R6.reuse, 0x18, PT ;  /* 0x000000180600780c */ /* 0x040fe40003f84270 */
[C---:B------:R-:W-:Y:S02]  /*60c0*/  ISETP.GT.AND P3, PT, R6.reuse, 0x19, PT ;  /* 0x000000190600780c */ /* 0x040fe40003f64270 */
[----:B------:R-:W-:-:S02]  /*60d0*/  ISETP.GT.AND P2, PT, R6, 0x20, PT ;  /* 0x000000200600780c */ /* 0x000fc40003f44270 */
[----:B------:R-:W-:Y:S02]  /*60e0*/  FMNMX.FTZ R6, R152, R9, !PT ;  /* 0x0000000998067209 */ /* 0x000fe40007810000 */
[----:B------:R-:W-:Y:S02]  /*60f0*/  FSEL R161, R161, -INF , P5 ;  /* 0xff800000a1a17808 */ /* 0x000fe40002800000 */
[----:B------:R-:W-:Y:S02]  /*6100*/  FMNMX.FTZ R6, R153, R6, !PT ;  /* 0x0000000699067209 */ /* 0x000fe40007810000 */
[----:B------:R-:W-:Y:S02]  /*6110*/  FSEL R164, R164, -INF , P4 ;  /* 0xff800000a4a47808 */ /* 0x000fe40002000000 */
[----:B------:R-:W-:Y:S02]  /*6120*/  FMNMX.FTZ R6, R156, R6, !PT ;  /* 0x000000069c067209 */ /* 0x000fe40007810000 */
[----:B------:R-:W-:-:S02]  /*6130*/  FSEL R165, R165, -INF , P3 ;  /* 0xff800000a5a57808 */ /* 0x000fc40001800000 */
[----:B------:R-:W-:Y:S02]  /*6140*/  FMNMX.FTZ R6, R157, R6, !PT ;  /* 0x000000069d067209 */ /* 0x000fe40007810000 */
[----:B------:R-:W-:Y:S02]  /*6150*/  FSEL R168, R168, -INF , P2 ;  /* 0xff800000a8a87808 */ /* 0x000fe40001000000 */
[----:B------:R-:W-:Y:S02]  /*6160*/  FMNMX.FTZ R6, R160, R6, !PT ;  /* 0x00000006a0067209 */ /* 0x000fe40007810000 */
[C---:B------:R-:W-:Y:S02]  /*6170*/  LOP3.LUT P2, RZ, R18.reuse, 0x8000, RZ, 0xc0, !PT ;  /* 0x0000800012ff7812 */ /* 0x040fe4000784c0ff */
[----:B------:R-:W-:Y:S02]  /*6180*/  FMNMX.FTZ R6, R161, R6, !PT ;  /* 0x00000006a1067209 */ /* 0x000fe40007810000 */
[----:B------:R-:W-:-:S02]  /*6190*/  LOP3.LUT P3, RZ, R18, 0x10000, RZ, 0xc0, !PT ;  /* 0x0001000012ff7812 */ /* 0x000fc4000786c0ff */
[----:B------:R-:W-:Y:S02]  /*61a0*/  FMNMX.FTZ R6, R164, R6, !PT ;  /* 0x00000006a4067209 */ /* 0x000fe40007810000 */
[----:B------:R-:W-:Y:S02]  /*61b0*/  FSEL R169, R169, -INF , P2 ;  /* 0xff800000a9a97808 */ /* 0x000fe40001000000 */
[----:B------:R-:W-:Y:S02]  /*61c0*/  FMNMX.FTZ R6, R165, R6, !PT ;  /* 0x00000006a5067209 */ /* 0x000fe40007810000 */
[----:B------:R-:W-:Y:S02]  /*61d0*/  LOP3.LUT P4, RZ, R18, 0x20000, RZ, 0xc0, !PT ;  /* 0x0002000012ff7812 */ /* 0x000fe4000788c0ff */
[----:B------:R-:W-:Y:S02]  /*61e0*/  FMNMX.FTZ R6, R168, R6, !PT ;  /* 0x00000006a8067209 */ /* 0x000fe40007810000 */
[----:B------:R-:W-:-:S02]  /*61f0*/  FSEL R172, R172, -INF , P3 ;  /* 0xff800000acac7808 */ /* 0x000fc40001800000 */
[----:B------:R-:W-:Y:S02]  /*6200*/  FMNMX.FTZ R6, R169, R6, !PT ;  /* 0x00000006a9067209 */ /* 0x000fe40007810000 */
[----:B------:R-:W-:Y:S02]  /*6210*/  LOP3.LUT P5, RZ, R18, 0x40000, RZ, 0xc0, !PT ;  /* 0x0004000012ff7812 */ /* 0x000fe400078ac0ff */
[----:B------:R-:W-:Y:S02]  /*6220*/  FSEL R173, R173, -INF , P4 ;  /* 0xff800000adad7808 */ /* 0x000fe40002000000 */
[----:B------:R-:W-:Y:S02]  /*6230*/  FMNMX.FTZ R6, R172, R6, !PT ;  /* 0x00000006ac067209 */ /* 0x000fe40007810000 */
[----:B------:R-:W-:Y:S02]  /*6240*/  FSEL R176, R176, -INF , P5 ;  /* 0xff800000b0b07808 */ /* 0x000fe40002800000 */
[----:B------:R-:W-:-:S02]  /*6250*/  FMNMX.FTZ R6, R173, R6, !PT ;  /* 0x00000006ad067209 */ /* 0x000fc40007810000 */
[----:B------:R-:W-:Y:S02]  /*6260*/  FSEL R177, R177, -INF , P6 ;  /* 0xff800000b1b17808 */ /* 0x000fe40003000000 */
[----:B------:R-:W-:Y:S02]  /*6270*/  FMNMX.FTZ R6, R176, R6, !PT ;  /* 0x00000006b0067209 */ /* 0x000fe40007810000 */
[----:B------:R-:W-:Y:S02]  /*6280*/  FSEL R180, R180, -INF , P1 ;  /* 0xff800000b4b47808 */ /* 0x000fe40000800000 */
[----:B------:R-:W-:Y:S02]  /*6290*/  FMNMX.FTZ R6, R177, R6, !PT ;  /* 0x00000006b1067209 */ /* 0x000fe40007810000 */
[----:B------:R-:W-:Y:S02]  /*62a0*/  FSEL R181, R181, -INF , P0 ;  /* 0xff800000b5b57808 */ /* 0x000fe40000000000 */
[----:B------:R-:W-:-:S02]  /*62b0*/  FMNMX.FTZ R6, R180, R6, !PT ;  /* 0x00000006b4067209 */ /* 0x000fc40007810000 */
[C---:B------:R-:W-:Y:S02]  /*62c0*/  ISETP.GT.AND P1, PT, R0.reuse, 0x21, PT ;  /* 0x000000210000780c */ /* 0x040fe40003f24270 */
[----:B------:R-:W-:Y:S02]  /*62d0*/  FMNMX.FTZ R6, R181, R6, !PT ;  /* 0x00000006b5067209 */ /* 0x000fe40007810000 */
[----:B------:R-:W-:Y:S02]  /*62e0*/  ISETP.GT.AND P6, PT, R0, 0x1, PT ;  /* 0x000000010000780c */ /* 0x000fe40003fc4270 */
[----:B------:R-:W-:Y:S01]  /*62f0*/  LOP3.LUT R18, R18, 0xffffbfff, RZ, 0xc0, !PT ;  /* 0xffffbfff12127812 */ /* 0x000fe200078ec0ff */
[----:B------:R-:W0:Y:S01]  /*6300*/  SHFL.BFLY PT, R10, R6, 0x2, 0x1f ;  /* 0x0c401f00060a7f89 */ /* 0x000e2200000e0000 */
[----:B------:R-:W-:Y:S02]  /*6310*/  FSEL R155, R155, -INF , P6 ;  /* 0xff8000009b9b7808 */ /* 0x000fe40003000000 */
[----:B------:R-:W-:-:S02]  /*6320*/  ISETP.GT.AND P4, PT, R0, RZ, PT ;  /* 0x000000ff0000720c */ /* 0x000fc40003f84270 */
[----:B------:R-:W-:Y:S02]  /*6330*/  ISETP.GT.AND P3, PT, R0, 0x8, PT ;  /* 0x000000080000780c */ /* 0x000fe40003f64270 */
[----:B------:R-:W-:Y:S02]  /*6340*/  @P1 LOP3.LUT R18, R18, 0x4000, RZ, 0xfc, !PT ;  /* 0x0000400012121812 */ /* 0x000fe400078efcff */
[C---:B------:R-:W-:Y:S02]  /*6350*/  ISETP.GT.AND P1, PT, R0.reuse, 0x20, PT ;  /* 0x000000200000780c */ /* 0x040fe40003f24270 */
[----:B------:R-:W-:Y:S02]  /*6360*/  ISETP.GT.AND P2, PT, R0, 0x9, PT ;  /* 0x000000090000780c */ /* 0x000fe40003f44270 */
[----:B------:R-:W-:Y:S02]  /*6370*/  FSEL R170, R170, -INF , P1 ;  /* 0xff800000aaaa7808 */ /* 0x000fe40000800000 */
[----:B------:R-:W-:-:S02]  /*6380*/  LOP3.LUT P1, RZ, R18, 0x4000, RZ, 0xc0, !PT ;  /* 0x0000400012ff7812 */ /* 0x000fc4000782c0ff */
[----:B------:R-:W-:Y:S02]  /*6390*/  FSEL R154, R154, -INF , P4 ;  /* 0xff8000009a9a7808 */ /* 0x000fe40002000000 */
[----:B------:R-:W-:Y:S02]  /*63a0*/  FSEL R171, R171, -INF , P1 ;  /* 0xff800000abab7808 */ /* 0x000fe40000800000 */
[----:B------:R-:W-:Y:S02]  /*63b0*/  LOP3.LUT P1, RZ, R18, 0x2000, RZ, 0xc0, !PT ;  /* 0x0000200012ff7812 */ /* 0x000fe4000782c0ff */
[----:B------:R-:W-:Y:S02]  /*63c0*/  FSEL R158, R158, -INF , P3 ;  /* 0xff8000009e9e7808 */ /* 0x000fe40001800000 */
[----:B0-----:R-:W-:Y:S02]  /*63d0*/  FMNMX.FTZ R6, R6, R10, !PT ;  /* 0x0000000a06067209 */ /* 0x001fe40007810000 */
[----:B------:R-:W-:-:S02]  /*63e0*/  FSEL R159, R159, -INF , P2 ;  /* 0xff8000009f9f7808 */ /* 0x000fc40001000000 */
[C---:B------:R-:W-:Y:S01]  /*63f0*/  ISETP.GT.AND P5, PT, R0.reuse, 0x10, PT ;  /* 0x000000100000780c */ /* 0x040fe20003fa4270 */
[----:B------:R-:W0:Y:S01]  /*6400*/  SHFL.BFLY PT, R10, R6, 0x1, 0x1f ;  /* 0x0c201f00060a7f89 */ /* 0x000e2200000e0000 */
[C---:B------:R-:W-:Y:S02]  /*6410*/  ISETP.GT.AND P4, PT, R0.reuse, 0x11, PT ;  /* 0x000000110000780c */ /* 0x040fe40003f84270 */
[C---:B------:R-:W-:Y:S02]  /*6420*/  ISETP.GT.AND P3, PT, R0.reuse, 0x18, PT ;  /* 0x000000180000780c */ /* 0x040fe40003f64270 */
        /* <DEDUP_REMOVED lines=9> */
[----:B------:R-:W-:Y:S02]  /*64c0*/  ISETP.GT.AND P5, PT, R0, 0x39, PT ;  /* 0x000000390000780c */ /* 0x000fe40003fa4270 */
[----:B0-----:R-:W-:Y:S02]  /*64d0*/  FMNMX.FTZ R6, R6, R10, !PT ;  /* 0x0000000a06067209 */ /* 0x001fe40007810000 */
[----:B------:R-:W-:Y:S02]  /*64e0*/  FSEL R174, R174, -INF , P0 ;  /* 0xff800000aeae7808 */ /* 0x000fe40000000000 */
[----:B------:R-:W-:Y:S02]  /*64f0*/  FSETP.NEU.FTZ.AND P6, PT, R6, -INF , PT ;  /* 0xff8000000600780b */ /* 0x000fe40003fdd000 */
[----:B------:R-:W-:Y:S02]  /*6500*/  FSEL R178, R178, -INF , P2 ;  /* 0xff800000b2b27808 */ /* 0x000fe40001000000 */
[----:B------:R-:W-:-:S02]  /*6510*/  FSEL R10, R6, RZ, P6 ;  /* 0x000000ff060a7208 */ /* 0x000fc40003000000 */
[----:B------:R-:W-:Y:S02]  /*6520*/  FSEL R179, R179, -INF , P3 ;  /* 0xff800000b3b37808 */ /* 0x000fe40001800000 */
[----:B------:R-:W-:Y:S01]  /*6530*/  FSEL R182, R182, -INF , P4 ;  /* 0xff800000b6b67808 */ /* 0x000fe20002000000 */
[----:B------:R-:W-:Y:S01]  /*6540*/  FADD.FTZ R10, -R10, R9 ;  /* 0x000000090a0a7221 */ /* 0x000fe20000010100 */
[----:B------:R-:W-:Y:S01]  /*6550*/  FMUL.FTZ R9, R6, UR10 ;  /* 0x0000000a06097c20 */ /* 0x000fe20008410000 */
[----:B------:R-:W-:Y:S02]  /*6560*/  FSEL R183, R183, -INF , P5 ;  /* 0xff800000b7b77808 */ /* 0x000fe40002800000 */
[----:B------:R-:W-:Y:S02]  /*6570*/  ISETP.NE.AND P2, PT, R17, RZ, PT ;  /* 0x000000ff1100720c */ /* 0x000fe40003f45270 */
[----:B------:R-:W-:Y:S02]  /*6580*/  FSEL R9, R9, RZ, P6 ;  /* 0x000000ff09097208 */ /* 0x000fe40003000000 */
[----:B------:R-:W-:-:S02]  /*6590*/  ISETP.GT.AND P6, PT, R0, 0x29, PT ;  /* 0x000000290000780c */ /* 0x000fc40003fc4270 */
[----:B------:R-:W-:Y:S01]  /*65a0*/  LOP3.LUT P0, RZ, R18, 0x1000, RZ, 0xc0, !PT ;  /* 0x0000100012ff7812 */ /* 0x000fe2000780c0ff */
        /* <DEDUP_REMOVED lines=16> */
[----:B------:R-:W-:Y:S01]  /*66b0*/  FMUL.FTZ R9, R10, UR10 ;  /* 0x0000000a0a097c20 */ /* 0x000fe20008410000 */
[----:B------:R-:W-:Y:S01]  /*66c0*/  IMAD.U32 R10, RZ, RZ, UR24 ;  /* 0x00000018ff0a7e24 */ /* 0x000fe2000f8e00ff */
[----:B------:R-:W-:Y:S01]  /*66d0*/  FSEL R175, R175, -INF , P6 ;  /* 0xff800000afaf7808 */ /* 0x000fe20003000000 */
[----:B------:R-:W-:Y:S01]  /*66e0*/  @!P2 IMAD R12, R12, 0x40, R16 ;  /* 0x000000400c0ca824 */ /* 0x000fe200078e0210 */
[----:B------:R-:W-:Y:S01]  /*66f0*/  MUFU.EX2 R152, R152 ;  /* 0x0000009800987308 */ /* 0x000fe20000000800 */
[----:B------:R-:W-:-:S03]  /*6700*/  @!P1 VIADD R0, R10, 0x28c40 ;  /* 0x00028c400a009836 */ /* 0x000fc60000000000 */
[----:B------:R-:W-:Y:S02]  /*6710*/  @!P2 LEA R12, R12, UR46, 0x2 ;  /* 0x0000002e0c0cac11 */ /* 0x000fe4000f8e10ff */
[----:B------:R-:W-:Y:S02]  /*6720*/  @!P1 PRMT R0, RZ, 0x654, R0 ;  /* 0x00000654ff009816 */ /* 0x000fe40000000000 */
[----:B------:R-:W0:Y:S02]  /*6730*/  MUFU.EX2 R9, R9 ;  /* 0x0000000900097308 */ /* 0x000e240000000800 */
[----:B------:R2:W-:Y:S06]  /*6740*/  @!P1 SYNCS.ARRIVE.TRANS64.RED.A1T0 RZ, [R0+URZ], RZ ;  /* 0x000000ff00ff99a7 */ /* 0x0005ec000810043f */
[----:B------:R-:W3:Y:S01]  /*6750*/  MUFU.EX2 R153, R153 ;  /* 0x0000009900997308 */ /* 0x000ee20000000800 */
[----:B--2---:R-:W-:-:S04]  /*6760*/  FMNMX.FTZ R0, R154, R8, !PT ;  /* 0x000000089a007209 */ /* 0x004fc80007810000 */
[----:B------:R-:W-:-:S03]  /*6770*/  FMNMX.FTZ R0, R155, R0, !PT ;  /* 0x000000009b007209 */ /* 0x000fc60007810000 */
[----:B------:R-:W2:Y:S01]  /*6780*/  MUFU.EX2 R156, R156 ;  /* 0x0000009c009c7308 */ /* 0x000ea20000000800 */
[----:B0-----:R-:W-:Y:S01]  /*6790*/  @!P2 STS [R12+0x28800], R9 ;  /* 0x028800090c00a388 */ /* 0x001fe20000000800 */
[----:B------:R-:W-:Y:S01]  /*67a0*/  FMNMX.FTZ R0, R158, R0, !PT ;  /* 0x000000009e007209 */ /* 0x000fe20007810000 */
[----:B------:R-:W-:Y:S01]  /*67b0*/  FFMA.FTZ R4, R9, R4, R152 ;  /* 0x0000000409047223 */ /* 0x000fe20000010098 */
[-C--:B------:R-:W-:Y:S01]  /*67c0*/  FMUL.FTZ R24, R24, R9.reuse ;  /* 0x0000000918187220 */ /* 0x080fe20000410000 */
[-C--:B------:R-:W-:Y:S01]  /*67d0*/  FMUL.FTZ R25, R25, R9.reuse ;  /* 0x0000000919197220 */ /* 0x080fe20000410000 */
[----:B------:R-:W-:Y:S01]  /*67e0*/  FMNMX.FTZ R0, R159, R0, !PT ;  /* 0x000000009f007209 */ /* 0x000fe20007810000 */
[-C--:B------:R-:W-:Y:S01]  /*67f0*/  FMUL.FTZ R28, R28, R9.reuse ;  /* 0x000000091c1c7220 */ /* 0x080fe20000410000 */
[----:B------:R-:W0:Y:S01]  /*6800*/  MUFU.EX2 R157, R157 ;  /* 0x0000009d009d7308 */ /* 0x000e220000000800 */
[----:B---3--:R-:W-:Y:S01]  /*6810*/  FADD.FTZ R4, R153, R4 ;  /* 0x0000000499047221 */ /* 0x008fe20000010000 */
[----:B------:R-:W-:Y:S01]  /*6820*/  FMNMX.FTZ R0, R162, R0, !PT ;  /* 0x00000000a2007209 */ /* 0x000fe20007810000 */
[-C--:B------:R-:W-:Y:S01]  /*6830*/  FMUL.FTZ R29, R29, R9.reuse ;  /* 0x000000091d1d7220 */ /* 0x080fe20000410000 */
[----:B------:R-:W-:Y:S01]  /*6840*/  F2FP.F16.F32.PACK_AB R152, R153, R152 ;  /* 0x000000989998723e */ /* 0x000fe200000000ff */
[-C--:B------:R-:W-:Y:S01]  /*6850*/  FMUL.FTZ R32, R32, R9.reuse ;  /* 0x0000000920207220 */ /* 0x080fe20000410000 */
[----:B------:R-:W-:Y:S01]  /*6860*/  FMNMX.FTZ R0, R163, R0, !PT ;  /* 0x00000000a3007209 */ /* 0x000fe20007810000 */
[-C--:B------:R-:W-:Y:S01]  /*6870*/  FMUL.FTZ R33, R33, R9.reuse ;  /* 0x0000000921217220 */ /* 0x080fe20000410000 */
[----:B------:R-:W-:Y:S01]  /*6880*/  MUFU.EX2 R161, R161 ;  /* 0x000000a100a17308 */ /* 0x000fe20000000800 */
[----:B--2---:R-:W-:Y:S01]  /*6890*/  FADD.FTZ R4, R156, R4 ;  /* 0x000000049c047221 */ /* 0x004fe20000010000 */
[----:B------:R-:W-:Y:S01]  /*68a0*/  FMNMX.FTZ R0, R166, R0, !PT ;  /* 0x00000000a6007209 */ /* 0x000fe20007810000 */
[-C--:B------:R-:W-:Y:S01]  /*68b0*/  FMUL.FTZ R36, R36, R9.reuse ;  /* 0x0000000924247220 */ /* 0x080fe20000410000 */
[-C--:B------:R-:W-:Y:S01]  /*68c0*/  FMUL.FTZ R37, R37, R9.reuse ;  /* 0x0000000925257220 */ /* 0x080fe20000410000 */
[-C--:B------:R-:W-:Y:S01]  /*68d0*/  FMUL.FTZ R40, R40, R9.reuse ;  /* 0x0000000928287220 */ /* 0x080fe20000410000 */
[----:B------:R-:W-:Y:S01]  /*68e0*/  FMNMX.FTZ R0, R167, R0, !PT ;  /* 0x00000000a7007209 */ /* 0x000fe20007810000 */
[-C--:B------:R-:W-:Y:S01]  /*68f0*/  FMUL.FTZ R41, R41, R9.reuse ;  /* 0x0000000929297220 */ /* 0x080fe20000410000 */
[----:B------:R-:W-:Y:S01]  /*6900*/  MUFU.EX2 R164, R164 ;  /* 0x000000a400a47308 */ /* 0x000fe20000000800 */
[----:B0-----:R-:W-:Y:S01]  /*6910*/  FADD.FTZ R4, R157, R4 ;  /* 0x000000049d047221 */ /* 0x001fe20000010000 */
[----:B------:R-:W-:Y:S01]  /*6920*/  FMNMX.FTZ R0, R170, R0, !PT ;  /* 0x00000000aa007209 */ /* 0x000fe20007810000 */
[-C--:B------:R-:W-:Y:S01]  /*6930*/  FMUL.FTZ R44, R44, R9.reuse ;  /* 0x000000092c2c7220 */ /* 0x080fe20000410000 */
[-C--:B------:R-:W-:Y:S01]  /*6940*/  FMUL.FTZ R45, R45, R9.reuse ;  /* 0x000000092d2d7220 */ /* 0x080fe20000410000 */
[-C--:B------:R-:W-:Y:S01]  /*6950*/  FMUL.FTZ R48, R48, R9.reuse ;  /* 0x0000000930307220 */ /* 0x080fe20000410000 */
[----:B------:R-:W-:Y:S01]  /*6960*/  FMNMX.FTZ R0, R171, R0, !PT ;  /* 0x00000000ab007209 */ /* 0x000fe20007810000 */
[-C--:B------:R-:W-:Y:S01]  /*6970*/  FMUL.FTZ R49, R49, R9.reuse ;  /* 0x0000000931317220 */ /* 0x080fe20000410000 */
[----:B------:R-:W-:Y:S01]  /*6980*/  MUFU.EX2 R165, R165 ;  /* 0x000000a500a57308 */ /* 0x000fe20000000800 */
[-C--:B------:R-:W-:Y:S01]  /*6990*/  FMUL.FTZ R52, R52, R9.reuse ;  /* 0x0000000934347220 */ /* 0x080fe20000410000 */
        /* <DEDUP_REMOVED lines=24> */
[-C--:B------:R-:W-:Y:S01]  /*6b20*/  FMUL.FTZ R84, R84, R9.reuse ;  /* 0x0000000954547220 */ /* 0x080fe20000410000 */
[----:B------:R-:W0:Y:S01]  /*6b30*/  SHFL.BFLY PT, R11, R0, 0x2, 0x1f ;  /* 0x0c401f00000b7f89 */ /* 0x000e2200000e0000 */
        /* <DEDUP_REMOVED lines=38> */
[----:B0-----:R-:W-:-:S04]  /*6da0*/  FMNMX.FTZ R0, R0, R11, !PT ;  /* 0x0000000b00007209 */ /* 0x001fc80007810000 */
[----:B------:R-:W-:-:S04]  /*6db0*/  FSETP.NEU.FTZ.AND P3, PT, R0, -INF , PT ;  /* 0xff8000000000780b */ /* 0x000fc80003f7d000 */
[----:B------:R-:W-:-:S05]  /*6dc0*/  FSEL R11, R0, RZ, P3 ;  /* 0x000000ff000b7208 */ /* 0x000fca0001800000 */
[----:B------:R-:W-:Y:S02]  /*6dd0*/  FADD.FTZ R8, -R11, R8 ;  /* 0x000000080b087221 */ /* 0x000fe40000010100 */
[----:B------:R-:W0:Y:S02]  /*6de0*/  MUFU.EX2 R11, R160 ;  /* 0x000000a0000b7308 */ /* 0x000e240000000800 */
[----:B------:R-:W-:-:S06]  /*6df0*/  FMUL.FTZ R8, R8, UR10 ;  /* 0x0000000a08087c20 */ /* 0x000fcc0008410000 */
[----:B------:R-:W2:Y:S08]  /*6e00*/  MUFU.EX2 R8, R8 ;  /* 0x0000000800087308 */ /* 0x000eb00000000800 */
[----:B------:R-:W3:Y:S01]  /*6e10*/  MUFU.EX2 R160, R168 ;  /* 0x000000a800a07308 */ /* 0x000ee20000000800 */
[----:B0-----:R-:W-:-:S04]  /*6e20*/  FADD.FTZ R4, R11, R4 ;  /* 0x000000040b047221 */ /* 0x001fc80000010000 */
[----:B------:R-:W-:Y:S01]  /*6e30*/  FADD.FTZ R4, R161, R4 ;  /* 0x00000004a1047221 */ /* 0x000fe20000010000 */
[----:B--2---:R0:W-:Y:S03]  /*6e40*/  @!P2 STS [R12+0x28820], R8 ;  /* 0x028820080c00a388 */ /* 0x0041e60000000800 */
[----:B------:R-:W-:Y:S01]  /*6e50*/  FADD.FTZ R4, R164, R4 ;  /* 0x00000004a4047221 */ /* 0x000fe20000010000 */
[-C--:B------:R-:W-:Y:S01]  /*6e60*/  FMUL.FTZ R26, R26, R8.reuse ;  /* 0x000000081a1a7220 */ /* 0x080fe20000410000 */
[-C--:B------:R-:W-:Y:S01]  /*6e70*/  FMUL.FTZ R27, R27, R8.reuse ;  /* 0x000000081b1b7220 */ /* 0x080fe20000410000 */
[-C--:B------:R-:W-:Y:S01]  /*6e80*/  FMUL.FTZ R30, R30, R8.reuse ;  /* 0x000000081e1e7220 */ /* 0x080fe20000410000 */
[----:B------:R-:W-:Y:S01]  /*6e90*/  FADD.FTZ R4, R165, R4 ;  /* 0x00000004a5047221 */ /* 0x000fe20000010000 */
[-C--:B------:R-:W-:Y:S01]  /*6ea0*/  FMUL.FTZ R31, R31, R8.reuse ;  /* 0x000000081f1f7220 */ /* 0x080fe20000410000 */
[-C--:B------:R-:W-:Y:S01]  /*6eb0*/  FMUL.FTZ R34, R34, R8.reuse ;  /* 0x0000000822227220 */ /* 0x080fe20000410000 */
[----:B------:R-:W-:Y:S01]  /*6ec0*/  FMUL.FTZ R35, R35, R8 ;  /* 0x0000000823237220 */ /* 0x000fe20000410000 */
[----:B---3--:R-:W-:Y:S01]  /*6ed0*/  FADD.FTZ R4, R160, R4 ;  /* 0x00000004a0047221 */ /* 0x008fe20000010000 */
[----:B0-----:R-:W-:Y:S01]  /*6ee0*/  FMUL.FTZ R12, R0, UR10 ;  /* 0x0000000a000c7c20 */ /* 0x001fe20008410000 */
[C---:B------:R-:W-:Y:S01]  /*6ef0*/  F2FP.F16.F32.PACK_AB R160, R169.reuse, R160 ;  /* 0x000000a0a9a0723e */ /* 0x040fe200000000ff */
[-C--:B------:R-:W-:Y:S01]  /*6f00*/  FMUL.FTZ R38, R38, R8.reuse ;  /* 0x0000000826267220 */ /* 0x080fe20000410000 */
[----:B------:R-:W-:Y:S01]  /*6f10*/  FADD.FTZ R4, R169, R4 ;  /* 0x00000004a9047221 */ /* 0x000fe20000010000 */
[-C--:B------:R-:W-:Y:S01]  /*6f20*/  FMUL.FTZ R39, R39, R8.reuse ;  /* 0x0000000827277220 */ /* 0x080fe20000410000 */
[----:B------:R-:W-:Y:S01]  /*6f30*/  FSEL R12, R12, RZ, P3 ;  /* 0x000000ff0c0c7208 */ /* 0x000fe20001800000 */
[-C--:B------:R-:W-:Y:S01]  /*6f40*/  FMUL.FTZ R42, R42, R8.reuse ;  /* 0x000000082a2a7220 */ /* 0x080fe20000410000 */
[-C--:B------:R-:W-:Y:S01]  /*6f50*/  FMUL.FTZ R43, R43, R8.reuse ;  /* 0x000000082b2b7220 */ /* 0x080fe20000410000 */
[-C--:B------:R-:W-:Y:S01]  /*6f60*/  FMUL.FTZ R46, R46, R8.reuse ;  /* 0x000000082e2e7220 */ /* 0x080fe20000410000 */
[----:B------:R-:W-:Y:S01]  /*6f70*/  FMUL.FTZ R47, R47, R8 ;  /* 0x000000082f2f7220 */ /* 0x000fe20000410000 */
[--C-:B------:R-:W-:Y:S01]  /*6f80*/  FFMA.FTZ R154, R154, UR10, -R12.reuse ;  /* 0x0000000a9a9a7c23 */ /* 0x100fe2000801080c */
[--C-:B------:R-:W-:Y:S01]  /*6f90*/  FFMA.FTZ R155, R155, UR10, -R12.reuse ;  /* 0x0000000a9b9b7c23 */ /* 0x100fe2000801080c */
[--C-:B------:R-:W-:Y:S01]  /*6fa0*/  FFMA.FTZ R158, R158, UR10, -R12.reuse ;  /* 0x0000000a9e9e7c23 */ /* 0x100fe2000801080c */
[--C-:B------:R-:W-:Y:S01]  /*6fb0*/  FFMA.FTZ R159, R159, UR10, -R12.reuse ;  /* 0x0000000a9f9f7c23 */ /* 0x100fe2000801080c */
        /* <DEDUP_REMOVED lines=10> */
[--C-:B------:R-:W-:Y:S01]  /*7060*/  FFMA.FTZ R178, R178, UR10, -R12.reuse ;  /* 0x0000000ab2b27c23 */ /* 0x100fe2000801080c */
[--C-:B------:R-:W-:Y:S01]  /*7070*/  FFMA.FTZ R179, R179, UR10, -R12.reuse ;  /* 0x0000000ab3b37c23 */ /* 0x100fe2000801080c */
[--C-:B------:R-:W-:Y:S01]  /*7080*/  FFMA.FTZ R182, R182, UR10, -R12.reuse ;  /* 0x0000000ab6b67c23 */ /* 0x100fe2000801080c */
[----:B------:R-:W-:Y:S01]  /*7090*/  FFMA.FTZ R12, R183, UR10, -R12 ;  /* 0x0000000ab70c7c23 */ /* 0x000fe2000801080c */
[----:B0-----:R-:W-:Y:S01]  /*70a0*/  F2FP.F16.F32.PACK_AB R154, R157, R156 ;  /* 0x0000009c9d9a723e */ /* 0x001fe200000000ff */
[-C--:B------:R-:W-:Y:S01]  /*70b0*/  FMUL.FTZ R50, R50, R8.reuse ;  /* 0x0000000832327220 */ /* 0x080fe20000410000 */
[----:B------:R-:W-:Y:S01]  /*70c0*/  MUFU.EX2 R14, R159 ;  /* 0x0000009f000e7308 */ /* 0x000fe20000000800 */
[----:B--2---:R-:W-:Y:S01]  /*70d0*/  FFMA.FTZ R5, R8, R5, R153 ;  /* 0x0000000508057223 */ /* 0x004fe20000010099 */
[----:B------:R-:W-:Y:S01]  /*70e0*/  F2FP.F16.F32.PACK_AB R156, R161, R11 ;  /* 0x0000000ba19c723e */ /* 0x000fe200000000ff */
[-C--:B------:R-:W-:Y:S01]  /*70f0*/  FMUL.FTZ R51, R51, R8.reuse ;  /* 0x0000000833337220 */ /* 0x080fe20000410000 */
[-C--:B------:R-:W-:Y:S01]  /*7100*/  FMUL.FTZ R54, R54, R8.reuse ;  /* 0x0000000836367220 */ /* 0x080fe20000410000 */
[-C--:B------:R-:W-:Y:S01]  /*7110*/  FMUL.FTZ R55, R55, R8.reuse ;  /* 0x0000000837377220 */ /* 0x080fe20000410000 */
[-C--:B------:R-:W-:Y:S01]  /*7120*/  FMUL.FTZ R58, R58, R8.reuse ;  /* 0x000000083a3a7220 */ /* 0x080fe20000410000 */
[-C--:B------:R-:W-:Y:S01]  /*7130*/  FMUL.FTZ R59, R59, R8.reuse ;  /* 0x000000083b3b7220 */ /* 0x080fe20000410000 */
[----:B------:R-:W-:Y:S01]  /*7140*/  MUFU.EX2 R13, R13 ;  /* 0x0000000d000d7308 */ /* 0x000fe20000000800 */
[C---:B---3--:R-:W-:Y:S01]  /*7150*/  FADD.FTZ R5, R155.reuse, R5 ;  /* 0x000000059b057221 */ /* 0x048fe20000010000 */
[----:B------:R-:W-:Y:S01]  /*7160*/  F2FP.F16.F32.PACK_AB R153, R155, R153 ;  /* 0x000000999b99723e */ /* 0x000fe200000000ff */
[-C--:B------:R-:W-:Y:S01]  /*7170*/  FMUL.FTZ R62, R62, R8.reuse ;  /* 0x000000083e3e7220 */ /* 0x080fe20000410000 */
[-C--:B------:R-:W-:Y:S01]  /*7180*/  FMUL.FTZ R63, R63, R8.reuse ;  /* 0x000000083f3f7220 */ /* 0x080fe20000410000 */
[-C--:B------:R-:W-:Y:S01]  /*7190*/  FMUL.FTZ R66, R66, R8.reuse ;  /* 0x0000000842427220 */ /* 0x080fe20000410000 */
[-C--:B------:R-:W-:Y:S01]  /*71a0*/  FMUL.FTZ R67, R67, R8.reuse ;  /* 0x0000000843437220 */ /* 0x080fe20000410000 */
[-C--:B------:R-:W-:Y:S01]  /*71b0*/  FMUL.FTZ R70, R70, R8.reuse ;  /* 0x0000000846467220 */ /* 0x080fe20000410000 */
[----:B------:R0:W2:Y:S01]  /*71c0*/  MUFU.EX2 R155, R158 ;  /* 0x0000009e009b7308 */ /* 0x0000a20000000800 */
[-C--:B------:R-:W-:Y:S01]  /*71d0*/  FMUL.FTZ R71, R71, R8.reuse ;  /* 0x0000000847477220 */ /* 0x080fe20000410000 */
[-C--:B------:R-:W-:Y:S01]  /*71e0*/  FMUL.FTZ R74, R74, R8.reuse ;  /* 0x000000084a4a7220 */ /* 0x080fe20000410000 */
[-C--:B------:R-:W-:Y:S01]  /*71f0*/  FMUL.FTZ R75, R75, R8.reuse ;  /* 0x000000084b4b7220 */ /* 0x080fe20000410000 */
[-C--:B------:R-:W-:Y:S01]  /*7200*/  FMUL.FTZ R78, R78, R8.reuse ;  /* 0x000000084e4e7220 */ /* 0x080fe20000410000 */
[-C--:B------:R-:W-:Y:S01]  /*7210*/  FMUL.FTZ R79, R79, R8.reuse ;  /* 0x000000084f4f7220 */ /* 0x080fe20000410000 */
        /* <DEDUP_REMOVED lines=10> */
[----:B------:R0:W4:Y:S01]  /*72c0*/  MUFU.EX2 R159, R166 ;  /* 0x000000a6009f7308 */ /* 0x0001220000000800 */
[----:B--2---:R-:W-:Y:S01]  /*72d0*/  FADD.FTZ R5, R155, R5 ;  /* 0x000000059b057221 */ /* 0x004fe20000010000 */
[C---:B------:R-:W-:Y:S01]  /*72e0*/  F2FP.F16.F32.PACK_AB R155, R14.reuse, R155 ;  /* 0x0000009b0e9b723e */ /* 0x040fe200000000ff */
[----:B------:R-:W-:Y:S01]  /*72f0*/  BAR.SYNC.DEFER_BLOCKING 0xf, 0x100 ;  /* 0x03c4000000007b1d */ /* 0x000fe20000010000 */
[-C--:B------:R-:W-:Y:S01]  /*7300*/  FMUL.FTZ R95, R95, R8.reuse ;  /* 0x000000085f5f7220 */ /* 0x080fe20000410000 */
[----:B------:R-:W-:Y:S01]  /*7310*/  FADD.FTZ R5, R14, R5 ;  /* 0x000000050e057221 */ /* 0x000fe20000010000 */
[-C--:B------:R-:W-:Y:S01]  /*7320*/  FMUL.FTZ R98, R98, R8.reuse ;  /* 0x0000000862627220 */ /* 0x080fe20000410000 */
[-C--:B------:R-:W-:Y:S01]  /*7330*/  FMUL.FTZ R99, R99, R8.reuse ;  /* 0x0000000863637220 */ /* 0x080fe20000410000 */
[-C--:B------:R-:W-:Y:S01]  /*7340*/  FMUL.FTZ R102, R102, R8.reuse ;  /* 0x0000000866667220 */ /* 0x080fe20000410000 */
[----:B------:R-:W2:Y:S01]  /*7350*/  MUFU.EX2 R167, R167 ;  /* 0x000000a700a77308 */ /* 0x000ea20000000800 */
[----:B------:R-:W-:Y:S01]  /*7360*/  FADD.FTZ R5, R13, R5 ;  /* 0x000000050d057221 */ /* 0x000fe20000010000 */
[----:B---3--:R-:W-:Y:S01]  /*7370*/  F2FP.F16.F32.PACK_AB R157, R15, R13 ;  /* 0x0000000d0f9d723e */ /* 0x008fe200000000ff */
[----:B------:R-:W-:Y:S01]  /*7380*/  FMUL.FTZ R103, R103, R8 ;  /* 0x0000000867677220 */ /* 0x000fe20000410000 */
[----:B0-----:R-:W-:Y:S01]  /*7390*/  F2FP.F16.F32.PACK_AB R166, R181, R180 ;  /* 0x000000b4b5a6723e */ /* 0x001fe200000000ff */
[----:B------:R-:W-:Y:S01]  /*73a0*/  FADD.FTZ R5, R15, R5 ;  /* 0x000000050f057221 */ /* 0x000fe20000010000 */
[-C--:B------:R-:W-:Y:S01]  /*73b0*/  FMUL.FTZ R106, R106, R8.reuse ;  /* 0x000000086a6a7220 */ /* 0x080fe20000410000 */
[-C--:B------:R-:W-:Y:S01]  /*73c0*/  FMUL.FTZ R107, R107, R8.reuse ;  /* 0x000000086b6b7220 */ /* 0x080fe20000410000 */
[----:B------:R-:W0:Y:S01]  /*73d0*/  MUFU.EX2 R170, R170 ;  /* 0x000000aa00aa7308 */ /* 0x000e220000000800 */
        /* <DEDUP_REMOVED lines=8> */
[C---:B--2---:R-:W-:Y:S01]  /*7460*/  FADD.FTZ R5, R167.reuse, R5 ;  /* 0x00000005a7057221 */ /* 0x044fe20000010000 */
[----:B------:R-:W-:Y:S01]  /*7470*/  F2FP.F16.F32.PACK_AB R159, R167, R159 ;  /* 0x0000009fa79f723e */ /* 0x000fe200000000ff */
[----:B------:R2:W-:Y:S01]  /*7480*/  STSM.16.M88.4 [R19+0x26800], R152 ;  /* 0x0268009813007844 */ /* 0x0005e20000000200 */
[-C--:B------:R-:W-:Y:S01]  /*7490*/  FMUL.FTZ R122, R122, R8.reuse ;  /* 0x000000087a7a7220 */ /* 0x080fe20000410000 */
[-C--:B------:R-:W-:Y:S01]  /*74a0*/  FMUL.FTZ R123, R123, R8.reuse ;  /* 0x000000087b7b7220 */ /* 0x080fe20000410000 */
[-C--:B------:R-:W-:Y:S01]  /*74b0*/  FMUL.FTZ R126, R126, R8.reuse ;  /* 0x000000087e7e7220 */ /* 0x080fe20000410000 */
[----:B------:R2:W-:Y:S01]  /*74c0*/  STSM.16.M88.4 [R22], R156 ;  /* 0x0000009c16007844 */ /* 0x0005e20000000200 */
[----:B------:R-:W4:Y:S01]  /*74d0*/  MUFU.EX2 R163, R174 ;  /* 0x000000ae00a37308 */ /* 0x000f220000000800 */
        /* <DEDUP_REMOVED lines=18> */
[----:B------:R-:W-:-:S05]  /*7600*/  FMUL.FTZ R151, R151, R8 ;  /* 0x0000000897977220 */ /* 0x000fca0000410000 */
[----:B------:R-:W4:Y:S01]  /*7610*/  MUFU.EX2 R178, R178 ;  /* 0x000000b200b27308 */ /* 0x000f220000000800 */
[C---:B0-----:R-:W-:Y:S01]  /*7620*/  FADD.FTZ R5, R175.reuse, R5 ;  /* 0x00000005af057221 */ /* 0x041fe20000010000 */
[----:B------:R-:W-:-:S06]  /*7630*/  F2FP.F16.F32.PACK_AB R163, R175, R163 ;  /* 0x000000a3afa3723e */ /* 0x000fcc00000000ff */
[----:B------:R-:W0:Y:S01]  /*7640*/  MUFU.EX2 R165, R179 ;  /* 0x000000b300a57308 */ /* 0x000e220000000800 */
[----:B---3--:R-:W-:Y:S01]  /*7650*/  FADD.FTZ R4, R162, R4 ;  /* 0x00000004a2047221 */ /* 0x008fe20000010000 */
[----:B------:R-:W-:-:S03]  /*7660*/  F2FP.F16.F32.PACK_AB R162, R173, R162 ;  /* 0x000000a2ada2723e */ /* 0x000fc600000000ff */
[----:B------:R-:W-:Y:S02]  /*7670*/  FADD.FTZ R4, R173, R4 ;  /* 0x00000004ad047221 */ /* 0x000fe40000010000 */
[----:B------:R2:W-:Y:S01]  /*7680*/  STSM.16.M88.4 [R184], R160 ;  /* 0x000000a0b8007844 */ /* 0x0005e20000000200 */
[----:B------:R-:W3:Y:S01]  /*7690*/  MUFU.EX2 R167, R182 ;  /* 0x000000b600a77308 */ /* 0x000ee20000000800 */
[----:B----4-:R-:W-:Y:S01]  /*76a0*/  FADD.FTZ R5, R178, R5 ;  /* 0x00000005b2057221 */ /* 0x010fe20000010000 */
[----:B------:R-:W-:-:S04]  /*76b0*/  FADD.FTZ R4, R176, R4 ;  /* 0x00000004b0047221 */ /* 0x000fc80000010000 */
[----:B------:R-:W-:Y:S02]  /*76c0*/  FADD.FTZ R4, R177, R4 ;  /* 0x00000004b1047221 */ /* 0x000fe40000010000 */
[----:B------:R-:W4:Y:S01]  /*76d0*/  MUFU.EX2 R12, R12 ;  /* 0x0000000c000c7308 */ /* 0x000f220000000800 */
[C---:B0-----:R-:W-:Y:S01]  /*76e0*/  FADD.FTZ R5, R165.reuse, R5 ;  /* 0x00000005a5057221 */ /* 0x041fe20000010000 */
[----:B------:R-:W-:Y:S01]  /*76f0*/  F2FP.F16.F32.PACK_AB R165, R165, R178 ;  /* 0x000000b2a5a5723e */ /* 0x000fe200000000ff */
[----:B------:R-:W-:-:S04]  /*7700*/  FADD.FTZ R4, R180, R4 ;  /* 0x00000004b4047221 */ /* 0x000fc80000010000 */
[----:B------:R-:W-:Y:S01]  /*7710*/  FADD.FTZ R4, R181, R4 ;  /* 0x00000004b5047221 */ /* 0x000fe20000010000 */
[----:B---3--:R-:W-:Y:S01]  /*7720*/  FADD.FTZ R5, R167, R5 ;  /* 0x00000005a7057221 */ /* 0x008fe20000010000 */
[----:B----4-:R-:W-:-:S03]  /*7730*/  F2FP.F16.F32.PACK_AB R167, R12, R167 ;  /* 0x000000a70ca7723e */ /* 0x010fc600000000ff */
[----:B------:R-:W-:Y:S02]  /*7740*/  FADD.FTZ R5, R12, R5 ;  /* 0x000000050c057221 */ /* 0x000fe40000010000 */
[----:B------:R2:W-:Y:S01]  /*7750*/  STSM.16.M88.4 [R23], R164 ;  /* 0x000000a417007844 */ /* 0x0005e20000000200 */
[----:B------:R-:W-:Y:S05]  /*7760*/  @!P0 BRA `(.L_x_4439) ;  /* 0x0000000000048947 */ /* 0x000fea0003800000 */
[----:B------:R-:W-:Y:S01]  /*7770*/  BPT.TRAP 0x1 ;  /* 0x000000040000795c */ /* 0x000fe20000300000 */
.L_x_4439:
[----:B------:R0:W3:Y:S01]  /*7780*/  SYNCS.PHASECHK.TRANS64.TRYWAIT P2, [UR24+0x28c50], R7 ;  /* 0x028c5007ff0075a7 */ /* 0x0000e20008040158 */
[----:B------:R-:W-:Y:S05]  /*7790*/  @!P0 BRA `(.L_x_4440) ;  /* 0x0000000000048947 */ /* 0x000fea0003800000 */
[----:B------:R-:W-:Y:S01]  /*77a0*/  BPT.TRAP 0x1 ;  /* 0x000000040000795c */ /* 0x000fe20000300000 */
.L_x_4440:
[----:B---3--:R-:W-:Y:S05]  /*77b0*/  @P2 BRA `(.L_x_4441) ;  /* 0x0000000000082947 */ /* 0x008fea0003800000 */
[----:B------:R-:W3:Y:S02]  /*77c0*/  SYNCS.PHASECHK.TRANS64.TRYWAIT P2, [UR24+0x28c50], R7 ;  /* 0x028c5007ff0075a7 */ /* 0x000ee40008040158 */
[----:B---3--:R-:W-:Y:S05]  /*77d0*/  @!P2 BRA `(.L_x_4442) ;  /* 0x000000ec0078a947 */ /* 0x008fea0003800000 */
.L_x_4441:
        /* <DEDUP_REMOVED lines=42> */
.L_x_4434:
[----:B------:R-:W-:-:S06]  /*7a80*/  UISETP.GE.AND UP0, UPT, UR21, UR49, UPT ;  /* 0x000000311500728c */ /* 0x000fcc000bf06270 */
[----:B------:R-:W-:-:S13]  /*7a90*/  PLOP3.LUT P2, PT, PT, PT, UP0, 0x80, 0x0 ;  /* 0x000000000000781c */ /* 0x000fda0003f4f008 */
[----:B------:R-:W-:Y:S05]  /*7aa0*/  @!P2 BRA `(.L_x_4444) ;  /* 0x00000018002ca947 */ /* 0x000fea0003800000 */
[----:B------:R-:W-:Y:S01]  /*7ab0*/  IMAD.MOV.U32 R8, RZ, RZ, R0 ;  /* 0x000000ffff087224 */ /* 0x000fe200078e0000 */
[----:B------:R-:W-:Y:S01]  /*7ac0*/  UMOV UR22, UR37 ;  /* 0x0000002500167c82 */ /* 0x000fe20008000000 */
[----:B------:R-:W-:Y:S01]  /*7ad0*/  IMAD.MOV.U32 R9, RZ, RZ, R6 ;  /* 0x000000ffff097224 */ /* 0x000fe200078e0006 */
[----:B------:R-:W-:-:S06]  /*7ae0*/  ULDC UR20, c[0x0][0x988] ;  /* 0x0002620000147ab9 */ /* 0x000fcc0000000800 */
.L_x_4453:
[----:B------:R-:W-:-:S04]  /*7af0*/  UIADD3 UR37, UR22, 0x1, URZ ;  /* 0x0000000116257890 */ /* 0x000fc8000fffe03f */
[----:B------:R-:W-:-:S04]  /*7b00*/  UISETP.NE.AND UP0, UPT, UR37, 0x2, UPT ;  /* 0x000000022500788c */ /* 0x000fc8000bf05270 */
[----:B------:R-:W-:Y:S02]  /*7b10*/  USEL UR6, URZ, 0x1, UP0 ;  /* 0x000000013f067887 */ /* 0x000fe40008000000 */
[----:B------:R-:W-:Y:S02]  /*7b20*/  USEL UR37, UR37, URZ, UP0 ;  /* 0x0000003f25257287 */ /* 0x000fe40008000000 */
[----:B------:R-:W-:Y:S01]  /*7b30*/  ULOP3.LUT UR38, UR38, UR6, URZ, 0x3c, !UPT ;  /* 0x0000000626267292 */ /* 0x000fe2000f8e3c3f */
[----:B----4-:R-:W-:Y:S11]  /*7b40*/  @!P0 BRA `(.L_x_4445) ;  /* 0x0000000000048947 */ /* 0x010ff60003800000 */
[----:B------:R-:W-:Y:S01]  /*7b50*/  BPT.TRAP 0x1 ;  /* 0x000000040000795c */ /* 0x000fe20000300000 */
.L_x_4445:
[----:B------:R-:W-:Y:S01]  /*7b60*/  ULEA UR23, UR37, UR46, 0x3 ;  /* 0x0000002e25177291 */ /* 0x000fe2000f8e183f */
[----:B01----:R-:W-:-:S05]  /*7b70*/  IMAD.U32 R7, RZ, RZ, UR38 ;  /* 0x00000026ff077e24 */ /* 0x003fca000f8e00ff */
[----:B------:R-:W-:-:S04]  /*7b80*/  SHF.L.U32 R7, R7, 0x1f, RZ ;  /* 0x0000001f07077819 */ /* 0x000fc800000006ff */
[----:B------:R0:W1:Y:S01]  /*7b90*/  SYNCS.PHASECHK.TRANS64.TRYWAIT P2, [UR23+0x28c30], R7 ;  /* 0x028c3007ff0075a7 */ /* 0x0000620008040157 */
[----:B------:R-:W-:Y:S05]  /*7ba0*/  @!P0 BRA `(.L_x_4446) ;  /* 0x0000000000048947 */ /* 0x000fea0003800000 */
[----:B------:R-:W-:Y:S01]  /*7bb0*/  BPT.TRAP 0x1 ;  /* 0x000000040000795c */ /* 0x000fe20000300000 */
.L_x_4446:
[----:B-1----:R-:W-:Y:S05]  /*7bc0*/  @P2 BRA `(.L_x_4447) ;  /* 0x0000000000082947 */ /* 0x002fea0003800000 */
[----:B------:R-:W1:Y:S02]  /*7bd0*/  SYNCS.PHASECHK.TRANS64.TRYWAIT P2, [UR23+0x28c30], R7 ;  /* 0x028c3007ff0075a7 */ /* 0x000e640008040157 */
[----:B-1----:R-:W-:Y:S05]  /*7be0*/  @!P2 BRA `(.L_x_4448) ;  /* 0x000000e80088a947 */ /* 0x002fea0003800000 */
.L_x_4447:
[----:B------:R-:W-:Y:S01]  /*7bf0*/  R2UR UR18, R3 ;  /* 0x00000000031272ca */ /* 0x000fe200000e0000 */
[----:B--2---:R-:W-:Y:S01]  /*7c00*/  WARPGROUP.ARRIVE ;  /* 0x00000000000079c5 */ /* 0x004fe20000000000 */
        /* <DEDUP_REMOVED lines=37> */
[----:B------:R-:W1:Y:S02]  /*7e60*/  SHFL.BFLY PT, R6, R0, 0x2, 0x1f ;  /* 0x0c401f0000067f89 */ /* 0x000e6400000e0000 */
[----:B-1----:R-:W-:-:S05]  /*7e70*/  FMNMX.FTZ R6, R0, R6, !PT ;  /* 0x0000000600067209 */ /* 0x002fca0007810000 */
[----:B------:R-:W1:Y:S02]  /*7e80*/  SHFL.BFLY PT, R0, R6, 0x1, 0x1f ;  /* 0x0c201f0006007f89 */ /* 0x000e6400000e0000 */
[----:B-1----:R-:W-:-:S05]  /*7e90*/  FMNMX.FTZ R6, R6, R0, !PT ;  /* 0x0000000006067209 */ /* 0x002fca0007810000 */
        /* <DEDUP_REMOVED lines=16> */
[----:B------:R-:W1:Y:S01]  /*7fa0*/  MUFU.EX2 R9, R9 ;  /* 0x0000000900097308 */ /* 0x000e620000000800 */
[--C-:B------:R-:W-:Y:S01]  /*7fb0*/  FFMA.FTZ R176, R176, UR10, -R0.reuse ;  /* 0x0000000ab0b07c23 */ /* 0x100fe20008010800 */
[--C-:B------:R-:W-:Y:S01]  /*7fc0*/  FFMA.FTZ R177, R177, UR10, -R0.reuse ;  /* 0x0000000ab1b17c23 */ /* 0x100fe20008010800 */
[--C-:B------:R-:W-:Y:S01]  /*7fd0*/  FFMA.FTZ R180, R180, UR10, -R0.reuse ;  /* 0x0000000ab4b47c23 */ /* 0x100fe20008010800 */
[----:B------:R-:W-:-:S04]  /*7fe0*/  FFMA.FTZ R181, R181, UR10, -R0 ;  /* 0x0000000ab5b57c23 */ /* 0x000fc80008010800 */
[----:B------:R-:W2:Y:S08]  /*7ff0*/  MUFU.EX2 R153, R153 ;  /* 0x0000009900997308 */ /* 0x000eb00000000800 */
[----:B------:R-:W4:Y:S01]  /*8000*/  MUFU.EX2 R156, R156 ;  /* 0x0000009c009c7308 */ /* 0x000f220000000800 */
        /* <DEDUP_REMOVED lines=41> */
[----:B------:R-:W-:Y:S01]  /*82a0*/  FMNMX.FTZ R0, R154, R8, !PT ;  /* 0x000000089a007209 */ /* 0x000fe20007810000 */
[-C--:B------:R-:W-:Y:S01]  /*82b0*/  FMUL.FTZ R80, R80, R9.reuse ;  /* 0x0000000950507220 */ /* 0x080fe20000410000 */
[----:B------:R-:W-:Y:S01]  /*82c0*/  F2FP.F16.F32.PACK_AB R152, R161, R152 ;  /* 0x00000098a198723e */ /* 0x000fe200000000ff */
[-C--:B------:R-:W-:Y:S01]  /*82d0*/  FMUL.FTZ R81, R81, R9.reuse ;  /* 0x0000000951517220 */ /* 0x080fe20000410000 */
[----:B------:R-:W-:Y:S01]  /*82e0*/  FMNMX.FTZ R0, R155, R0, !PT ;  /* 0x000000009b007209 */ /* 0x000fe20007810000 */
[-C--:B------:R-:W-:Y:S01]  /*82f0*/  FMUL.FTZ R84, R84, R9.reuse ;  /* 0x0000000954547220 */ /* 0x080fe20000410000 */
[----:B------:R-:W4:Y:S01]  /*8300*/  MUFU.EX2 R156, R168 ;  /* 0x000000a8009c7308 */ /* 0x000f220000000800 */
[----:B-1----:R-:W-:Y:S01]  /*8310*/  FADD.FTZ R4, R164, R4 ;  /* 0x00000004a4047221 */ /* 0x002fe20000010000 */
[----:B------:R-:W-:Y:S01]  /*8320*/  FMNMX.FTZ R0, R158, R0, !PT ;  /* 0x000000009e007209 */ /* 0x000fe20007810000 */
[-C--:B------:R-:W-:Y:S01]  /*8330*/  FMUL.FTZ R85, R85, R9.reuse ;  /* 0x0000000955557220 */ /* 0x080fe20000410000 */
[-C--:B------:R-:W-:Y:S01]  /*8340*/  FMUL.FTZ R88, R88, R9.reuse ;  /* 0x0000000958587220 */ /* 0x080fe20000410000 */
[-C--:B------:R-:W-:Y:S01]  /*8350*/  FMUL.FTZ R89, R89, R9.reuse ;  /* 0x0000000959597220 */ /* 0x080fe20000410000 */
[----:B------:R-:W-:Y:S01]  /*8360*/  FMNMX.FTZ R0, R159, R0, !PT ;  /* 0x000000009f007209 */ /* 0x000fe20007810000 */
[-C--:B------:R-:W-:Y:S01]  /*8370*/  FMUL.FTZ R92, R92, R9.reuse ;  /* 0x000000095c5c7220 */ /* 0x080fe20000410000 */
[----:B------:R-:W1:Y:S01]  /*8380*/  MUFU.EX2 R169, R169 ;  /* 0x000000a900a97308 */ /* 0x000e620000000800 */
        /* <DEDUP_REMOVED lines=48> */
[C---:B--2---:R-:W-:Y:S01]  /*8690*/  FADD.FTZ R4, R177.reuse, R4 ;  /* 0x00000004b1047221 */ /* 0x044fe20000010000 */
[----:B------:R-:W-:Y:S01]  /*86a0*/  F2FP.F16.F32.PACK_AB R160, R177, R160 ;  /* 0x000000a0b1a0723e */ /* 0x000fe200000000ff */
[----:B---3--:R-:W2:Y:S01]  /*86b0*/  SHFL.BFLY PT, R10, R0, 0x2, 0x1f ;  /* 0x0c401f00000a7f89 */ /* 0x008ea200000e0000 */
[-C--:B------:R-:W-:Y:S01]  /*86c0*/  FMUL.FTZ R140, R140, R9.reuse ;  /* 0x000000098c8c7220 */ /* 0x080fe20000410000 */
[-C--:B------:R-:W-:Y:S01]  /*86d0*/  FMUL.FTZ R141, R141, R9.reuse ;  /* 0x000000098d8d7220 */ /* 0x080fe20000410000 */
[-C--:B------:R-:W-:Y:S01]  /*86e0*/  FMUL.FTZ R144, R144, R9.reuse ;  /* 0x0000000990907220 */ /* 0x080fe20000410000 */
[-C--:B------:R-:W-:Y:S01]  /*86f0*/  FMUL.FTZ R145, R145, R9.reuse ;  /* 0x0000000991917220 */ /* 0x080fe20000410000 */
[-C--:B------:R-:W-:Y:S01]  /*8700*/  FMUL.FTZ R148, R148, R9.reuse ;  /* 0x0000000994947220 */ /* 0x080fe20000410000 */
[----:B----4-:R-:W-:Y:S01]  /*8710*/  FADD.FTZ R4, R180, R4 ;  /* 0x00000004b4047221 */ /* 0x010fe20000010000 */
[----:B------:R-:W-:-:S03]  /*8720*/  FMUL.FTZ R149, R149, R9 ;  /* 0x0000000995957220 */ /* 0x000fc60000410000 */
[----:B-1----:R-:W-:Y:S01]  /*8730*/  FADD.FTZ R4, R181, R4 ;  /* 0x00000004b5047221 */ /* 0x002fe20000010000 */
[----:B--2---:R-:W-:-:S05]  /*8740*/  FMNMX.FTZ R0, R0, R10, !PT ;  /* 0x0000000a00007209 */ /* 0x004fca0007810000 */
[----:B------:R-:W1:Y:S02]  /*8750*/  SHFL.BFLY PT, R10, R0, 0x1, 0x1f ;  /* 0x0c201f00000a7f89 */ /* 0x000e6400000e0000 */
[----:B-1----:R-:W-:-:S05]  /*8760*/  FMNMX.FTZ R0, R0, R10, !PT ;  /* 0x0000000a00007209 */ /* 0x002fca0007810000 */
        /* <DEDUP_REMOVED lines=22> */
[----:B-1----:R-:W-:Y:S01]  /*88d0*/  F2FP.F16.F32.PACK_AB R154, R165, R164 ;  /* 0x000000a4a59a723e */ /* 0x002fe200000000ff */
[----:B------:R-:W1:Y:S02]  /*88e0*/  MUFU.EX2 R155, R155 ;  /* 0x0000009b009b7308 */ /* 0x000e640000000800 */
        /* <DEDUP_REMOVED lines=31> */
[----:B-1----:R-:W-:Y:S01]  /*8ae0*/  F2FP.F16.F32.PACK_AB R162, R181, R180 ;  /* 0x000000b4b5a2723e */ /* 0x002fe200000000ff */
[----:B------:R4:W-:Y:S01]  /*8af0*/  @!P2 STS [R11+0x28820], R8 ;  /* 0x028820080b00a388 */ /* 0x0009e20000000800 */
[-C--:B------:R-:W-:Y:S01]  /*8b00*/  FMUL.FTZ R51, R51, R8.reuse ;  /* 0x0000000833337220 */ /* 0x080fe20000410000 */
[----:B------:R-:W1:Y:S01]  /*8b10*/  MUFU.EX2 R166, R166 ;  /* 0x000000a600a67308 */ /* 0x000e620000000800 */
        /* <DEDUP_REMOVED lines=77> */
[----:B------:R-:W-:Y:S01]  /*8ff0*/  FMUL.FTZ R151, R151, R8 ;  /* 0x0000000897977220 */ /* 0x000fe20000410000 */
[----:B---3--:R-:W-:-:S04]  /*9000*/  FADD.FTZ R5, R182, R5 ;  /* 0x00000005b6057221 */ /* 0x008fc80000010000 */
[C---:B-1----:R-:W-:Y:S01]  /*9010*/  FADD.FTZ R5, R163.reuse, R5 ;  /* 0x00000005a3057221 */ /* 0x042fe20000010000 */
[----:B------:R-:W-:-:S05]  /*9020*/  F2FP.F16.F32.PACK_AB R163, R163, R182 ;  /* 0x000000b6a3a3723e */ /* 0x000fca00000000ff */
[----:B------:R4:W-:Y:S01]  /*9030*/  STSM.16.M88.4 [R23], R160 ;  /* 0x000000a017007844 */ /* 0x0009e20000000200 */
[----:B------:R-:W-:Y:S05]  /*9040*/  @!P0 BRA `(.L_x_4449) ;  /* 0x0000000000048947 */ /* 0x000fea0003800000 */
[----:B------:R-:W-:Y:S01]  /*9050*/  BPT.TRAP 0x1 ;  /* 0x000000040000795c */ /* 0x000fe20000300000 */
.L_x_4449:
[----:B------:R1:W2:Y:S01]  /*9060*/  SYNCS.PHASECHK.TRANS64.TRYWAIT P2, [UR23+0x28c50], R7 ;  /* 0x028c5007ff0075a7 */ /* 0x0002a20008040157 */
[----:B------:R-:W-:Y:S05]  /*9070*/  @!P0 BRA `(.L_x_4450) ;  /* 0x0000000000048947 */ /* 0x000fea0003800000 */
[----:B------:R-:W-:Y:S01]  /*9080*/  BPT.TRAP 0x1 ;  /* 0x000000040000795c */ /* 0x000fe20000300000 */
.L_x_4450:
[----:B--2---:R-:W-:Y:S05]  /*9090*/  @P2 BRA `(.L_x_4451) ;  /* 0x0000000000082947 */ /* 0x004fea0003800000 */
[----:B------:R-:W2:Y:S02]  /*90a0*/  SYNCS.PHASECHK.TRANS64.TRYWAIT P2, [UR23+0x28c50], R7 ;  /* 0x028c5007ff0075a7 */ /* 0x000ea40008040157 */
[----:B--2---:R-:W-:Y:S05]  /*90b0*/  @!P2 BRA `(.L_x_4452) ;  /* 0x000000d4006ca947 */ /* 0x004fea0003800000 */
.L_x_4451:
[----:B------:R-:W-:Y:S01]  /*90c0*/  ULEA UR11, UR37, UR50, 0xc ;  /* 0x00000032250b7291 */ /* 0x000fe2000f8e603f */
[----:B------:R-:W-:Y:S01]  /*90d0*/  WARPGROUP.ARRIVE ;  /* 0x00000000000079c5 */ /* 0x000fe20000000000 */
[----:B------:R-:W-:Y:S01]  /*90e0*/  UMOV UR7, 0x40000040 ;  /* 0x4000004000077882 */ /* 0x000fe20000000000 */
[----:B------:R-:W-:Y:S01]  /*90f0*/  UISETP.GT.AND UP0, UPT, UR21, UR49, UPT ;  /* 0x000000311500728c */ /* 0x000fe2000bf04270 */
[----:B--2---:R-:W-:Y:S01]  /*9100*/  @!P1 VIADD R10, R10, 0x28c60 ;  /* 0x00028c600a0a9836 */ /* 0x004fe20000000000 */
[----:B------:R-:W-:Y:S01]  /*9110*/  UIADD3 UR21, UR21, -0x1, URZ ;  /* 0xffffffff15157890 */ /* 0x000fe2000fffe03f */
[----:B----4-:R-:W-:Y:S01]  /*9120*/  IMAD.MOV.U32 R8, RZ, RZ, R0 ;  /* 0x000000ffff087224 */ /* 0x010fe200078e0000 */
        /* <DEDUP_REMOVED lines=35> */
.L_x_4444:
[----:B------:R-:W5:Y:S01]  /*9360*/  SHFL.BFLY PT, R3, R4, 0x2, 0x1f ;  /* 0x0c401f0004037f89 */ /* 0x000f6200000e0000 */
[----:B------:R-:W-:Y:S08]  /*9370*/  BAR.ARV 0x8, 0x100 ;  /* 0x0204000000007b1d */ /* 0x000ff00000002000 */
[----:B------:R-:W-:Y:S01]  /*9380*/  BAR.SYNC.DEFER_BLOCKING 0xf, 0x100 ;  /* 0x03c4000000007b1d */ /* 0x000fe20000010000 */
[----:B------:R-:W-:Y:S01]  /*9390*/  ISETP.NE.AND P2, PT, R17, RZ, PT ;  /* 0x000000ff1100720c */ /* 0x000fe20003f45270 */
[----:B------:R-:W-:Y:S01]  /*93a0*/  IMAD.MOV.U32 R13, RZ, RZ, -0x800000 ;  /* 0xff800000ff0d7424 */ /* 0x000fe200078e00ff */
[----:B------:R-:W-:Y:S01]  /*93b0*/  UIADD3 UR47, UR47, 0x1, URZ ;  /* 0x000000012f2f7890 */ /* 0x000fe2000fffe03f */
[----:B------:R-:W-:-:S02]  /*93c0*/  IMAD.MOV.U32 R12, RZ, RZ, -0x800000 ;  /* 0xff800000ff0c7424 */ /* 0x000fc400078e00ff */
[----:B---34-:R-:W3:Y:S01]  /*93d0*/  SHFL.BFLY PT, R10, R5, 0x2, 0x1f ;  /* 0x0c401f00050a7f89 */ /* 0x018ee200000e0000 */
[----:B-----5:R-:W-:Y:S01]  /*93e0*/  FADD.FTZ R3, R3, R4 ;  /* 0x0000000403037221 */ /* 0x020fe20000010000 */
[----:B------:R-:W-:-:S04]  /*93f0*/  IMAD.MOV.U32 R4, RZ, RZ, RZ ;  /* 0x000000ffff047224 */ /* 0x000fc800078e00ff */
[----:B------:R-:W4:Y:S01]  /*9400*/  SHFL.BFLY PT, R8, R3, 0x1, 0x1f ;  /* 0x0c201f0003087f89 */ /* 0x000f2200000e0000 */
[----:B---3--:R-:W-:Y:S01]  /*9410*/  FADD.FTZ R10, R10, R5 ;  /* 0x000000050a0a7221 */ /* 0x008fe20000010000 */
[----:B------:R-:W-:-:S04]  /*9420*/  IMAD.U32 R5, RZ, RZ, UR10 ;  /* 0x0000000aff057e24 */ /* 0x000fc8000f8e00ff */
[----:B01----:R-:W0:Y:S01]  /*9430*/  SHFL.BFLY PT, R7, R10, 0x1, 0x1f ;  /* 0x0c201f000a077f89 */ /* 0x003e2200000e0000 */
[----:B----4-:R-:W-:Y:S01]  /*9440*/  FADD.FTZ R9, R3, R8 ;  /* 0x0000000803097221 */ /* 0x010fe20000010000 */
[----:B------:R-:W-:-:S04]  /*9450*/  IMAD.MOV.U32 R3, RZ, RZ, RZ ;  /* 0x000000ffff037224 */ /* 0x000fc800078e00ff */
[----:B------:R-:W-:-:S13]  /*9460*/  FSETP.NE.FTZ.AND P0, PT, R9, RZ, PT ;  /* 0x000000ff0900720b */ /* 0x000fda0003f15000 */
[----:B------:R-:W1:Y:S01]  /*9470*/  @P0 MUFU.LG2 R8, R9 ;  /* 0x0000000900080308 */ /* 0x000e620000000c00 */
[----:B------:R-:W-:Y:S01]  /*9480*/  @P0 FMUL.FTZ R5, R5, 0.69314718246459960938 ;  /* 0x3f31721805050820 */ /* 0x000fe20000410000 */
[----:B0-----:R-:W-:-:S05]  /*9490*/  FADD.FTZ R7, R10, R7 ;  /* 0x000000070a077221 */ /* 0x001fca0000010000 */
[----:B------:R-:W-:Y:S01]  /*94a0*/  FSETP.NE.FTZ.AND P1, PT, R7, RZ, PT ;  /* 0x000000ff0700720b */ /* 0x000fe20003f35000 */
[----:B------:R-:W0:Y:S01]  /*94b0*/  @P0 MUFU.RCP R4, R9 ;  /* 0x0000000900040308 */ /* 0x000e220000001000 */
[----:B-1----:R-:W-:-:S11]  /*94c0*/  @P0 FMUL.FTZ R8, R8, 0.69314718246459960938 ;  /* 0x3f31721808080820 */ /* 0x002fd60000410000 */
[----:B------:R-:W1:Y:S01]  /*94d0*/  @P1 MUFU.RCP R3, R7 ;  /* 0x0000000700031308 */ /* 0x000e620000001000 */
[----:B------:R-:W-:Y:S01]  /*94e0*/  @P0 FFMA.FTZ R13, R5, R6, R8 ;  /* 0x00000006050d0223 */ /* 0x000fe20000010008 */
[----:B------:R-:W-:Y:S01]  /*94f0*/  IMAD.U32 R5, RZ, RZ, UR37 ;  /* 0x00000025ff057e24 */ /* 0x000fe2000f8e00ff */
[----:B------:R-:W-:Y:S01]  /*9500*/  UIADD3 UR37, UR37, 0x1, URZ ;  /* 0x0000000125257890 */ /* 0x000fe2000fffe03f */
[----:B------:R-:W-:Y:S01]  /*9510*/  PLOP3.LUT P0, PT, PT, PT, PT, 0x8, 0x0 ;  /* 0x000000000000781c */ /* 0x000fe20003f0e170 */
[-C--:B0-----:R-:W-:Y:S01]  /*9520*/  FMUL.FTZ R24, R24, R4.reuse ;  /* 0x0000000418187220 */ /* 0x081fe20000410000 */
[----:B------:R-:W-:Y:S02]  /*9530*/  @!P2 IMAD R5, R5, 0x40, R16 ;  /* 0x000000400505a824 */ /* 0x000fe400078e0210 */
[-C--:B------:R-:W-:Y:S01]  /*9540*/  FMUL.FTZ R25, R25, R4.reuse ;  /* 0x0000000419197220 */ /* 0x080fe20000410000 */
[-C--:B------:R-:W-:Y:S01]  /*9550*/  FMUL.FTZ R28, R28, R4.reuse ;  /* 0x000000041c1c7220 */ /* 0x080fe20000410000 */
[-C--:B------:R-:W-:Y:S01]  /*9560*/  FMUL.FTZ R29, R29, R4.reuse ;  /* 0x000000041d1d7220 */ /* 0x080fe20000410000 */
[-C--:B------:R-:W-:Y:S01]  /*9570*/  FMUL.FTZ R32, R32, R4.reuse ;  /* 0x0000000420207220 */ /* 0x080fe20000410000 */
[----:B------:R-:W-:Y:S01]  /*9580*/  @!P2 LEA R6, R5, UR46, 0x2 ;  /* 0x0000002e0506ac11 */ /* 0x000fe2000f8e10ff */
[-C--:B------:R-:W-:Y:S01]  /*9590*/  FMUL.FTZ R33, R33, R4.reuse ;  /* 0x0000000421217220 */ /* 0x080fe20000410000 */
[----:B------:R-:W0:Y:S01]  /*95a0*/  @P1 MUFU.LG2 R5, R7 ;  /* 0x0000000700051308 */ /* 0x000e220000000c00 */
        /* <DEDUP_REMOVED lines=60> */
[----:B---3--:R-:W-:Y:S01]  /*9970*/  IMAD.U32 R4, RZ, RZ, UR10 ;  /* 0x0000000aff047e24 */ /* 0x008fe2000f8e00ff */
[----:B------:R-:W-:Y:S01]  /*9980*/  UISETP.NE.AND UP0, UPT, UR37, 0x2, UPT ;  /* 0x000000022500788c */ /* 0x000fe2000bf05270 */
[----:B0-----:R-:W-:Y:S01]  /*9990*/  @P1 FMUL.FTZ R5, R5, 0.69314718246459960938 ;  /* 0x3f31721805051820 */ /* 0x001fe20000410000 */
[-C--:B------:R-:W-:Y:S01]  /*99a0*/  FMUL.FTZ R26, R26, R3.reuse ;  /* 0x000000031a1a7220 */ /* 0x080fe20000410000 */
[----:B------:R-:W-:Y:S01]  /*99b0*/  @P1 FMUL.FTZ R4, R4, 0.69314718246459960938 ;  /* 0x3f31721804041820 */ /* 0x000fe20000410000 */
[----:B------:R-:W-:Y:S01]  /*99c0*/  USEL UR4, URZ, 0x1, UP0 ;  /* 0x000000013f047887 */ /* 0x000fe20008000000 */
        /* <DEDUP_REMOVED lines=66> */
[----:B-1----:R-:W-:Y:S11]  /*9df0*/  BAR.ARV 0xe, 0x100 ;  /* 0x0384000000007b1d */ /* 0x002ff60000002000 */
.L_x_4414:
        /* <DEDUP_REMOVED lines=12> */
[----:B------:R-:W3:Y:S01]  /*9ec0*/  LDL R0, [R1+0x60] ;  /* 0x0000600001007983 */ /* 0x000ee20000100800 */
        /* <DEDUP_REMOVED lines=20> */
[----:B------:R-:W-:-:S04]  /*a010*/  UIADD3 UR4, UP0, UR4, UR12, URZ ;  /* 0x0000000c04047290 */ /* 0x000fc8000ff1e03f */
[----:B------:R-:W-:Y:S01]  /*a020*/  UIADD3.X UR8, UR8, UR13, URZ, UP0, !UPT ;  /* 0x0000000d08087290 */ /* 0x000fe200087fe43f */
[----:B---3--:R-:W-:-:S03]  /*a030*/  IMAD.WIDE R20, R0, 0x2, R14 ;  /* 0x0000000200147825 */ /* 0x008fc600078e020e */
        /* <DEDUP_REMOVED lines=172> */
[----:B0-----:R-:W-:Y:S02]  /*ab00*/  IMAD.U32 R4, RZ, RZ, UR10 ;  /* 0x0000000aff047e24 */ /* 0x001fe4000f8e00ff */
[----:B------:R-:W-:Y:S01]  /*ab10*/  IMAD.U32 R5, RZ, RZ, UR11 ;  /* 0x0000000bff057e24 */ /* 0x000fe2000f8e00ff */
[----:B------:R-:W-:Y:S06]  /*ab20*/  BAR.SYNC.DEFER_BLOCKING 0x1, 0x100 ;  /* 0x0044000000007b1d */ /* 0x000fec0000010000 */
[----:B------:R0:W3:Y:S02]  /*ab30*/  @P1 LDG.E R3, desc[UR40][R4.64] ;  /* 0x0000002804031981 */ /* 0x0000e4000c1e1900 */
[----:B0-----:R-:W-:Y:S01]  /*ab40*/  IMAD.U32 R4, RZ, RZ, UR4 ;  /* 0x00000004ff047e24 */ /* 0x001fe2000f8e00ff */
[----:B------:R-:W-:Y:S01]  /*ab50*/  UISETP.NE.AND UP0, UPT, UR9, URZ, UPT ;  /* 0x0000003f0900728c */ /* 0x000fe2000bf05270 */
[----:B------:R-:W-:Y:S01]  /*ab60*/  IMAD.U32 R5, RZ, RZ, UR8 ;  /* 0x00000008ff057e24 */ /* 0x000fe2000f8e00ff */
[----:B------:R-:W-:-:S04]  /*ab70*/  ULDC UR4, c[0x0][0xad4] ;  /* 0x0002b50000047ab9 */ /* 0x000fc80000000800 */
[----:B------:R0:W5:Y:S01]  /*ab80*/  @P0 LDG.E R0, desc[UR40][R4.64] ;  /* 0x0000002804000981 */ /* 0x000162000c1e1900 */
[----:B------:R-:W-:Y:S01]  /*ab90*/  ULDC UR8, c[0x0][0xa88] ;  /* 0x0002a20000087ab9 */ /* 0x000fe20000000800 */
[----:B------:R-:W-:Y:S02]  /*aba0*/  ULOP3.LUT UR43, UR43, 0xff, URZ, 0xc0, !UPT ;  /* 0x000000ff2b2b7892 */ /* 0x000fe4000f8ec03f */
[----:B------:R-:W-:Y:S01]  /*abb0*/  USEL UR10, UR9, UR4, UP0 ;  /* 0x00000004090a7287 */ /* 0x000fe20008000000 */
[----:B---3--:R-:W-:Y:S01]  /*abc0*/  @P1 R2UR UR8, R3 ;  /* 0x00000000030812ca */ /* 0x008fe200000e0000 */
[----:B0-----:R-:W-:-:S14]  /*abd0*/  @P1 BRA `(.L_x_4456) ;  /* 0x0000000000181947 */ /* 0x001fdc0003800000 */
[----:B------:R-:W-:Y:S05]  /*abe0*/  @!P0 BRA `(.L_x_4456) ;  /* 0x0000000000148947 */ /* 0x000fea0003800000 */
[----:B------:R-:W3:Y:S04]  /*abf0*/  LDG.E R6, desc[UR40][R4.64] ;  /* 0x0000002804067981 */ /* 0x000ee8000c1e1900 */
[----:B------:R-:W4:Y:S01]  /*ac00*/  LDG.E R3, desc[UR40][R4.64+0x4] ;  /* 0x0000042804037981 */ /* 0x000f22000c1e1900 */
[----:B---3--:R-:W-:Y:S02]  /*ac10*/  R2UR UR4, R6 ;  /* 0x00000000060472ca */ /* 0x008fe400000e0000 */
[----:B----4-:R-:W-:-:S13]  /*ac20*/  R2UR UR8, R3 ;  /* 0x00000000030872ca */ /* 0x010fda00000e0000 */
[----:B------:R-:W-:-:S12]  /*ac30*/  UIADD3 UR8, -UR4, UR8, URZ ;  /* 0x0000000804087290 */ /* 0x000fd8000fffe13f */
.L_x_4456:
        /* <DEDUP_REMOVED lines=11> */
[----:B------:R-:W3:Y:S01]  /*acf0*/  LDL R10, [R1+0x5c] ;  /* 0x00005c00010a7983 */ /* 0x000ee20000100800 */
[----:B------:R-:W0:Y:S01]  /*ad00*/  LDC R0, c[0x0][0xbe8] ;  /* 0x0002fa00ff007b82 */ /* 0x000e220000000800 */
[----:B------:R-:W-:Y:S01]  /*ad10*/  UISETP.GT.AND UP1, UPT, UR10, 0x1, UPT ;  /* 0x000000010a00788c */ /* 0x000fe2000bf24270 */
[----:B------:R-:W-:Y:S01]  /*ad20*/  VIADD R9, R186, UR39 ;  /* 0x00000027ba097c36 */ /* 0x000fe20008000000 */
[----:B------:R-:W-:Y:S01]  /*ad30*/  UMOV UR18, 0x9b8 ;  /* 0x000009b800127882 */ /* 0x000fe20000000000 */
[----:B------:R-:W-:Y:S02]  /*ad40*/  UISETP.NE.U32.AND UP0, UPT, UR12, URZ, UPT ;  /* 0x0000003f0c00728c */ /* 0x000fe4000bf05070 */
[----:B------:R-:W-:Y:S01]  /*ad50*/  USEL UR18, UR18, 0x978, UP1 ;  /* 0x0000097812127887 */ /* 0x000fe20008800000 */
[----:B------:R-:W-:Y:S01]  /*ad60*/  IMAD.MOV.U32 R3, RZ, RZ, R9 ;  /* 0x000000ffff037224 */ /* 0x000fe200078e0009 */
[----:B------:R-:W-:Y:S02]  /*ad70*/  UISETP.NE.AND.EX UP0, UPT, UR13, URZ, UPT, UP0 ;  /* 0x0000003f0d00728c */ /* 0x000fe4000bf05300 */
[----:B------:R-:W-:-:S02]  /*ad80*/  USEL UR16, UR43, URZ, UP1 ;  /* 0x0000003f2b107287 */ /* 0x000fc40008800000 */
[----:B------:R-:W-:Y:S02]  /*ad90*/  USEL UR45, UR45, URZ, !UP0 ;  /* 0x0000003f2d2d7287 */ /* 0x000fe4000c000000 */
[----:B------:R-:W-:-:S04]  /*ada0*/  USEL UR44, UR44, URZ, !UP0 ;  /* 0x0000003f2c2c7287 */ /* 0x000fc8000c000000 */
[----:B------:R-:W-:Y:S01]  /*adb0*/  ULDC.64 UR14, c[0x0][UR18+0x228] ;  /* 0x00008a00120e7abb */ /* 0x000fe20008000a00 */
[----:B------:R-:W-:Y:S01]  /*adc0*/  ULDC.64 UR12, c[0x0][UR18+0x220] ;  /* 0x00008800120c7abb */ /* 0x000fe20008000a00 */
[----:B------:R-:W-:Y:S02]  /*add0*/  UIMAD.WIDE.U32 UR20, UR14, UR16, URZ ;  /* 0x000000100e1472a5 */ /* 0x000fe4000f8e003f */
[----:B------:R-:W-:Y:S01]  /*ade0*/  UIMAD UR19, UR15, UR16, URZ ;  /* 0x000000100f1372a4 */ /* 0x000fe2000f8e023f */
[----:B0-----:R-:W-:Y:S01]  /*adf0*/  ISETP.NE.AND P0, PT, R0, 0x1, PT ;  /* 0x000000010000780c */ /* 0x001fe20003f05270 */
[----:B------:R-:W-:Y:S01]  /*ae00*/  UIMAD.WIDE.U32 UR14, UR12, UR45, URZ ;  /* 0x0000002d0c0e72a5 */ /* 0x000fe2000f8e003f */
[----:B------:R-:W-:Y:S01]  /*ae10*/  ULDC.64 UR10, c[0x0][UR18+0x218] ;  /* 0x00008600120a7abb */ /* 0x000fe20008000a00 */
[----:B------:R-:W-:Y:S02]  /*ae20*/  UIMAD UR45, UR13, UR45, URZ ;  /* 0x0000002d0d2d72a4 */ /* 0x000fe4000f8e023f */
[----:B------:R-:W-:-:S02]  /*ae30*/  UIMAD.WIDE.U32 UR16, UR10, UR42, URZ ;  /* 0x0000002a0a1072a5 */ /* 0x000fc4000f8e003f */
[----:B------:R-:W-:Y:S02]  /*ae40*/  UIMAD UR10, UR11, UR42, URZ ;  /* 0x0000002a0b0a72a4 */ /* 0x000fe4000f8e023f */
[----:B------:R-:W-:Y:S02]  /*ae50*/  UIMAD UR44, UR12, UR44, UR45 ;  /* 0x0000002c0c2c72a4 */ /* 0x000fe4000f8e022d */
[----:B------:R-:W-:Y:S02]  /*ae60*/  UIADD3 UR19, UR21, UR19, URZ ;  /* 0x0000001315137290 */ /* 0x000fe4000fffe03f */
[----:B------:R-:W0:Y:S01]  /*ae70*/  @P0 LDC R4, c[0x0][0xbec] ;  /* 0x0002fb00ff040b82 */ /* 0x000e220000000800 */
[----:B------:R-:W-:Y:S02]  /*ae80*/  UIADD3 UR11, UR17, UR10, URZ ;  /* 0x0000000a110b7290 */ /* 0x000fe4000fffe03f */
[----:B------:R-:W-:Y:S02]  /*ae90*/  UIADD3 UR16, UP0, UP2, UR14, UR16, UR4 ;  /* 0x000000100e107290 */ /* 0x000fe4000fa1e004 */
[----:B------:R-:W-:Y:S01]  /*aea0*/  UIADD3 UR10, UR15, UR44, URZ ;  /* 0x0000002c0f0a7290 */ /* 0x000fe2000fffe03f */
[----:B------:R-:W-:-:S02]  /*aeb0*/  IMAD.U32 R6, RZ, RZ, UR19 ;  /* 0x00000013ff067e24 */ /* 0x000fc4000f8e00ff */
[----:B------:R-:W1:Y:S01]  /*aec0*/  @P0 LDC R5, c[0x0][0xbf0] ;  /* 0x0002fc00ff050b82 */ /* 0x000e620000000800 */
[----:B------:R-:W-:Y:S01]  /*aed0*/  UIADD3.X UR10, UR10, UR11, UR22, UP0, UP2 ;  /* 0x0000000b0a0a7290 */ /* 0x000fe200087e4416 */
[----:B0-----:R-:W-:-:S05]  /*aee0*/  @P0 IMAD.HI.U32 R4, R9, R4, RZ ;  /* 0x0000000409040227 */ /* 0x001fca00078e00ff */
[----:B-1----:R-:W-:Y:S01]  /*aef0*/  @P0 SHF.R.U32.HI R3, RZ, R5, R4 ;  /* 0x00000005ff030219 */ /* 0x002fe20000011604 */
[----:B------:R-:W-:-:S04]  /*af00*/  IMAD.U32 R4, RZ, RZ, UR20 ;  /* 0x00000014ff047e24 */ /* 0x000fc8000f8e00ff */
[--C-:B------:R-:W-:Y:S01]  /*af10*/  IMAD.MOV R7, RZ, RZ, -R3.reuse ;  /* 0x000000ffff077224 */ /* 0x100fe200078e0a03 */
[----:B------:R-:W-:Y:S02]  /*af20*/  IADD3 R4, P0, P2, R3, UR16, R4 ;  /* 0x0000001003047c10 */ /* 0x000fe4000fa1e004 */
[----:B------:R-:W-:Y:S01]  /*af30*/  SHF.R.S32.HI R3, RZ, 0x1f, R3 ;  /* 0x0000001fff037819 */ /* 0x000fe20000011403 */
[C---:B------:R-:W-:Y:S02]  /*af40*/  IMAD R7, R0.reuse, R7, R9 ;  /* 0x0000000700077224 */ /* 0x040fe400078e0209 */
[----:B------:R-:W-:Y:S01]  /*af50*/  IMAD R9, R0, UR8, RZ ;  /* 0x0000000800097c24 */ /* 0x000fe2000f8e02ff */
[----:B------:R-:W-:Y:S01]  /*af60*/  IADD3.X R5, R3, UR10, R6, P0, P2 ;  /* 0x0000000a03057c10 */ /* 0x000fe200087e4406 */
[----:B------:R-:W-:Y:S01]  /*af70*/  ULDC.64 UR10, c[0x0][UR18+0x210] ;  /* 0x00008400120a7abb */ /* 0x000fe20008000a00 */
[----:B------:R-:W-:Y:S01]  /*af80*/  SHF.R.S32.HI R3, RZ, 0x1f, R7 ;  /* 0x0000001fff037819 */ /* 0x000fe20000011407 */
[----:B------:R-:W-:-:S02]  /*af90*/  IMAD R6, R7, UR11, RZ ;  /* 0x0000000b07067c24 */ /* 0x000fc4000f8e02ff */
[----:B------:R-:W-:-:S04]  /*afa0*/  IMAD.WIDE.U32 R4, R7, UR10, R4 ;  /* 0x0000000a07047c25 */ /* 0x000fc8000f8e0004 */
[----:B------:R-:W-:Y:S01]  /*afb0*/  IMAD R3, R3, UR10, R6 ;  /* 0x0000000a03037c24 */ /* 0x000fe2000f8e0206 */
[----:B------:R-:W-:Y:S01]  /*afc0*/  ULDC.64 UR10, c[0x0][0xba8] ;  /* 0x0002ea00000a7ab9 */ /* 0x000fe20000000a00 */
[----:B------:R-:W-:Y:S01]  /*afd0*/  @!UP1 ULDC UR10, c[0x0][0xb50] ;  /* 0x0002d400000a9ab9 */ /* 0x000fe20000000800 */
[----:B------:R-:W-:Y:S01]  /*afe0*/  @!UP1 ULDC UR11, c[0x0][0xb54] ;  /* 0x0002d500000b9ab9 */ /* 0x000fe20000000800 */
[----:B------:R-:W-:Y:S01]  /*aff0*/  IMAD.IADD R3, R5, 0x1, R3 ;  /* 0x0000000105037824 */ /* 0x000fe200078e0203 */
[----:B------:R-:W-:Y:S01]  /*b000*/  LEA R8, P0, R4, UR10, 0x2 ;  /* 0x0000000a04087c11 */ /* 0x000fe2000f8010ff */
[----:B------:R-:W-:-:S03]  /*b010*/  VIADD R0, R16, UR39 ;  /* 0x0000002710007c36 */ /* 0x000fc60008000000 */
[----:B------:R-:W-:Y:S01]  /*b020*/  LEA.HI.X R3, R4, UR11, R3, 0x2, P0 ;  /* 0x0000000b04037c11 */ /* 0x000fe200080f1403 */
[----:B------:R-:W-:Y:S04]  /*b030*/  SHFL.IDX PT, R6, R8, 0x1, 0x1c1f ;  /* 0x003c1f0008067f89 */ /* 0x000fe800000e0000 */
[----:B------:R-:W-:Y:S04]  /*b040*/  SHFL.IDX PT, R5, R3, RZ, 0x1c1f ;  /* 0x001c1fff03057589 */ /* 0x000fe800000e0000 */
[----:B------:R-:W-:Y:S01]  /*b050*/  SHFL.IDX PT, R7, R3, 0x1, 0x1c1f ;  /* 0x003c1f0003077f89 */ /* 0x000fe200000e0000 */
[----:B---3--:R-:W-:-:S05]  /*b060*/  IMAD.MOV R4, RZ, RZ, -R10 ;  /* 0x000000ffff047224 */ /* 0x008fca00078e0a0a */
[----:B------:R-:W-:Y:S02]  /*b070*/  ISETP.NE.AND P0, PT, R185, R4, PT ;  /* 0x00000004b900720c */ /* 0x000fe40003f05270 */
[----:B------:R-:W0:Y:S02]  /*b080*/  SHFL.IDX PT, R4, R8, RZ, 0x1c1f ;  /* 0x001c1fff08047589 */ /* 0x000e2400000e0000 */
[C---:B------:R-:W-:Y:S01]  /*b090*/  ISETP.GE.OR P2, PT, R0.reuse, R9, P0 ;  /* 0x000000090000720c */ /* 0x040fe20000746670 */
[----:B------:R-:W-:-:S05]  /*b0a0*/  VIADD R0, R0, 0x8 ;  /* 0x0000000800007836 */ /* 0x000fca0000000000 */
[----:B------:R-:W-:-:S07]  /*b0b0*/  ISETP.GE.OR P0, PT, R0, R9, P0 ;  /* 0x000000090000720c */ /* 0x000fce0000706670 */
[----:B0-----:R0:W-:Y:S06]  /*b0c0*/  @!P2 ST.E desc[UR40][R4.64], R13 ;  /* 0x0000000d0400a985 */ /* 0x0011ec000c101928 */
[----:B------:R0:W-:Y:S02]  /*b0d0*/  @!P0 ST.E desc[UR40][R6.64], R12 ;  /* 0x0000000c06008985 */ /* 0x0001e4000c101928 */
.L_x_4457:
[----:B------:R-:W-:Y:S05]  /*b0e0*/  @P1 BRA `(.L_x_4458) ;  /* 0x00000010004c1947 */ /* 0x000fea0003800000 */
[----:B------:R-:W1:Y:S01]  /*b0f0*/  S2R R0, SR_TID.X ;  /* 0x0000000000007919 */ /* 0x000e620000002100 */
[----:B------:R-:W3:Y:S01]  /*b100*/  LDC R82, c[0x0][0xbe8] ;  /* 0x0002fa00ff527b82 */ /* 0x000ee20000000800 */
        /* <DEDUP_REMOVED lines=11> */
[----:B------:R-:W-:Y:S02]  /*b1c0*/  LOP3.LUT R32, R33, 0x380, RZ, 0xc0, !PT ;  /* 0x0000038021207812 */ /* 0x000fe400078ec0ff */
[----:B------:R-:W-:Y:S02]  /*b1d0*/  IADD3 R37, P1, R14, 0x6000, RZ ;  /* 0x000060000e257810 */ /* 0x000fe40007f3e0ff */
[----:B------:R-:W-:-:S02]  /*b1e0*/  SHF.R.U64 R40, R40, 0x3, RZ ;  /* 0x0000000328287819 */ /* 0x000fc400000012ff */
[----:B------:R-:W-:Y:S02]  /*b1f0*/  SHF.R.U64 R32, R32, 0x3, RZ ;  /* 0x0000000320207819 */ /* 0x000fe400000012ff */
[----:B------:R-:W-:Y:S02]  /*b200*/  LOP3.LUT R36, R37, 0x380, RZ, 0xc0, !PT ;  /* 0x0000038025247812 */ /* 0x000fe400078ec0ff */
[----:B------:R-:W-:Y:S01]  /*b210*/  LOP3.LUT R40, R40, R41, RZ, 0x3c, !PT ;  /* 0x0000002928287212 */ /* 0x000fe200078e3cff */
[--C-:B------:R-:W-:Y:S01]  /*b220*/  IMAD.X R41, RZ, RZ, R15.reuse, P2 ;  /* 0x000000ffff297224 */ /* 0x100fe200010e060f */
[----:B------:R-:W-:Y:S01]  /*b230*/  LOP3.LUT R32, R32, R33, RZ, 0x3c, !PT ;  /* 0x0000002120207212 */ /* 0x000fe200078e3cff */
[--C-:B------:R-:W-:Y:S01]  /*b240*/  IMAD.X R33, RZ, RZ, R15.reuse, P0 ;  /* 0x000000ffff217224 */ /* 0x100fe200000e060f */
[----:B------:R-:W-:Y:S02]  /*b250*/  IADD3 R69, P2, R14, 0xe000, RZ ;  /* 0x0000e0000e457810 */ /* 0x000fe40007f5e0ff */
[----:B------:R-:W-:Y:S01]  /*b260*/  SHF.R.U64 R36, R36, 0x3, RZ ;  /* 0x0000000324247819 */ /* 0x000fe200000012ff */
[----:B------:R-:W-:Y:S01]  /*b270*/  UIMAD UR12, UR22, UR14, URZ ;  /* 0x0000000e160c72a4 */ /* 0x000fe2000f8e023f */
[----:B------:R-:W-:Y:S01]  /*b280*/  IADD3 R61, P0, R14, 0xc000, RZ ;  /* 0x0000c0000e3d7810 */ /* 0x000fe20007f1e0ff */
[----:B------:R-:W-:Y:S01]  /*b290*/  UIMAD.WIDE.U32 UR10, UR4, UR14, URZ ;  /* 0x0000000e040a72a5 */ /* 0x000fe2000f8e003f */
[----:B------:R-:W-:Y:S01]  /*b2a0*/  LOP3.LUT R68, R69, 0x380, RZ, 0xc0, !PT ;  /* 0x0000038045447812 */ /* 0x000fe200078ec0ff */
[----:B------:R-:W5:Y:S01]  /*b2b0*/  LD.E.128 R32, desc[UR40][R32.64] ;  /* 0x0000002820207980 */ /* 0x000f62000c101d00 */
[----:B------:R-:W-:Y:S01]  /*b2c0*/  LOP3.LUT R36, R36, R37, RZ, 0x3c, !PT ;  /* 0x0000002524247212 */ /* 0x000fe200078e3cff */
[----:B------:R-:W-:Y:S01]  /*b2d0*/  IMAD.X R37, RZ, RZ, R15, P1 ;  /* 0x000000ffff257224 */ /* 0x000fe200008e060f */
[----:B------:R-:W-:Y:S01]  /*b2e0*/  LOP3.LUT R60, R61, 0x380, RZ, 0xc0, !PT ;  /* 0x000003803d3c7812 */ /* 0x000fe200078ec0ff */
[----:B------:R-:W5:Y:S01]  /*b2f0*/  LD.E.128 R40, desc[UR40][R40.64] ;  /* 0x0000002828287980 */ /* 0x000f62000c101d00 */
[----:B------:R-:W-:-:S02]  /*b300*/  IADD3 R65, P1, R14, 0xd000, RZ ;  /* 0x0000d0000e417810 */ /* 0x000fc40007f3e0ff */
[----:B------:R-:W-:Y:S02]  /*b310*/  SHF.R.U64 R68, R68, 0x3, RZ ;  /* 0x0000000344447819 */ /* 0x000fe400000012ff */
[----:B------:R-:W-:Y:S02]  /*b320*/  IADD3 R9, P3, R14, 0x1000, RZ ;  /* 0x000010000e097810 */ /* 0x000fe40007f7e0ff */
[----:B------:R-:W-:Y:S02]  /*b330*/  LOP3.LUT R81, R20, 0xfffffff8, RZ, 0xc0, !PT ;  /* 0xfffffff814517812 */ /* 0x000fe400078ec0ff */
[C---:B------:R-:W-:Y:S02]  /*b340*/  IADD3 R13, P4, R14.reuse, 0x2000, RZ ;  /* 0x000020000e0d7810 */ /* 0x040fe40007f9e0ff */
[C---:B------:R-:W-:Y:S02]  /*b350*/  IADD3 R25, P5, R14.reuse, 0x3000, RZ ;  /* 0x000030000e197810 */ /* 0x040fe40007fbe0ff */
[----:B------:R-:W-:Y:S01]  /*b360*/  IADD3 R29, P6, R14, 0x4000, RZ ;  /* 0x000040000e1d7810 */ /* 0x000fe20007fde0ff */
[----:B------:R-:W-:Y:S01]  /*b370*/  UIMAD UR12, UR4, UR15, UR12 ;  /* 0x0000000f040c72a4 */ /* 0x000fe2000f8e020c */
[----:B------:R-:W-:Y:S01]  /*b380*/  SHF.R.U64 R60, R60, 0x3, RZ ;  /* 0x000000033c3c7819 */ /* 0x000fe200000012ff */
[----:B------:R-:W5:Y:S01]  /*b390*/  LD.E.128 R36, desc[UR40][R36.64] ;  /* 0x0000002824247980 */ /* 0x000f62000c101d00 */
[----:B------:R-:W-:-:S02]  /*b3a0*/  LOP3.LUT R64, R65, 0x380, RZ, 0xc0, !PT ;  /* 0x0000038041407812 */ /* 0x000fc400078ec0ff */
[----:B------:R-:W-:Y:S01]  /*b3b0*/  LOP3.LUT R68, R68, R69, RZ, 0x3c, !PT ;  /* 0x0000004544447212 */ /* 0x000fe200078e3cff */
[--C-:B------:R-:W-:Y:S01]  /*b3c0*/  IMAD.X R69, RZ, RZ, R15.reuse, P2 ;  /* 0x000000ffff457224 */ /* 0x100fe200010e060f */
[----:B------:R-:W-:Y:S01]  /*b3d0*/  LOP3.LUT R60, R60, R61, RZ, 0x3c, !PT ;  /* 0x0000003d3c3c7212 */ /* 0x000fe200078e3cff */
[----:B------:R-:W-:Y:S01]  /*b3e0*/  IMAD.X R61, RZ, RZ, R15, P0 ;  /* 0x000000ffff3d7224 */ /* 0x000fe200000e060f */
[----:B---3--:R-:W-:Y:S02]  /*b3f0*/  ISETP.NE.AND P2, PT, R82, 0x1, PT ;  /* 0x000000015200780c */ /* 0x008fe40003f45270 */
[----:B------:R-:W-:Y:S02]  /*b400*/  SHF.R.U64 R64, R64, 0x3, RZ ;  /* 0x0000000340407819 */ /* 0x000fe400000012ff */
[----:B------:R-:W-:Y:S01]  /*b410*/  LOP3.LUT R8, R9, 0x380, RZ, 0xc0, !PT ;  /* 0x0000038009087812 */ /* 0x000fe200078ec0ff */
[----:B------:R-:W-:Y:S01]  /*b420*/  IMAD.IADD R20, R0, 0x1, -R81 ;  /* 0x0000000100147824 */ /* 0x000fe200078e0a51 */
[----:B------:R-:W-:-:S02]  /*b430*/  ISETP.GE.AND P0, PT, R195, UR16, PT ;  /* 0x00000010c3007c0c */ /* 0x000fc4000bf06270 */
[----:B------:R-:W-:Y:S02]  /*b440*/  LOP3.LUT R12, R13, 0x380, RZ, 0xc0, !PT ;  /* 0x000003800d0c7812 */ /* 0x000fe400078ec0ff */
[----:B------:R-:W-:Y:S02]  /*b450*/  LOP3.LUT R24, R25, 0x380, RZ, 0xc0, !PT ;  /* 0x0000038019187812 */ /* 0x000fe400078ec0ff */
[----:B------:R-:W-:Y:S01]  /*b460*/  LOP3.LUT R28, R29, 0x380, RZ, 0xc0, !PT ;  /* 0x000003801d1c7812 */ /* 0x000fe200078ec0ff */
[----:B------:R-:W0:Y:S01]  /*b470*/  @P2 LDC R77, c[0x0][0xbec] ;  /* 0x0002fb00ff4d2b82 */ /* 0x000e220000000800 */
[----:B------:R-:W-:Y:S01]  /*b480*/  LOP3.LUT R64, R64, R65, RZ, 0x3c, !PT ;  /* 0x0000004140407212 */ /* 0x000fe200078e3cff */
[----:B------:R-:W-:Y:S01]  /*b490*/  IMAD.X R65, RZ, RZ, R15, P1 ;  /* 0x000000ffff417224 */ /* 0x000fe200008e060f */
[----:B------:R-:W-:Y:S01]  /*b4a0*/  SEL R76, RZ, 0xffffffff, P0 ;  /* 0xffffffffff4c7807 */ /* 0x000fe20000000000 */
[----:B------:R-:W-:Y:S01]  /*b4b0*/  UIADD3 UR11, UR11, UR12, URZ ;  /* 0x0000000c0b0b7290 */ /* 0x000fe2000fffe03f */
[----:B------:R-:W-:Y:S01]  /*b4c0*/  ISETP.GE.AND P1, PT, R2, UR16, PT ;  /* 0x0000001002007c0c */ /* 0x000fe2000bf26270 */
[----:B------:R-:W-:Y:S01]  /*b4d0*/  USHF.R.S32.HI UR4, URZ, 0x1f, UR9 ;  /* 0x0000001f3f047899 */ /* 0x000fe20008011409 */
[----:B------:R-:W-:Y:S01]  /*b4e0*/  SHF.R.U64 R8, R8, 0x3, RZ ;  /* 0x0000000308087819 */ /* 0x000fe200000012ff */
[----:B------:R-:W-:Y:S01]  /*b4f0*/  IMAD.SHL.U32 R76, R76, 0x2, RZ ;  /* 0x000000024c4c7824 */ /* 0x000fe200078e00ff */
[----:B------:R-:W-:Y:S01]  /*b500*/  SEL R21, RZ, 0x1, P1 ;  /* 0x00000001ff157807 */ /* 0x000fe20000800000 */
[----:B------:R-:W1:Y:S01]  /*b510*/  @P2 LDC R79, c[0x0][0xbf0] ;  /* 0x0002fc00ff4f2b82 */ /* 0x000e620000000800 */
[----:B------:R-:W-:Y:S01]  /*b520*/  ISETP.GE.AND P1, PT, R194, UR16, PT ;  /* 0x00000010c2007c0c */ /* 0x000fe2000bf26270 */
[----:B------:R-:W-:Y:S01]  /*b530*/  ULDC.64 UR12, c[0x0][0xae8] ;  /* 0x0002ba00000c7ab9 */ /* 0x000fe20000000a00 */
[----:B------:R-:W-:Y:S01]  /*b540*/  LOP3.LUT R21, R76, 0x2, R21, 0xe2, !PT ;  /* 0x000000024c157812 */ /* 0x000fe200078ee215 */
[----:B------:R-:W5:Y:S01]  /*b550*/  LD.E.128 R60, desc[UR40][R60.64] ;  /* 0x000000283c3c7980 */ /* 0x000f62000c101d00 */
[----:B------:R-:W-:-:S02]  /*b560*/  SEL R76, RZ, 0xffffffff, P1 ;  /* 0xffffffffff4c7807 */ /* 0x000fc40000800000 */
[----:B------:R-:W-:Y:S01]  /*b570*/  ISETP.GE.AND P0, PT, R193, UR16, PT ;  /* 0x00000010c1007c0c */ /* 0x000fe2000bf06270 */
[----:B------:R-:W5:Y:S01]  /*b580*/  LD.E.128 R64, desc[UR40][R64.64] ;  /* 0x0000002840407980 */ /* 0x000f62000c101d00 */
[----:B------:R-:W-:Y:S01]  /*b590*/  LOP3.LUT R8, R8, R9, RZ, 0x3c, !PT ;  /* 0x0000000908087212 */ /* 0x000fe200078e3cff */
[----:B------:R-:W-:Y:S01]  /*b5a0*/  IMAD.X R9, RZ, RZ, R15, P3 ;  /* 0x000000ffff097224 */ /* 0x000fe200018e060f */
[----:B------:R-:W-:Y:S01]  /*b5b0*/  IADD3 R45, P3, R14, 0x8000, RZ ;  /* 0x000080000e2d7810 */ /* 0x000fe20007f7e0ff */
[----:B------:R-:W-:Y:S01]  /*b5c0*/  IMAD.SHL.U32 R76, R76, 0x4, RZ ;  /* 0x000000044c4c7824 */ /* 0x000fe200078e00ff */
[----:B------:R-:W-:Y:S01]  /*b5d0*/  SEL R0, RZ, 0xffffffff, P0 ;  /* 0xffffffffff007807 */ /* 0x000fe20000000000 */
[----:B------:R-:W5:Y:S01]  /*b5e0*/  LD.E.128 R68, desc[UR40][R68.64] ;  /* 0x0000002844447980 */ /* 0x000f62000c101d00 */
[----:B------:R-:W-:Y:S02]  /*b5f0*/  LOP3.LUT R44, R45, 0x380, RZ, 0xc0, !PT ;  /* 0x000003802d2c7812 */ /* 0x000fe400078ec0ff */
[----:B------:R-:W-:Y:S01]  /*b600*/  LOP3.LUT R21, R76, 0x4, R21, 0xe2, !PT ;  /* 0x000000044c157812 */ /* 0x000fe200078ee215 */
[----:B------:R-:W-:Y:S01]  /*b610*/  IMAD.SHL.U32 R76, R0, 0x8, RZ ;  /* 0x00000008004c7824 */ /* 0x000fe200078e00ff */
[----:B------:R-:W-:Y:S01]  /*b620*/  SHF.R.U64 R12, R12, 0x3, RZ ;  /* 0x000000030c0c7819 */ /* 0x000fe200000012ff */
[----:B------:R-:W-:Y:S01]  /*b630*/  IMAD R0, R20, 0x20, R3 ;  /* 0x0000002014007824 */ /* 0x000fe200078e0203 */
[----:B------:R-:W-:-:S02]  /*b640*/  SHF.R.U64 R24, R24, 0x3, RZ ;  /* 0x0000000318187819 */ /* 0x000fc400000012ff */
[----:B------:R-:W-:Y:S01]  /*b650*/  SHF.R.U64 R28, R28, 0x3, RZ ;  /* 0x000000031c1c7819 */ /* 0x000fe200000012ff */
[----:B------:R-:W-:Y:S01]  /*b660*/  UIMAD.WIDE.U32 UR10, UR42, UR12, UR10 ;  /* 0x0000000c2a0a72a5 */ /* 0x000fe2000f8e000a */
[----:B------:R-:W-:Y:S01]  /*b670*/  SHF.R.U64 R44, R44, 0x3, RZ ;  /* 0x000000032c2c7819 */ /* 0x000fe200000012ff */
[----:B------:R-:W-:Y:S01]  /*b680*/  VIADD R80, R0, UR39 ;  /* 0x0000002700507c36 */ /* 0x000fe20008000000 */
        /* <DEDUP_REMOVED lines=9> */
[----:B------:R-:W-:Y:S01]  /*b720*/  UIMAD UR11, UR42, UR13, UR11 ;  /* 0x0000000d2a0b72a4 */ /* 0x000fe2000f8e020b */
[C---:B------:R-:W-:Y:S01]  /*b730*/  IADD3 R53, P5, R14.reuse, 0xa000, RZ ;  /* 0x0000a0000e357810 */ /* 0x040fe20007fbe0ff */
[----:B------:R-:W5:Y:S01]  /*b740*/  LD.E.128 R8, desc[UR40][R8.64] ;  /* 0x0000002808087980 */ /* 0x000f62000c101d00 */
[----:B------:R-:W-:Y:S01]  /*b750*/  IADD3 R57, P6, R14, 0xb000, RZ ;  /* 0x0000b0000e397810 */ /* 0x000fe20007fde0ff */
[----:B------:R-:W-:Y:S01]  /*b760*/  ULDC.64 UR12, c[0x0][0xaf0] ;  /* 0x0002bc00000c7ab9 */ /* 0x000fe20000000a00 */
[----:B------:R-:W-:Y:S01]  /*b770*/  ISETP.GE.AND P0, PT, R192, UR16, PT ;  /* 0x00000010c0007c0c */ /* 0x000fe2000bf06270 */
[----:B0-----:R-:W-:Y:S01]  /*b780*/  @P2 IMAD.HI.U32 R0, R80, R77, RZ ;  /* 0x0000004d50002227 */ /* 0x001fe200078e00ff */
[----:B------:R-:W-:Y:S01]  /*b790*/  IADD3 R7, P3, R14, 0xf000, RZ ;  /* 0x0000f0000e077810 */ /* 0x000fe20007f7e0ff */
[----:B------:R-:W-:Y:S01]  /*b7a0*/  UIMAD UR4, UR4, UR12, URZ ;  /* 0x0000000c040472a4 */ /* 0x000fe2000f8e023f */
[----:B------:R-:W-:Y:S01]  /*b7b0*/  LOP3.LUT R48, R49, 0x380, RZ, 0xc0, !PT ;  /* 0x0000038031307812 */ /* 0x000fe200078ec0ff */
[----:B------:R-:W5:Y:S01]  /*b7c0*/  LD.E.128 R24, desc[UR40][R24.64] ;  /* 0x0000002818187980 */ /* 0x000f62000c101d00 */
[----:B------:R-:W-:-:S02]  /*b7d0*/  LOP3.LUT R52, R53, 0x380, RZ, 0xc0, !PT ;  /* 0x0000038035347812 */ /* 0x000fc400078ec0ff */
[----:B------:R-:W-:Y:S01]  /*b7e0*/  LOP3.LUT R56, R57, 0x380, RZ, 0xc0, !PT ;  /* 0x0000038039387812 */ /* 0x000fe200078ec0ff */
[----:B------:R-:W5:Y:S01]  /*b7f0*/  LD.E.128 R28, desc[UR40][R28.64] ;  /* 0x000000281c1c7980 */ /* 0x000f62000c101d00 */
[----:B------:R-:W-:Y:S02]  /*b800*/  LOP3.LUT R5, R14, 0x380, RZ, 0xc0, !PT ;  /* 0x000003800e057812 */ /* 0x000fe400078ec0ff */
[----:B------:R-:W-:Y:S01]  /*b810*/  SEL R20, RZ, 0xffffffff, P0 ;  /* 0xffffffffff147807 */ /* 0x000fe20000000000 */
[----:B------:R-:W-:Y:S01]  /*b820*/  IMAD.MOV.U32 R77, RZ, RZ, R80 ;  /* 0x000000ffff4d7224 */ /* 0x000fe200078e0050 */
[----:B------:R-:W-:Y:S01]  /*b830*/  LOP3.LUT R6, R7, 0x380, RZ, 0xc0, !PT ;  /* 0x0000038007067812 */ /* 0x000fe200078ec0ff */
[----:B------:R-:W-:Y:S01]  /*b840*/  UIMAD UR4, UR9, UR13, UR4 ;  /* 0x0000000d090472a4 */ /* 0x000fe2000f8e0204 */
[----:B-1----:R-:W-:Y:S01]  /*b850*/  @P2 SHF.R.U32.HI R77, RZ, R79, R0 ;  /* 0x0000004fff4d2219 */ /* 0x002fe20000011600 */
[----:B------:R-:W-:Y:S01]  /*b860*/  UIMAD.WIDE.U32 UR10, UR9, UR12, UR10 ;  /* 0x0000000c090a72a5 */ /* 0x000fe2000f8e000a */
[----:B------:R-:W-:Y:S01]  /*b870*/  SHF.R.U64 R48, R48, 0x3, RZ ;  /* 0x0000000330307819 */ /* 0x000fe200000012ff */
[----:B------:R-:W-:Y:S01]  /*b880*/  IMAD.SHL.U32 R20, R20, 0x10, RZ ;  /* 0x0000001014147824 */ /* 0x000fe200078e00ff */
[----:B------:R-:W-:Y:S01]  /*b890*/  SHF.R.U64 R52, R52, 0x3, RZ ;  /* 0x0000000334347819 */ /* 0x000fe200000012ff */
[----:B------:R-:W-:Y:S01]  /*b8a0*/  IMAD.X R73, RZ, RZ, R15, P3 ;  /* 0x000000ffff497224 */ /* 0x000fe200018e060f */
[----:B------:R-:W-:Y:S01]  /*b8b0*/  SHF.R.U64 R56, R56, 0x3, RZ ;  /* 0x0000000338387819 */ /* 0x000fe200000012ff */
[----:B------:R-:W5:Y:S01]  /*b8c0*/  LD.E.128 R44, desc[UR40][R44.64] ;  /* 0x000000282c2c7980 */ /* 0x000f62000c101d00 */
[----:B------:R-:W-:-:S02]  /*b8d0*/  SHF.R.U64 R5, R5, 0x3, RZ ;  /* 0x0000000305057819 */ /* 0x000fc400000012ff */
[----:B------:R-:W-:Y:S02]  /*b8e0*/  SHF.R.U64 R6, R6, 0x3, RZ ;  /* 0x0000000306067819 */ /* 0x000fe400000012ff */
[----:B------:R-:W-:Y:S01]  /*b8f0*/  LOP3.LUT R21, R76, 0x8, R21, 0xe2, !PT ;  /* 0x000000084c157812 */ /* 0x000fe200078ee215 */
[----:B------:R-:W-:Y:S01]  /*b900*/  UIADD3 UR4, UR11, UR4, URZ ;  /* 0x000000040b047290 */ /* 0x000fe2000fffe03f */
[----:B------:R-:W-:Y:S01]  /*b910*/  ISETP.GE.AND P0, PT, R187, UR16, PT ;  /* 0x00000010bb007c0c */ /* 0x000fe2000bf06270 */
        /* <DEDUP_REMOVED lines=9> */
[----:B------:R-:W-:-:S02]  /*b9b0*/  LOP3.LUT R72, R6, R7, RZ, 0x3c, !PT ;  /* 0x0000000706487212 */ /* 0x000fc400078e3cff */
[----:B------:R-:W-:Y:S02]  /*b9c0*/  SHF.R.S32.HI R78, RZ, 0x1f, R77 ;  /* 0x0000001fff4e7819 */ /* 0x000fe4000001144d */
[----:B------:R-:W-:Y:S01]  /*b9d0*/  LOP3.LUT R76, R20, 0x10, R21, 0xe2, !PT ;  /* 0x00000010144c7812 */ /* 0x000fe200078ee215 */
[----:B------:R-:W-:Y:S01]  /*b9e0*/  IMAD.U32 R20, RZ, RZ, UR10 ;  /* 0x0000000aff147e24 */ /* 0x000fe2000f8e00ff */
[----:B------:R-:W-:Y:S01]  /*b9f0*/  SEL R0, RZ, 0xffffffff, P0 ;  /* 0xffffffffff007807 */ /* 0x000fe20000000000 */
[----:B------:R-:W-:Y:S01]  /*ba00*/  IMAD.U32 R21, RZ, RZ, UR11 ;  /* 0x0000000bff157e24 */ /* 0x000fe2000f8e00ff */
[----:B------:R-:W-:Y:S01]  /*ba10*/  ULDC.64 UR10, c[0x0][0xae0] ;  /* 0x0002b800000a7ab9 */ /* 0x000fe20000000a00 */
[----:B------:R-:W-:Y:S01]  /*ba20*/  IMAD R79, R82, R79, R80 ;  /* 0x0000004f524f7224 */ /* 0x000fe200078e0250 */
[----:B------:R-:W5:Y:S01]  /*ba30*/  LD.E.128 R4, desc[UR40][R4.64] ;  /* 0x0000002804047980 */ /* 0x000f62000c101d00 */
[----:B------:R-:W-:Y:S02]  /*ba40*/  IMAD.U32 R21, RZ, RZ, UR4 ;  /* 0x00000004ff157e24 */ /* 0x000fe4000f8e00ff */
[----:B------:R-:W-:Y:S01]  /*ba50*/  IMAD R78, R78, UR10, RZ ;  /* 0x0000000a4e4e7c24 */ /* 0x000fe2000f8e02ff */
[----:B------:R-:W5:Y:S01]  /*ba60*/  LD.E.128 R12, desc[UR40][R12.64] ;  /* 0x000000280c0c7980 */ /* 0x000f62000c101d00 */
[----:B------:R-:W-:Y:S01]  /*ba70*/  IMAD.SHL.U32 R83, R0, 0x20, RZ ;  /* 0x0000002000537824 */ /* 0x000fe200078e00ff */
[----:B------:R-:W-:-:S02]  /*ba80*/  ISETP.GE.AND P0, PT, R229, UR16, PT ;  /* 0x00000010e5007c0c */ /* 0x000fc4000bf06270 */
[----:B------:R-:W5:Y:S01]  /*ba90*/  LD.E.128 R48, desc[UR40][R48.64] ;  /* 0x0000002830307980 */ /* 0x000f62000c101d00 */
[----:B------:R-:W-:-:S03]  /*baa0*/  SHF.R.S32.HI R0, RZ, 0x1f, R79 ;  /* 0x0000001fff007819 */ /* 0x000fc6000001144f */
[----:B------:R-:W5:Y:S01]  /*bab0*/  LD.E.128 R52, desc[UR40][R52.64] ;  /* 0x0000002834347980 */ /* 0x000f62000c101d00 */
[----:B------:R-:W-:-:S03]  /*bac0*/  IMAD.WIDE.U32 R20, R77, UR10, R20 ;  /* 0x0000000a4d147c25 */ /* 0x000fc6000f8e0014 */
[----:B------:R-:W5:Y:S01]  /*bad0*/  LD.E.128 R56, desc[UR40][R56.64] ;  /* 0x0000002838387980 */ /* 0x000f62000c101d00 */
[----:B------:R-:W-:Y:S01]  /*bae0*/  IMAD R81, R77, UR11, R78 ;  /* 0x0000000b4d517c24 */ /* 0x000fe2000f8e024e */
[----:B------:R-:W-:Y:S02]  /*baf0*/  ULDC.64 UR10, c[0x0][0xad8] ;  /* 0x0002b600000a7ab9 */ /* 0x000fe40000000a00 */
        /* <DEDUP_REMOVED lines=8> */
[----:B------:R-:W-:Y:S01]  /*bb80*/  IMAD.IADD R21, R21, 0x1, R81 ;  /* 0x0000000115157824 */ /* 0x000fe200078e0251 */
[----:B------:R-:W-:Y:S01]  /*bb90*/  SEL R77, RZ, 0x40, P0 ;  /* 0x00000040ff4d7807 */ /* 0x000fe20000000000 */
[----:B------:R-:W-:Y:S01]  /*bba0*/  IMAD R78, R0, UR10, RZ ;  /* 0x0000000a004e7c24 */ /* 0x000fe2000f8e02ff */
[----:B------:R-:W-:Y:S01]  /*bbb0*/  ISETP.GE.AND P0, PT, R228, UR16, PT ;  /* 0x00000010e4007c0c */ /* 0x000fe2000bf06270 */
[----:B------:R-:W-:-:S02]  /*bbc0*/  IMAD R83, R82, UR8, RZ ;  /* 0x0000000852537c24 */ /* 0x000fc4000f8e02ff */
[----:B------:R-:W-:Y:S01]  /*bbd0*/  VIADD R82, R3, UR39 ;  /* 0x0000002703527c36 */ /* 0x000fe20008000000 */
        /* <DEDUP_REMOVED lines=14> */
[----:B------:R0:W3:Y:S01]  /*bcc0*/  SHFL.IDX PT, R21, R81, RZ, 0x181f ;  /* 0x00181fff51157589 */ /* 0x0000e200000e0000 */
[----:B------:R-:W-:Y:S02]  /*bcd0*/  LOP3.LUT R3, R0, R3, RZ, 0xfc, !PT ;  /* 0x0000000300037212 */ /* 0x000fe400078efcff */
[----:B--2---:R-:W-:Y:S01]  /*bce0*/  SHF.R.S32.HI R152, RZ, 0x1f, R195 ;  /* 0x0000001fff987819 */ /* 0x004fe200000114c3 */
        /* <DEDUP_REMOVED lines=9> */
[----:B---3--:R-:W-:-:S03]  /*bd80*/  @!P0 IMAD.WIDE R78, R2, 0x2, R20 ;  /* 0x00000002024e8825 */ /* 0x008fc600078e0214 */
[----:B------:R-:W-:Y:S02]  /*bd90*/  @!P1 LEA.HI.X R77, R195, R21, R152, 0x1, P2 ;  /* 0x00000015c34d9211 */ /* 0x000fe400010f0c98 */
[----:B------:R-:W-:Y:S01]  /*bda0*/  ISETP.GE.AND P2, PT, R192, UR16, PT ;  /* 0x00000010c0007c0c */ /* 0x000fe2000bf46270 */
[----:B-----5:R1:W-:Y:S01]  /*bdb0*/  @!P0 ST.E.128 desc[UR40][R78.64], R4 ;  /* 0x000000044e008985 */ /* 0x0203e2000c101d28 */
[----:B------:R-:W-:-:S03]  /*bdc0*/  LOP3.LUT P0, RZ, R0, 0x40, RZ, 0xc0, !PT ;  /* 0x0000004000ff7812 */ /* 0x000fc6000780c0ff */
[----:B------:R2:W-:Y:S01]  /*bdd0*/  @!P1 ST.E.128 desc[UR40][R76.64], R12 ;  /* 0x0000000c4c009985 */ /* 0x0005e2000c101d28 */
[----:B------:R-:W-:Y:S02]  /*bde0*/  ISETP.GE.AND P1, PT, R187, UR16, PT ;  /* 0x00000010bb007c0c */ /* 0x000fe4000bf26270 */
[----:B-1----:R-:W-:Y:S02]  /*bdf0*/  SHF.R.S32.HI R4, RZ, 0x1f, R187 ;  /* 0x0000001fff047819 */ /* 0x002fe400000114bb */
[----:B------:R-:W-:Y:S02]  /*be00*/  SHF.R.S32.HI R5, RZ, 0x1f, R229 ;  /* 0x0000001fff057819 */ /* 0x000fe400000114e5 */
[CC--:B--2---:R-:W-:Y:S02]  /*be10*/  @!P4 LEA R76, P5, R194.reuse, R20.reuse, 0x1 ;  /* 0x00000014c24cc211 */ /* 0x0c4fe400078a08ff */
[----:B------:R-:W-:Y:S02]  /*be20*/  @!P3 LEA R14, P6, R193, R20, 0x1 ;  /* 0x00000014c10eb211 */ /* 0x000fe400078c08ff */
[----:B------:R-:W-:-:S02]  /*be30*/  @!P4 LEA.HI.X R77, R194, R21, R85, 0x1, P5 ;  /* 0x00000015c24dc211 */ /* 0x000fc400028f0c55 */
[CC--:B------:R-:W-:Y:S02]  /*be40*/  @!P2 LEA R12, P5, R192.reuse, R20.reuse, 0x1 ;  /* 0x00000014c00ca211 */ /* 0x0c0fe400078a08ff */
[-C--:B------:R-:W-:Y:S01]  /*be50*/  @!P3 LEA.HI.X R15, R193, R21.reuse, R84, 0x1, P6 ;  /* 0x00000015c10fb211 */ /* 0x080fe200030f0c54 */
[----:B------:R2:W-:Y:S01]  /*be60*/  @!P4 ST.E.128 desc[UR40][R76.64], R28 ;  /* 0x0000001c4c00c985 */ /* 0x0005e2000c101d28 */
[----:B------:R-:W-:Y:S02]  /*be70*/  LOP3.LUT P6, RZ, R3, 0x80, RZ, 0xc0, !PT ;  /* 0x0000008003ff7812 */ /* 0x000fe400078cc0ff */
[-C--:B------:R-:W-:Y:S01]  /*be80*/  @!P2 LEA.HI.X R13, R192, R21.reuse, R87, 0x1, P5 ;  /* 0x00000015c00da211 */ /* 0x080fe200028f0c57 */
[----:B------:R2:W-:Y:S01]  /*be90*/  @!P3 ST.E.128 desc[UR40][R14.64], R36 ;  /* 0x000000240e00b985 */ /* 0x0005e2000c101d28 */
[C---:B------:R-:W-:Y:S02]  /*bea0*/  @!P1 LEA R6, P5, R187.reuse, R20, 0x1 ;  /* 0x00000014bb069211 */ /* 0x040fe400078a08ff */
[----:B------:R-:W-:Y:S01]  /*beb0*/  SHF.R.S32.HI R79, RZ, 0x1f, R228 ;  /* 0x0000001fff4f7819 */ /* 0x000fe200000114e4 */
[----:B------:R2:W-:Y:S01]  /*bec0*/  @!P2 ST.E.128 desc[UR40][R12.64], R44 ;  /* 0x0000002c0c00a985 */ /* 0x0005e2000c101d28 */
[----:B------:R-:W-:-:S02]  /*bed0*/  @!P1 LEA.HI.X R7, R187, R21, R4, 0x1, P5 ;  /* 0x00000015bb079211 */ /* 0x000fc400028f0c04 */
[----:B------:R-:W-:-:S03]  /*bee0*/  @P0 LEA R4, P5, R229, R20, 0x1 ;  /* 0x00000014e5040211 */ /* 0x000fc600078a08ff */
[----:B------:R2:W-:Y:S01]  /*bef0*/  @!P1 ST.E.128 desc[UR40][R6.64], R52 ;  /* 0x0000003406009985 */ /* 0x0005e2000c101d28 */
[----:B------:R-:W-:Y:S02]  /*bf00*/  @P0 LEA.HI.X R5, R229, R21, R5, 0x1, P5 ;  /* 0x00000015e5050211 */ /* 0x000fe400028f0c05 */
[----:B------:R-:W-:-:S03]  /*bf10*/  @P6 LEA R20, P5, R228, R20, 0x1 ;  /* 0x00000014e4146211 */ /* 0x000fc600078a08ff */
[----:B------:R2:W-:Y:S01]  /*bf20*/  @P0 ST.E.128 desc[UR40][R4.64], R60 ;  /* 0x0000003c04000985 */ /* 0x0005e2000c101d28 */
[----:B------:R-:W-:-:S05]  /*bf30*/  @P6 LEA.HI.X R21, R228, R21, R79, 0x1, P5 ;  /* 0x00000015e4156211 */ /* 0x000fca00028f0c4f */
[----:B------:R2:W-:Y:S04]  /*bf40*/  @P6 ST.E.128 desc[UR40][R20.64], R68 ;  /* 0x0000004414006985 */ /* 0x0005e8000c101d28 */
.L_x_4460:
[----:B------:R-:W-:Y:S05]  /*bf50*/  BSYNC B1 ;  /* 0x0000000000017941 */ /* 0x000fea0003800000 */
.L_x_4459:
[----:B--2--5:R-:W-:Y:S01]  /*bf60*/  VIADD R6, R82, 0x20 ;  /* 0x0000002052067836 */ /* 0x024fe20000000000 */
[----:B------:R2:W4:Y:S04]  /*bf70*/  SHFL.IDX PT, R5, R81, 0x1, 0x181f ;  /* 0x00381f0051057f89 */ /* 0x00052800000e0000 */
[----:B------:R-:W-:Y:S01]  /*bf80*/  ISETP.GE.AND P0, PT, R6, R83, PT ;  /* 0x000000530600720c */ /* 0x000fe20003f06270 */
[----:B------:R2:W0:-:S12]  /*bf90*/  SHFL.IDX PT, R4, R80, 0x1, 0x181f ;  /* 0x00381f0050047f89 */ /* 0x00041800000e0000 */
[----:B--2---:R-:W-:Y:S05]  /*bfa0*/  @P0 BRA `(.L_x_4461) ;  /* 0x0000002400f80947 */ /* 0x004fea0003800000 */
[----:B------:R-:W-:Y:S02]  /*bfb0*/  ISETP.GE.AND P0, PT, R195, UR16, PT ;  /* 0x00000010c3007c0c */ /* 0x000fe4000bf06270 */
[----:B------:R-:W-:Y:S02]  /*bfc0*/  ISETP.GE.AND P5, PT, R2, UR16, PT ;  /* 0x0000001002007c0c */ /* 0x000fe4000bfa6270 */
[----:B------:R-:W-:Y:S02]  /*bfd0*/  ISETP.GE.AND P2, PT, R194, UR16, PT ;  /* 0x00000010c2007c0c */ /* 0x000fe4000bf46270 */
[----:B------:R-:W-:Y:S02]  /*bfe0*/  ISETP.GE.AND P1, PT, R193, UR16, PT ;  /* 0x00000010c1007c0c */ /* 0x000fe4000bf26270 */
[----:B------:R-:W-:Y:S02]  /*bff0*/  ISETP.GE.AND P3, PT, R192, UR16, PT ;  /* 0x00000010c0007c0c */ /* 0x000fe4000bf66270 */
[----:B------:R-:W-:-:S02]  /*c000*/  SHF.R.S32.HI R15, RZ, 0x1f, R194 ;  /* 0x0000001fff0f7819 */ /* 0x000fc400000114c2 */
[----:B------:R-:W-:Y:S02]  /*c010*/  SHF.R.S32.HI R29, RZ, 0x1f, R192 ;  /* 0x0000001fff1d7819 */ /* 0x000fe400000114c0 */
[C---:B0-----:R-:W-:Y:S01]  /*c020*/  @!P0 LEA R12, P4, R195.reuse, R4, 0x1 ;  /* 0x00000004c30c8211 */ /* 0x041fe200078808ff */
        /* <DEDUP_REMOVED lines=15> */
[-C--:B---3--:R-:W-:Y:S02]  /*c120*/  @!P1 LEA.HI.X R21, R193, R5.reuse, R0, 0x1, P6 ;  /* 0x00000005c1159211 */ /* 0x088fe400030f0c00 */
        /* <DEDUP_REMOVED lines=15> */
.L_x_4458:
        /* <DEDUP_REMOVED lines=10> */
[----:B--2---:R-:W-:Y:S01]  /*c2c0*/  SHF.R.S32.HI R152, RZ, 0x1f, R205 ;  /* 0x0000001fff987819 */ /* 0x004fe200000114cd */
        /* <DEDUP_REMOVED lines=60> */
[C---:B------:R-:W-:Y:S02]  /*c690*/  LEA R3, P1, R4.reuse, UR10, 0x2 ;  /* 0x0000000a04037c11 */ /* 0x040fe4000f8210ff */
[----:B------:R-:W-:Y:S02]  /*c6a0*/  SHF.R.S32.HI R13, RZ, 0x1f, R224 ;  /* 0x0000001fff0d7819 */ /* 0x000fe400000114e0 */
[----:B------:R-:W-:Y:S01]  /*c6b0*/  LEA.HI.X R10, R4, UR11, R5, 0x2, P1 ;  /* 0x0000000b040a7c11 */ /* 0x000fe200088f1405 */
[----:B------:R0:W1:Y:S01]  /*c6c0*/  SHFL.IDX PT, R11, R3, RZ, 0x1c1f ;  /* 0x001c1fff030b7589 */ /* 0x00006200000e0000 */
[----:B------:R-:W-:Y:S02]  /*c6d0*/  SHF.R.S32.HI R171, RZ, 0x1f, R225 ;  /* 0x0000001fffab7819 */ /* 0x000fe400000114e1 */
[----:B------:R-:W-:Y:S01]  /*c6e0*/  SHF.R.S32.HI R172, RZ, 0x1f, R226 ;  /* 0x0000001fffac7819 */ /* 0x000fe200000114e2 */
[----:B------:R0:W2:Y:S01]  /*c6f0*/  SHFL.IDX PT, R12, R10, RZ, 0x1c1f ;  /* 0x001c1fff0a0c7589 */ /* 0x0000a200000e0000 */
[----:B------:R-:W-:Y:S01]  /*c700*/  SHF.R.S32.HI R173, RZ, 0x1f, R17 ;  /* 0x0000001fffad7819 */ /* 0x000fe20000011411 */
[----:B------:R-:W-:Y:S06]  /*c710*/  @P0 BRA `(.L_x_4463) ;  /* 0x0000000800040947 */ /* 0x000fec0003800000 */
[----:B------:R-:W-:Y:S02]  /*c720*/  ULDC UR4, c[0x0][0xac8] ;  /* 0x0002b20000047ab9 */ /* 0x000fe40000000800 */
[----:B------:R-:W-:Y:S02]  /*c730*/  ISETP.GE.AND P3, PT, R17, UR4, PT ;  /* 0x0000000411007c0c */ /* 0x000fe4000bf66270 */
[----:B------:R-:W-:Y:S02]  /*c740*/  ISETP.GE.AND P4, PT, R226, UR4, PT ;  /* 0x00000004e2007c0c */ /* 0x000fe4000bf86270 */
[----:B------:R-:W-:Y:S02]  /*c750*/  ISETP.GE.AND P2, PT, R225, UR4, PT ;  /* 0x00000004e1007c0c */ /* 0x000fe4000bf46270 */
[----:B------:R-:W-:-:S07]  /*c760*/  ISETP.GE.AND P1, PT, R224, UR4, PT ;  /* 0x00000004e0007c0c */ /* 0x000fce000bf26270 */
[CC--:B-1----:R-:W-:Y:S02]  /*c770*/  @!P3 LEA R4, P0, R17.reuse, R11.reuse, 0x2 ;  /* 0x0000000b1104b211 */ /* 0x0c2fe400078010ff */
[C---:B------:R-:W-:Y:S02]  /*c780*/  @!P4 LEA R6, P5, R226.reuse, R11, 0x2 ;  /* 0x0000000be206c211 */ /* 0x040fe400078a10ff */
        /* <DEDUP_REMOVED lines=122> */
.L_x_4463:
[----:B------:R-:W-:Y:S05]  /*cf30*/  BSYNC B1 ;  /* 0x0000000000017941 */ /* 0x000fea0003800000 */
.L_x_4462:
[----:B------:R-:W-:Y:S01]  /*cf40*/  VIADD R0, R0, 0x8 ;  /* 0x0000000800007836 */ /* 0x000fe20000000000 */
[----:B------:R4:W1:Y:S04]  /*cf50*/  SHFL.IDX PT, R20, R10, 0x1, 0x1c1f ;  /* 0x003c1f000a147f89 */ /* 0x00086800000e0000 */
[----:B------:R-:W-:Y:S01]  /*cf60*/  ISETP.GE.AND P0, PT, R0, UR8, PT ;  /* 0x0000000800007c0c */ /* 0x000fe2000bf06270 */
[----:B0-----:R-:W0:-:S12]  /*cf70*/  SHFL.IDX PT, R3, R3, 0x1, 0x1c1f ;  /* 0x003c1f0003037f89 */ /* 0x001e1800000e0000 */
[----:B----4-:R-:W-:Y:S05]  /*cf80*/  @P0 BRA `(.L_x_4461) ;  /* 0x0000001800000947 */ /* 0x010fea0003800000 */
[----:B------:R-:W-:Y:S02]  /*cf90*/  ULDC UR4, c[0x0][0xac8] ;  /* 0x0002b20000047ab9 */ /* 0x000fe40000000800 */
[----:B------:R-:W-:Y:S02]  /*cfa0*/  ISETP.GE.AND P4, PT, R17, UR4, PT ;  /* 0x0000000411007c0c */ /* 0x000fe4000bf86270 */
[----:B------:R-:W-:Y:S02]  /*cfb0*/  ISETP.GE.AND P2, PT, R226, UR4, PT ;  /* 0x00000004e2007c0c */ /* 0x000fe4000bf46270 */
[----:B------:R-:W-:Y:S02]  /*cfc0*/  ISETP.GE.AND P1, PT, R225, UR4, PT ;  /* 0x00000004e1007c0c */ /* 0x000fe4000bf26270 */
[----:B------:R-:W-:-:S07]  /*cfd0*/  ISETP.GE.AND P0, PT, R224, UR4, PT ;  /* 0x00000004e0007c0c */ /* 0x000fce000bf06270 */
[CC--:B0-----:R-:W-:Y:S02]  /*cfe0*/  @!P4 LEA R10, P3, R17.reuse, R3.reuse, 0x2 ;  /* 0x00000003110ac211 */ /* 0x0c1fe400078610ff */
[-C--:B---3--:R-:W-:Y:S02]  /*cff0*/  @!P2 LEA R4, P6, R226, R3.reuse, 0x2 ;  /* 0x00000003e204a211 */ /* 0x088fe400078c10ff */
[----:B-1----:R-:W-:Y:S02]  /*d000*/  @!P4 LEA.HI.X R11, R17, R20, R173, 0x2, P3 ;  /* 0x00000014110bc211 */ /* 0x002fe400018f14ad */
[----:B------:R-:W-:Y:S02]  /*d010*/  ISETP.GE.AND P3, PT, R223, UR4, PT ;  /* 0x00000004df007c0c */ /* 0x000fe4000bf66270 */
[----:B------:R-:W-:Y:S01]  /*d020*/  @!P1 LEA R6, P5, R225, R3, 0x2 ;  /* 0x00000003e1069211 */ /* 0x000fe200078a10ff */
[----:B------:R0:W-:Y:S01]  /*d030*/  @!P4 ST.E.64 desc[UR40][R10.64], R26 ;  /* 0x0000001a0a00c985 */ /* 0x0001e2000c101b28 */
[----:B------:R-:W-:-:S02]  /*d040*/  ISETP.GE.AND P4, PT, R222, UR4, PT ;  /* 0x00000004de007c0c */ /* 0x000fc4000bf86270 */
[-C--:B------:R-:W-:Y:S02]  /*d050*/  @!P2 LEA.HI.X R5, R226, R20.reuse, R172, 0x2, P6 ;  /* 0x00000014e205a211 */ /* 0x080fe400030f14ac */
[CC--:B------:R-:W-:Y:S02]  /*d060*/  @!P0 LEA R8, P6, R224.reuse, R3.reuse, 0x2 ;  /* 0x00000003e0088211 */ /* 0x0c0fe400078c10ff */
        /* <DEDUP_REMOVED lines=14> */
[-C--:B------:R-:W-:Y:S01]  /*d150*/  @!P5 LEA R14, P6, R221, R3.reuse, 0x2 ;  /* 0x00000003dd0ed211 */ /* 0x080fe200078c10ff */
[----:B------:R4:W-:Y:S01]  /*d160*/  @!P4 ST.E.64 desc[UR40][R12.64], R46 ;  /* 0x0000002e0c00c985 */ /* 0x0009e2000c101b28 */
[----:B------:R-:W-:Y:S02]  /*d170*/  ISETP.GE.AND P3, PT, R217, UR4, PT ;  /* 0x00000004d9007c0c */ /* 0x000fe4000bf66270 */
[----:B------:R-:W-:Y:S02]  /*d180*/  @!P5 LEA.HI.X R15, R221, R20, R168, 0x2, P6 ;  /* 0x00000014dd0fd211 */ /* 0x000fe400030f14a8 */
[-C--:B-1----:R-:W-:Y:S02]  /*d190*/  @!P0 LEA R4, P6, R220, R3.reuse, 0x2 ;  /* 0x00000003dc048211 */ /* 0x082fe400078c10ff */
[----:B------:R-:W-:Y:S01]  /*d1a0*/  ISETP.GE.AND P4, PT, R216, UR4, PT ;  /* 0x00000004d8007c0c */ /* 0x000fe2000bf86270 */
[----:B------:R1:W-:Y:S01]  /*d1b0*/  @!P5 ST.E.64 desc[UR40][R14.64], R50 ;  /* 0x000000320e00d985 */ /* 0x0003e2000c101b28 */
[----:B---3--:R-:W-:-:S02]  /*d1c0*/  @!P1 LEA R6, P5, R219, R3, 0x2 ;  /* 0x00000003db069211 */ /* 0x008fc400078a10ff */
[-C--:B------:R-:W-:Y:S02]  /*d1d0*/  @!P0 LEA.HI.X R5, R220, R20.reuse, R167, 0x2, P6 ;  /* 0x00000014dc058211 */ /* 0x080fe400030f14a7 */
        /* <DEDUP_REMOVED lines=9> */
[CC--:B----4-:R-:W-:Y:S02]  /*d270*/  @!P4 LEA R12, P2, R216.reuse, R3.reuse, 0x2 ;  /* 0x00000003d80cc211 */ /* 0x0d0fe400078410ff */
[----:B------:R-:W-:Y:S02]  /*d280*/  ISETP.GE.AND P1, PT, R213, UR4, PT ;  /* 0x00000004d5007c0c */ /* 0x000fe4000bf26270 */
[-C--:B------:R-:W-:Y:S02]  /*d290*/  @!P3 LEA.HI.X R11, R217, R20.reuse, R164, 0x2, P6 ;  /* 0x00000014d90bb211 */ /* 0x080fe400030f14a4 */
[----:B------:R-:W-:Y:S02]  /*d2a0*/  @!P4 LEA.HI.X R13, R216, R20, R163, 0x2, P2 ;  /* 0x00000014d80dc211 */ /* 0x000fe400010f14a3 */
[----:B------:R-:W-:Y:S01]  /*d2b0*/  ISETP.GE.AND P2, PT, R212, UR4, PT ;  /* 0x00000004d4007c0c */ /* 0x000fe2000bf46270 */
[----:B------:R-:W-:Y:S01]  /*d2c0*/  @!P3 ST.E.64 desc[UR40][R10.64], R66 ;  /* 0x000000420a00b985 */ /* 0x000fe2000c101b28 */
[----:B-1----:R-:W-:-:S03]  /*d2d0*/  @!P5 LEA R14, P6, R215, R3, 0x2 ;  /* 0x00000003d70ed211 */ /* 0x002fc600078c10ff */
[----:B------:R1:W-:Y:S01]  /*d2e0*/  @!P4 ST.E.64 desc[UR40][R12.64], R70 ;  /* 0x000000460c00c985 */ /* 0x0003e2000c101b28 */
[-C--:B------:R-:W-:Y:S02]  /*d2f0*/  @!P5 LEA.HI.X R15, R215, R20.reuse, R162, 0x2, P6 ;  /* 0x00000014d70fd211 */ /* 0x080fe400030f14a2 */
[CC--:B0-----:R-:W-:Y:S02]  /*d300*/  @!P0 LEA R4, P4, R214.reuse, R3.reuse, 0x2 ;  /* 0x00000003d6048211 */ /* 0x0c1fe400078810ff */
[-C--:B---3--:R-:W-:Y:S01]  /*d310*/  @!P1 LEA R6, P3, R213, R3.reuse, 0x2 ;  /* 0x00000003d5069211 */ /* 0x088fe200078610ff */
        /* <DEDUP_REMOVED lines=14> */
[CC--:B------:R-:W-:Y:S02]  /*d400*/  @!P5 LEA R10, P6, R211.reuse, R3.reuse, 0x2 ;  /* 0x00000003d30ad211 */ /* 0x0c0fe400078c10ff */
[-C--:B------:R-:W-:Y:S02]  /*d410*/  @!P4 LEA.HI.X R13, R210, R20.reuse, R157, 0x2, P0 ;  /* 0x00000014d20dc211 */ /* 0x080fe400000f149d */
[----:B------:R-:W-:Y:S02]  /*d420*/  @!P5 LEA.HI.X R11, R211, R20, R158, 0x2, P6 ;  /* 0x00000014d30bd211 */ /* 0x000fe400030f149e */
[----:B------:R-:W-:Y:S02]  /*d430*/  ISETP.GE.AND P0, PT, R206, UR4, PT ;  /* 0x00000004ce007c0c */ /* 0x000fe4000bf06270 */
[----:B0-----:R-:W-:Y:S01]  /*d440*/  @!P3 LEA R14, P6, R209, R3, 0x2 ;  /* 0x00000003d10eb211 */ /* 0x001fe200078c10ff */
[----:B------:R0:W-:Y:S01]  /*d450*/  @!P5 ST.E.64 desc[UR40][R10.64], R90 ;  /* 0x0000005a0a00d985 */ /* 0x0001e2000c101b28 */
[----:B------:R-:W-:-:S02]  /*d460*/  ISETP.GE.AND P5, PT, R205, UR4, PT ;  /* 0x00000004cd007c0c */ /* 0x000fc4000bfa6270 */
[-C--:B------:R-:W-:Y:S01]  /*d470*/  @!P3 LEA.HI.X R15, R209, R20.reuse, R156, 0x2, P6 ;  /* 0x00000014d10fb211 */ /* 0x080fe200030f149c */
[----:B------:R4:W-:Y:S01]  /*d480*/  @!P4 ST.E.64 desc[UR40][R12.64], R94 ;  /* 0x0000005e0c00c985 */ /* 0x0009e2000c101b28 */
[-C--:B---3--:R-:W-:Y:S02]  /*d490*/  @!P2 LEA R4, P6, R208, R3.reuse, 0x2 ;  /* 0x00000003d004a211 */ /* 0x088fe400078c10ff */
[----:B------:R-:W-:Y:S01]  /*d4a0*/  ISETP.GE.AND P4, PT, R204, UR4, PT ;  /* 0x00000004cc007c0c */ /* 0x000fe2000bf86270 */
[----:B------:R3:W-:Y:S01]  /*d4b0*/  @!P3 ST.E.64 desc[UR40][R14.64], R98 ;  /* 0x000000620e00b985 */ /* 0x0007e2000c101b28 */
[-C--:B--2---:R-:W-:Y:S02]  /*d4c0*/  @!P1 LEA R6, P3, R207, R3.reuse, 0x2 ;  /* 0x00000003cf069211 */ /* 0x084fe400078610ff */
        /* <DEDUP_REMOVED lines=11> */
[-C--:B------:R-:W-:Y:S02]  /*d580*/  @!P5 LEA.HI.X R11, R205, R20.reuse, R152, 0x2, P1 ;  /* 0x00000014cd0bd211 */ /* 0x080fe400008f1498 */
        /* <DEDUP_REMOVED lines=8> */
[CC--:B-1----:R-:W-:Y:S01]  /*d610*/  @!P0 LEA R4, P5, R202.reuse, R3.reuse, 0x2 ;  /* 0x00000003ca048211 */ /* 0x0c2fe200078a10ff */
[----:B------:R1:W-:Y:S01]  /*d620*/  @!P3 ST.E.64 desc[UR40][R14.64], R122 ;  /* 0x0000007a0e00b985 */ /* 0x0003e2000c101b28 */
[----:B------:R-:W-:Y:S02]  /*d630*/  ISETP.GE.AND P3, PT, R199, UR4, PT ;  /* 0x00000004c7007c0c */ /* 0x000fe4000bf66270 */
[----:B------:R-:W-:Y:S02]  /*d640*/  @!P0 LEA.HI.X R5, R202, R20, R236, 0x2, P5 ;  /* 0x00000014ca058211 */ /* 0x000fe400028f14ec */
[----:B------:R-:W-:Y:S02]  /*d650*/  ISETP.GE.AND P5, PT, R197, UR4, PT ;  /* 0x00000004c5007c0c */ /* 0x000fe4000bfa6270 */
[-C--:B--2---:R-:W-:Y:S01]  /*d660*/  @!P1 LEA R6, P6, R201, R3.reuse, 0x2 ;  /* 0x00000003c9069211 */ /* 0x084fe200078c10ff */
[----:B------:R2:W-:Y:S02]  /*d670*/  @!P0 ST.E.64 desc[UR40][R4.64], R126 ;  /* 0x0000007e04008985 */ /* 0x0005e4000c101b28 */
[----:B0-----:R-:W-:-:S02]  /*d680*/  @!P4 LEA R8, P0, R200, R3, 0x2 ;  /* 0x00000003c808c211 */ /* 0x001fc400078010ff */
[-C--:B------:R-:W-:Y:S02]  /*d690*/  @!P1 LEA.HI.X R7, R201, R20.reuse, R235, 0x2, P6 ;  /* 0x00000014c9079211 */ /* 0x080fe400030f14eb */
[-C--:B---3--:R-:W-:Y:S02]  /*d6a0*/  @!P3 LEA R10, P6, R199, R3.reuse, 0x2 ;  /* 0x00000003c70ab211 */ /* 0x088fe400078c10ff */
[-C--:B------:R-:W-:Y:S01]  /*d6b0*/  @!P4 LEA.HI.X R9, R200, R20.reuse, R234, 0x2, P0 ;  /* 0x00000014c809c211 */ /* 0x080fe200000f14ea */
        /* <DEDUP_REMOVED lines=16> */
.L_x_4455:
        /* <DEDUP_REMOVED lines=10> */
[----:B------:R-:W3:Y:S01]  /*d860*/  @P1 LDG.E R8, desc[UR40][R4.64] ;  /* 0x0000002804081981 */ /* 0x000ee2000c1e1900 */
        /* <DEDUP_REMOVED lines=13> */
[----:B---3--:R-:W-:Y:S01]  /*d940*/  @P1 R2UR UR4, R8 ;  /* 0x00000000080412ca */ /* 0x008fe200000e0000 */
[----:B-1----:R-:W-:-:S05]  /*d950*/  VIADD R8, R3, 0xffffff80 ;  /* 0xffffff8003087836 */ /* 0x002fca0000000000 */
[----:B------:R-:W-:-:S07]  /*d960*/  ISETP.GT.AND P0, PT, R8, 0x3f, PT ;  /* 0x0000003f0800780c */ /* 0x000fce0003f04270 */
[----:B------:R-:W-:Y:S01]  /*d970*/  USHF.R.S32.HI UR22, URZ, 0x1f, UR4 ;  /* 0x0000001f3f167899 */ /* 0x000fe20008011404 */
[----:B0-----:R-:W-:Y:S11]  /*d980*/  @P2 BRA `(.L_x_4464) ;  /* 0x0000000000102947 */ /* 0x001ff60003800000 */
[----:B------:R-:W-:Y:S05]  /*d990*/  @!P1 BRA `(.L_x_4464) ;  /* 0x00000000000c9947 */ /* 0x000fea0003800000 */
[----:B------:R-:W3:Y:S04]  /*d9a0*/  LDG.E R3, desc[UR40][R4.64] ;  /* 0x0000002804037981 */ /* 0x000ee8000c1e1900 */
[----:B-----5:R-:W3:Y:S02]  /*d9b0*/  LDG.E R0, desc[UR40][R4.64+0x4] ;  /* 0x0000042804007981 */ /* 0x020ee4000c1e1900 */
[----:B---3--:R-:W-:-:S07]  /*d9c0*/  IMAD.IADD R0, R0, 0x1, -R3 ;  /* 0x0000000100007824 */ /* 0x008fce00078e0a03 */
.L_x_4464:
[----:B------:R-:W-:Y:S01]  /*d9d0*/  USEL UR45, UR45, URZ, !UP0 ;  /* 0x0000003f2d2d7287 */ /* 0x000fe2000c000000 */
[----:B------:R-:W-:Y:S01]  /*d9e0*/  BSSY B1, `(.L_x_4465) ;  /* 0x0000039000017945 */ /* 0x000fe20003800000 */
[----:B------:R-:W-:-:S03]  /*d9f0*/  USEL UR44, UR44, URZ, !UP0 ;  /* 0x0000003f2c2c7287 */ /* 0x000fc6000c000000 */
[----:B------:R-:W-:Y:S09]  /*da00*/  @P0 BRA `(.L_x_4466) ;  /* 0x0000000000d80947 */ /* 0x000ff20003800000 */
[----:B------:R-:W0:Y:S01]  /*da10*/  S2R R6, SR_TID.X ;  /* 0x0000000000067919 */ /* 0x000e220000002100 */
[----:B------:R-:W1:Y:S01]  /*da20*/  LDC R9, c[0x0][0xbe8] ;  /* 0x0002fa00ff097b82 */ /* 0x000e620000000800 */
[----:B------:R-:W-:Y:S02]  /*da30*/  IMAD.U32 R5, RZ, RZ, UR39 ;  /* 0x00000027ff057e24 */ /* 0x000fe4000f8e00ff */
[----:B-1---5:R-:W-:-:S03]  /*da40*/  IMAD R3, R0, R9, RZ ;  /* 0x0000000900037224 */ /* 0x022fc600078e02ff */
[----:B0-----:R-:W-:-:S04]  /*da50*/  IADD3 R6, R5, -0x80, R6 ;  /* 0xffffff8005067810 */ /* 0x001fc80007ffe006 */
        /* <DEDUP_REMOVED lines=17> */
[----:B------:R-:W-:Y:S02]  /*db70*/  UIMAD UR8, UR17, UR8, URZ ;  /* 0x00000008110872a4 */ /* 0x000fe4000f8e023f */
[----:B------:R-:W-:Y:S02]  /*db80*/  UIMAD.WIDE.U32 UR12, UR14, UR45, URZ ;  /* 0x0000002d0e0c72a5 */ /* 0x000fe4000f8e003f */
[----:B------:R-:W-:Y:S02]  /*db90*/  UIMAD UR15, UR14, UR44, UR15 ;  /* 0x0000002c0e0f72a4 */ /* 0x000fe4000f8e020f */
[----:B------:R-:W-:Y:S01]  /*dba0*/  UIADD3 UR19, UR11, UR19, URZ ;  /* 0x000000130b137290 */ /* 0x000fe2000fffe03f */
[----:B0-----:R-:W-:Y:S01]  /*dbb0*/  @P0 IMAD.HI.U32 R4, R6, R3, RZ ;  /* 0x0000000306040227 */ /* 0x001fe200078e00ff */
[----:B------:R-:W-:-:S02]  /*dbc0*/  UIADD3 UR11, UR21, UR8, URZ ;  /* 0x00000008150b7290 */ /* 0x000fc4000fffe03f */
[----:B------:R-:W-:Y:S01]  /*dbd0*/  UIADD3 UR10, UP1, UP2, UR12, UR10, UR4 ;  /* 0x0000000a0c0a7290 */ /* 0x000fe2000fa3e004 */
        /* <DEDUP_REMOVED lines=10> */
[----:B------:R-:W-:Y:S01]  /*dc80*/  ULDC.64 UR10, c[0x0][UR18+0x210] ;  /* 0x00008400120a7abb */ /* 0x000fe20008000a00 */
[----:B------:R-:W-:Y:S01]  /*dc90*/  ULDC.64 UR12, c[0x0][0xba8] ;  /* 0x0002ea00000c7ab9 */ /* 0x000fe20000000a00 */
[----:B------:R-:W-:Y:S01]  /*dca0*/  IMAD R7, R9, R7, R6 ;  /* 0x0000000709077224 */ /* 0x000fe200078e0206 */
[----:B------:R-:W-:Y:S01]  /*dcb0*/  IADD3.X R5, R5, UR8, R10, P0, P1 ;  /* 0x0000000805057c10 */ /* 0x000fe200087e240a */
[----:B------:R-:W-:Y:S01]  /*dcc0*/  @!UP0 ULDC UR12, c[0x0][0xb50] ;  /* 0x0002d400000c8ab9 */ /* 0x000fe20000000800 */
[----:B------:R-:W-:Y:S01]  /*dcd0*/  @!UP0 ULDC UR13, c[0x0][0xb54] ;  /* 0x0002d500000d8ab9 */ /* 0x000fe20000000800 */
[C---:B------:R-:W-:Y:S01]  /*dce0*/  IMAD R6, R7.reuse, UR11, RZ ;  /* 0x0000000b07067c24 */ /* 0x040fe2000f8e02ff */
[----:B------:R-:W-:Y:S01]  /*dcf0*/  SHF.R.S32.HI R3, RZ, 0x1f, R7 ;  /* 0x0000001fff037819 */ /* 0x000fe20000011407 */
[----:B------:R-:W-:-:S04]  /*dd00*/  IMAD.WIDE.U32 R4, R7, UR10, R4 ;  /* 0x0000000a07047c25 */ /* 0x000fc8000f8e0004 */
[----:B------:R-:W-:Y:S01]  /*dd10*/  IMAD R3, R3, UR10, R6 ;  /* 0x0000000a03037c24 */ /* 0x000fe2000f8e0206 */
[----:B------:R-:W-:-:S03]  /*dd20*/  LEA R6, P0, R4, UR12, 0x2 ;  /* 0x0000000c04067c11 */ /* 0x000fc6000f8010ff */
[----:B------:R-:W-:-:S05]  /*dd30*/  IMAD.IADD R3, R5, 0x1, R3 ;  /* 0x0000000105037824 */ /* 0x000fca00078e0203 */
[----:B------:R-:W-:Y:S01]  /*dd40*/  LEA.HI.X R7, R4, UR13, R3, 0x2, P0 ;  /* 0x0000000d04077c11 */ /* 0x000fe200080f1403 */
[----:B------:R-:W-:-:S05]  /*dd50*/  IMAD.MOV.U32 R3, RZ, RZ, -0x800000 ;  /* 0xff800000ff037424 */ /* 0x000fca00078e00ff */
[----:B------:R0:W-:Y:S02]  /*dd60*/  STG.E desc[UR40][R6.64], R3 ;  /* 0x0000000306007986 */ /* 0x0001e4000c101928 */
.L_x_4466:
[----:B------:R-:W-:Y:S05]  /*dd70*/  BSYNC B1 ;  /* 0x0000000000017941 */ /* 0x000fea0003800000 */
.L_x_4465:
        /* <DEDUP_REMOVED lines=19> */
[----:B------:R-:W-:Y:S01]  /*deb0*/  ISETP.GE.AND P1, PT, R194, UR12, PT ;  /* 0x0000000cc2007c0c */ /* 0x000fe2000bf26270 */
[----:B------:R-:W-:Y:S01]  /*dec0*/  UIMAD.WIDE.U32 UR8, UR42, UR10, UR8 ;  /* 0x0000000a2a0872a5 */ /* 0x000fe2000f8e0008 */
[----:B------:R-:W-:Y:S01]  /*ded0*/  IMAD R3, R9, 0x20, R26 ;  /* 0x0000002009037824 */ /* 0x000fe200078e021a */
[----:B------:R-:W-:Y:S01]  /*dee0*/  SEL R4, RZ, 0xffffffff, P2 ;  /* 0xffffffffff047807 */ /* 0x000fe20001000000 */
[----:B------:R-:W-:Y:S01]  /*def0*/  VIADD R26, R26, UR39 ;  /* 0x000000271a1a7c36 */ /* 0x000fe20008000000 */
[----:B------:R-:W-:Y:S01]  /*df00*/  ISETP.GE.AND P3, PT, R2, UR12, PT ;  /* 0x0000000c02007c0c */ /* 0x000fe2000bf66270 */
[----:B------:R-:W-:Y:S01]  /*df10*/  VIADD R8, R3, UR39 ;  /* 0x0000002703087c36 */ /* 0x000fe20008000000 */
[----:B------:R-:W-:Y:S01]  /*df20*/  UIMAD UR9, UR42, UR11, UR9 ;  /* 0x0000000b2a0972a4 */ /* 0x000fe2000f8e0209 */
[----:B-1----:R-:W-:Y:S01]  /*df30*/  ISETP.NE.AND P0, PT, R11, 0x1, PT ;  /* 0x000000010b00780c */ /* 0x002fe20003f05270 */
[----:B------:R-:W-:Y:S01]  /*df40*/  IMAD.SHL.U32 R13, R4, 0x2, RZ ;  /* 0x00000002040d7824 */ /* 0x000fe200078e00ff */
[----:B------:R-:W-:Y:S01]  /*df50*/  SEL R9, RZ, 0xffffffff, P1 ;  /* 0xffffffffff097807 */ /* 0x000fe20000800000 */
[----:B------:R-:W-:Y:S01]  /*df60*/  ULDC.64 UR10, c[0x0][0xaf0] ;  /* 0x0002bc00000a7ab9 */ /* 0x000fe20000000a00 */
[----:B------:R-:W-:Y:S01]  /*df70*/  SEL R6, RZ, 0x1, P3 ;  /* 0x00000001ff067807 */ /* 0x000fe20001800000 */
[----:B------:R-:W-:Y:S01]  /*df80*/  UIMAD UR44, UR44, UR10, URZ ;  /* 0x0000000a2c2c72a4 */ /* 0x000fe2000f8e023f */
[----:B------:R-:W-:Y:S01]  /*df90*/  IMAD.MOV.U32 R3, RZ, RZ, R8 ;  /* 0x000000ffff037224 */ /* 0x000fe200078e0008 */
[----:B------:R-:W-:Y:S01]  /*dfa0*/  UIMAD.WIDE.U32 UR8, UR45, UR10, UR8 ;  /* 0x0000000a2d0872a5 */ /* 0x000fe2000f8e0008 */
[----:B------:R-:W-:Y:S01]  /*dfb0*/  IMAD.SHL.U32 R9, R9, 0x4, RZ ;  /* 0x0000000409097824 */ /* 0x000fe200078e00ff */
[----:B------:R-:W-:Y:S01]  /*dfc0*/  LOP3.LUT R6, R13, 0x2, R6, 0xe2, !PT ;  /* 0x000000020d067812 */ /* 0x000fe200078ee206 */
[----:B------:R-:W-:Y:S01]  /*dfd0*/  UIMAD UR4, UR45, UR11, UR44 ;  /* 0x0000000b2d0472a4 */ /* 0x000fe2000f8e022c */
[----:B-----5:R-:W-:Y:S01]  /*dfe0*/  IMAD R25, R0, R11, RZ ;  /* 0x0000000b00197224 */ /* 0x020fe200078e02ff */
[----:B------:R-:W-:Y:S01]  /*dff0*/  ISETP.GE.AND P1, PT, R228, UR12, PT ;  /* 0x0000000ce4007c0c */ /* 0x000fe2000bf26270 */
[----:B------:R-:W0:Y:S01]  /*e000*/  @P0 LDC R5, c[0x0][0xbec] ;  /* 0x0002fb00ff050b82 */ /* 0x000e220000000800 */
[----:B------:R-:W-:Y:S01]  /*e010*/  LOP3.LUT R10, R9, 0x4, R6, 0xe2, !PT ;  /* 0x00000004090a7812 */ /* 0x000fe200078ee206 */
[----:B------:R-:W-:Y:S01]  /*e020*/  UIADD3 UR4, UR9, UR4, URZ ;  /* 0x0000000409047290 */ /* 0x000fe2000fffe03f */
[----:B------:R-:W-:-:S02]  /*e030*/  SEL R0, RZ, 0x80, P1 ;  /* 0x00000080ff007807 */ /* 0x000fc40000800000 */
[----:B------:R-:W-:Y:S02]  /*e040*/  SHF.R.S32.HI R29, RZ, 0x1f, R194 ;  /* 0x0000001fff1d7819 */ /* 0x000fe400000114c2 */
[----:B------:R-:W-:Y:S01]  /*e050*/  SHF.R.S32.HI R28, RZ, 0x1f, R187 ;  /* 0x0000001fff1c7819 */ /* 0x000fe200000114bb */
[----:B------:R-:W1:Y:S01]  /*e060*/  @P0 LDC R7, c[0x0][0xbf0] ;  /* 0x0002fc00ff070b82 */ /* 0x000e620000000800 */
[----:B------:R-:W-:Y:S02]  /*e070*/  SHF.R.S32.HI R31, RZ, 0x1f, R228 ;  /* 0x0000001fff1f7819 */ /* 0x000fe400000114e4 */
[----:B------:R-:W-:Y:S02]  /*e080*/  SHF.R.S32.HI R30, RZ, 0x1f, R193 ;  /* 0x0000001fff1e7819 */ /* 0x000fe400000114c1 */
        /* <DEDUP_REMOVED lines=15> */
[----:B------:R-:W-:Y:S02]  /*e180*/  IMAD R7, R11, R7, R8 ;  /* 0x000000070b077224 */ /* 0x000fe400078e0208 */
[----:B------:R-:W-:Y:S02]  /*e190*/  IMAD.SHL.U32 R13, R9, 0x8, RZ ;  /* 0x00000008090d7824 */ /* 0x000fe400078e00ff */
[----:B------:R-:W-:Y:S01]  /*e1a0*/  IMAD R9, R3, UR9, R6 ;  /* 0x0000000903097c24 */ /* 0x000fe2000f8e0206 */
[----:B------:R-:W-:Y:S01]  /*e1b0*/  SEL R6, RZ, 0xffffffff, P0 ;  /* 0xffffffffff067807 */ /* 0x000fe20000000000 */
[----:B------:R-:W-:Y:S01]  /*e1c0*/  ULDC.64 UR8, c[0x0][0xad8] ;  /* 0x0002b60000087ab9 */ /* 0x000fe20000000a00 */
[----:B------:R-:W-:Y:S01]  /*e1d0*/  SHF.R.S32.HI R3, RZ, 0x1f, R7 ;  /* 0x0000001fff037819 */ /* 0x000fe20000011407 */
[----:B------:R-:W-:Y:S01]  /*e1e0*/  IMAD.IADD R5, R5, 0x1, R9 ;  /* 0x0000000105057824 */ /* 0x000fe200078e0209 */
[----:B------:R-:W-:Y:S01]  /*e1f0*/  LOP3.LUT R10, R13, 0x8, R10, 0xe2, !PT ;  /* 0x000000080d0a7812 */ /* 0x000fe200078ee20a */
[----:B------:R-:W-:Y:S01]  /*e200*/  IMAD.SHL.U32 R13, R6, 0x10, RZ ;  /* 0x00000010060d7824 */ /* 0x000fe200078e00ff */
[----:B------:R-:W-:Y:S01]  /*e210*/  ISETP.GE.AND P0, PT, R187, UR12, PT ;  /* 0x0000000cbb007c0c */ /* 0x000fe2000bf06270 */
[----:B------:R-:W-:-:S02]  /*e220*/  IMAD R6, R3, UR8, RZ ;  /* 0x0000000803067c24 */ /* 0x000fc4000f8e02ff */
[----:B------:R-:W-:Y:S01]  /*e230*/  IMAD.WIDE.U32 R4, R7, UR8, R4 ;  /* 0x0000000807047c25 */ /* 0x000fe2000f8e0004 */
[----:B------:R-:W-:Y:S02]  /*e240*/  SEL R8, RZ, 0xffffffff, P0 ;  /* 0xffffffffff087807 */ /* 0x000fe40000000000 */
[----:B------:R-:W-:Y:S01]  /*e250*/  ISETP.GE.AND P0, PT, R229, UR12, PT ;  /* 0x0000000ce5007c0c */ /* 0x000fe2000bf06270 */
[----:B------:R-:W-:Y:S01]  /*e260*/  IMAD R3, R7, UR9, R6 ;  /* 0x0000000907037c24 */ /* 0x000fe2000f8e0206 */
[----:B------:R-:W-:Y:S01]  /*e270*/  ULDC.64 UR8, c[0x0][0xa80] ;  /* 0x0002a00000087ab9 */ /* 0x000fe20000000a00 */
[----:B------:R-:W-:Y:S01]  /*e280*/  IMAD.SHL.U32 R9, R8, 0x20, RZ ;  /* 0x0000002008097824 */ /* 0x000fe200078e00ff */
[----:B------:R-:W-:Y:S01]  /*e290*/  SEL R7, RZ, 0x40, P0 ;  /* 0x00000040ff077807 */ /* 0x000fe20000000000 */
[----:B------:R-:W-:Y:S01]  /*e2a0*/  IMAD.IADD R3, R5, 0x1, R3 ;  /* 0x0000000105037824 */ /* 0x000fe200078e0203 */
[----:B------:R-:W-:Y:S02]  /*e2b0*/  LEA R20, P0, R4, UR8, 0x1 ;  /* 0x0000000804147c11 */ /* 0x000fe4000f8008ff */
[----:B------:R-:W-:-:S02]  /*e2c0*/  LOP3.LUT R10, R13, 0x10, R10, 0xe2, !PT ;  /* 0x000000100d0a7812 */ /* 0x000fc400078ee20a */
[----:B------:R-:W-:Y:S01]  /*e2d0*/  LEA.HI.X R3, R4, UR9, R3, 0x1, P0 ;  /* 0x0000000904037c11 */ /* 0x000fe200080f0c03 */
[----:B------:R0:W1:Y:S01]  /*e2e0*/  SHFL.IDX PT, R6, R20, RZ, 0x181f ;  /* 0x00181fff14067589 */ /* 0x00006200000e0000 */
[----:B------:R-:W-:Y:S02]  /*e2f0*/  ISETP.GE.AND P0, PT, R26, R25, PT ;  /* 0x000000191a00720c */ /* 0x000fe40003f06270 */
[----:B------:R-:W-:-:S04]  /*e300*/  LOP3.LUT R10, R9, 0x20, R10, 0xe2, !PT ;  /* 0x00000020090a7812 */ /* 0x000fc800078ee20a */
[----:B------:R-:W-:Y:S02]  /*e310*/  LOP3.LUT R21, R10, R7, RZ, 0xfc, !PT ;  /* 0x000000070a157212 */ /* 0x000fe400078efcff */
[----:B------:R0:W3:Y:S02]  /*e320*/  SHFL.IDX PT, R7, R3, RZ, 0x181f ;  /* 0x00181fff03077589 */ /* 0x0000e400000e0000 */
[----:B------:R-:W-:-:S03]  /*e330*/  LOP3.LUT R24, R21, R0, RZ, 0xfc, !PT ;  /* 0x0000000015187212 */ /* 0x000fc600078efcff */
[----:B------:R-:W-:Y:S05]  /*e340*/  @P0 BRA `(.L_x_4468) ;  /* 0x00000000007c0947 */ /* 0x000fea0003800000 */
[----:B------:R-:W-:Y:S02]  /*e350*/  ISETP.GE.AND P2, PT, R195, UR12, PT ;  /* 0x0000000cc3007c0c */ /* 0x000fe4000bf46270 */
[----:B------:R-:W-:Y:S02]  /*e360*/  ISETP.GE.AND P1, PT, R2, UR12, PT ;  /* 0x0000000c02007c0c */ /* 0x000fe4000bf26270 */
[----:B------:R-:W-:Y:S02]  /*e370*/  ISETP.GE.AND P5, PT, R194, UR12, PT ;  /* 0x0000000cc2007c0c */ /* 0x000fe4000bfa6270 */
[----:B------:R-:W-:-:S07]  /*e380*/  ISETP.GE.AND P3, PT, R193, UR12, PT ;  /* 0x0000000cc1007c0c */ /* 0x000fce000bf66270 */
[CC--:B-1----:R-:W-:Y:S02]  /*e390*/  @!P2 LEA R8, P0, R195.reuse, R6.reuse, 0x1 ;  /* 0x00000006c308a211 */ /* 0x0c2fe400078008ff */
[----:B---3--:R-:W-:Y:S02]  /*e3a0*/  @!P1 IMAD.WIDE R4, R2, 0x2, R6 ;  /* 0x0000000202049825 */ /* 0x008fe400078e0206 */
        /* <DEDUP_REMOVED lines=25> */
.L_x_4468:
[----:B------:R-:W-:Y:S05]  /*e540*/  BSYNC B1 ;  /* 0x0000000000017941 */ /* 0x000fea0003800000 */
.L_x_4467:
[----:B------:R-:W-:Y:S01]  /*e550*/  VIADD R0, R26, 0x20 ;  /* 0x000000201a007836 */ /* 0x000fe20000000000 */
[----:B---34-:R3:W4:Y:S04]  /*e560*/  SHFL.IDX PT, R7, R3, 0x1, 0x181f ;  /* 0x00381f0003077f89 */ /* 0x01872800000e0000 */
[----:B------:R-:W-:Y:S01]  /*e570*/  ISETP.GE.AND P0, PT, R0, R25, PT ;  /* 0x000000190000720c */ /* 0x000fe20003f06270 */
[----:B-1----:R3:W1:-:S12]  /*e580*/  SHFL.IDX PT, R6, R20, 0x1, 0x181f ;  /* 0x00381f0014067f89 */ /* 0x00265800000e0000 */
[----:B---3--:R-:W-:Y:S05]  /*e590*/  @P0 BRA `(.L_x_4461) ;  /* 0x00000000007c0947 */ /* 0x008fea0003800000 */
[----:B------:R-:W-:Y:S02]  /*e5a0*/  ISETP.GE.AND P1, PT, R2, UR12, PT ;  /* 0x0000000c02007c0c */ /* 0x000fe4000bf26270 */
[----:B------:R-:W-:Y:S02]  /*e5b0*/  ISETP.GE.AND P5, PT, R195, UR12, PT ;  /* 0x0000000cc3007c0c */ /* 0x000fe4000bfa6270 */
[----:B------:R-:W-:Y:S02]  /*e5c0*/  ISETP.GE.AND P4, PT, R194, UR12, PT ;  /* 0x0000000cc2007c0c */ /* 0x000fe4000bf86270 */
[----:B------:R-:W-:Y:S02]  /*e5d0*/  ISETP.GE.AND P3, PT, R193, UR12, PT ;  /* 0x0000000cc1007c0c */ /* 0x000fe4000bf66270 */
[----:B------:R-:W-:-:S05]  /*e5e0*/  ISETP.GE.AND P2, PT, R192, UR12, PT ;  /* 0x0000000cc0007c0c */ /* 0x000fca000bf46270 */
[----:B-1--4-:R-:W-:Y:S02]  /*e5f0*/  @!P1 IMAD.WIDE R4, R2, 0x2, R6 ;  /* 0x0000000202049825 */ /* 0x012fe400078e0206 */
        /* <DEDUP_REMOVED lines=15> */
[----:B-1----:R-:W-:-:S03]  /*e6f0*/  @!P1 LEA R4, P6, R187, R6, 0x1 ;  /* 0x00000006bb049211 */ /* 0x002fc600078c08ff */
        /* <DEDUP_REMOVED lines=9> */
.L_x_4461:
[----:B------:R-:W-:Y:S05]  /*e790*/  BSYNC B0 ;  /* 0x0000000000007941 */ /* 0x000fea0003800000 */
.L_x_4454:
[----:B------:R-:W-:Y:S02]  /*e7a0*/  ULDC UR4, c[0x0][0xc3c] ;  /* 0x00030f0000047ab9 */ /* 0x000fe40000000800 */
[----:B------:R-:W-:-:S06]  /*e7b0*/  UISETP.GE.AND UP0, UPT, UR7, UR4, UPT ;  /* 0x000000040700728c */ /* 0x000fcc000bf06270 */
[----:B------:R-:W-:-:S13]  /*e7c0*/  PLOP3.LUT P0, PT, PT, PT, UP0, 0x80, 0x0 ;  /* 0x000000000000781c */ /* 0x000fda0003f0f008 */
[----:B------:R-:W-:Y:S05]  /*e7d0*/  @!P0 BRA `(.L_x_4469) ;  /* 0xffffff2c00008947 */ /* 0x000fea000383ffff */
[----:B------:R-:W-:Y:S05]  /*e7e0*/  EXIT ;  /* 0x000000000000794d */ /* 0x000fea0003800000 */
.L_x_4407:
        /* <DEDUP_REMOVED lines=18> */
.L_x_4470:
        /* <DEDUP_REMOVED lines=43> */
.L_x_4474:
        /* <DEDUP_REMOVED lines=39> */
.L_x_4472:
        /* <DEDUP_REMOVED lines=12> */
.L_x_4475:
        /* <DEDUP_REMOVED lines=63> */
.L_x_4476:
        /* <DEDUP_REMOVED lines=61> */
.L_x_4477:
[----:B01----:R-:W-:-:S05]  /*f6b0*/  LOP3.LUT R3, RZ, R2, RZ, 0x33, !PT ;  /* 0x00000002ff037212 */ /* 0x003fca00078e33ff */
[----:B------:R-:W-:-:S05]  /*f6c0*/  IMAD.IADD R2, R4, 0x1, R3 ;  /* 0x0000000104027824 */ /* 0x000fca00078e0203 */
[----:B------:R1:W-:Y:S01]  /*f6d0*/  STL [R1+0x4], R2 ;  /* 0x0000040201007387 */ /* 0x0003e20000100800 */
[----:B------:R-:W-:Y:S05]  /*f6e0*/  BRA `(.L_x_4478) ;  /* 0x0000000000107947 */ /* 0x000fea0003800000 */
.L_x_4473:
[----:B------:R-:W-:Y:S01]  /*f6f0*/  IMAD.U32 R2, RZ, RZ, UR6 ;  /* 0x00000006ff027e24 */ /* 0x000fe2000f8e00ff */
[----:B------:R0:W-:Y:S04]  /*f700*/  STL [R1+0x4], RZ ;  /* 0x000004ff01007387 */ /* 0x0001e80000100800 */
[----:B------:R0:W-:Y:S04]  /*f710*/  STL [R1+0x8], RZ ;  /* 0x000008ff01007387 */ /* 0x0001e80000100800 */
[----:B------:R0:W-:Y:S02]  /*f720*/  STL [R1], R2 ;  /* 0x0000000201007387 */ /* 0x0001e40000100800 */
.L_x_4478:
        /* <DEDUP_REMOVED lines=10> */
.L_x_4471:
        /* <DEDUP_REMOVED lines=30> */
.L_x_4599:
[----:B0-2---:R-:W2:Y:S01]  /*f9b0*/  LDL R0, [R1+0xc] ;  /* 0x00000c0001007983 */ /* 0x005ea20000100800 */
[----:B---3--:R-:W2:Y:S01]  /*f9c0*/  LDC.64 R2, c[0x0][0xc88] ;  /* 0x00032200ff027b82 */ /* 0x008ea20000000a00 */
[----:B------:R-:W-:Y:S05]  /*f9d0*/  YIELD ;  /* 0x0000000000007946 */ /* 0x000fea0003800000 */
[----:B------:R-:W-:Y:S01]  /*f9e0*/  ULDC.64 UR4, c[0x0][0xa28] ;  /* 0x00028a0000047ab9 */ /* 0x000fe20000000a00 */
[----:B-1----:R-:W-:Y:S01]  /*f9f0*/  IMAD.MOV.U32 R6, RZ, RZ, RZ ;  /* 0x000000ffff067224 */ /* 0x002fe200078e00ff */
[----:B------:R-:W-:Y:S01]  /*fa00*/  ISETP.NE.U32.AND P0, PT, RZ, UR4, PT ;  /* 0x00000004ff007c0c */ /* 0x000fe2000bf05070 */
[----:B------:R-:W-:Y:S01]  /*fa10*/  ULDC.64 UR8, c[0x0][0xa18] ;  /* 0x0002860000087ab9 */ /* 0x000fe20000000a00 */
[----:B------:R-:W-:Y:S01]  /*fa20*/  ULDC.64 UR6, c[0x0][0xa08] ;  /* 0x0002820000067ab9 */ /* 0x000fe20000000a00 */
[----:B--2---:R-:W-:-:S05]  /*fa30*/  IMAD.WIDE R2, R0, 0x4, R2 ;  /* 0x0000000400027825 */ /* 0x004fca00078e0202 */
[----:B------:R-:W2:Y:S01]  /*fa40*/  LDG.E R11, desc[UR40][R2.64] ;  /* 0x00000028020b7981 */ /* 0x000ea2000c1e1900 */
        /* <DEDUP_REMOVED lines=46> */
.L_x_4480:
[----:B------:R-:W2:Y:S01]  /*fd30*/  LDL.LU R7, [R1+0x8] ;  /* 0x0000080001077983 */ /* 0x000ea20000300800 */
[----:B------:R-:W-:Y:S02]  /*fd40*/  ULDC.64 UR4, c[0x0][0xa20] ;  /* 0x0002880000047ab9 */ /* 0x000fe40000000a00 */
[----:B------:R-:W-:-:S04]  /*fd50*/  ISETP.NE.U32.AND P1, PT, RZ, UR4, PT ;  /* 0x00000004ff007c0c */ /* 0x000fc8000bf25070 */
[----:B------:R-:W-:Y:S02]  /*fd60*/  ISETP.NE.AND.EX P1, PT, RZ, UR5, PT, P1 ;  /* 0x00000005ff007c0c */ /* 0x000fe4000bf25310 */
[C---:B--2---:R-:W-:Y:S02]  /*fd70*/  LOP3.LUT R2, R7.reuse, 0xff000000, RZ, 0xc0, !PT ;  /* 0xff00000007027812 */ /* 0x044fe400078ec0ff */
        /* <DEDUP_REMOVED lines=10> */
[----:B--2---:R-:W-:-:S05]  /*fe20*/  IADD3.X R7, R10, UR5, RZ, P0, !PT ;  /* 0x000000050a077c10 */ /* 0x004fca00087fe4ff */
[----:B------:R2:W5:Y:S01]  /*fe30*/  LDG.E R6, desc[UR40][R6.64] ;  /* 0x0000002806067981 */ /* 0x000562000c1e1900 */
[----:B------:R-:W-:Y:S05]  /*fe40*/  BRA `(.L_x_4482) ;  /* 0x0000000000107947 */ /* 0x000fea0003800000 */
.L_x_4481:
[----:B------:R-:W-:Y:S05]  /*fe50*/  @!P0 BRA `(.L_x_4482) ;  /* 0x00000000000c8947 */ /* 0x000fea0003800000 */
[----:B------:R-:W3:Y:S04]  /*fe60*/  LDG.E R6, desc[UR40][R4.64] ;  /* 0x0000002804067981 */ /* 0x000ee8000c1e1900 */
[----:B------:R-:W3:Y:S02]  /*fe70*/  LDG.E R4, desc[UR40][R4.64+0x4] ;  /* 0x0000042804047981 */ /* 0x000ee4000c1e1900 */
[----:B---3--:R-:W-:-:S07]  /*fe80*/  IMAD.IADD R6, R4, 0x1, -R6 ;  /* 0x0000000104067824 */ /* 0x008fce00078e0a06 */
.L_x_4482:
[----:B------:R-:W3:Y:S01]  /*fe90*/  LDL R5, [R1+0x4] ;  /* 0x0000040001057983 */ /* 0x000ee20000100800 */
[----:B-----5:R-:W-:Y:S01]  /*fea0*/  IMAD.IADD R6, R6, 0x1, -R0 ;  /* 0x0000000106067824 */ /* 0x020fe200078e0a00 */
[----:B------:R-:W-:Y:S01]  /*feb0*/  BSSY B0, `(.L_x_4483) ;  /* 0x000003a000007945 */ /* 0x000fe20003800000 */
[----:B------:R-:W4:Y:S02]  /*fec0*/  LDC R0, c[0x0][0x448] ;  /* 0x00011200ff007b82 */ /* 0x000f240000000800 */
[----:B----4-:R-:W-:-:S13]  /*fed0*/  ISETP.NE.AND P0, PT, R0, 0x1, PT ;  /* 0x000000010000780c */ /* 0x010fda0003f05270 */
[----:B--2---:R-:W2:Y:S08]  /*fee0*/  @P0 LDC R3, c[0x0][0x44c] ;  /* 0x00011300ff030b82 */ /* 0x004eb00000000800 */
[----:B------:R-:W4:Y:S01]  /*fef0*/  @P0 LDC R4, c[0x0][0x450] ;  /* 0x00011400ff040b82 */ /* 0x000f220000000800 */
[----:B---3--:R-:W-:Y:S02]  /*ff00*/  IMAD.SHL.U32 R0, R5, 0x40, RZ ;  /* 0x0000004005007824 */ /* 0x008fe400078e00ff */
[----:B------:R-:W-:-:S02]  /*ff10*/  IMAD.MOV.U32 R5, RZ, RZ, RZ ;  /* 0x000000ffff057224 */ /* 0x000fc400078e00ff */
[----:B------:R-:W-:Y:S02]  /*ff20*/  VIADD R0, R0, 0x3f ;  /* 0x0000003f00007836 */ /* 0x000fe40000000000 */
[----:B------:R-:W-:Y:S02]  /*ff30*/  IMAD.MOV.U32 R10, RZ, RZ, R5 ;  /* 0x000000ffff0a7224 */ /* 0x000fe400078e0005 */
[----:B--2---:R-:W-:-:S05]  /*ff40*/  @P0 IMAD.HI.U32 R3, R0, R3, RZ ;  /* 0x0000000300030227 */ /* 0x004fca00078e00ff */
[----:B----4-:R-:W-:Y:S01]  /*ff50*/  @P0 SHF.R.U32.HI R0, RZ, R4, R3 ;  /* 0x00000004ff000219 */ /* 0x010fe20000011603 */
[C---:B------:R-:W-:Y:S01]  /*ff60*/  VIADD R4, R6.reuse, 0x3f ;  /* 0x0000003f06047836 */ /* 0x040fe20000000000 */
[----:B------:R-:W-:Y:S02]  /*ff70*/  IADD3 R3, R6, 0x40, -R9 ;  /* 0x0000004006037810 */ /* 0x000fe40007ffe809 */
[----:B01----:R-:W-:-:S03]  /*ff80*/  LOP3.LUT R9, R2, 0xff, RZ, 0xc0, !PT ;  /* 0x000000ff02097812 */ /* 0x003fc600078ec0ff */
[----:B------:R-:W-:Y:S01]  /*ff90*/  IMAD.IADD R0, R3, 0x1, R0 ;  /* 0x0000000103007824 */ /* 0x000fe200078e0200 */
[----:B------:R-:W-:-:S04]  /*ffa0*/  SHF.R.S32.HI R3, RZ, 0x1f, R4 ;  /* 0x0000001fff037819 */ /* 0x000fc80000011404 */
[----:B------:R-:W-:Y:S02]  /*ffb0*/  LEA.HI R4, R3, R4, RZ, 0x6 ;  /* 0x0000000403047211 */ /* 0x000fe400078f30ff */
[----:B------:R-:W-:Y:S02]  /*ffc0*/  SHF.R.S32.HI R3, RZ, 0x1f, R0 ;  /* 0x0000001fff037819 */ /* 0x000fe40000011400 */
[----:B------:R-:W-:Y:S02]  /*ffd0*/  SHF.R.S32.HI R4, RZ, 0x6, R4 ;  /* 0x00000006ff047819 */ /* 0x000fe40000011404 */
[----:B------:R-:W-:Y:S02]  /*ffe0*/  LEA.HI R3, R3, R0, RZ, 0x6 ;  /* 0x0000000003037211 */ /* 0x000fe400078f30ff */
[----:B------:R-:W-:Y:S02]  /*fff0*/  SHF.R.U32.HI R0, RZ, 0x10, R2 ;  /* 0x00000010ff007819 */ /* 0x000fe40000011602 */
[----:B------:R-:W-:-:S02]  /*10000*/  SHF.R.S32.HI R3, RZ, 0x6, R3 ;  /* 0x00000006ff037819 */ /* 0x000fc40000011403 */
[----:B------:R-:W-:Y:S02]  /*10010*/  ISETP.NE.AND P0, PT, R0, RZ, PT ;  /* 0x000000ff0000720c */ /* 0x000fe40003f05270 */
[----:B------:R-:W-:-:S04]  /*10020*/  VIMNMX R8, R4, R3, PT ;  /* 0x0000000304087248 */ /* 0x000fc80003fe0100 */
[----:B------:R-:W-:Y:S01]  /*10030*/  ISETP.GE.AND P1, PT, R8, 0x1, PT ;  /* 0x000000010800780c */ /* 0x000fe20003f26270 */
[----:B------:R0:W-:Y:S04]  /*10040*/  STL [R1+0x2c], R8 ;  /* 0x00002c0801007387 */ /* 0x0001e80000100800 */
[----:B------:R0:W-:Y:S02]  /*10050*/  STL [R1+0x38], R5 ;  /* 0x0000380501007387 */ /* 0x0001e40000100800 */
[----:B------:R-:W1:Y:S02]  /*10060*/  @!P0 LDC R0, c[0x0][0x9f0] ;  /* 0x00027c00ff008b82 */ /* 0x000e640000000800 */
[----:B------:R0:W-:Y:S04]  /*10070*/  STL [R1+0x54], R9 ;  /* 0x0000540901007387 */ /* 0x0001e80000100800 */
[----:B------:R-:W-:Y:S05]  /*10080*/  @!P1 BRA `(.L_x_4484) ;  /* 0x0000000000709947 */ /* 0x000fea0003800000 */
[----:B-1----:R-:W-:-:S04]  /*10090*/  IABS R4, R0 ;  /* 0x0000000000047213 */ /* 0x002fc80000000000 */
[----:B------:R-:W1:Y:S08]  /*100a0*/  I2F.RP R2, R4 ;  /* 0x0000000400027306 */ /* 0x000e700000209400 */
[----:B-1----:R-:W1:Y:S02]  /*100b0*/  MUFU.RCP R2, R2 ;  /* 0x0000000200027308 */ /* 0x002e640000001000 */
[----:B-1----:R-:W-:-:S06]  /*100c0*/  VIADD R2, R2, 0xffffffe ;  /* 0x0ffffffe02027836 */ /* 0x002fcc0000000000 */
[----:B------:R-:W1:Y:S02]  /*100d0*/  F2I.FTZ.U32.TRUNC.NTZ R3, R2 ;  /* 0x0000000200037305 */ /* 0x000e64000021f000 */
[----:B-1----:R-:W-:-:S04]  /*100e0*/  IMAD.MOV R2, RZ, RZ, -R3 ;  /* 0x000000ffff027224 */ /* 0x002fc800078e0a03 */
[----:B0-----:R-:W-:Y:S02]  /*100f0*/  IMAD R5, R2, R4, RZ ;  /* 0x0000000402057224 */ /* 0x001fe400078e02ff */
[----:B------:R-:W-:-:S04]  /*10100*/  IMAD.MOV.U32 R2, RZ, RZ, RZ ;  /* 0x000000ffff027224 */ /* 0x000fc800078e00ff */
[----:B------:R-:W-:Y:S01]  /*10110*/  IMAD.HI.U32 R7, R3, R5, R2 ;  /* 0x0000000503077227 */ /* 0x000fe200078e0002 */
        /* <DEDUP_REMOVED lines=19> */
.L_x_4484:
[----:B------:R-:W-:Y:S05]  /*10250*/  BSYNC B0 ;  /* 0x0000000000007941 */ /* 0x000fea0003800000 */
.L_x_4483:
[----:B-1----:R-:W-:Y:S01]  /*10260*/  IMAD.MOV.U32 R0, RZ, RZ, R10 ;  /* 0x000000ffff007224 */ /* 0x002fe200078e000a */
[----:B------:R-:W-:Y:S03]  /*10270*/  BSSY B7, `(.L_x_4485) ;  /* 0x00004b7000077945 */ /* 0x000fe60003800000 */
[----:B------:R-:W-:-:S05]  /*10280*/  IMAD R2, R9, R0, RZ ;  /* 0x0000000009027224 */ /* 0x000fca00078e02ff */
[----:B------:R-:W-:Y:S01]  /*10290*/  VIADDMNMX R0, R2, R0, R8, PT ;  /* 0x0000000002007246 */ /* 0x000fe20003800108 */
[----:B------:R1:W-:Y:S03]  /*102a0*/  STL [R1+0x20], R2 ;  /* 0x0000200201007387 */ /* 0x0003e60000100800 */
[----:B------:R-:W-:Y:S01]  /*102b0*/  ISETP.GT.AND P0, PT, R0, R2, PT ;  /* 0x000000020000720c */ /* 0x000fe20003f04270 */
[----:B------:R1:W-:-:S12]  /*102c0*/  STL [R1+0x30], R0 ;  /* 0x0000300001007387 */ /* 0x0003d80000100800 */
[----:B------:R-:W-:Y:S05]  /*102d0*/  @P0 BRA `(.L_x_4486) ;  /* 0x0000000000480947 */ /* 0x000fea0003800000 */
[----:B-1----:R-:W1:Y:S02]  /*102e0*/  S2R R0, SR_TID.X ;  /* 0x0000000000007919 */ /* 0x002e640000002100 */
[----:B-1----:R-:W-:-:S04]  /*102f0*/  LOP3.LUT R0, R0, 0x7f, RZ, 0xc0, !PT ;  /* 0x0000007f00007812 */ /* 0x002fc800078ec0ff */
[----:B------:R-:W-:-:S13]  /*10300*/  ISETP.NE.AND P0, PT, R0, RZ, PT ;  /* 0x000000ff0000720c */ /* 0x000fda0003f05270 */
[----:B------:R-:W-:Y:S05]  /*10310*/  @P0 BRA `(.L_x_4487) ;  /* 0x0000004800b00947 */ /* 0x000fea0003800000 */
[----:B0-----:R-:W0:Y:S01]  /*10320*/  S2R R5, SR_LANEID ;  /* 0x0000000000057919 */ /* 0x001e220000000000 */
[----:B------:R-:W-:Y:S01]  /*10330*/  VOTEU.ANY UR4, UPT, PT ;  /* 0x0000000000047886 */ /* 0x000fe200038e0100 */
[----:B------:R-:W1:Y:S01]  /*10340*/  LDC.64 R2, c[0x0][0xc60] ;  /* 0x00031800ff027b82 */ /* 0x000e620000000a00 */
[----:B------:R-:W0:Y:S02]  /*10350*/  FLO.U32 R0, UR4 ;  /* 0x0000000400007d00 */ /* 0x000e2400080e0000 */
[----:B0-----:R-:W-:-:S06]  /*10360*/  ISETP.EQ.U32.AND P0, PT, R0, R5, PT ;  /* 0x000000050000720c */ /* 0x001fcc0003f02070 */
[----:B------:R-:W1:Y:S07]  /*10370*/  POPC R5, UR4 ;  /* 0x0000000400057d09 */ /* 0x000e6e0008000000 */
[----:B-1----:R-:W3:Y:S01]  /*10380*/  @P0 ATOMG.E.ADD.STRONG.GPU PT, R3, desc[UR40][R2.64], R5 ;  /* 0x00000005020309a8 */ /* 0x002ee200081ee1e8 */
[----:B------:R-:W0:Y:S02]  /*10390*/  S2R R4, SR_LTMASK ;  /* 0x0000000000047919 */ /* 0x000e240000003900 */
[----:B0-----:R-:W-:-:S04]  /*103a0*/  LOP3.LUT R4, R4, UR4, RZ, 0xc0, !PT ;  /* 0x0000000404047c12 */ /* 0x001fc8000f8ec0ff */
[----:B------:R-:W0:Y:S01]  /*103b0*/  POPC R7, R4 ;  /* 0x0000000400077309 */ /* 0x000e220000000000 */
[----:B---3--:R-:W0:Y:S02]  /*103c0*/  SHFL.IDX PT, R0, R3, R0, 0x1f ;  /* 0x00001f0003007589 */ /* 0x008e2400000e0000 */
[----:B0-----:R-:W-:-:S05]  /*103d0*/  IADD3 R0, R0, UR37, R7 ;  /* 0x0000002500007c10 */ /* 0x001fca000fffe007 */
[----:B------:R1:W-:Y:S01]  /*103e0*/  STL [R1], R0 ;  /* 0x0000000001007387 */ /* 0x0003e20000100800 */
[----:B------:R-:W-:Y:S05]  /*103f0*/  BRA `(.L_x_4487) ;  /* 0x0000004800787947 */ /* 0x000fea0003800000 */
.L_x_4486:
[----:B-1----:R-:W-:Y:S01]  /*10400*/  VIADD R0, R19, 0x22400 ;  /* 0x0002240013007836 */ /* 0x002fe20000000000 */
        /* <DEDUP_REMOVED lines=19> */
.L_x_4489:
[----:B------:R-:W-:Y:S05]  /*10540*/  BSYNC B6 ;  /* 0x0000000000067941 */ /* 0x000fea0003800000 */
.L_x_4488:
        /* <DEDUP_REMOVED lines=9> */
[----:B------:R-:W-:Y:S02]  /*105e0*/  IMAD.U32 R4, RZ, RZ, UR6 ;  /* 0x00000006ff047e24 */ /* 0x000fe4000f8e00ff */
[----:B0-----:R-:W-:Y:S02]  /*105f0*/  IMAD.U32 R5, RZ, RZ, UR7 ;  /* 0x00000007ff057e24 */ /* 0x001fe4000f8e00ff */
[----:B------:R-:W-:Y:S02]  /*10600*/  IMAD.U32 R6, RZ, RZ, UR8 ;  /* 0x00000008ff067e24 */ /* 0x000fe4000f8e00ff */
[----:B------:R-:W-:-:S02]  /*10610*/  IMAD.U32 R7, RZ, RZ, UR9 ;  /* 0x00000009ff077e24 */ /* 0x000fc4000f8e00ff */
[----:B--2---:R-:W-:Y:S02]  /*10620*/  IMAD.U32 R10, RZ, RZ, UR4 ;  /* 0x00000004ff0a7e24 */ /* 0x004fe4000f8e00ff */
[----:B------:R-:W-:Y:S02]  /*10630*/  IMAD.U32 R11, RZ, RZ, UR5 ;  /* 0x00000005ff0b7e24 */ /* 0x000fe4000f8e00ff */
[----:B------:R-:W-:Y:S02]  /*10640*/  IMAD.MOV.U32 R8, RZ, RZ, 0x70 ;  /* 0x00000070ff087424 */ /* 0x000fe400078e00ff */
[----:B------:R-:W-:Y:S02]  /*10650*/  IMAD.MOV.U32 R12, RZ, RZ, 0x1 ;  /* 0x00000001ff0c7424 */ /* 0x000fe400078e00ff */
[----:B-1----:R-:W-:-:S07]  /*10660*/  IMAD.MOV.U32 R13, RZ, RZ, RZ ;  /* 0x000000ffff0d7224 */ /* 0x002fce00078e00ff */
[----:B------:R-:W-:-:S07]  /*10670*/  LEPC R20, `(.L_x_4492) ;  /* 0x000000001014794e */ /* 0x000fce0000000000 */
[----:B---3--:R-:W-:Y:S05]  /*10680*/  CALL.ABS.NOINC R2 ;  /* 0x0000000002007343 */ /* 0x008fea0003c00000 */
.L_x_4492:
        /* <DEDUP_REMOVED lines=16> */
.L_x_4491:
[----:B------:R-:W-:Y:S05]  /*10790*/  BSYNC B6 ;  /* 0x0000000000067941 */ /* 0x000fea0003800000 */
.L_x_4490:
[----:B------:R-:W3:Y:S01]  /*107a0*/  LDL.LU R4, [R1+0x18] ;  /* 0x0000180001047983 */ /* 0x000ee20000300800 */
[----:B------:R-:W-:-:S03]  /*107b0*/  ULDC.64 UR4, c[0x0][0x9f8] ;  /* 0x00027e0000047ab9 */ /* 0x000fc60000000a00 */
[----:B------:R-:W4:Y:S01]  /*107c0*/  LDL R7, [R1+0x8] ;  /* 0x0000080001077983 */ /* 0x000f220000100800 */
[----:B------:R-:W-:-:S03]  /*107d0*/  ISETP.NE.U32.AND P0, PT, RZ, UR4, PT ;  /* 0x00000004ff007c0c */ /* 0x000fc6000bf05070 */
[----:B------:R-:W5:Y:S01]  /*107e0*/  LDL R0, [R1+0x30] ;  /* 0x0000300001007983 */ /* 0x000f620000100800 */
[----:B------:R-:W-:-:S13]  /*107f0*/  ISETP.NE.AND.EX P0, PT, RZ, UR5, PT, P0 ;  /* 0x00000005ff007c0c */ /* 0x000fda000bf05300 */
[----:B------:R-:W-:-:S04]  /*10800*/  @P0 IADD3 R2, P1, R16, UR4, RZ ;  /* 0x0000000410020c10 */ /* 0x000fc8000ff3e0ff */
[----:B---3--:R-:W-:Y:S01]  /*10810*/  @P0 IADD3.X R3, R4, UR5, RZ, P1, !PT ;  /* 0x0000000504030c10 */ /* 0x008fe20008ffe4ff */
[----:B------:R-:W-:-:S04]  /*10820*/  ULDC.64 UR4, c[0x0][0xa08] ;  /* 0x0002820000047ab9 */ /* 0x000fc80000000a00 */
[----:B----4-:R1:W0:Y:S02]  /*10830*/  @P0 LDG.E R7, desc[UR40][R2.64] ;  /* 0x0000002802070981 */ /* 0x010224000c1e1900 */
[----:B-1----:R-:W1:Y:S01]  /*10840*/  LDC.64 R2, c[0x0][0x418] ;  /* 0x00010600ff027b82 */ /* 0x002e620000000a00 */
[----:B-----5:R-:W-:Y:S01]  /*10850*/  VIADD R0, R0, 0xffffffff ;  /* 0xffffffff00007836 */ /* 0x020fe20000000000 */
[----:B0-----:R-:W-:Y:S01]  /*10860*/  SHF.R.S32.HI R8, RZ, 0x1f, R7 ;  /* 0x0000001fff087819 */ /* 0x001fe20000011407 */
[----:B------:R0:W-:Y:S04]  /*10870*/  @P0 STL [R1+0x8], R7 ;  /* 0x0000080701000387 */ /* 0x0001e80000100800 */
[----:B------:R0:W-:Y:S01]  /*10880*/  STL [R1+0x18], R8 ;  /* 0x0000180801007387 */ /* 0x0001e20000100800 */
[----:B-1----:R-:W-:Y:S01]  /*10890*/  LOP3.LUT P0, RZ, R2, UR4, RZ, 0xfc, !PT ;  /* 0x0000000402ff7c12 */ /* 0x002fe2000f80fcff */
[----:B------:R-:W-:-:S03]  /*108a0*/  UMOV UR4, 0xffffffff ;  /* 0xffffffff00047882 */ /* 0x000fc60000000000 */
[----:B------:R-:W-:-:S04]  /*108b0*/  LOP3.LUT P0, RZ, R3, UR5, RZ, 0xfc, P0 ;  /* 0x0000000503ff7c12 */ /* 0x000fc8000800fcff */
[----:B------:R-:W-:Y:S01]  /*108c0*/  SEL R16, R7, RZ, !P0 ;  /* 0x000000ff07107207 */ /* 0x000fe20004000000 */
[----:B0-----:R-:W-:Y:S08]  /*108d0*/  BRA.DIV UR4, `(.L_x_4493) ;  /* 0x0000005e04787947 */ /* 0x001ff0000b800000 */
[----:B------:R-:W0:Y:S02]  /*108e0*/  S2R R4, SR_TID.X ;  /* 0x0000000000047919 */ /* 0x000e240000002100 */
[----:B0-----:R-:W-:-:S04]  /*108f0*/  SHF.R.U32.HI R4, RZ, 0x5, R4 ;  /* 0x00000005ff047819 */ /* 0x001fc80000011604 */
[----:B------:R-:W-:-:S05]  /*10900*/  LOP3.LUT R4, R4, 0x3, RZ, 0xc0, !PT ;  /* 0x0000000304047812 */ /* 0x000fca00078ec0ff */
[----:B------:R0:W1:Y:S02]  /*10910*/  SHFL.IDX PT, R14, R4, RZ, 0x1f ;  /* 0x00001fff040e7589 */ /* 0x00006400000e0000 */
.L_x_4616:
[----:B------:R3:W-:Y:S01]  /*10920*/  STL [R1+0x28], R0 ;  /* 0x0000280001007387 */ /* 0x0007e20000100800 */
[----:B-1----:R-:W-:Y:S02]  /*10930*/  ISETP.NE.AND P0, PT, R14, RZ, PT ;  /* 0x000000ff0e00720c */ /* 0x002fe40003f05270 */
[----:B------:R-:W-:Y:S02]  /*10940*/  PLOP3.LUT P1, PT, PT, PT, PT, 0x8, 0x0 ;  /* 0x000000000000781c */ /* 0x000fe40003f2e170 */
[----:B------:R-:W-:-:S11]  /*10950*/  LOP3.LUT R18, R18, 0xfffffffe, RZ, 0xc0, !PT ;  /* 0xfffffffe12127812 */ /* 0x000fd600078ec0ff */
[----:B------:R-:W-:Y:S01]  /*10960*/  @P1 LOP3.LUT R18, R18, 0x1, RZ, 0xfc, !PT ;  /* 0x0000000112121812 */ /* 0x000fe200078efcff */
[----:B---3--:R-:W-:Y:S06]  /*10970*/  @P0 BRA `(.L_x_4494) ;  /* 0x00000004000c0947 */ /* 0x008fec0003800000 */
[----:B------:R-:W-:-:S03]  /*10980*/  UMOV UR4, 0xffffffff ;  /* 0xffffffff00047882 */ /* 0x000fc60000000000 */
[----:B------:R-:W-:Y:S05]  /*10990*/  BRA.DIV UR4, `(.L_x_4495) ;  /* 0x0000005e047c7947 */ /* 0x000fea000b800000 */
[----:B------:R-:W-:-:S13]  /*109a0*/  ELECT P6, URZ, PT ;  /* 0x00000000003f782f */ /* 0x000fda00038c0000 */
.L_x_4619:
[----:B------:R-:W-:Y:S05]  /*109b0*/  @!P6 BRA `(.L_x_4494) ;  /* 0x0000000000fce947 */ /* 0x000fea0003800000 */
[----:B------:R-:W-:-:S04]  /*109c0*/  ISETP.NE.U32.AND P0, PT, R2, RZ, PT ;  /* 0x000000ff0200720c */ /* 0x000fc80003f05070 */
[----:B------:R-:W-:-:S13]  /*109d0*/  ISETP.NE.AND.EX P0, PT, R3, RZ, PT, P0 ;  /* 0x000000ff0300720c */ /* 0x000fda0003f05300 */
[----:B------:R-:W-:Y:S05]  /*109e0*/  @!P0 BRA `(.L_x_4496) ;  /* 0x0000000000508947 */ /* 0x000fea0003800000 */
[----:B------:R-:W1:Y:S01]  /*109f0*/  LDC R6, c[0x0][0x43c] ;  /* 0x00010f00ff067b82 */ /* 0x000e620000000800 */
[----:B------:R-:W-:Y:S01]  /*10a00*/  IMAD.MOV.U32 R9, RZ, RZ, R0 ;  /* 0x000000ffff097224 */ /* 0x000fe200078e0000 */
[----:B------:R-:W-:-:S03]  /*10a10*/  ULDC.64 UR4, c[0x0][0x428] ;  /* 0x00010a0000047ab9 */ /* 0x000fc60000000a00 */
[----:B------:R-:W-:Y:S01]  /*10a20*/  IMAD.MOV.U32 R0, RZ, RZ, R9 ;  /* 0x000000ffff007224 */ /* 0x000fe200078e0009 */
[----:B-1----:R-:W-:-:S13]  /*10a30*/  ISETP.NE.AND P0, PT, R6, 0x1, PT ;  /* 0x000000010600780c */ /* 0x002fda0003f05270 */
[----:B0-----:R-:W0:Y:S02]  /*10a40*/  @P0 LDC.64 R4, c[0x0][0x440] ;  /* 0x00011000ff040b82 */ /* 0x001e240000000a00 */
        /* <DEDUP_REMOVED lines=14> */
.L_x_4496:
[----:B------:R-:W3:Y:S04]  /*10b30*/  LDL R0, [R1+0x10] ;  /* 0x0000100001007983 */ /* 0x000ee80000100800 */
[----:B-1----:R-:W4:Y:S01]  /*10b40*/  LDL R2, [R1+0x14] ;  /* 0x0000140001027983 */ /* 0x002f220000100800 */
[----:B---3--:R-:W-:Y:S01]  /*10b50*/  IMAD R0, R0, 0x8, R19 ;  /* 0x0000000800007824 */ /* 0x008fe200078e0213 */
[----:B----4-:R-:W-:-:S04]  /*10b60*/  SHF.L.U32 R2, R2, 0x1f, RZ ;  /* 0x0000001f02027819 */ /* 0x010fc800000006ff */
[----:B------:R-:W1:Y:S02]  /*10b70*/  SYNCS.PHASECHK.TRANS64.TRYWAIT P0, [R0+URZ+0x28c40], R2 ;  /* 0x028c4002000075a7 */ /* 0x000e64000800017f */
[----:B-1----:R-:W-:Y:S05]  /*10b80*/  @!P0 BRA `(.L_x_4497) ;  /* 0x0000005c00208947 */ /* 0x002fea0003800000 */
.L_x_4620:
        /* <DEDUP_REMOVED lines=11> */
.L_x_4498:
[----:B------:R-:W3:Y:S04]  /*10c40*/  LDL R3, [R1+0x10] ;  /* 0x0000100001037983 */ /* 0x000ee80000100800 */
[----:B0-----:R-:W4:Y:S04]  /*10c50*/  LDL R4, [R1+0x28] ;  /* 0x0000280001047983 */ /* 0x001f280000100800 */
[----:B-1----:R-:W2:Y:S01]  /*10c60*/  LDL R2, [R1+0x1c] ;  /* 0x00001c0001027983 */ /* 0x002ea20000100800 */
        /* <DEDUP_REMOVED lines=11> */
[----:B---3--:R-:W-:Y:S01]  /*10d20*/  IMAD R0, R3, 0x2000, R19 ;  /* 0x0000200003007824 */ /* 0x008fe200078e0213 */
[----:B----4-:R-:W-:-:S04]  /*10d30*/  R2UR UR11, R4 ;  /* 0x00000000040b72ca */ /* 0x010fc800000e0000 */
[----:B------:R-:W-:Y:S02]  /*10d40*/  R2UR UR8, R0 ;  /* 0x00000000000872ca */ /* 0x000fe400000e0000 */
[----:B--2---:R-:W-:-:S11]  /*10d50*/  R2UR UR4, R2 ;  /* 0x00000000020472ca */ /* 0x004fd600000e0000 */
[----:B------:R-:W-:Y:S02]  /*10d60*/  UIADD3 UR8, UR8, 0x22400, URZ ;  /* 0x0002240008087890 */ /* 0x000fe4000fffe03f */
[----:B------:R-:W-:-:S03]  /*10d70*/  ULEA UR11, UR11, UR4, 0x6 ;  /* 0x000000040b0b7291 */ /* 0x000fc6000f8e303f */
[----:B------:R-:W-:-:S06]  /*10d80*/  UMOV UR4, 0x0 ;  /* 0x0000000000047882 */ /* 0x000fcc0000000000 */
[----:B------:R1:W-:Y:S02]  /*10d90*/  UTMALDG.4D [UR8], [UR6], desc[UR4] ;  /* 0x00000408060075b4 */ /* 0x0003e40008019000 */
[----:B-1----:R-:W-:Y:S01]  /*10da0*/  NOP ;  /* 0x0000000000007918 */ /* 0x002fe20000000000 */
.L_x_4494:
[----:B------:R-:W3:Y:S04]  /*10db0*/  LDL.LU R3, [R1+0x34] ;  /* 0x0000340001037983 */ /* 0x000ee80000300800 */
[----:B------:R-:W4:Y:S04]  /*10dc0*/  LDL.LU R5, [R1+0x24] ;  /* 0x0000240001057983 */ /* 0x000f280000300800 */
[----:B0-----:R-:W5:Y:S01]  /*10dd0*/  LDL.LU R4, [R1+0x40] ;  /* 0x0000400001047983 */ /* 0x001f620000300800 */
        /* <DEDUP_REMOVED lines=9> */
[----:B---3--:R-:W-:Y:S02]  /*10e70*/  SHF.R.S32.HI R0, RZ, 0x1f, R3 ;  /* 0x0000001fff007819 */ /* 0x008fe40000011403 */
[----:B----4-:R-:W-:-:S03]  /*10e80*/  SEL R5, R5, RZ, !P0 ;  /* 0x000000ff05057207 */ /* 0x010fc60004000000 */
[----:B------:R-:W-:Y:S01]  /*10e90*/  IMAD R0, R0, UR4, RZ ;  /* 0x0000000400007c24 */ /* 0x000fe2000f8e02ff */
[----:B-----5:R-:W-:-:S03]  /*10ea0*/  SEL R4, R4, RZ, !P0 ;  /* 0x000000ff04047207 */ /* 0x020fc60004000000 */
        /* <DEDUP_REMOVED lines=23> */
[----:B0-----:R-:W-:Y:S05]  /*11020*/  CALL.ABS.NOINC R2 ;  /* 0x0000000002007343 */ /* 0x001fea0003c00000 */
.L_x_4500:
[----:B------:R-:W-:Y:S05]  /*11030*/  BSYNC B6 ;  /* 0x0000000000067941 */ /* 0x000fea0003800000 */
.L_x_4499:
[----:B0-----:R-:W3:Y:S01]  /*11040*/  LDL.LU R0, [R1+0x40] ;  /* 0x0000400001007983 */ /* 0x001ee20000300800 */
[----:B------:R-:W-:Y:S01]  /*11050*/  ULDC.64 UR4, c[0x0][0x2d8] ;  /* 0x0000b60000047ab9 */ /* 0x000fe20000000a00 */
[----:B------:R-:W0:Y:S01]  /*11060*/  LDC R7, c[0x0][0x448] ;  /* 0x00011200ff077b82 */ /* 0x000e220000000800 */
[----:B------:R-:W-:Y:S01]  /*11070*/  ULDC UR6, c[0x0][0x2b8] ;  /* 0x0000ae0000067ab9 */ /* 0x000fe20000000800 */
[----:B------:R-:W4:Y:S04]  /*11080*/  LDL.LU R4, [R1+0x34] ;  /* 0x0000340001047983 */ /* 0x000f280000300800 */
[----:B------:R-:W4:Y:S04]  /*11090*/  LDL.LU.64 R2, [R1+0x48] ;  /* 0x0000480001027983 */ /* 0x000f280000300a00 */
[----:B------:R-:W3:Y:S04]  /*110a0*/  LDL.LU R5, [R1+0x24] ;  /* 0x0000240001057983 */ /* 0x000ee80000300800 */
[----:B--2---:R-:W2:Y:S04]  /*110b0*/  LDL R10, [R1+0x4] ;  /* 0x00000400010a7983 */ /* 0x004ea80000100800 */
[----:B------:R1:W5:Y:S01]  /*110c0*/  LDL R8, [R1+0x58] ;  /* 0x0000580001087983 */ /* 0x0003620000100800 */
[----:B0-----:R-:W-:-:S13]  /*110d0*/  ISETP.NE.AND P0, PT, R7, 0x1, PT ;  /* 0x000000010700780c */ /* 0x001fda0003f05270 */
[----:B------:R-:W0:Y:S01]  /*110e0*/  @P0 LDC R6, c[0x0][0x450] ;  /* 0x00011400ff060b82 */ /* 0x000e220000000800 */
[----:B------:R-:W1:Y:S02]  /*110f0*/  S2R R9, SR_TID.X ;  /* 0x0000000000097919 */ /* 0x000e640000002100 */
[----:B-1----:R-:W-:-:S05]  /*11100*/  IMAD.SHL.U32 R9, R9, 0x8, RZ ;  /* 0x0000000809097824 */ /* 0x002fca00078e00ff */
[----:B------:R-:W-:Y:S01]  /*11110*/  LOP3.LUT R9, R9, 0x38, RZ, 0xc0, !PT ;  /* 0x0000003809097812 */ /* 0x000fe200078ec0ff */
[----:B----4-:R-:W-:Y:S02]  /*11120*/  IMAD.MOV.U32 R3, RZ, RZ, R4 ;  /* 0x000000ffff037224 */ /* 0x010fe400078e0004 */
[----:B------:R-:W1:Y:S01]  /*11130*/  S2R R4, SR_TID.X ;  /* 0x0000000000047919 */ /* 0x000e620000002100 */
[----:B------:R-:W-:-:S04]  /*11140*/  IMAD.WIDE.U32 R2, R17, UR4, R2 ;  /* 0x0000000411027c25 */ /* 0x000fc8000f8e0002 */
[----:B------:R-:W-:Y:S01]  /*11150*/  IMAD R3, R17, UR5, R3 ;  /* 0x0000000511037c24 */ /* 0x000fe2000f8e0203 */
[----:B------:R-:W-:Y:S02]  /*11160*/  ULDC.64 UR4, c[0x0][0x2e0] ;  /* 0x0000b80000047ab9 */ /* 0x000fe40000000a00 */
[----:B---3--:R-:W-:Y:S02]  /*11170*/  IMAD R0, R0, UR4, RZ ;  /* 0x0000000400007c24 */ /* 0x008fe4000f8e02ff */
[----:B------:R-:W-:-:S04]  /*11180*/  IMAD.WIDE.U32 R2, R5, UR4, R2 ;  /* 0x0000000405027c25 */ /* 0x000fc8000f8e0002 */
        /* <DEDUP_REMOVED lines=9> */
[----:B--2---:R-:W-:-:S04]  /*11220*/  IMAD R4, R10, 0x40, R4 ;  /* 0x000000400a047824 */ /* 0x004fc800078e0204 */
        /* <DEDUP_REMOVED lines=27> */
[C---:B------:R-:W-:Y:S02]  /*113e0*/  VIADD R5, R3.reuse, 0x10 ;  /* 0x0000001003057836 */ /* 0x040fe40000000000 */
        /* <DEDUP_REMOVED lines=26> */
[----:B------:R-:W-:Y:S01]  /*11590*/  @!P1 IMAD.MOV.U32 R6, RZ, RZ, R5 ;  /* 0x000000ffff069224 */ /* 0x000fe200078e0005 */
[----:B------:R-:W0:Y:S04]  /*115a0*/  SHFL.IDX PT, R0, R0, 0x3, 0x181f ;  /* 0x00781f0000007f89 */ /* 0x000e2800000e0000 */
[----:B------:R1:W-:Y:S04]  /*115b0*/  @!P1 LDGSTS.E.BYPASS.LTC128B.128 [R8+0x21400], desc[UR40][R6.64], !P0 ;  /* 0x2140000006089fae */ /* 0x0003e8000c101d68 */
[----:B------:R-:W2:Y:S02]  /*115c0*/  SHFL.IDX PT, R4, R4, 0x3, 0x181f ;  /* 0x00781f0004047f89 */ /* 0x000ea400000e0000 */
.L_x_4629:
[----:B------:R-:W-:-:S05]  /*115d0*/  VIADD R3, R3, 0x30 ;  /* 0x0000003003037836 */ /* 0x000fca0000000000 */
[----:B------:R-:W-:-:S13]  /*115e0*/  ISETP.GE.AND P1, PT, R3, R2, PT ;  /* 0x000000020300720c */ /* 0x000fda0003f26270 */
[----:B--2---:R-:W-:-:S05]  /*115f0*/  @!P1 LEA R2, P2, R9, R4, 0x1 ;  /* 0x0000000409029211 */ /* 0x004fca00078408ff */
[----:B0-----:R-:W-:-:S05]  /*11600*/  @!P1 IMAD.X R3, RZ, RZ, R0, P2 ;  /* 0x000000ffff039224 */ /* 0x001fca00010e0600 */
[----:B------:R-:W-:Y:S01]  /*11610*/  @!PT LDS RZ, [RZ] ;  /* 0x00000000fffff984 */ /* 0x000fe20000000800 */
[----:B------:R-:W-:Y:S01]  /*11620*/  @!PT LDS RZ, [RZ] ;  /* 0x00000000fffff984 */ /* 0x000fe20000000800 */
[----:B------:R-:W-:Y:S01]  /*11630*/  @!PT LDS RZ, [RZ] ;  /* 0x00000000fffff984 */ /* 0x000fe20000000800 */
[----:B------:R0:W-:Y:S01]  /*11640*/  @!P1 LDGSTS.E.BYPASS.LTC128B.128 [R8+0x21c00], desc[UR40][R2.64], !P0 ;  /* 0x21c0000002089fae */ /* 0x0001e2000c101d68 */
[----:B------:R-:W-:Y:S01]  /*11650*/  PLOP3.LUT P0, PT, PT, PT, PT, 0x80, 0x0 ;  /* 0x000000000000781c */ /* 0x000fe20003f0f070 */
[----:B------:R-:W-:-:S12]  /*11660*/  NOP ;  /* 0x0000000000007918 */ /* 0x000fd80000000000 */
.L_x_4502:
        /* <DEDUP_REMOVED lines=18> */
.L_x_4630:
[----:B------:R-:W-:Y:S05]  /*11790*/  BSYNC B0 ;  /* 0x0000000000007941 */ /* 0x000fea0003800000 */
.L_x_4503:
[----:B------:R-:W-:Y:S01]  /*117a0*/  LOP3.LUT P0, RZ, R18, 0x1, RZ, 0xc0, !PT ;  /* 0x0000000112ff7812 */ /* 0x000fe2000780c0ff */
[----:B------:R-:W-:-:S12]  /*117b0*/  BSSY B0, `(.L_x_4505) ;  /* 0x0000097000007945 */ /* 0x000fd80003800000 */
[----:B------:R-:W-:Y:S05]  /*117c0*/  @!P0 BRA `(.L_x_4506) ;  /* 0x0000000800548947 */ /* 0x000fea0003800000 */
[----:B------:R-:W0:Y:S04]  /*117d0*/  LDL R4, [R1+0x10] ;  /* 0x0000100001047983 */ /* 0x000e280000100800 */
[----:B------:R-:W2:Y:S01]  /*117e0*/  LDL R2, [R1+0x14] ;  /* 0x0000140001027983 */ /* 0x000ea20000100800 */
[----:B------:R-:W-:Y:S01]  /*117f0*/  BSSY B1, `(.L_x_4507) ;  /* 0x0000008000017945 */ /* 0x000fe20003800000 */
[----:B------:R-:W3:Y:S02]  /*11800*/  S2R R3, SR_TID.X ;  /* 0x0000000000037919 */ /* 0x000ee40000002100 */
[----:B---3--:R-:W-:-:S04]  /*11810*/  LOP3.LUT R3, R3, 0x7f, RZ, 0xc0, !PT ;  /* 0x0000007f03037812 */ /* 0x008fc800078ec0ff */
[----:B------:R-:W-:Y:S01]  /*11820*/  ISETP.NE.AND P1, PT, R3, RZ, PT ;  /* 0x000000ff0300720c */ /* 0x000fe20003f25270 */
[----:B0-----:R-:W-:Y:S01]  /*11830*/  IMAD R0, R4, 0x8, R19 ;  /* 0x0000000804007824 */ /* 0x001fe200078e0213 */
[----:B--2---:R-:W-:-:S04]  /*11840*/  SHF.L.U32 R2, R2, 0x1f, RZ ;  /* 0x0000001f02027819 */ /* 0x004fc800000006ff */
[----:B------:R-:W0:Y:S02]  /*11850*/  SYNCS.PHASECHK.TRANS64.TRYWAIT P0, [R0+URZ+0x28c60], R2 ;  /* 0x028c6002000075a7 */ /* 0x000e24000800017f */
[----:B0-----:R-:W-:Y:S05]  /*11860*/  @!P0 BRA `(.L_x_4508) ;  /* 0x00000054005c8947 */ /* 0x001fea0003800000 */
.L_x_4631:
[----:B------:R-:W-:Y:S05]  /*11870*/  BSYNC B1 ;  /* 0x0000000000017941 */ /* 0x000fea0003800000 */
.L_x_4507:
        /* <DEDUP_REMOVED lines=9> */
.L_x_4510:
[----:B------:R-:W-:Y:S05]  /*11910*/  BSYNC B1 ;  /* 0x0000000000017941 */ /* 0x000fea0003800000 */
.L_x_4509:
        /* <DEDUP_REMOVED lines=13> */
.L_x_4511:
        /* <DEDUP_REMOVED lines=15> */
.L_x_4512:
        /* <DEDUP_REMOVED lines=15> */
.L_x_4513:
        /* <DEDUP_REMOVED lines=15> */
.L_x_4514:
        /* <DEDUP_REMOVED lines=15> */
.L_x_4515:
        /* <DEDUP_REMOVED lines=15> */
.L_x_4516:
        /* <DEDUP_REMOVED lines=15> */
.L_x_4517:
        /* <DEDUP_REMOVED lines=15> */
.L_x_4518:
        /* <DEDUP_REMOVED lines=10> */
.L_x_4506:
[----:B------:R-:W-:Y:S05]  /*12120*/  BSYNC B0 ;  /* 0x0000000000007941 */ /* 0x000fea0003800000 */
.L_x_4505:
[----:B------:R-:W0:Y:S04]  /*12130*/  LDL R4, [R1+0x30] ;  /* 0x0000300001047983 */ /* 0x000e280000100800 */
[----:B------:R-:W2:Y:S01]  /*12140*/  LDL R5, [R1+0x20] ;  /* 0x0000200001057983 */ /* 0x000ea20000100800 */
[----:B------:R-:W-:Y:S01]  /*12150*/  BSSY B0, `(.L_x_4519) ;  /* 0x00002ac000007945 */ /* 0x000fe20003800000 */
[----:B0-----:R-:W-:-:S05]  /*12160*/  VIADD R0, R4, 0xfffffffe ;  /* 0xfffffffe04007836 */ /* 0x001fca0000000000 */
[----:B--2---:R-:W-:-:S13]  /*12170*/  ISETP.GE.AND P0, PT, R0, R5, PT ;  /* 0x000000050000720c */ /* 0x004fda0003f06270 */
[----:B------:R-:W-:Y:S05]  /*12180*/  @!P0 BRA `(.L_x_4520) ;  /* 0x0000002800a08947 */ /* 0x000fea0003800000 */
[----:B-1----:R-:W2:Y:S04]  /*12190*/  LDL.LU R7, [R1+0x54] ;  /* 0x0000540001077983 */ /* 0x002ea80000300800 */
        /* <DEDUP_REMOVED lines=48> */
.L_x_4525:
        /* <DEDUP_REMOVED lines=8> */
.L_x_4632:
[----:B------:R-:W-:Y:S05]  /*12520*/  BSYNC B3 ;  /* 0x0000000000037941 */ /* 0x000fea0003800000 */
.L_x_4526:
        /* <DEDUP_REMOVED lines=9> */
.L_x_4529:
[----:B------:R-:W-:Y:S05]  /*125c0*/  BSYNC B3 ;  /* 0x0000000000037941 */ /* 0x000fea0003800000 */
.L_x_4528:
        /* <DEDUP_REMOVED lines=13> */
.L_x_4530:
        /* <DEDUP_REMOVED lines=13> */
.L_x_4633:
[----:B------:R-:W-:Y:S05]  /*12770*/  BSYNC B3 ;  /* 0x0000000000037941 */ /* 0x000fea0003800000 */
.L_x_4531:
        /* <DEDUP_REMOVED lines=11> */
.L_x_4534:
[----:B------:R-:W-:Y:S05]  /*12830*/  BSYNC B3 ;  /* 0x0000000000037941 */ /* 0x000fea0003800000 */
.L_x_4533:
        /* <DEDUP_REMOVED lines=10> */
.L_x_4535:
        /* <DEDUP_REMOVED lines=15> */
.L_x_4536:
        /* <DEDUP_REMOVED lines=15> */
.L_x_4537:
        /* <DEDUP_REMOVED lines=15> */
.L_x_4538:
        /* <DEDUP_REMOVED lines=15> */
.L_x_4539:
        /* <DEDUP_REMOVED lines=15> */
.L_x_4540:
        /* <DEDUP_REMOVED lines=15> */
.L_x_4541:
        /* <DEDUP_REMOVED lines=15> */
.L_x_4542:
        /* <DEDUP_REMOVED lines=10> */
.L_x_4524:
[----:B------:R-:W-:Y:S05]  /*13010*/  BSYNC B1 ;  /* 0x0000000000017941 */ /* 0x000fea0003800000 */
.L_x_4523:
[----:B------:R-:W2:Y:S02]  /*13020*/  LDL.LU R6, [R1+0x30] ;  /* 0x0000300001067983 */ /* 0x000ea40000300800 */
[----:B--2---:R-:W-:-:S07]  /*13030*/  VIADD R0, R6, 0xfffffffd ;  /* 0xfffffffd06007836 */ /* 0x004fce0000000000 */
.L_x_4522:
[----:B------:R-:W-:Y:S05]  /*13040*/  BSYNC B2 ;  /* 0x0000000000027941 */ /* 0x000fea0003800000 */
.L_x_4521:
[----:B------:R-:W-:Y:S01]  /*13050*/  VIADD R5, R5, 0xfffffffe ;  /* 0xfffffffe05057836 */ /* 0x000fe20000000000 */
[----:B------:R-:W-:-:S04]  /*13060*/  LOP3.LUT R4, RZ, R4, RZ, 0x33, !PT ;  /* 0x00000004ff047212 */ /* 0x000fc800078e33ff */
[----:B------:R-:W-:-:S13]  /*13070*/  ISETP.NE.AND P0, PT, R5, R4, PT ;  /* 0x000000040500720c */ /* 0x000fda0003f05270 */
[----:B------:R-:W-:Y:S05]  /*13080*/  @!P0 BRA `(.L_x_4520) ;  /* 0x0000001800e08947 */ /* 0x000fea0003800000 */
.L_x_4583:
        /* <DEDUP_REMOVED lines=35> */
.L_x_4545:
        /* <DEDUP_REMOVED lines=8> */
.L_x_4634:
[----:B------:R-:W-:Y:S05]  /*13340*/  BSYNC B2 ;  /* 0x0000000000027941 */ /* 0x000fea0003800000 */
.L_x_4546:
        /* <DEDUP_REMOVED lines=9> */
.L_x_4549:
[----:B------:R-:W-:Y:S05]  /*133e0*/  BSYNC B2 ;  /* 0x0000000000027941 */ /* 0x000fea0003800000 */
.L_x_4548:
        /* <DEDUP_REMOVED lines=12> */
.L_x_4550:
        /* <DEDUP_REMOVED lines=13> */
.L_x_4635:
[----:B------:R-:W-:Y:S05]  /*13580*/  BSYNC B2 ;  /* 0x0000000000027941 */ /* 0x000fea0003800000 */
.L_x_4551:
        /* <DEDUP_REMOVED lines=11> */
.L_x_4554:
[----:B------:R-:W-:Y:S05]  /*13640*/  BSYNC B2 ;  /* 0x0000000000027941 */ /* 0x000fea0003800000 */
.L_x_4553:
        /* <DEDUP_REMOVED lines=9> */
.L_x_4555:
        /* <DEDUP_REMOVED lines=15> */
.L_x_4556:
        /* <DEDUP_REMOVED lines=15> */
.L_x_4557:
        /* <DEDUP_REMOVED lines=15> */
.L_x_4558:
        /* <DEDUP_REMOVED lines=15> */
.L_x_4559:
        /* <DEDUP_REMOVED lines=15> */
.L_x_4560:
        /* <DEDUP_REMOVED lines=15> */
.L_x_4561:
        /* <DEDUP_REMOVED lines=15> */
.L_x_4562:
        /* <DEDUP_REMOVED lines=10> */
.L_x_4544:
[----:B------:R-:W-:Y:S05]  /*13e10*/  BSYNC B1 ;  /* 0x0000000000017941 */ /* 0x000fea0003800000 */
.L_x_4543:
        /* <DEDUP_REMOVED lines=35> */
.L_x_4565:
        /* <DEDUP_REMOVED lines=8> */
.L_x_4636:
[----:B------:R-:W-:Y:S05]  /*140d0*/  BSYNC B2 ;  /* 0x0000000000027941 */ /* 0x000fea0003800000 */
.L_x_4566:
        /* <DEDUP_REMOVED lines=9> */
.L_x_4569:
[----:B------:R-:W-:Y:S05]  /*14170*/  BSYNC B2 ;  /* 0x0000000000027941 */ /* 0x000fea0003800000 */
.L_x_4568:
        /* <DEDUP_REMOVED lines=13> */
.L_x_4570:
        /* <DEDUP_REMOVED lines=13> */
.L_x_4637:
[----:B------:R-:W-:Y:S05]  /*14320*/  BSYNC B2 ;  /* 0x0000000000027941 */ /* 0x000fea0003800000 */
.L_x_4571:
        /* <DEDUP_REMOVED lines=11> */
.L_x_4574:
[----:B------:R-:W-:Y:S05]  /*143e0*/  BSYNC B2 ;  /* 0x0000000000027941 */ /* 0x000fea0003800000 */
.L_x_4573:
        /* <DEDUP_REMOVED lines=10> */
.L_x_4575:
        /* <DEDUP_REMOVED lines=15> */
.L_x_4576:
        /* <DEDUP_REMOVED lines=15> */
.L_x_4577:
        /* <DEDUP_REMOVED lines=15> */
.L_x_4578:
        /* <DEDUP_REMOVED lines=15> */
.L_x_4579:
        /* <DEDUP_REMOVED lines=15> */
.L_x_4580:
        /* <DEDUP_REMOVED lines=15> */
.L_x_4581:
        /* <DEDUP_REMOVED lines=15> */
.L_x_4582:
        /* <DEDUP_REMOVED lines=10> */
.L_x_4564:
[----:B------:R-:W-:Y:S05]  /*14bc0*/  BSYNC B1 ;  /* 0x0000000000017941 */ /* 0x000fea0003800000 */
.L_x_4563:
[----:B------:R-:W2:Y:S01]  /*14bd0*/  LDL R2, [R1+0x20] ;  /* 0x0000200001027983 */ /* 0x000ea20000100800 */
[----:B------:R-:W-:Y:S01]  /*14be0*/  VIADD R0, R0, 0xfffffffe ;  /* 0xfffffffe00007836 */ /* 0x000fe20000000000 */
[----:B--2---:R-:W-:-:S13]  /*14bf0*/  ISETP.GT.AND P0, PT, R6, R2, PT ;  /* 0x000000020600720c */ /* 0x004fda0003f04270 */
[----:B------:R-:W-:Y:S05]  /*14c00*/  @P0 BRA `(.L_x_4583) ;  /* 0xffffffe400200947 */ /* 0x000fea000383ffff */
.L_x_4520:
[----:B------:R-:W-:Y:S05]  /*14c10*/  BSYNC B0 ;  /* 0x0000000000007941 */ /* 0x000fea0003800000 */
.L_x_4519:
[----:B------:R-:W2:Y:S04]  /*14c20*/  LDL.LU R4, [R1+0x10] ;  /* 0x0000100001047983 */ /* 0x000ea80000300800 */
[----:B------:R-:W3:Y:S01]  /*14c30*/  LDL.LU R3, [R1+0x14] ;  /* 0x0000140001037983 */ /* 0x000ee20000300800 */
[----:B------:R-:W4:Y:S01]  /*14c40*/  S2R R2, SR_TID.X ;  /* 0x0000000000027919 */ /* 0x000f220000002100 */
[----:B------:R-:W-:Y:S01]  /*14c50*/  BSSY B0, `(.L_x_4584) ;  /* 0x0000016000007945 */ /* 0x000fe20003800000 */
[----:B----4-:R-:W-:-:S04]  /*14c60*/  LOP3.LUT R2, R2, 0x7f, RZ, 0xc0, !PT ;  /* 0x0000007f02027812 */ /* 0x010fc800078ec0ff */
[----:B------:R-:W-:Y:S01]  /*14c70*/  ISETP.NE.AND P1, PT, R2, RZ, PT ;  /* 0x000000ff0200720c */ /* 0x000fe20003f25270 */
[----:B--2---:R-:W-:-:S05]  /*14c80*/  VIADD R0, R4, 0x1 ;  /* 0x0000000104007836 */ /* 0x004fca0000000000 */
[----:B------:R-:W-:-:S04]  /*14c90*/  ISETP.NE.AND P0, PT, R0, 0x2, PT ;  /* 0x000000020000780c */ /* 0x000fc80003f05270 */
[----:B------:R-:W-:-:S04]  /*14ca0*/  SEL R2, RZ, 0x1, P0 ;  /* 0x00000001ff027807 */ /* 0x000fc80000000000 */
[----:B---3--:R-:W-:-:S05]  /*14cb0*/  LOP3.LUT R3, R3, R2, RZ, 0x3c, !PT ;  /* 0x0000000203037212 */ /* 0x008fca00078e3cff */
[----:B------:R2:W-:Y:S01]  /*14cc0*/  STL [R1+0x14], R3 ;  /* 0x0000140301007387 */ /* 0x0005e20000100800 */
[----:B------:R-:W-:Y:S05]  /*14cd0*/  @P1 BRA `(.L_x_4585) ;  /* 0x0000000000341947 */ /* 0x000fea0003800000 */
[----:B------:R-:W3:Y:S01]  /*14ce0*/  S2R R5, SR_LANEID ;  /* 0x0000000000057919 */ /* 0x000ee20000000000 */
[----:B------:R-:W-:Y:S01]  /*14cf0*/  VOTEU.ANY UR4, UPT, PT ;  /* 0x0000000000047886 */ /* 0x000fe200038e0100 */
[----:B--2---:R-:W2:Y:S01]  /*14d00*/  LDC.64 R2, c[0x0][0xc60] ;  /* 0x00031800ff027b82 */ /* 0x004ea20000000a00 */
[----:B------:R-:W3:Y:S02]  /*14d10*/  FLO.U32 R4, UR4 ;  /* 0x0000000400047d00 */ /* 0x000ee400080e0000 */
[----:B---3--:R-:W-:-:S06]  /*14d20*/  ISETP.EQ.U32.AND P1, PT, R4, R5, PT ;  /* 0x000000050400720c */ /* 0x008fcc0003f22070 */
[----:B------:R-:W2:Y:S07]  /*14d30*/  POPC R5, UR4 ;  /* 0x0000000400057d09 */ /* 0x000eae0008000000 */
[----:B--2---:R-:W2:Y:S01]  /*14d40*/  @P1 ATOMG.E.ADD.STRONG.GPU PT, R3, desc[UR40][R2.64], R5 ;  /* 0x00000005020319a8 */ /* 0x004ea200081ee1e8 */
[----:B-1----:R-:W1:Y:S02]  /*14d50*/  S2R R6, SR_LTMASK ;  /* 0x0000000000067919 */ /* 0x002e640000003900 */
[----:B-1----:R-:W-:-:S04]  /*14d60*/  LOP3.LUT R6, R6, UR4, RZ, 0xc0, !PT ;  /* 0x0000000406067c12 */ /* 0x002fc8000f8ec0ff */
[----:B------:R-:W1:Y:S01]  /*14d70*/  POPC R7, R6 ;  /* 0x0000000600077309 */ /* 0x000e620000000000 */
[----:B--2---:R-:W1:Y:S02]  /*14d80*/  SHFL.IDX PT, R4, R3, R4, 0x1f ;  /* 0x00001f0403047589 */ /* 0x004e6400000e0000 */
[----:B-1----:R-:W-:-:S05]  /*14d90*/  IADD3 R2, R4, UR37, R7 ;  /* 0x0000002504027c10 */ /* 0x002fca000fffe007 */
[----:B------:R3:W-:Y:S02]  /*14da0*/  STL [R1], R2 ;  /* 0x0000000201007387 */ /* 0x0007e40000100800 */
.L_x_4585:
[----:B------:R-:W-:Y:S05]  /*14db0*/  BSYNC B0 ;  /* 0x0000000000007941 */ /* 0x000fea0003800000 */
.L_x_4584:
[----:B------:R-:W-:-:S05]  /*14dc0*/  SEL R0, R0, RZ, P0 ;  /* 0x000000ff00007207 */ /* 0x000fca0000000000 */
[----:B------:R4:W-:Y:S02]  /*14dd0*/  STL [R1+0x10], R0 ;  /* 0x0000100001007387 */ /* 0x0009e40000100800 */
.L_x_4487:
[----:B------:R-:W-:Y:S05]  /*14de0*/  BSYNC B7 ;  /* 0x0000000000077941 */ /* 0x000fea0003800000 */
.L_x_4485:
        /* <DEDUP_REMOVED lines=13> */
.L_x_4586:
[----:B------:R-:W5:Y:S01]  /*14ec0*/  S2R R16, SR_TID.X ;  /* 0x0000000000107919 */ /* 0x000f620000002100 */
[----:B------:R-:W-:Y:S01]  /*14ed0*/  UMOV UR4, 0xffffffff ;  /* 0xffffffff00047882 */ /* 0x000fe20000000000 */
[----:B-----5:R-:W-:-:S04]  /*14ee0*/  LOP3.LUT R16, R16, 0x1f, RZ, 0xc0, !PT ;  /* 0x0000001f10107812 */ /* 0x020fc800078ec0ff */
[----:B------:R-:W-:Y:S01]  /*14ef0*/  ISETP.NE.AND P0, PT, R16, 0x1f, PT ;  /* 0x0000001f1000780c */ /* 0x000fe20003f05270 */
[----:B------:R-:W-:-:S12]  /*14f00*/  BRA.DIV UR4, `(.L_x_4588) ;  /* 0x0000002204407947 */ /* 0x000fd8000b800000 */
[----:B--2---:R-:W2:Y:S01]  /*14f10*/  LDL.LU R3, [R1] ;  /* 0x0000000001037983 */ /* 0x004ea20000300800 */
[----:B------:R-:W-:-:S03]  /*14f20*/  ULDC UR4, c[0x0][0xc3c] ;  /* 0x00030f0000047ab9 */ /* 0x000fc60000000800 */
[----:B01----:R-:W4:Y:S01]  /*14f30*/  LDL R8, [R1+0xc] ;  /* 0x00000c0001087983 */ /* 0x003f220000100800 */
[----:B--2---:R-:W-:Y:S02]  /*14f40*/  IMAD.MOV.U32 R10, RZ, RZ, R3 ;  /* 0x000000ffff0a7224 */ /* 0x004fe400078e0003 */
[----:B----4-:R-:W-:-:S05]  /*14f50*/  IMAD.IADD R0, R8, 0x1, R16 ;  /* 0x0000000108007824 */ /* 0x010fca00078e0210 */
[----:B------:R-:W-:-:S13]  /*14f60*/  ISETP.GE.OR P1, PT, R0, UR4, !P0 ;  /* 0x0000000400007c0c */ /* 0x000fda000c726670 */
[----:B---3--:R-:W0:Y:S08]  /*14f70*/  @!P1 LDC.64 R2, c[0x0][0xc80] ;  /* 0x00032000ff029b82 */ /* 0x008e300000000a00 */
        /* <DEDUP_REMOVED lines=34> */
.L_x_4647:
[----:B------:R-:W-:Y:S02]  /*151a0*/  ULDC UR4, c[0x0][0xc38] ;  /* 0x00030e0000047ab9 */ /* 0x000fe40000000800 */
[----:B------:R-:W-:-:S04]  /*151b0*/  IMAD.U32 R8, RZ, RZ, UR4 ;  /* 0x00000004ff087e24 */ /* 0x000fc8000f8e00ff */
[----:B-1----:R-:W-:-:S04]  /*151c0*/  IMAD R9, R14, R8, RZ ;  /* 0x000000080e097224 */ /* 0x002fc800078e02ff */
[----:B------:R-:W-:-:S05]  /*151d0*/  IMAD.IADD R0, R0, 0x1, R9 ;  /* 0x0000000100007824 */ /* 0x000fca00078e0209 */
[----:B------:R-:W-:-:S13]  /*151e0*/  ISETP.GT.AND P6, PT, R0, R4, PT ;  /* 0x000000040000720c */ /* 0x000fda0003fc4270 */
[----:B------:R-:W-:Y:S05]  /*151f0*/  @P6 BRA `(.L_x_4589) ;  /* 0x0000000000ac6947 */ /* 0x000fea0003800000 */
.L_x_4592:
        /* <DEDUP_REMOVED lines=37> */
.L_x_4655:
[----:B------:R-:W-:Y:S02]  /*15450*/  ULDC UR4, c[0x0][0xc38] ;  /* 0x00030e0000047ab9 */ /* 0x000fe40000000800 */
[----:B------:R-:W-:-:S04]  /*15460*/  IMAD.U32 R8, RZ, RZ, UR4 ;  /* 0x00000004ff087e24 */ /* 0x000fc8000f8e00ff */
[----:B-1----:R-:W-:-:S04]  /*15470*/  IMAD R9, R14, R8, RZ ;  /* 0x000000080e097224 */ /* 0x002fc800078e02ff */
[----:B------:R-:W-:-:S05]  /*15480*/  IMAD.IADD R0, R9, 0x1, R0 ;  /* 0x0000000109007824 */ /* 0x000fca00078e0200 */
[----:B------:R-:W-:-:S13]  /*15490*/  ISETP.GT.AND P6, PT, R0, R4, PT ;  /* 0x000000040000720c */ /* 0x000fda0003fc4270 */
[----:B------:R-:W-:Y:S05]  /*154a0*/  @!P6 BRA `(.L_x_4592) ;  /* 0xfffffffc0054e947 */ /* 0x000fea000383ffff */
.L_x_4589:
        /* <DEDUP_REMOVED lines=12> */
.L_x_4660:
[----:B------:R-:W-:-:S13]  /*15570*/  ISETP.NE.AND P0, PT, R3, RZ, PT ;  /* 0x000000ff0300720c */ /* 0x000fda0003f05270 */
[----:B------:R-:W-:Y:S05]  /*15580*/  @!P0 BRA `(.L_x_4594) ;  /* 0x0000000000108947 */ /* 0x000fea0003800000 */
[----:B------:R-:W-:Y:S01]  /*15590*/  UMOV UR4, 0xffffffff ;  /* 0xffffffff00047882 */ /* 0x000fe20000000000 */
[----:B------:R-:W-:Y:S02]  /*155a0*/  VIADD R12, R10, 0xffffffff ;  /* 0xffffffff0a0c7836 */ /* 0x000fe40000000000 */
[----:B------:R-:W-:Y:S05]  /*155b0*/  BRA.DIV UR4, `(.L_x_4595) ;  /* 0x0000002604047947 */ /* 0x000fea000b800000 */
[----:B------:R1:W2:Y:S02]  /*155c0*/  SHFL.IDX PT, R6, R2, R12, 0x1f ;  /* 0x00001f0c02067589 */ /* 0x0002a400000e0000 */
.L_x_4594:
[----:B--2---:R-:W-:Y:S01]  /*155d0*/  IMAD R3, R6, R8, R9 ;  /* 0x0000000806037224 */ /* 0x004fe200078e0209 */
[----:B------:R-:W-:-:S03]  /*155e0*/  ISETP.NE.AND P0, PT, R7, 0x1, PT ;  /* 0x000000010700780c */ /* 0x000fc60003f05270 */
[----:B------:R-:W-:Y:S01]  /*155f0*/  IMAD.IADD R4, R4, 0x1, -R3 ;  /* 0x0000000104047824 */ /* 0x000fe200078e0a03 */
[----:B------:R2:W-:Y:S09]  /*15600*/  STL [R1], R3 ;  /* 0x0000000301007387 */ /* 0x0005f20000100800 */
[----:B------:R-:W-:Y:S05]  /*15610*/  @!P0 BRA `(.L_x_4596) ;  /* 0x0000000000e48947 */ /* 0x000fea0003800000 */
[----:B0--3--:R-:W-:-:S04]  /*15620*/  IABS R5, R0 ;  /* 0x0000000000057213 */ /* 0x009fc80000000000 */
[----:B------:R-:W0:Y:S08]  /*15630*/  I2F.RP R6, R5 ;  /* 0x0000000500067306 */ /* 0x000e300000209400 */
[----:B0-----:R-:W0:Y:S02]  /*15640*/  MUFU.RCP R6, R6 ;  /* 0x0000000600067308 */ /* 0x001e240000001000 */
[----:B0-----:R-:W-:-:S06]  /*15650*/  VIADD R9, R6, 0xffffffe ;  /* 0x0ffffffe06097836 */ /* 0x001fcc0000000000 */
[----:B--2---:R-:W1:Y:S02]  /*15660*/  F2I.FTZ.U32.TRUNC.NTZ R3, R9 ;  /* 0x0000000900037305 */ /* 0x004e64000021f000 */
[----:B-1----:R-:W-:-:S04]  /*15670*/  IMAD.MOV R2, RZ, RZ, -R3 ;  /* 0x000000ffff027224 */ /* 0x002fc800078e0a03 */
        /* <DEDUP_REMOVED lines=51> */
.L_x_4596:
[----:B0--3--:R-:W3:Y:S01]  /*159b0*/  LDL R5, [R1+0xc] ;  /* 0x00000c0001057983 */ /* 0x009ee20000100800 */
[----:B-12---:R-:W3:Y:S02]  /*159c0*/  LDC.64 R2, c[0x0][0xc90] ;  /* 0x00032400ff027b82 */ /* 0x006ee40000000a00 */
        /* <DEDUP_REMOVED lines=61> */
.L_x_4597:
[----:B0-----:R-:W-:-:S05]  /*15da0*/  LOP3.LUT R3, RZ, R4, RZ, 0x33, !PT ;  /* 0x00000004ff037212 */ /* 0x001fca00078e33ff */
[----:B------:R-:W-:-:S05]  /*15db0*/  IMAD.IADD R0, R0, 0x1, R3 ;  /* 0x0000000100007824 */ /* 0x000fca00078e0203 */
[----:B------:R2:W-:Y:S01]  /*15dc0*/  STL [R1+0x4], R0 ;  /* 0x0000040001007387 */ /* 0x0005e20000100800 */
[----:B------:R-:W-:Y:S05]  /*15dd0*/  BRA `(.L_x_4598) ;  /* 0x0000000000287947 */ /* 0x000fea0003800000 */
.L_x_4590:
        /* <DEDUP_REMOVED lines=10> */
.L_x_4598:
[----:B0-----:R-:W3:Y:S04]  /*15e80*/  LDL R3, [R1+0x8] ;  /* 0x0000080001037983 */ /* 0x001ee80000100800 */
[----:B-1----:R-:W4:Y:S04]  /*15e90*/  LDL R2, [R1+0xc] ;  /* 0x00000c0001027983 */ /* 0x002f280000100800 */
[----:B------:R-:W5:Y:S04]  /*15ea0*/  LDL R5, [R1+0x4] ;  /* 0x0000040001057983 */ /* 0x000f680000100800 */
[----:B------:R-:W5:Y:S01]  /*15eb0*/  LDL R4, [R1] ;  /* 0x0000000001047983 */ /* 0x000f620000100800 */
[----:B--2---:R-:W0:Y:S01]  /*15ec0*/  S2R R0, SR_TID.X ;  /* 0x0000000000007919 */ /* 0x004e220000002100 */
[----:B------:R-:W-:Y:S05]  /*15ed0*/  WARPSYNC.ALL ;  /* 0x0000000000007948 */ /* 0x000fea0003800000 */
[----:B0-----:R-:W-:Y:S01]  /*15ee0*/  LOP3.LUT R0, R0, 0x1f, RZ, 0xc0, !PT ;  /* 0x0000001f00007812 */ /* 0x001fe200078ec0ff */
[----:B------:R-:W-:Y:S03]  /*15ef0*/  BAR.SYNC.DEFER_BLOCKING 0x4, 0x180 ;  /* 0x0106000000007b1d */ /* 0x000fe60000010000 */
[----:B------:R-:W-:-:S13]  /*15f00*/  ISETP.NE.AND P0, PT, R0, RZ, PT ;  /* 0x000000ff0000720c */ /* 0x000fda0003f05270 */
[----:B------:R-:W-:Y:S01]  /*15f10*/  @!P0 MOV R0, 0x400 ;  /* 0x0000040000008802 */ /* 0x000fe20000000f00 */
[----:B---3--:R-:W-:Y:S02]  /*15f20*/  IMAD.MOV.U32 R6, RZ, RZ, R3 ;  /* 0x000000ffff067224 */ /* 0x008fe400078e0003 */
[----:B------:R-:W0:Y:S01]  /*15f30*/  @!P0 S2R R3, SR_CgaCtaId ;  /* 0x0000000000038919 */ /* 0x000e220000008800 */
[----:B----4-:R-:W-:Y:S01]  /*15f40*/  IMAD.MOV.U32 R7, RZ, RZ, R2 ;  /* 0x000000ffff077224 */ /* 0x010fe200078e0002 */
[----:B0-----:R-:W-:-:S05]  /*15f50*/  @!P0 LEA R19, R3, R0, 0x18 ;  /* 0x0000000003138211 */ /* 0x001fca00078ec0ff */
[----:B-----5:R1:W-:Y:S01]  /*15f60*/  @!P0 STS.128 [R19+0x28cd0], R4 ;  /* 0x028cd00413008388 */ /* 0x0203e20000000c00 */
[----:B------:R-:W-:Y:S06]  /*15f70*/  BAR.ARV 0x5, 0x180 ;  /* 0x0146000000007b1d */ /* 0x000fec0000002000 */
.L_x_4587:
[----:B----4-:R-:W4:Y:S01]  /*15f80*/  LDL R0, [R1+0xc] ;  /* 0x00000c0001007983 */ /* 0x010f220000100800 */
[----:B------:R-:W-:Y:S02]  /*15f90*/  ULDC UR4, c[0x0][0xc3c] ;  /* 0x00030f0000047ab9 */ /* 0x000fe40000000800 */
[----:B----4-:R-:W-:-:S13]  /*15fa0*/  ISETP.GE.AND P0, PT, R0, UR4, PT ;  /* 0x0000000400007c0c */ /* 0x010fda000bf06270 */
[----:B------:R-:W-:Y:S05]  /*15fb0*/  @!P0 BRA `(.L_x_4599) ;  /* 0xffffff98007c8947 */ /* 0x000fea000383ffff */
[----:B------:R-:W-:Y:S05]  /*15fc0*/  BSYNC B8 ;  /* 0x0000000000087941 */ /* 0x000fea0003800000 */
.L_x_4479:
[----:B---3--:R-:W3:Y:S01]  /*15fd0*/  LDL.LU R0, [R1+0x50] ;  /* 0x0000500001007983 */ /* 0x008ee20000300800 */
[----:B------:R-:W-:Y:S01]  /*15fe0*/  BSSY B0, `(.L_x_4600) ;  /* 0x000000b000007945 */ /* 0x000fe20003800000 */
[----:B01----:R-:W0:Y:S01]  /*15ff0*/  S2R R5, SR_CgaCtaId ;  /* 0x0000000000057919 */ /* 0x003e220000008800 */
[----:B---3--:R-:W-:-:S05]  /*16000*/  VIADD R0, R0, 0x1 ;  /* 0x0000000100007836 */ /* 0x008fca0000000000 */
[----:B------:R-:W-:-:S04]  /*16010*/  LEA.HI R2, R0, R0, RZ, 0x1 ;  /* 0x0000000000027211 */ /* 0x000fc800078f08ff */
[----:B--2---:R-:W-:-:S05]  /*16020*/  LOP3.LUT R3, R2, 0xfffffffe, RZ, 0xc0, !PT ;  /* 0xfffffffe02037812 */ /* 0x004fca00078ec0ff */
[----:B------:R-:W-:Y:S01]  /*16030*/  IMAD.IADD R3, R0, 0x1, -R3 ;  /* 0x0000000100037824 */ /* 0x000fe200078e0a03 */
[----:B------:R-:W-:-:S04]  /*16040*/  MOV R0, 0x400 ;  /* 0x0000040000007802 */ /* 0x000fc80000000f00 */
[----:B0-----:R-:W-:Y:S02]  /*16050*/  LEA R0, R5, R0, 0x18 ;  /* 0x0000000005007211 */ /* 0x001fe400078ec0ff */
[----:B------:R-:W-:-:S04]  /*16060*/  SHF.L.U32 R3, R3, 0x1f, RZ ;  /* 0x0000001f03037819 */ /* 0x000fc800000006ff */
[----:B------:R-:W0:Y:S02]  /*16070*/  SYNCS.PHASECHK.TRANS64.TRYWAIT P0, [R0+URZ+0x28c20], R3 ;  /* 0x028c2003000075a7 */ /* 0x000e24000800017f */
[----:B0-----:R-:W-:Y:S05]  /*16080*/  @!P0 BRA `(.L_x_4601) ;  /* 0x0000001800788947 */ /* 0x001fea0003800000 */
.L_x_4663:
[----:B------:R-:W-:Y:S05]  /*16090*/  BSYNC B0 ;  /* 0x0000000000007941 */ /* 0x000fea0003800000 */
.L_x_4600:
[----:B------:R-:W-:-:S03]  /*160a0*/  UMOV UR4, 0xffffffff ;  /* 0xffffffff00047882 */ /* 0x000fc60000000000 */
[----:B------:R-:W-:Y:S05]  /*160b0*/  BRA.DIV UR4, `(.L_x_4602) ;  /* 0x0000001a04807947 */ /* 0x000fea000b800000 */
[----:B------:R-:W1:Y:S02]  /*160c0*/  S2R R2, SR_TID.X ;  /* 0x0000000000027919 */ /* 0x000e640000002100 */
[----:B-1----:R-:W-:-:S04]  /*160d0*/  SHF.R.U32.HI R2, RZ, 0x5, R2 ;  /* 0x00000005ff027819 */ /* 0x002fc80000011602 */
[----:B------:R-:W-:-:S05]  /*160e0*/  LOP3.LUT R2, R2, 0x3, RZ, 0xc0, !PT ;  /* 0x0000000302027812 */ /* 0x000fca00078ec0ff */
[----:B------:R1:W2:Y:S02]  /*160f0*/  SHFL.IDX PT, R14, R2, RZ, 0x1f ;  /* 0x00001fff020e7589 */ /* 0x0002a400000e0000 */
.L_x_4666:
[----:B--2---:R-:W-:Y:S01]  /*16100*/  ISETP.NE.AND P0, PT, R14, RZ, PT ;  /* 0x000000ff0e00720c */ /* 0x004fe20003f05270 */
[----:B------:R-:W-:-:S12]  /*16110*/  BSSY B0, `(.L_x_4603) ;  /* 0x0000027000007945 */ /* 0x000fd80003800000 */
[----:B------:R-:W-:Y:S05]  /*16120*/  @P0 BRA `(.L_x_4604) ;  /* 0x0000000000940947 */ /* 0x000fea0003800000 */
[----:B------:R-:W-:-:S03]  /*16130*/  UMOV UR4, 0xffffffff ;  /* 0xffffffff00047882 */ /* 0x000fc60000000000 */
[----:B------:R-:W-:Y:S05]  /*16140*/  BRA.DIV UR4, `(.L_x_4605) ;  /* 0x0000001a04907947 */ /* 0x000fea000b800000 */
[----:B------:R-:W-:-:S13]  /*16150*/  ELECT P6, URZ, PT ;  /* 0x00000000003f782f */ /* 0x000fda00038c0000 */
.L_x_4669:
[----:B------:R-:W-:Y:S05]  /*16160*/  @!P6 BRA `(.L_x_4604) ;  /* 0x000000000084e947 */ /* 0x000fea0003800000 */
[----:B------:R-:W-:-:S06]  /*16170*/  ULOP3.LUT UR4, UR36, 0x2, URZ, 0xfc, !UPT ;  /* 0x0000000224047892 */ /* 0x000fcc000f8efc3f */
[----:B-1----:R-:W-:-:S05]  /*16180*/  IMAD.U32 R2, RZ, RZ, UR4 ;  /* 0x00000004ff027e24 */ /* 0x002fca000f8e00ff */
[----:B------:R-:W-:-:S13]  /*16190*/  ISETP.NE.AND P2, PT, R2, 0x3, PT ;  /* 0x000000030200780c */ /* 0x000fda0003f45270 */
[----:B------:R-:W-:Y:S05]  /*161a0*/  @!P2 BRA `(.L_x_4606) ;  /* 0x000000000004a947 */ /* 0x000fea0003800000 */
[----:B------:R-:W-:Y:S01]  /*161b0*/  BPT.TRAP 0x1 ;  /* 0x000000040000795c */ /* 0x000fe20000300000 */
.L_x_4606:
        /* <DEDUP_REMOVED lines=14> */
.L_x_4670:
[----:B------:R-:W1:Y:S02]  /*162a0*/  SYNCS.PHASECHK.TRANS64.TRYWAIT P0, [R7+URZ], R2 ;  /* 0x00000002070075a7 */ /* 0x000e64000800017f */
[----:B-1----:R-:W-:Y:S05]  /*162b0*/  @!P0 BRA `(.L_x_4608) ;  /* 0x0000001800688947 */ /* 0x002fea0003800000 */
.L_x_4671:
[----:B------:R-:W-:Y:S05]  /*162c0*/  @!P2 BRA `(.L_x_4609) ;  /* 0x000000000004a947 */ /* 0x000fea0003800000 */
[----:B------:R-:W-:Y:S01]  /*162d0*/  BPT.TRAP 0x1 ;  /* 0x000000040000795c */ /* 0x000fe20000300000 */
.L_x_4609:
[----:B------:R-:W2:Y:S01]  /*162e0*/  LDL.LU R4, [R1+0x10] ;  /* 0x0000100001047983 */ /* 0x000ea20000300800 */
[----:B------:R-:W-:-:S04]  /*162f0*/  VIADD R0, R0, 0x28c60 ;  /* 0x00028c6000007836 */ /* 0x000fc80000000000 */
[----:B--2---:R-:W-:-:S04]  /*16300*/  IMAD R4, R4, 0x8, R0 ;  /* 0x0000000804047824 */ /* 0x004fc800078e0200 */
[----:B------:R-:W2:Y:S02]  /*16310*/  SYNCS.PHASECHK.TRANS64.TRYWAIT P0, [R4+URZ], R5 ;  /* 0x00000005040075a7 */ /* 0x000ea4000800017f */
[----:B--2---:R-:W-:Y:S05]  /*16320*/  @!P0 BRA `(.L_x_4610) ;  /* 0x0000001800608947 */ /* 0x004fea0003800000 */
.L_x_4672:
[----:B------:R-:W-:-:S07]  /*16330*/  IMAD R3, R3, 0x8, R0 ;  /* 0x0000000803037824 */ /* 0x000fce00078e0200 */
.L_x_4611:
[----:B---3--:R3:W4:Y:S02]  /*16340*/  SYNCS.PHASECHK.TRANS64.TRYWAIT P0, [R3+URZ], R2 ;  /* 0x00000002030075a7 */ /* 0x008724000800017f */
[----:B----4-:R-:W-:Y:S05]  /*16350*/  @!P0 NANOSLEEP.SYNCS 0x989680 ;  /* 0x009896800000895d */ /* 0x010fea0003900000 */
[----:B------:R-:W4:Y:S02]  /*16360*/  @!P0 SYNCS.PHASECHK.TRANS64 P0, [R3+URZ], R2 ;  /* 0x00000002030085a7 */ /* 0x000f24000800007f */
[----:B----4-:R-:W-:Y:S05]  /*16370*/  @!P0 BRA `(.L_x_4611) ;  /* 0xfffffffc00f08947 */ /* 0x010fea000383ffff */
.L_x_4604:
[----:B------:R-:W-:Y:S05]  /*16380*/  BSYNC B0 ;  /* 0x0000000000007941 */ /* 0x000fea0003800000 */
.L_x_4603:
[----:B------:R-:W-:Y:S05]  /*16390*/  EXIT ;  /* 0x000000000000794d */ /* 0x000fea0003800000 */
.L_x_4416:
[----:B0-----:R-:W-:-:S04]  /*163a0*/  IMAD.U32 R3, RZ, RZ, UR23 ;  /* 0x00000017ff037e24 */ /* 0x001fc8000f8e00ff */
[----:B------:R0:W1:Y:S03]  /*163b0*/  SYNCS.PHASECHK.TRANS64.TRYWAIT P1, [R3+URZ+0x28c50], R0 ;  /* 0x028c5000030075a7 */ /* 0x000066000802017f */
[----:B-1----:R-:W-:Y:S05]  /*163c0*/  @!P1 NANOSLEEP.SYNCS 0x989680 ;  /* 0x009896800000995d */ /* 0x002fea0003900000 */
[----:B------:R-:W1:Y:S02]  /*163d0*/  @!P1 SYNCS.PHASECHK.TRANS64 P1, [R3+URZ+0x28c50], R0 ;  /* 0x028c5000030095a7 */ /* 0x000e64000802007f */
[----:B-1----:R-:W-:Y:S05]  /*163e0*/  @!P1 BRA `(.L_x_4416) ;  /* 0xfffffffc00ec9947 */ /* 0x002fea000383ffff */
[----:B------:R-:W-:Y:S05]  /*163f0*/  BRA `(.L_x_4612) ;  /* 0xfffffebc00b47947 */ /* 0x000fea000383ffff */
.L_x_4421:
[----:B-1----:R-:W-:-:S04]  /*16400*/  IMAD.U32 R3, RZ, RZ, UR23 ;  /* 0x00000017ff037e24 */ /* 0x002fc8000f8e00ff */
[----:B------:R1:W2:Y:S03]  /*16410*/  SYNCS.PHASECHK.TRANS64.TRYWAIT P1, [R3+URZ+0x28c50], R0 ;  /* 0x028c5000030075a7 */ /* 0x0002a6000802017f */
[----:B--2---:R-:W-:Y:S05]  /*16420*/  @!P1 NANOSLEEP.SYNCS 0x989680 ;  /* 0x009896800000995d */ /* 0x004fea0003900000 */
[----:B------:R-:W2:Y:S02]  /*16430*/  @!P1 SYNCS.PHASECHK.TRANS64 P1, [R3+URZ+0x28c50], R0 ;  /* 0x028c5000030095a7 */ /* 0x000ea4000802007f */
[----:B--2---:R-:W-:Y:S05]  /*16440*/  @!P1 BRA `(.L_x_4421) ;  /* 0xfffffffc00ec9947 */ /* 0x004fea000383ffff */
[----:B------:R-:W-:Y:S05]  /*16450*/  BRA `(.L_x_4420) ;  /* 0xfffffec800b87947 */ /* 0x000fea000383ffff */
.L_x_4425:
[----:B0-----:R-:W-:-:S04]  /*16460*/  IMAD.U32 R3, RZ, RZ, UR46 ;  /* 0x0000002eff037e24 */ /* 0x001fc8000f8e00ff */
[----:B------:R0:W1:Y:S03]  /*16470*/  SYNCS.PHASECHK.TRANS64.TRYWAIT P1, [R3+URZ+0x28c00], R0 ;  /* 0x028c0000030075a7 */ /* 0x000066000802017f */
[----:B-1----:R-:W-:Y:S05]  /*16480*/  @!P1 NANOSLEEP.SYNCS 0x989680 ;  /* 0x009896800000995d */ /* 0x002fea0003900000 */
[----:B------:R-:W1:Y:S02]  /*16490*/  @!P1 SYNCS.PHASECHK.TRANS64 P1, [R3+URZ+0x28c00], R0 ;  /* 0x028c0000030095a7 */ /* 0x000e64000802007f */
[----:B-1----:R-:W-:Y:S05]  /*164a0*/  @!P1 BRA `(.L_x_4425) ;  /* 0xfffffffc00ec9947 */ /* 0x002fea000383ffff */
[----:B------:R-:W-:Y:S05]  /*164b0*/  BRA `(.L_x_4613) ;  /* 0xfffffee000007947 */ /* 0x000fea000383ffff */
.L_x_4429:
[----:B--2---:R2:W3:Y:S02]  /*164c0*/  SYNCS.PHASECHK.TRANS64.TRYWAIT P1, [R7+URZ+0x28c30], R8 ;  /* 0x028c3008070075a7 */ /* 0x0044e4000802017f */
[----:B---3--:R-:W-:Y:S05]  /*164d0*/  @!P1 NANOSLEEP.SYNCS 0x989680 ;  /* 0x009896800000995d */ /* 0x008fea0003900000 */
[----:B------:R-:W3:Y:S02]  /*164e0*/  @!P1 SYNCS.PHASECHK.TRANS64 P1, [R7+URZ+0x28c30], R8 ;  /* 0x028c3008070095a7 */ /* 0x000ee4000802007f */
[----:B---3--:R-:W-:Y:S05]  /*164f0*/  @!P1 BRA `(.L_x_4429) ;  /* 0xfffffffc00f09947 */ /* 0x008fea000383ffff */
[----:B------:R-:W-:Y:S05]  /*16500*/  BRA `(.L_x_4428) ;  /* 0xfffffee0001c7947 */ /* 0x000fea000383ffff */
.L_x_4433:
[----:B---3--:R3:W4:Y:S02]  /*16510*/  SYNCS.PHASECHK.TRANS64.TRYWAIT P2, [R7+URZ+0x28c50], R8 ;  /* 0x028c5008070075a7 */ /* 0x008724000804017f */
[----:B----4-:R-:W-:Y:S05]  /*16520*/  @!P2 NANOSLEEP.SYNCS 0x989680 ;  /* 0x009896800000a95d */ /* 0x010fea0003900000 */
[----:B------:R-:W4:Y:S02]  /*16530*/  @!P2 SYNCS.PHASECHK.TRANS64 P2, [R7+URZ+0x28c50], R8 ;  /* 0x028c50080700a5a7 */ /* 0x000f24000804007f */
[----:B----4-:R-:W-:Y:S05]  /*16540*/  @!P2 BRA `(.L_x_4433) ;  /* 0xfffffffc00f0a947 */ /* 0x010fea000383ffff */
[----:B------:R-:W-:Y:S05]  /*16550*/  BRA `(.L_x_4432) ;  /* 0xfffffef000ac7947 */ /* 0x000fea000383ffff */
.L_x_4438:
[----:B--2---:R-:W-:-:S04]  /*16560*/  IMAD.U32 R0, RZ, RZ, UR24 ;  /* 0x00000018ff007e24 */ /* 0x004fc8000f8e00ff */
[----:B------:R2:W3:Y:S03]  /*16570*/  SYNCS.PHASECHK.TRANS64.TRYWAIT P2, [R0+URZ+0x28c30], R7 ;  /* 0x028c3007000075a7 */ /* 0x0004e6000804017f */
[----:B---3--:R-:W-:Y:S05]  /*16580*/  @!P2 NANOSLEEP.SYNCS 0x989680 ;  /* 0x009896800000a95d */ /* 0x008fea0003900000 */
[----:B------:R-:W3:Y:S02]  /*16590*/  @!P2 SYNCS.PHASECHK.TRANS64 P2, [R0+URZ+0x28c30], R7 ;  /* 0x028c30070000a5a7 */ /* 0x000ee4000804007f */
[----:B---3--:R-:W-:Y:S05]  /*165a0*/  @!P2 BRA `(.L_x_4438) ;  /* 0xfffffffc00eca947 */ /* 0x008fea000383ffff */
[----:B------:R-:W-:Y:S05]  /*165b0*/  BRA `(.L_x_4437) ;  /* 0xfffffef400b07947 */ /* 0x000fea000383ffff */
.L_x_4442:
[----:B---3--:R3:W4:Y:S02]  /*165c0*/  SYNCS.PHASECHK.TRANS64.TRYWAIT P2, [R10+URZ+0x28c50], R7 ;  /* 0x028c50070a0075a7 */ /* 0x008724000804017f */
[----:B----4-:R-:W-:Y:S05]  /*165d0*/  @!P2 NANOSLEEP.SYNCS 0x989680 ;  /* 0x009896800000a95d */ /* 0x010fea0003900000 */
[----:B------:R-:W4:Y:S02]  /*165e0*/  @!P2 SYNCS.PHASECHK.TRANS64 P2, [R10+URZ+0x28c50], R7 ;  /* 0x028c50070a00a5a7 */ /* 0x000f24000804007f */
[----:B----4-:R-:W-:Y:S05]  /*165f0*/  @!P2 BRA `(.L_x_4442) ;  /* 0xfffffffc00f0a947 */ /* 0x010fea000383ffff */
[----:B------:R-:W-:Y:S05]  /*16600*/  BRA `(.L_x_4441) ;  /* 0xffffff1000747947 */ /* 0x000fea000383ffff */
.L_x_4448:
[----:B-1----:R-:W-:-:S04]  /*16610*/  IMAD.U32 R0, RZ, RZ, UR23 ;  /* 0x00000017ff007e24 */ /* 0x002fc8000f8e00ff */
[----:B------:R1:W4:Y:S03]  /*16620*/  SYNCS.PHASECHK.TRANS64.TRYWAIT P2, [R0+URZ+0x28c30], R7 ;  /* 0x028c3007000075a7 */ /* 0x000326000804017f */
[----:B----4-:R-:W-:Y:S05]  /*16630*/  @!P2 NANOSLEEP.SYNCS 0x989680 ;  /* 0x009896800000a95d */ /* 0x010fea0003900000 */
[----:B------:R-:W4:Y:S02]  /*16640*/  @!P2 SYNCS.PHASECHK.TRANS64 P2, [R0+URZ+0x28c30], R7 ;  /* 0x028c30070000a5a7 */ /* 0x000f24000804007f */
[----:B----4-:R-:W-:Y:S05]  /*16650*/  @!P2 BRA `(.L_x_4448) ;  /* 0xfffffffc00eca947 */ /* 0x010fea000383ffff */
[----:B------:R-:W-:Y:S05]  /*16660*/  BRA `(.L_x_4447) ;  /* 0xffffff1400607947 */ /* 0x000fea000383ffff */
.L_x_4452:
[----:B--2---:R2:W3:Y:S02]  /*16670*/  SYNCS.PHASECHK.TRANS64.TRYWAIT P2, [R10+URZ+0x28c50], R7 ;  /* 0x028c50070a0075a7 */ /* 0x0044e4000804017f */
[----:B---3--:R-:W-:Y:S05]  /*16680*/  @!P2 NANOSLEEP.SYNCS 0x989680 ;  /* 0x009896800000a95d */ /* 0x008fea0003900000 */
[----:B------:R-:W3:Y:S02]  /*16690*/  @!P2 SYNCS.PHASECHK.TRANS64 P2, [R10+URZ+0x28c50], R7 ;  /* 0x028c50070a00a5a7 */ /* 0x000ee4000804007f */
[----:B---3--:R-:W-:Y:S05]  /*166a0*/  @!P2 BRA `(.L_x_4452) ;  /* 0xfffffffc00f0a947 */ /* 0x008fea000383ffff */
[----:B------:R-:W-:Y:S05]  /*166b0*/  BRA `(.L_x_4451) ;  /* 0xffffff2800807947 */ /* 0x000fea000383ffff */
.L_x_4493:
[----:B------:R-:W0:Y:S01]  /*166c0*/  S2R R4, SR_TID.X ;  /* 0x0000000000047919 */ /* 0x000e220000002100 */
[----:B------:R-:W-:Y:S01]  /*166d0*/  BSSY B0, `(.L_x_4614) ;  /* 0x000000a000007945 */ /* 0x000fe20003800000 */
[----:B------:R-:W-:Y:S02]  /*166e0*/  IMAD.MOV.U32 R12, RZ, RZ, RZ ;  /* 0x000000ffff0c7224 */ /* 0x000fe400078e00ff */
[----:B------:R-:W-:Y:S02]  /*166f0*/  IMAD.MOV.U32 R11, RZ, RZ, 0x1f ;  /* 0x0000001fff0b7424 */ /* 0x000fe400078e00ff */
[----:B------:R-:W-:Y:S01]  /*16700*/  IMAD.MOV.U32 R15, RZ, RZ, -0x1 ;  /* 0xffffffffff0f7424 */ /* 0x000fe200078e00ff */
[----:B0-----:R-:W-:-:S04]  /*16710*/  SHF.R.U32.HI R4, RZ, 0x5, R4 ;  /* 0x00000005ff047819 */ /* 0x001fc80000011604 */
[----:B------:R-:W-:-:S05]  /*16720*/  LOP3.LUT R4, R4, 0x3, RZ, 0xc0, !PT ;  /* 0x0000000304047812 */ /* 0x000fca00078ec0ff */
[----:B------:R-:W-:-:S07]  /*16730*/  IMAD.MOV.U32 R13, RZ, RZ, R4 ;  /* 0x000000ffff0d7224 */ /* 0x000fce00078e0004 */
[----:B--2---:R-:W-:Y:S05]  /*16740*/  WARPSYNC.COLLECTIVE R15, `(.L_x_4615) ;  /* 0x000000000f087348 */ /* 0x004fea0003c00000 */
[----:B------:R0:W1:Y:S02]  /*16750*/  SHFL.IDX P6, R14, R13, R12, R11 ;  /* 0x0000000c0d0e7389 */ /* 0x00006400000c000b */
[----:B012---:R-:W-:Y:S01]  /*16760*/  ENDCOLLECTIVE ;  /* 0x000000000000791b */ /* 0x007fe20003800000 */
.L_x_4615:
[----:B------:R-:W-:Y:S05]  /*16770*/  BSYNC B0 ;  /* 0x0000000000007941 */ /* 0x000fea0003800000 */
.L_x_4614:
[----:B------:R-:W-:Y:S05]  /*16780*/  BRA `(.L_x_4616) ;  /* 0xffffffa000647947 */ /* 0x000fea000383ffff */
.L_x_4495:
[----:B------:R-:W-:Y:S01]  /*16790*/  BSSY B0, `(.L_x_4617) ;  /* 0x0000006000007945 */ /* 0x000fe20003800000 */
[----:B------:R-:W-:-:S07]  /*167a0*/  IMAD.MOV.U32 R15, RZ, RZ, -0x1 ;  /* 0xffffffffff0f7424 */ /* 0x000fce00078e00ff */
[----:B0-2---:R-:W-:Y:S05]  /*167b0*/  WARPSYNC.COLLECTIVE R15, `(.L_x_4618) ;  /* 0x000000000f0c7348 */ /* 0x005fea0003c00000 */
[----:B------:R-:W-:Y:S02]  /*167c0*/  ELECT P6, UR62, PT ;  /* 0x00000000003e782f */ /* 0x000fe400038c0000 */
[----:B------:R-:W-:Y:S01]  /*167d0*/  MOV R14, UR62 ;  /* 0x0000003e000e7c02 */ /* 0x000fe20008000f00 */
[----:B0-2---:R-:W-:Y:S10]  /*167e0*/  ENDCOLLECTIVE ;  /* 0x000000000000791b */ /* 0x005ff40003800000 */
.L_x_4618:
[----:B------:R-:W-:Y:S05]  /*167f0*/  BSYNC B0 ;  /* 0x0000000000007941 */ /* 0x000fea0003800000 */
.L_x_4617:
[----:B------:R-:W-:Y:S05]  /*16800*/  BRA `(.L_x_4619) ;  /* 0xffffffa000687947 */ /* 0x000fea000383ffff */
.L_x_4497:
[----:B-1----:R1:W3:Y:S02]  /*16810*/  SYNCS.PHASECHK.TRANS64.TRYWAIT P0, [R0+URZ+0x28c40], R2 ;  /* 0x028c4002000075a7 */ /* 0x0022e4000800017f */
[----:B---3--:R-:W-:Y:S05]  /*16820*/  @!P0 NANOSLEEP.SYNCS 0x989680 ;  /* 0x009896800000895d */ /* 0x008fea0003900000 */
[----:B------:R-:W3:Y:S02]  /*16830*/  @!P0 SYNCS.PHASECHK.TRANS64 P0, [R0+URZ+0x28c40], R2 ;  /* 0x028c4002000085a7 */ /* 0x000ee4000800007f */
[----:B---3--:R-:W-:Y:S05]  /*16840*/  @!P0 BRA `(.L_x_4497) ;  /* 0xfffffffc00f08947 */ /* 0x008fea000383ffff */
[----:B------:R-:W-:Y:S05]  /*16850*/  BRA `(.L_x_4620) ;  /* 0xffffffa000cc7947 */ /* 0x000fea000383ffff */
.L_x_4501:
        /* <DEDUP_REMOVED lines=15> */
.L_x_4621:
[----:B------:R-:W-:Y:S02]  /*16950*/  IMAD.MOV.U32 R13, RZ, RZ, R4 ;  /* 0x000000ffff0d7224 */ /* 0x000fe400078e0004 */
[----:B------:R-:W-:-:S07]  /*16960*/  IMAD.MOV.U32 R6, RZ, RZ, R14 ;  /* 0x000000ffff067224 */ /* 0x000fce00078e000e */
[----:B------:R-:W-:Y:S05]  /*16970*/  WARPSYNC.COLLECTIVE R15, `(.L_x_4622) ;  /* 0x000000000f087348 */ /* 0x000fea0003c00000 */
[----:B------:R0:W1:Y:S02]  /*16980*/  SHFL.IDX P6, R14, R13, R12, R11 ;  /* 0x0000000c0d0e7389 */ /* 0x00006400000c000b */
[----:B01----:R-:W-:Y:S01]  /*16990*/  ENDCOLLECTIVE ;  /* 0x000000000000791b */ /* 0x003fe20003800000 */
.L_x_4622:
[----:B------:R-:W-:Y:S02]  /*169a0*/  IMAD.MOV.U32 R13, RZ, RZ, R0 ;  /* 0x000000ffff0d7224 */ /* 0x000fe400078e0000 */
[----:B------:R-:W-:Y:S02]  /*169b0*/  IMAD.MOV.U32 R12, RZ, RZ, 0x1 ;  /* 0x00000001ff0c7424 */ /* 0x000fe400078e00ff */
[----:B------:R-:W-:-:S07]  /*169c0*/  IMAD.MOV.U32 R7, RZ, RZ, R14 ;  /* 0x000000ffff077224 */ /* 0x000fce00078e000e */
[----:B------:R-:W-:Y:S05]  /*169d0*/  WARPSYNC.COLLECTIVE R15, `(.L_x_4623) ;  /* 0x000000000f087348 */ /* 0x000fea0003c00000 */
[----:B------:R0:W1:Y:S02]  /*169e0*/  SHFL.IDX P6, R14, R13, R12, R11 ;  /* 0x0000000c0d0e7389 */ /* 0x00006400000c000b */
[----:B01----:R-:W-:Y:S01]  /*169f0*/  ENDCOLLECTIVE ;  /* 0x000000000000791b */ /* 0x003fe20003800000 */
.L_x_4623:
        /* <DEDUP_REMOVED lines=15> */
.L_x_4624:
[----:B------:R-:W-:Y:S02]  /*16af0*/  IMAD.MOV.U32 R13, RZ, RZ, R0 ;  /* 0x000000ffff0d7224 */ /* 0x000fe400078e0000 */
[----:B------:R-:W-:Y:S02]  /*16b00*/  IMAD.MOV.U32 R12, RZ, RZ, 0x2 ;  /* 0x00000002ff0c7424 */ /* 0x000fe400078e00ff */
[----:B------:R-:W-:-:S07]  /*16b10*/  IMAD.MOV.U32 R5, RZ, RZ, R14 ;  /* 0x000000ffff057224 */ /* 0x000fce00078e000e */
[----:B------:R-:W-:Y:S05]  /*16b20*/  WARPSYNC.COLLECTIVE R15, `(.L_x_4625) ;  /* 0x000000000f087348 */ /* 0x000fea0003c00000 */
[----:B------:R0:W1:Y:S02]  /*16b30*/  SHFL.IDX P6, R14, R13, R12, R11 ;  /* 0x0000000c0d0e7389 */ /* 0x00006400000c000b */
[----:B01----:R-:W-:Y:S01]  /*16b40*/  ENDCOLLECTIVE ;  /* 0x000000000000791b */ /* 0x003fe20003800000 */
.L_x_4625:
        /* <DEDUP_REMOVED lines=15> */
.L_x_4626:
[----:B------:R-:W-:Y:S02]  /*16c40*/  IMAD.MOV.U32 R13, RZ, RZ, R0 ;  /* 0x000000ffff0d7224 */ /* 0x000fe400078e0000 */
[----:B------:R-:W-:Y:S02]  /*16c50*/  IMAD.MOV.U32 R12, RZ, RZ, 0x3 ;  /* 0x00000003ff0c7424 */ /* 0x000fe400078e00ff */
[----:B------:R-:W-:-:S07]  /*16c60*/  IMAD.MOV.U32 R5, RZ, RZ, R14 ;  /* 0x000000ffff057224 */ /* 0x000fce00078e000e */
[----:B------:R-:W-:Y:S05]  /*16c70*/  WARPSYNC.COLLECTIVE R15, `(.L_x_4627) ;  /* 0x000000000f087348 */ /* 0x000fea0003c00000 */
[----:B------:R0:W1:Y:S02]  /*16c80*/  SHFL.IDX P6, R14, R13, R12, R11 ;  /* 0x0000000c0d0e7389 */ /* 0x00006400000c000b */
[----:B01----:R-:W-:Y:S01]  /*16c90*/  ENDCOLLECTIVE ;  /* 0x000000000000791b */ /* 0x003fe20003800000 */
.L_x_4627:
        /* <DEDUP_REMOVED lines=13> */
.L_x_4628:
[----:B------:R-:W-:Y:S01]  /*16d70*/  IMAD.MOV.U32 R4, RZ, RZ, R14 ;  /* 0x000000ffff047224 */ /* 0x000fe200078e000e */
[----:B------:R-:W-:Y:S06]  /*16d80*/  BRA `(.L_x_4629) ;  /* 0xffffffa800107947 */ /* 0x000fec000383ffff */
.L_x_4504:
[----:B0-----:R0:W2:Y:S02]  /*16d90*/  SYNCS.PHASECHK.TRANS64.TRYWAIT P0, [R19+URZ+0x28c20], R0 ;  /* 0x028c2000130075a7 */ /* 0x0010a4000800017f */
[----:B--2---:R-:W-:Y:S05]  /*16da0*/  @!P0 NANOSLEEP.SYNCS 0x989680 ;  /* 0x009896800000895d */ /* 0x004fea0003900000 */
[----:B------:R-:W2:Y:S02]  /*16db0*/  @!P0 SYNCS.PHASECHK.TRANS64 P0, [R19+URZ+0x28c20], R0 ;  /* 0x028c2000130085a7 */ /* 0x000ea4000800007f */
[----:B--2---:R-:W-:Y:S05]  /*16dc0*/  @!P0 BRA `(.L_x_4504) ;  /* 0xfffffffc00f08947 */ /* 0x004fea000383ffff */
[----:B------:R-:W-:Y:S05]  /*16dd0*/  BRA `(.L_x_4630) ;  /* 0xffffffa8006c7947 */ /* 0x000fea000383ffff */
.L_x_4508:
[----:B0-----:R0:W2:Y:S02]  /*16de0*/  SYNCS.PHASECHK.TRANS64.TRYWAIT P0, [R0+URZ+0x28c60], R2 ;  /* 0x028c6002000075a7 */ /* 0x0010a4000800017f */
[----:B--2---:R-:W-:Y:S05]  /*16df0*/  @!P0 NANOSLEEP.SYNCS 0x989680 ;  /* 0x009896800000895d */ /* 0x004fea0003900000 */
[----:B------:R-:W2:Y:S02]  /*16e00*/  @!P0 SYNCS.PHASECHK.TRANS64 P0, [R0+URZ+0x28c60], R2 ;  /* 0x028c6002000085a7 */ /* 0x000ea4000800007f */
[----:B--2---:R-:W-:Y:S05]  /*16e10*/  @!P0 BRA `(.L_x_4508) ;  /* 0xfffffffc00f08947 */ /* 0x004fea000383ffff */
[----:B------:R-:W-:Y:S05]  /*16e20*/  BRA `(.L_x_4631) ;  /* 0xffffffa800907947 */ /* 0x000fea000383ffff */
.L_x_4527:
[----:B-1----:R1:W2:Y:S02]  /*16e30*/  SYNCS.PHASECHK.TRANS64.TRYWAIT P0, [R3+URZ+0x28c40], R2 ;  /* 0x028c4002030075a7 */ /* 0x0022a4000800017f */
[----:B--2---:R-:W-:Y:S05]  /*16e40*/  @!P0 NANOSLEEP.SYNCS 0x989680 ;  /* 0x009896800000895d */ /* 0x004fea0003900000 */
[----:B------:R-:W2:Y:S02]  /*16e50*/  @!P0 SYNCS.PHASECHK.TRANS64 P0, [R3+URZ+0x28c40], R2 ;  /* 0x028c4002030085a7 */ /* 0x000ea4000800007f */
[----:B--2---:R-:W-:Y:S05]  /*16e60*/  @!P0 BRA `(.L_x_4527) ;  /* 0xfffffffc00f08947 */ /* 0x004fea000383ffff */
[----:B------:R-:W-:Y:S05]  /*16e70*/  BRA `(.L_x_4632) ;  /* 0xffffffb400a87947 */ /* 0x000fea000383ffff */
.L_x_4532:
[----:B--2---:R2:W3:Y:S02]  /*16e80*/  SYNCS.PHASECHK.TRANS64.TRYWAIT P0, [R3+URZ+0x28c60], R2 ;  /* 0x028c6002030075a7 */ /* 0x0044e4000800017f */
[----:B---3--:R-:W-:Y:S05]  /*16e90*/  @!P0 NANOSLEEP.SYNCS 0x989680 ;  /* 0x009896800000895d */ /* 0x008fea0003900000 */
[----:B------:R-:W3:Y:S02]  /*16ea0*/  @!P0 SYNCS.PHASECHK.TRANS64 P0, [R3+URZ+0x28c60], R2 ;  /* 0x028c6002030085a7 */ /* 0x000ee4000800007f */
[----:B---3--:R-:W-:Y:S05]  /*16eb0*/  @!P0 BRA `(.L_x_4532) ;  /* 0xfffffffc00f08947 */ /* 0x008fea000383ffff */
[----:B------:R-:W-:Y:S05]  /*16ec0*/  BRA `(.L_x_4633) ;  /* 0xffffffb800287947 */ /* 0x000fea000383ffff */
.L_x_4547:
[----:B0-----:R0:W1:Y:S02]  /*16ed0*/  SYNCS.PHASECHK.TRANS64.TRYWAIT P0, [R4+URZ+0x28c40], R2 ;  /* 0x028c4002040075a7 */ /* 0x001064000800017f */
[----:B-1----:R-:W-:Y:S05]  /*16ee0*/  @!P0 NANOSLEEP.SYNCS 0x989680 ;  /* 0x009896800000895d */ /* 0x002fea0003900000 */
[----:B------:R-:W1:Y:S02]  /*16ef0*/  @!P0 SYNCS.PHASECHK.TRANS64 P0, [R4+URZ+0x28c40], R2 ;  /* 0x028c4002040085a7 */ /* 0x000e64000800007f */
[----:B-1----:R-:W-:Y:S05]  /*16f00*/  @!P0 BRA `(.L_x_4547) ;  /* 0xfffffffc00f08947 */ /* 0x002fea000383ffff */
[----:B------:R-:W-:Y:S05]  /*16f10*/  BRA `(.L_x_4634) ;  /* 0xffffffc400087947 */ /* 0x000fea000383ffff */
.L_x_4552:
[----:B-1----:R1:W2:Y:S02]  /*16f20*/  SYNCS.PHASECHK.TRANS64.TRYWAIT P0, [R4+URZ+0x28c60], R2 ;  /* 0x028c6002040075a7 */ /* 0x0022a4000800017f */
[----:B--2---:R-:W-:Y:S05]  /*16f30*/  @!P0 NANOSLEEP.SYNCS 0x989680 ;  /* 0x009896800000895d */ /* 0x004fea0003900000 */
[----:B------:R-:W2:Y:S02]  /*16f40*/  @!P0 SYNCS.PHASECHK.TRANS64 P0, [R4+URZ+0x28c60], R2 ;  /* 0x028c6002040085a7 */ /* 0x000ea4000800007f */
[----:B--2---:R-:W-:Y:S05]  /*16f50*/  @!P0 BRA `(.L_x_4552) ;  /* 0xfffffffc00f08947 */ /* 0x004fea000383ffff */
[----:B------:R-:W-:Y:S05]  /*16f60*/  BRA `(.L_x_4635) ;  /* 0xffffffc400847947 */ /* 0x000fea000383ffff */
.L_x_4567:
[----:B-1----:R1:W2:Y:S02]  /*16f70*/  SYNCS.PHASECHK.TRANS64.TRYWAIT P0, [R4+URZ+0x28c40], R2 ;  /* 0x028c4002040075a7 */ /* 0x0022a4000800017f */
[----:B--2---:R-:W-:Y:S05]  /*16f80*/  @!P0 NANOSLEEP.SYNCS 0x989680 ;  /* 0x009896800000895d */ /* 0x004fea0003900000 */
[----:B------:R-:W2:Y:S02]  /*16f90*/  @!P0 SYNCS.PHASECHK.TRANS64 P0, [R4+URZ+0x28c40], R2 ;  /* 0x028c4002040085a7 */ /* 0x000ea4000800007f */
[----:B--2---:R-:W-:Y:S05]  /*16fa0*/  @!P0 BRA `(.L_x_4567) ;  /* 0xfffffffc00f08947 */ /* 0x004fea000383ffff */
[----:B------:R-:W-:Y:S05]  /*16fb0*/  BRA `(.L_x_4636) ;  /* 0xffffffd000447947 */ /* 0x000fea000383ffff */
.L_x_4572:
[----:B0-----:R0:W2:Y:S02]  /*16fc0*/  SYNCS.PHASECHK.TRANS64.TRYWAIT P0, [R4+URZ+0x28c60], R2 ;  /* 0x028c6002040075a7 */ /* 0x0010a4000800017f */
[----:B--2---:R-:W-:Y:S05]  /*16fd0*/  @!P0 NANOSLEEP.SYNCS 0x989680 ;  /* 0x009896800000895d */ /* 0x004fea0003900000 */
[----:B------:R-:W2:Y:S02]  /*16fe0*/  @!P0 SYNCS.PHASECHK.TRANS64 P0, [R4+URZ+0x28c60], R2 ;  /* 0x028c6002040085a7 */ /* 0x000ea4000800007f */
[----:B--2---:R-:W-:Y:S05]  /*16ff0*/  @!P0 BRA `(.L_x_4572) ;  /* 0xfffffffc00f08947 */ /* 0x004fea000383ffff */
[----:B------:R-:W-:Y:S05]  /*17000*/  BRA `(.L_x_4637) ;  /* 0xffffffd000c47947 */ /* 0x000fea000383ffff */
.L_x_4588:
[----:B-1--4-:R-:W4:Y:S01]  /*17010*/  LDL R0, [R1] ;  /* 0x0000000001007983 */ /* 0x012f220000100800 */
[----:B------:R-:W-:Y:S01]  /*17020*/  BSSY B0, `(.L_x_4638) ;  /* 0x0000008000007945 */ /* 0x000fe20003800000 */
[----:B------:R-:W-:Y:S02]  /*17030*/  IMAD.MOV.U32 R12, RZ, RZ, RZ ;  /* 0x000000ffff0c7224 */ /* 0x000fe400078e00ff */
[----:B------:R-:W-:Y:S02]  /*17040*/  IMAD.MOV.U32 R11, RZ, RZ, 0x1f ;  /* 0x0000001fff0b7424 */ /* 0x000fe400078e00ff */
[----:B------:R-:W-:Y:S02]  /*17050*/  IMAD.MOV.U32 R15, RZ, RZ, -0x1 ;  /* 0xffffffffff0f7424 */ /* 0x000fe400078e00ff */
[----:B----4-:R-:W-:-:S07]  /*17060*/  IMAD.MOV.U32 R13, RZ, RZ, R0 ;  /* 0x000000ffff0d7224 */ /* 0x010fce00078e0000 */
[----:B0-23--:R-:W-:Y:S05]  /*17070*/  WARPSYNC.COLLECTIVE R15, `(.L_x_4639) ;  /* 0x000000000f087348 */ /* 0x00dfea0003c00000 */
[----:B------:R1:W4:Y:S02]  /*17080*/  SHFL.IDX P6, R14, R13, R12, R11 ;  /* 0x0000000c0d0e7389 */ /* 0x00032400000c000b */
[----:B01234-:R-:W-:Y:S01]  /*17090*/  ENDCOLLECTIVE ;  /* 0x000000000000791b */ /* 0x01ffe20003800000 */
.L_x_4639:
[----:B------:R-:W-:Y:S05]  /*170a0*/  BSYNC B0 ;  /* 0x0000000000007941 */ /* 0x000fea0003800000 */
.L_x_4638:
        /* <DEDUP_REMOVED lines=9> */
.L_x_4640:
        /* <DEDUP_REMOVED lines=26> */
.L_x_4641:
[----:B------:R-:W-:Y:S01]  /*172e0*/  IMAD.MOV.U32 R12, RZ, RZ, 0x2 ;  /* 0x00000002ff0c7424 */ /* 0x000fe200078e00ff */
[----:B------:R-:W-:-:S05]  /*172f0*/  SEL R3, R14, RZ, P1 ;  /* 0x000000ff0e037207 */ /* 0x000fca0000800000 */
[----:B------:R-:W-:-:S04]  /*17300*/  IMAD.IADD R2, R2, 0x1, R3 ;  /* 0x0000000102027824 */ /* 0x000fc800078e0203 */
[----:B------:R-:W-:-:S07]  /*17310*/  IMAD.MOV.U32 R13, RZ, RZ, R2 ;  /* 0x000000ffff0d7224 */ /* 0x000fce00078e0002 */
[----:B------:R-:W-:Y:S05]  /*17320*/  WARPSYNC.COLLECTIVE R15, `(.L_x_4642) ;  /* 0x000000000f087348 */ /* 0x000fea0003c00000 */
[----:B------:R0:W1:Y:S02]  /*17330*/  SHFL.UP P6, R14, R13, R12, R11 ;  /* 0x0400000c0d0e7389 */ /* 0x00006400000c000b */
[----:B01----:R-:W-:Y:S01]  /*17340*/  ENDCOLLECTIVE ;  /* 0x000000000000791b */ /* 0x003fe20003800000 */
.L_x_4642:
[----:B------:R-:W-:Y:S01]  /*17350*/  IMAD.MOV.U32 R12, RZ, RZ, 0x4 ;  /* 0x00000004ff0c7424 */ /* 0x000fe200078e00ff */
[----:B------:R-:W-:-:S05]  /*17360*/  SEL R3, R14, RZ, P2 ;  /* 0x000000ff0e037207 */ /* 0x000fca0001000000 */
[----:B------:R-:W-:-:S04]  /*17370*/  IMAD.IADD R2, R2, 0x1, R3 ;  /* 0x0000000102027824 */ /* 0x000fc800078e0203 */
[----:B------:R-:W-:-:S07]  /*17380*/  IMAD.MOV.U32 R13, RZ, RZ, R2 ;  /* 0x000000ffff0d7224 */ /* 0x000fce00078e0002 */
[----:B------:R-:W-:Y:S05]  /*17390*/  WARPSYNC.COLLECTIVE R15, `(.L_x_4643) ;  /* 0x000000000f087348 */ /* 0x000fea0003c00000 */
[----:B------:R0:W1:Y:S02]  /*173a0*/  SHFL.UP P6, R14, R13, R12, R11 ;  /* 0x0400000c0d0e7389 */ /* 0x00006400000c000b */
[----:B01----:R-:W-:Y:S01]  /*173b0*/  ENDCOLLECTIVE ;  /* 0x000000000000791b */ /* 0x003fe20003800000 */
.L_x_4643:
[----:B------:R-:W-:Y:S01]  /*173c0*/  IMAD.MOV.U32 R12, RZ, RZ, 0x8 ;  /* 0x00000008ff0c7424 */ /* 0x000fe200078e00ff */
[----:B------:R-:W-:-:S05]  /*173d0*/  SEL R3, R14, RZ, P3 ;  /* 0x000000ff0e037207 */ /* 0x000fca0001800000 */
[----:B------:R-:W-:-:S04]  /*173e0*/  IMAD.IADD R2, R2, 0x1, R3 ;  /* 0x0000000102027824 */ /* 0x000fc800078e0203 */
[----:B------:R-:W-:-:S07]  /*173f0*/  IMAD.MOV.U32 R13, RZ, RZ, R2 ;  /* 0x000000ffff0d7224 */ /* 0x000fce00078e0002 */
[----:B------:R-:W-:Y:S05]  /*17400*/  WARPSYNC.COLLECTIVE R15, `(.L_x_4644) ;  /* 0x000000000f087348 */ /* 0x000fea0003c00000 */
[----:B------:R0:W1:Y:S02]  /*17410*/  SHFL.UP P6, R14, R13, R12, R11 ;  /* 0x0400000c0d0e7389 */ /* 0x00006400000c000b */
[----:B01----:R-:W-:Y:S01]  /*17420*/  ENDCOLLECTIVE ;  /* 0x000000000000791b */ /* 0x003fe20003800000 */
.L_x_4644:
[----:B------:R-:W-:Y:S01]  /*17430*/  IMAD.MOV.U32 R12, RZ, RZ, 0x10 ;  /* 0x00000010ff0c7424 */ /* 0x000fe200078e00ff */
[----:B------:R-:W-:-:S05]  /*17440*/  SEL R3, R14, RZ, P4 ;  /* 0x000000ff0e037207 */ /* 0x000fca0002000000 */
[----:B------:R-:W-:-:S04]  /*17450*/  IMAD.IADD R2, R2, 0x1, R3 ;  /* 0x0000000102027824 */ /* 0x000fc800078e0203 */
[----:B------:R-:W-:-:S07]  /*17460*/  IMAD.MOV.U32 R13, RZ, RZ, R2 ;  /* 0x000000ffff0d7224 */ /* 0x000fce00078e0002 */
[----:B------:R-:W-:Y:S05]  /*17470*/  WARPSYNC.COLLECTIVE R15, `(.L_x_4645) ;  /* 0x000000000f087348 */ /* 0x000fea0003c00000 */
[----:B------:R0:W1:Y:S02]  /*17480*/  SHFL.UP P6, R14, R13, R12, R11 ;  /* 0x0400000c0d0e7389 */ /* 0x00006400000c000b */
[----:B01----:R-:W-:Y:S01]  /*17490*/  ENDCOLLECTIVE ;  /* 0x000000000000791b */ /* 0x003fe20003800000 */
.L_x_4645:
        /* <DEDUP_REMOVED lines=8> */
.L_x_4646:
[----:B------:R-:W-:Y:S05]  /*17520*/  BRA `(.L_x_4647) ;  /* 0xffffffdc001c7947 */ /* 0x000fea000383ffff */
.L_x_4591:
        /* <DEDUP_REMOVED lines=8> */
.L_x_4649:
[----:B------:R-:W-:Y:S05]  /*175b0*/  BSYNC B0 ;  /* 0x0000000000007941 */ /* 0x000fea0003800000 */
.L_x_4648:
        /* <DEDUP_REMOVED lines=9> */
.L_x_4650:
[----:B------:R-:W-:Y:S01]  /*17650*/  IMAD.MOV.U32 R12, RZ, RZ, 0x4 ;  /* 0x00000004ff0c7424 */ /* 0x000fe200078e00ff */
[----:B------:R-:W-:-:S05]  /*17660*/  SEL R3, R14, RZ, P2 ;  /* 0x000000ff0e037207 */ /* 0x000fca0001000000 */
[----:B------:R-:W-:-:S04]  /*17670*/  IMAD.IADD R2, R2, 0x1, R3 ;  /* 0x0000000102027824 */ /* 0x000fc800078e0203 */
[----:B------:R-:W-:-:S07]  /*17680*/  IMAD.MOV.U32 R13, RZ, RZ, R2 ;  /* 0x000000ffff0d7224 */ /* 0x000fce00078e0002 */
[----:B------:R-:W-:Y:S05]  /*17690*/  WARPSYNC.COLLECTIVE R15, `(.L_x_4651) ;  /* 0x000000000f087348 */ /* 0x000fea0003c00000 */
[----:B------:R0:W1:Y:S02]  /*176a0*/  SHFL.UP P6, R14, R13, R12, R11 ;  /* 0x0400000c0d0e7389 */ /* 0x00006400000c000b */
[----:B01----:R-:W-:Y:S01]  /*176b0*/  ENDCOLLECTIVE ;  /* 0x000000000000791b */ /* 0x003fe20003800000 */
.L_x_4651:
[----:B------:R-:W-:Y:S01]  /*176c0*/  IMAD.MOV.U32 R12, RZ, RZ, 0x8 ;  /* 0x00000008ff0c7424 */ /* 0x000fe200078e00ff */
[----:B------:R-:W-:-:S05]  /*176d0*/  SEL R3, R14, RZ, P3 ;  /* 0x000000ff0e037207 */ /* 0x000fca0001800000 */
[----:B------:R-:W-:-:S04]  /*176e0*/  IMAD.IADD R2, R2, 0x1, R3 ;  /* 0x0000000102027824 */ /* 0x000fc800078e0203 */
[----:B------:R-:W-:-:S07]  /*176f0*/  IMAD.MOV.U32 R13, RZ, RZ, R2 ;  /* 0x000000ffff0d7224 */ /* 0x000fce00078e0002 */
[----:B------:R-:W-:Y:S05]  /*17700*/  WARPSYNC.COLLECTIVE R15, `(.L_x_4652) ;  /* 0x000000000f087348 */ /* 0x000fea0003c00000 */
[----:B------:R0:W1:Y:S02]  /*17710*/  SHFL.UP P6, R14, R13, R12, R11 ;  /* 0x0400000c0d0e7389 */ /* 0x00006400000c000b */
[----:B01----:R-:W-:Y:S01]  /*17720*/  ENDCOLLECTIVE ;  /* 0x000000000000791b */ /* 0x003fe20003800000 */
.L_x_4652:
[----:B------:R-:W-:Y:S01]  /*17730*/  IMAD.MOV.U32 R12, RZ, RZ, 0x10 ;  /* 0x00000010ff0c7424 */ /* 0x000fe200078e00ff */
[----:B------:R-:W-:-:S05]  /*17740*/  SEL R3, R14, RZ, P4 ;  /* 0x000000ff0e037207 */ /* 0x000fca0002000000 */
[----:B------:R-:W-:-:S04]  /*17750*/  IMAD.IADD R2, R2, 0x1, R3 ;  /* 0x0000000102027824 */ /* 0x000fc800078e0203 */
[----:B------:R-:W-:-:S07]  /*17760*/  IMAD.MOV.U32 R13, RZ, RZ, R2 ;  /* 0x000000ffff0d7224 */ /* 0x000fce00078e0002 */
[----:B------:R-:W-:Y:S05]  /*17770*/  WARPSYNC.COLLECTIVE R15, `(.L_x_4653) ;  /* 0x000000000f087348 */ /* 0x000fea0003c00000 */
[----:B------:R0:W1:Y:S02]  /*17780*/  SHFL.UP P6, R14, R13, R12, R11 ;  /* 0x0400000c0d0e7389 */ /* 0x00006400000c000b */
[----:B01----:R-:W-:Y:S01]  /*17790*/  ENDCOLLECTIVE ;  /* 0x000000000000791b */ /* 0x003fe20003800000 */
.L_x_4653:
        /* <DEDUP_REMOVED lines=8> */
.L_x_4654:
[----:B------:R-:W-:Y:S05]  /*17820*/  BRA `(.L_x_4655) ;  /* 0xffffffdc00087947 */ /* 0x000fea000383ffff */
.L_x_4593:
[----:B------:R-:W-:Y:S01]  /*17830*/  BSSY B0, `(.L_x_4656) ;  /* 0x0000006000007945 */ /* 0x000fe20003800000 */
[----:B------:R-:W-:Y:S01]  /*17840*/  PLOP3.LUT P6, PT, P6, PT, PT, 0x8, 0x0 ;  /* 0x000000000000781c */ /* 0x000fe200037ce170 */
[----:B------:R-:W-:-:S12]  /*17850*/  IMAD.MOV.U32 R15, RZ, RZ, -0x1 ;  /* 0xffffffffff0f7424 */ /* 0x000fd800078e00ff */
[----:B0-----:R-:W-:Y:S05]  /*17860*/  WARPSYNC.COLLECTIVE R15, `(.L_x_4657) ;  /* 0x000000000f087348 */ /* 0x001fea0003c00000 */
[----:B------:R-:W-:Y:S01]  /*17870*/  VOTE.ANY R14, PT, P6 ;  /* 0x00000000000e7806 */ /* 0x000fe200030e0100 */
[----:B0-----:R-:W-:Y:S06]  /*17880*/  ENDCOLLECTIVE ;  /* 0x000000000000791b */ /* 0x001fec0003800000 */
.L_x_4657:
[----:B------:R-:W-:Y:S05]  /*17890*/  BSYNC B0 ;  /* 0x0000000000007941 */ /* 0x000fea0003800000 */
.L_x_4656:
        /* <DEDUP_REMOVED lines=10> */
.L_x_4658:
[----:B------:R-:W-:Y:S02]  /*17940*/  IMAD.MOV.U32 R13, RZ, RZ, R7 ;  /* 0x000000ffff0d7224 */ /* 0x000fe400078e0007 */
[----:B------:R-:W-:-:S07]  /*17950*/  IMAD.MOV.U32 R0, RZ, RZ, R14 ;  /* 0x000000ffff007224 */ /* 0x000fce00078e000e */
[----:B------:R-:W-:Y:S05]  /*17960*/  WARPSYNC.COLLECTIVE R15, `(.L_x_4659) ;  /* 0x000000000f087348 */ /* 0x000fea0003c00000 */
[----:B------:R0:W1:Y:S02]  /*17970*/  SHFL.IDX P6, R14, R13, R12, R11 ;  /* 0x0000000c0d0e7389 */ /* 0x00006400000c000b */
[----:B01----:R-:W-:Y:S01]  /*17980*/  ENDCOLLECTIVE ;  /* 0x000000000000791b */ /* 0x003fe20003800000 */
.L_x_4659:
[----:B------:R-:W-:Y:S02]  /*17990*/  IMAD.MOV.U32 R7, RZ, RZ, R14 ;  /* 0x000000ffff077224 */ /* 0x000fe400078e000e */
[----:B------:R-:W-:-:S05]  /*179a0*/  IMAD.IADD R5, R10, 0x1, R16 ;  /* 0x000000010a057824 */ /* 0x000fca00078e0210 */
[----:B------:R0:W-:Y:S01]  /*179b0*/  STL [R1+0xc], R5 ;  /* 0x00000c0501007387 */ /* 0x0001e20000100800 */
[----:B------:R-:W-:Y:S05]  /*179c0*/  BRA `(.L_x_4660) ;  /* 0xffffffd800e87947 */ /* 0x000fea000383ffff */
.L_x_4595:
[----:B------:R-:W-:Y:S01]  /*179d0*/  BSSY B0, `(.L_x_4661) ;  /* 0x0000007000007945 */ /* 0x000fe20003800000 */
[----:B------:R-:W-:Y:S02]  /*179e0*/  IMAD.MOV.U32 R13, RZ, RZ, R2 ;  /* 0x000000ffff0d7224 */ /* 0x000fe400078e0002 */
[----:B------:R-:W-:Y:S02]  /*179f0*/  IMAD.MOV.U32 R11, RZ, RZ, 0x1f ;  /* 0x0000001fff0b7424 */ /* 0x000fe400078e00ff */
[----:B------:R-:W-:-:S07]  /*17a00*/  IMAD.MOV.U32 R15, RZ, RZ, -0x1 ;  /* 0xffffffffff0f7424 */ /* 0x000fce00078e00ff */
[----:B0--3--:R-:W-:Y:S05]  /*17a10*/  WARPSYNC.COLLECTIVE R15, `(.L_x_4662) ;  /* 0x000000000f087348 */ /* 0x009fea0003c00000 */
[----:B------:R1:W2:Y:S02]  /*17a20*/  SHFL.IDX P6, R14, R13, R12, R11 ;  /* 0x0000000c0d0e7389 */ /* 0x0002a400000c000b */
[----:B0123--:R-:W-:Y:S01]  /*17a30*/  ENDCOLLECTIVE ;  /* 0x000000000000791b */ /* 0x00ffe20003800000 */
.L_x_4662:
[----:B------:R-:W-:Y:S05]  /*17a40*/  BSYNC B0 ;  /* 0x0000000000007941 */ /* 0x000fea0003800000 */
.L_x_4661:
[----:B------:R-:W-:Y:S01]  /*17a50*/  IMAD.MOV.U32 R6, RZ, RZ, R14 ;  /* 0x000000ffff067224 */ /* 0x000fe200078e000e */
[----:B------:R-:W-:Y:S06]  /*17a60*/  BRA `(.L_x_4594) ;  /* 0xffffffd800d87947 */ /* 0x000fec000383ffff */
.L_x_4601:
[----:B0-----:R0:W1:Y:S02]  /*17a70*/  SYNCS.PHASECHK.TRANS64.TRYWAIT P0, [R0+URZ+0x28c20], R3 ;  /* 0x028c2003000075a7 */ /* 0x001064000800017f */
[----:B-1----:R-:W-:Y:S05]  /*17a80*/  @!P0 NANOSLEEP.SYNCS 0x989680 ;  /* 0x009896800000895d */ /* 0x002fea0003900000 */
[----:B------:R-:W1:Y:S02]  /*17a90*/  @!P0 SYNCS.PHASECHK.TRANS64 P0, [R0+URZ+0x28c20], R3 ;  /* 0x028c2003000085a7 */ /* 0x000e64000800007f */
[----:B-1----:R-:W-:Y:S05]  /*17aa0*/  @!P0 BRA `(.L_x_4601) ;  /* 0xfffffffc00f08947 */ /* 0x002fea000383ffff */
[----:B------:R-:W-:Y:S05]  /*17ab0*/  BRA `(.L_x_4663) ;  /* 0xffffffe400747947 */ /* 0x000fea000383ffff */
.L_x_4602:
        /* <DEDUP_REMOVED lines=11> */
.L_x_4665:
[----:B------:R-:W-:Y:S05]  /*17b70*/  BSYNC B0 ;  /* 0x0000000000007941 */ /* 0x000fea0003800000 */
.L_x_4664:
[----:B------:R-:W-:Y:S05]  /*17b80*/  BRA `(.L_x_4666) ;  /* 0xffffffe4005c7947 */ /* 0x000fea000383ffff */
.L_x_4605:
[----:B------:R-:W-:Y:S01]  /*17b90*/  BSSY B1, `(.L_x_4667) ;  /* 0x0000006000017945 */ /* 0x000fe20003800000 */
[----:B------:R-:W-:-:S07]  /*17ba0*/  IMAD.MOV.U32 R15, RZ, RZ, -0x1 ;  /* 0xffffffffff0f7424 */ /* 0x000fce00078e00ff */
[----:B01----:R-:W-:Y:S05]  /*17bb0*/  WARPSYNC.COLLECTIVE R15, `(.L_x_4668) ;  /* 0x000000000f0c7348 */ /* 0x003fea0003c00000 */
[----:B------:R-:W-:Y:S02]  /*17bc0*/  ELECT P6, UR62, PT ;  /* 0x00000000003e782f */ /* 0x000fe400038c0000 */
[----:B------:R-:W-:Y:S01]  /*17bd0*/  MOV R14, UR62 ;  /* 0x0000003e000e7c02 */ /* 0x000fe20008000f00 */
[----:B01----:R-:W-:Y:S10]  /*17be0*/  ENDCOLLECTIVE ;  /* 0x000000000000791b */ /* 0x003ff40003800000 */
.L_x_4668:
[----:B------:R-:W-:Y:S05]  /*17bf0*/  BSYNC B1 ;  /* 0x0000000000017941 */ /* 0x000fea0003800000 */
.L_x_4667:
[----:B------:R-:W-:Y:S05]  /*17c00*/  BRA `(.L_x_4669) ;  /* 0xffffffe400547947 */ /* 0x000fea000383ffff */
.L_x_4607:
[----:B0-----:R0:W1:Y:S02]  /*17c10*/  SYNCS.PHASECHK.TRANS64.TRYWAIT P0, [R6+URZ], R5 ;  /* 0x00000005060075a7 */ /* 0x001064000800017f */
[----:B-1----:R-:W-:Y:S05]  /*17c20*/  @!P0 NANOSLEEP.SYNCS 0x989680 ;  /* 0x009896800000895d */ /* 0x002fea0003900000 */
[----:B------:R-:W1:Y:S02]  /*17c30*/  @!P0 SYNCS.PHASECHK.TRANS64 P0, [R6+URZ], R5 ;  /* 0x00000005060085a7 */ /* 0x000e64000800007f */
[----:B-1----:R-:W-:Y:S05]  /*17c40*/  @!P0 BRA `(.L_x_4607) ;  /* 0xfffffffc00f08947 */ /* 0x002fea000383ffff */
[----:B------:R-:W-:Y:S05]  /*17c50*/  BRA `(.L_x_4670) ;  /* 0xffffffe400907947 */ /* 0x000fea000383ffff */
.L_x_4608:
[----:B-1----:R1:W2:Y:S02]  /*17c60*/  SYNCS.PHASECHK.TRANS64.TRYWAIT P0, [R7+URZ], R2 ;  /* 0x00000002070075a7 */ /* 0x0022a4000800017f */
[----:B--2---:R-:W-:Y:S05]  /*17c70*/  @!P0 NANOSLEEP.SYNCS 0x989680 ;  /* 0x009896800000895d */ /* 0x004fea0003900000 */
[----:B------:R-:W2:Y:S02]  /*17c80*/  @!P0 SYNCS.PHASECHK.TRANS64 P0, [R7+URZ], R2 ;  /* 0x00000002070085a7 */ /* 0x000ea4000800007f */
[----:B--2---:R-:W-:Y:S05]  /*17c90*/  @!P0 BRA `(.L_x_4608) ;  /* 0xfffffffc00f08947 */ /* 0x004fea000383ffff */
[----:B------:R-:W-:Y:S05]  /*17ca0*/  BRA `(.L_x_4671) ;  /* 0xffffffe400847947 */ /* 0x000fea000383ffff */
.L_x_4610:
[----:B--2---:R2:W3:Y:S02]  /*17cb0*/  SYNCS.PHASECHK.TRANS64.TRYWAIT P0, [R4+URZ], R5 ;  /* 0x00000005040075a7 */ /* 0x0044e4000800017f */
[----:B---3--:R-:W-:Y:S05]  /*17cc0*/  @!P0 NANOSLEEP.SYNCS 0x989680 ;  /* 0x009896800000895d */ /* 0x008fea0003900000 */
[----:B------:R-:W3:Y:S02]  /*17cd0*/  @!P0 SYNCS.PHASECHK.TRANS64 P0, [R4+URZ], R5 ;  /* 0x00000005040085a7 */ /* 0x000ee4000800007f */
[----:B---3--:R-:W-:Y:S05]  /*17ce0*/  @!P0 BRA `(.L_x_4610) ;  /* 0xfffffffc00f08947 */ /* 0x008fea000383ffff */
[----:B------:R-:W-:Y:S05]  /*17cf0*/  BRA `(.L_x_4672) ;  /* 0xffffffe4008c7947 */ /* 0x000fea000383ffff */
.L_x_4673:
        /* <DEDUP_REMOVED lines=16> */
.L_x_5880:


//--------------------- .text._ZN7cutlass13device_kernelIN5flash11enable_sm90INS1_16FlashAttnFwdSm90INS1_25CollectiveMainloopFwdSm90ILi2EN4cute5tupleIJNS5_1CILi1EEES8_S8_EEENS6_IJNS7_ILi64EEESA_SA_EEELi512ENS_6half_tEfNS_4arch4Sm90ELb1ELb0ELb0ELb1ELb0ELb1ELb0ELb0ELb0ELb1ELb1ELb0EEENS1_21CollectiveEpilogueFwdINS6_IJSA_NS7_ILi512EEESA_EEES9_SC_SE_Li256ELb1ELb1ELb1ELb0EEENS1_36VarlenDynamicPersistentTileSchedulerILi64ELi64ELi256ELi128ELb1ELb1ELb1ELb1ELb1ELb1EEEEEEEEEvNT_6ParamsE --------------------------
	.section	.text._ZN7cutlass13device_kernelIN5flash11enable_sm90INS1_16FlashAttnFwdSm90INS1_25CollectiveMainloopFwdSm90ILi2EN4cute5tupleIJNS5_1CILi1EEES8_S8_EEENS6_IJNS7_ILi64EEESA_SA_EEELi512ENS_6half_tEfNS_4arch4Sm90ELb1ELb0ELb0ELb1ELb0ELb1ELb0ELb0ELb0ELb1ELb1ELb0EEENS1_21CollectiveEpilogueFwdINS6_IJSA_NS7_ILi512EEESA_EEES9_SC_SE_Li256ELb1ELb1ELb1ELb0EEENS1_36VarlenDynamicPersistentTileSchedulerILi64ELi64ELi256ELi128ELb1ELb1ELb1ELb1ELb1ELb1EEEEEEEEEvNT_6ParamsE,"ax",@progbits
	.align	128
.text._ZN7cutlass13device_kernelIN5flash11enable_sm90INS1_16FlashAttnFwdSm90INS1_25CollectiveMainloopFwdSm90ILi2EN4cute5tupleIJNS5_1CILi1EEES8_S8_EEENS6_IJNS7_ILi64EEESA_SA_EEELi512ENS_6half_tEfNS_4arch4Sm90ELb1ELb0ELb0ELb1ELb0ELb1ELb0ELb0ELb0ELb1ELb1ELb0EEENS1_21CollectiveEpilogueFwdINS6_IJSA_NS7_ILi512EEESA_EEES9_SC_SE_Li256ELb1ELb1ELb1ELb0EEENS1_36VarlenDynamicPersistentTileSchedulerILi64ELi64ELi256ELi128ELb1ELb1ELb1ELb1ELb1ELb1EEEEEEEEEvNT_6ParamsE:
        .type           _ZN7cutlass13device_kernelIN5flash11enable_sm90INS1_16FlashAttnFwdSm90INS1_25CollectiveMainloopFwdSm90ILi2EN4cute5tupleIJNS5_1CILi1EEES8_S8_EEENS6_IJNS7_ILi64EEESA_SA_EEELi512ENS_6half_tEfNS_4arch4Sm90ELb1ELb0ELb0ELb1ELb0ELb1ELb0ELb0ELb0ELb1ELb1ELb0EEENS1_21CollectiveEpilogueFwdINS6_IJSA_NS7_ILi512EEESA_EEES9_SC_SE_Li256ELb1ELb1ELb1ELb0EEENS1_36VarlenDynamicPersistentTileSchedulerILi64ELi64ELi256ELi128ELb1ELb1ELb1ELb1ELb1ELb1EEEEEEEEEvNT_6ParamsE,@function
        .size           _ZN7cutlass13device_kernelIN5flash11enable_sm90INS1_16FlashAttnFwdSm90INS1_25CollectiveMainloopFwdSm90ILi2EN4cute5tupleIJNS5_1CILi1EEES8_S8_EEENS6_IJNS7_ILi64EEESA_SA_EEELi512ENS_6half_tEfNS_4arch4Sm90ELb1ELb0ELb0ELb1ELb0ELb1ELb0ELb0ELb0ELb1ELb1ELb0EEENS1_21CollectiveEpilogueFwdINS6_IJSA_NS7_ILi512EEESA_EEES9_SC_SE_Li256ELb1ELb1ELb1ELb0EEENS1_36VarlenDynamicPersistentTileSchedulerILi64ELi64ELi256ELi128ELb1ELb1ELb1ELb1ELb1ELb1EEEEEEEEEvNT_6ParamsE,(.L_x_5881 - _ZN7cutlass13device_kernelIN5flash11enable_sm90INS1_16FlashAttnFwdSm90INS1_25CollectiveMainloopFwdSm90ILi2EN4cute5tupleIJNS5_1CILi1EEES8_S8_EEENS6_IJNS7_ILi64EEESA_SA_EEELi512ENS_6half_tEfNS_4arch4Sm90ELb1ELb0ELb0ELb1ELb0ELb1ELb0ELb0ELb0ELb1ELb1ELb0EEENS1_21CollectiveEpilogueFwdINS6_IJSA_NS7_ILi512EEESA_EEES9_SC_SE_Li256ELb1ELb1ELb1ELb0EEENS1_36VarlenDynamicPersistentTileSchedulerILi64ELi64ELi256ELi128ELb1ELb1ELb1ELb1ELb1ELb1EEEEEEEEEvNT_6ParamsE)
        .other          _ZN7cutlass13device_kernelIN5flash11enable_sm90INS1_16FlashAttnFwdSm90INS1_25CollectiveMainloopFwdSm90ILi2EN4cute5tupleIJNS5_1CILi1EEES8_S8_EEENS6_IJNS7_ILi64EEESA_SA_EEELi512ENS_6half_tEfNS_4arch4Sm90ELb1ELb0ELb0ELb1ELb0ELb1ELb0ELb0ELb0ELb1ELb1ELb0EEENS1_21CollectiveEpilogueFwdINS6_IJSA_NS7_ILi512EEESA_EEES9_SC_SE_Li256ELb1ELb1ELb1ELb0EEENS1_36VarlenDynamicPersistentTileSchedulerILi64ELi64ELi256ELi128ELb1ELb1ELb1ELb1ELb1ELb1EEEEEEEEEvNT_6ParamsE,@"STO_CUDA_ENTRY STV_DEFAULT"
_ZN7cutlass13device_kernelIN5flash11enable_sm90INS1_16FlashAttnFwdSm90INS1_25CollectiveMainloopFwdSm90ILi2EN4cute5tupleIJNS5_1CILi1EEES8_S8_EEENS6_IJNS7_ILi64EEESA_SA_EEELi512ENS_6half_tEfNS_4arch4Sm90ELb1ELb0ELb0ELb1ELb0ELb1ELb0ELb0ELb0ELb1ELb1ELb0EEENS1_21CollectiveEpilogueFwdINS6_IJSA_NS7_ILi512EEESA_EEES9_SC_SE_Li256ELb1ELb1ELb1ELb0EEENS1_36VarlenDynamicPersistentTileSchedulerILi64ELi64ELi256ELi128ELb1ELb1ELb1ELb1ELb1ELb1EEEEEEEEEvNT_6ParamsE:
        /* <DEDUP_REMOVED lines=24> */
.L_x_4675:
[----:B------:R-:W-:Y:S05]  /*0180*/  BSYNC B0 ;  /* 0x0000000000007941 */ /* 0x000fea0003800000 */
.L_x_4674:
        /* <DEDUP_REMOVED lines=37> */
.L_x_4676:
        /* <DEDUP_REMOVED lines=22> */
.L_x_4677:
        /* <DEDUP_REMOVED lines=18> */
.L_x_4678:
        /* <DEDUP_REMOVED lines=22> */
.L_x_4679:
        /* <DEDUP_REMOVED lines=22> */
.L_x_4680:
        /* <DEDUP_REMOVED lines=8> */
.L_x_4683:
        /* <DEDUP_REMOVED lines=24> */
[----:B------:R-:W-:-:S03]  /*0b20*/  IMAD.MOV.U32 R22, RZ, RZ, RZ ;  /* 0x000000ffff167224 */ /* 0x000fc600078e00ff */
[CC--:B------:R-:W-:Y:S02]  /*0b30*/  LEA.HI R4, R3.reuse, R6.reuse, RZ, 0x4 ;  /* 0x0000000603047211 */ /* 0x0c0fe400078f20ff */
[CC--:B------:R-:W-:Y:S02]  /*0b40*/  LEA.HI R5, R3.reuse, R6.reuse, RZ, 0x5 ;  /* 0x0000000603057211 */ /* 0x0c0fe400078f28ff */
[CC--:B------:R-:W-:Y:S02]  /*0b50*/  LEA.HI R0, R3.reuse, R6.reuse, RZ, 0x7 ;  /* 0x0000000603007211 */ /* 0x0c0fe400078f38ff */
[CC--:B------:R-:W-:Y:S02]  /*0b60*/  LEA.HI R13, R3.reuse, R6.reuse, RZ, 0x2 ;  /* 0x00000006030d7211 */ /* 0x0c0fe400078f10ff */
[----:B------:R-:W-:Y:S02]  /*0b70*/  LEA.HI R3, R3, R6, RZ, 0x3 ;  /* 0x0000000603037211 */ /* 0x000fe400078f18ff */
[----:B------:R-:W-:-:S02]  /*0b80*/  SHF.R.S32.HI R201, RZ, 0x5, R5 ;  /* 0x00000005ffc97819 */ /* 0x000fc40000011405 */
[----:B------:R-:W-:Y:S02]  /*0b90*/  LOP3.LUT R11, R3, 0xfffffff8, RZ, 0xc0, !PT ;  /* 0xfffffff8030b7812 */ /* 0x000fe400078ec0ff */
[----:B------:R-:W-:Y:S02]  /*0ba0*/  LOP3.LUT R3, R4, 0xfffffff0, RZ, 0xc0, !PT ;  /* 0xfffffff004037812 */ /* 0x000fe400078ec0ff */
[----:B------:R-:W-:Y:S01]  /*0bb0*/  SHF.R.S32.HI R8, RZ, 0x1f, R5 ;  /* 0x0000001fff087819 */ /* 0x000fe20000011405 */
[C---:B------:R-:W-:Y:S01]  /*0bc0*/  IMAD.IADD R188, R6.reuse, 0x1, -R11 ;  /* 0x0000000106bc7824 */ /* 0x040fe200078e0a0b */
[----:B------:R-:W-:Y:S01]  /*0bd0*/  SHF.R.S32.HI R7, RZ, 0x4, R4 ;  /* 0x00000004ff077819 */ /* 0x000fe20000011404 */
[----:B------:R-:W-:Y:S01]  /*0be0*/  IMAD.IADD R3, R6, 0x1, -R3 ;  /* 0x0000000106037824 */ /* 0x000fe200078e0a03 */
[----:B------:R-:W-:Y:S01]  /*0bf0*/  LOP3.LUT R5, R0, 0xffffff80, RZ, 0xc0, !PT ;  /* 0xffffff8000057812 */ /* 0x000fe200078ec0ff */
[----:B------:R-:W-:Y:S01]  /*0c00*/  IMAD.SHL.U32 R188, R188, 0x8, RZ ;  /* 0x00000008bcbc7824 */ /* 0x000fe200078e00ff */
[----:B------:R-:W-:-:S02]  /*0c10*/  LEA.HI R4, R4, R7, RZ, 0x1 ;  /* 0x0000000704047211 */ /* 0x000fc400078f08ff */
[----:B------:R-:W-:Y:S01]  /*0c20*/  SHF.R.S32.HI R10, RZ, 0x1f, R3 ;  /* 0x0000001fff0a7819 */ /* 0x000fe20000011403 */
[----:B------:R-:W-:Y:S01]  /*0c30*/  IMAD.IADD R5, R6, 0x1, -R5 ;  /* 0x0000000106057824 */ /* 0x000fe200078e0a05 */
[----:B------:R-:W-:Y:S01]  /*0c40*/  LOP3.LUT R9, R13, 0xfffffffc, RZ, 0xc0, !PT ;  /* 0xfffffffc0d097812 */ /* 0x000fe200078ec0ff */
[----:B------:R-:W-:Y:S01]  /*0c50*/  VIADD R212, R188, 0x80 ;  /* 0x00000080bcd47836 */ /* 0x000fe20000000000 */
[----:B------:R-:W-:Y:S01]  /*0c60*/  LEA.HI R8, R8, R201, RZ, 0x2 ;  /* 0x000000c908087211 */ /* 0x000fe200078f10ff */
[----:B------:R-:W-:Y:S01]  /*0c70*/  VIADD R210, R188, 0x100 ;  /* 0x00000100bcd27836 */ /* 0x000fe20000000000 */
[----:B------:R-:W-:Y:S01]  /*0c80*/  SHF.R.S32.HI R23, RZ, 0x2, R13 ;  /* 0x00000002ff177819 */ /* 0x000fe2000001140d */
[----:B------:R-:W-:Y:S01]  /*0c90*/  IMAD.IADD R186, R6, 0x1, -R9 ;  /* 0x0000000106ba7824 */ /* 0x000fe200078e0a09 */
[----:B------:R-:W-:Y:S01]  /*0ca0*/  LEA.HI R11, R10, R3, RZ, 0x3 ;  /* 0x000000030a0b7211 */ /* 0x000fe200078f18ff */
[----:B------:R-:W-:Y:S01]  /*0cb0*/  VIADD R213, R188, 0x40 ;  /* 0x00000040bcd57836 */ /* 0x000fe20000000000 */
[----:B------:R-:W-:Y:S01]  /*0cc0*/  LOP3.LUT R4, R4, 0x1ffffffe, RZ, 0xc0, !PT ;  /* 0x1ffffffe04047812 */ /* 0x000fe200078ec0ff */
[----:B------:R-:W-:Y:S01]  /*0cd0*/  VIADD R14, R23, 0x20 ;  /* 0x00000020170e7836 */ /* 0x000fe20000000000 */
[----:B------:R-:W-:Y:S01]  /*0ce0*/  SHF.R.S32.HI R20, RZ, 0x7, R0 ;  /* 0x00000007ff147819 */ /* 0x000fe20000011400 */
[----:B------:R-:W-:Y:S01]  /*0cf0*/  IMAD.SHL.U32 R16, R186, 0x8, RZ ;  /* 0x00000008ba107824 */ /* 0x000fe200078e00ff */
[----:B------:R-:W-:Y:S01]  /*0d00*/  LOP3.LUT R8, R8, 0x3ffffc, RZ, 0xc0, !PT ;  /* 0x003ffffc08087812 */ /* 0x000fe200078ec0ff */
[----:B------:R-:W-:Y:S01]  /*0d10*/  IMAD.IADD R4, R7, 0x1, -R4 ;  /* 0x0000000107047824 */ /* 0x000fe200078e0a04 */
[----:B------:R-:W-:Y:S01]  /*0d20*/  LOP3.LUT R12, R11, 0xfffffff8, RZ, 0xc0, !PT ;  /* 0xfffffff80b0c7812 */ /* 0x000fe200078ec0ff */
[----:B------:R-:W-:Y:S01]  /*0d30*/  IMAD R15, R20, 0x100, R3 ;  /* 0x00000100140f7824 */ /* 0x000fe200078e0203 */
[----:B------:R-:W-:Y:S01]  /*0d40*/  SHF.R.S32.HI R6, RZ, 0x1f, R5 ;  /* 0x0000001fff067819 */ /* 0x000fe20000011405 */
[----:B------:R-:W-:Y:S01]  /*0d50*/  IMAD.IADD R8, R201, 0x1, -R8 ;  /* 0x00000001c9087824 */ /* 0x000fe200078e0a08 */
[----:B------:R-:W-:Y:S01]  /*0d60*/  STL [R1+0x44], R20 ;  /* 0x0000441401007387 */ /* 0x000fe20000100800 */
[----:B------:R-:W-:Y:S01]  /*0d70*/  IMAD.IADD R12, R3, 0x1, -R12 ;  /* 0x00000001030c7824 */ /* 0x000fe200078e0a0c */
[----:B------:R-:W-:Y:S01]  /*0d80*/  LEA.HI R7, R6, R5, RZ, 0x2 ;  /* 0x0000000506077211 */ /* 0x000fe200078f10ff */
[----:B------:R-:W-:Y:S01]  /*0d90*/  IMAD R15, R8, 0x10, R15 ;  /* 0x00000010080f7824 */ /* 0x000fe200078e020f */
[----:B------:R-:W-:Y:S01]  /*0da0*/  SHF.R.S32.HI R3, RZ, 0x1f, R14 ;  /* 0x0000001fff037819 */ /* 0x000fe2000001140e */
[----:B------:R-:W-:Y:S01]  /*0db0*/  IMAD.SHL.U32 R4, R4, 0x8, RZ ;  /* 0x0000000804047824 */ /* 0x000fe200078e00ff */
[--C-:B------:R-:W-:Y:S01]  /*0dc0*/  SHF.R.S32.HI R9, RZ, 0x2, R7.reuse ;  /* 0x00000002ff097819 */ /* 0x100fe20000011407 */
[----:B------:R-:W-:Y:S01]  /*0dd0*/  IMAD.SHL.U32 R11, R11, 0x40, RZ ;  /* 0x000000400b0b7824 */ /* 0x000fe200078e00ff */
[----:B------:R-:W-:Y:S01]  /*0de0*/  SHF.R.S32.HI R10, RZ, 0x1f, R7 ;  /* 0x0000001fff0a7819 */ /* 0x000fe20000011407 */
[C---:B------:R-:W-:Y:S01]  /*0df0*/  VIADD R211, R188.reuse, 0xc0 ;  /* 0x000000c0bcd37836 */ /* 0x040fe20000000000 */
[----:B------:R-:W-:Y:S01]  /*0e00*/  LOP3.LUT R8, R7, 0x7ffffffc, RZ, 0xc0, !PT ;  /* 0x7ffffffc07087812 */ /* 0x000fe200078ec0ff */
[----:B------:R-:W-:Y:S01]  /*0e10*/  VIADD R209, R188, 0x140 ;  /* 0x00000140bcd17836 */ /* 0x000fe20000000000 */
[----:B------:R-:W-:Y:S01]  /*0e20*/  LEA.HI R7, R3, R14, RZ, 0x3 ;  /* 0x0000000e03077211 */ /* 0x000fe200078f18ff */
[----:B------:R-:W-:Y:S01]  /*0e30*/  IMAD.SHL.U32 R3, R12, 0x40, RZ ;  /* 0x000000400c037824 */ /* 0x000fe200078e00ff */
[----:B------:R-:W-:Y:S01]  /*0e40*/  LEA.HI R10, R10, R9, RZ, 0x3 ;  /* 0x000000090a0a7211 */ /* 0x000fe200078f18ff */
[----:B------:R-:W-:Y:S01]  /*0e50*/  IMAD.IADD R202, R5, 0x1, -R8 ;  /* 0x0000000105ca7824 */ /* 0x000fe200078e0a08 */
[----:B------:R-:W-:Y:S01]  /*0e60*/  LEA.HI R6, R6, R5, RZ, 0x5 ;  /* 0x0000000506067211 */ /* 0x000fe200078f28ff */
[--C-:B------:R-:W-:Y:S01]  /*0e70*/  IMAD.U32 R8, R15, 0x40, R4.reuse ;  /* 0x000000400f087824 */ /* 0x100fe200078e0004 */
[----:B------:R-:W-:Y:S01]  /*0e80*/  LOP3.LUT R3, R3, 0x1c0, RZ, 0xc0, !PT ;  /* 0x000001c003037812 */ /* 0x000fe200078ec0ff */
[----:B------:R-:W-:Y:S01]  /*0e90*/  IMAD.SHL.U32 R14, R14, 0x40, RZ ;  /* 0x000000400e0e7824 */ /* 0x000fe200078e00ff */
[----:B------:R-:W-:Y:S01]  /*0ea0*/  LOP3.LUT R10, R10, 0xfffffff8, RZ, 0xc0, !PT ;  /* 0xfffffff80a0a7812 */ /* 0x000fe200078ec0ff */
[----:B------:R-:W-:Y:S01]  /*0eb0*/  IMAD.SHL.U32 R7, R7, 0x40, RZ ;  /* 0x0000004007077824 */ /* 0x000fe200078e00ff */
[----:B------:R-:W-:Y:S01]  /*0ec0*/  LOP3.LUT R4, R3, 0x8, R4, 0xf8, !PT ;  /* 0x0000000803047812 */ /* 0x000fe200078ef804 */
[----:B------:R0:W-:Y:S01]  /*0ed0*/  STL [R1+0x6c], R8 ;  /* 0x00006c0801007387 */ /* 0x0001e20000100800 */
[----:B------:R-:W-:Y:S01]  /*0ee0*/  SHF.R.U32.HI R3, RZ, 0x3, R3 ;  /* 0x00000003ff037819 */ /* 0x000fe20000011603 */
[----:B------:R-:W-:Y:S01]  /*0ef0*/  IMAD.IADD R189, R9, 0x1, -R10 ;  /* 0x0000000109bd7824 */ /* 0x000fe200078e0a0a */
[----:B------:R-:W-:Y:S01]  /*0f00*/  LOP3.LUT R5, R14, 0x1c0, RZ, 0xc0, !PT ;  /* 0x000001c00e057812 */ /* 0x000fe200078ec0ff */
[----:B------:R-:W-:Y:S01]  /*0f10*/  IMAD.SHL.U32 R202, R202, 0x2, RZ ;  /* 0x00000002caca7824 */ /* 0x000fe200078e00ff */
[----:B------:R-:W-:-:S02]  /*0f20*/  LOP3.LUT R3, R4, R3, RZ, 0x3c, !PT ;  /* 0x0000000304037212 */ /* 0x000fc400078e3cff */
[----:B------:R-:W-:Y:S02]  /*0f30*/  LEA.HI R0, R0, R20, RZ, 0x1 ;  /* 0x0000001400007211 */ /* 0x000fe400078f08ff */
[----:B------:R-:W-:Y:S02]  /*0f40*/  SHF.R.U32.HI R9, RZ, 0x3, R5 ;  /* 0x00000003ff097819 */ /* 0x000fe40000011605 */
[----:B0-----:R-:W-:Y:S02]  /*0f50*/  LOP3.LUT R8, R11, 0x7ffffe00, RZ, 0xc0, !PT ;  /* 0x7ffffe000b087812 */ /* 0x001fe400078ec0ff */
[----:B------:R-:W-:Y:S02]  /*0f60*/  LOP3.LUT R5, R5, 0x38, R16, 0xf8, !PT ;  /* 0x0000003805057812 */ /* 0x000fe400078ef810 */
[----:B------:R-:W-:Y:S01]  /*0f70*/  LOP3.LUT R10, R7, 0xfffffe00, RZ, 0xc0, !PT ;  /* 0xfffffe00070a7812 */ /* 0x000fe200078ec0ff */
[----:B------:R-:W-:Y:S01]  /*0f80*/  IMAD R8, R201, 0x400, R8 ;  /* 0x00000400c9087824 */ /* 0x000fe200078e0208 */
[----:B------:R-:W-:Y:S01]  /*0f90*/  SHF.R.S32.HI R4, RZ, 0x1f, R13 ;  /* 0x0000001fff047819 */ /* 0x000fe2000001140d */
[----:B------:R-:W-:Y:S01]  /*0fa0*/  IMAD.MOV.U32 R7, RZ, RZ, R19 ;  /* 0x000000ffff077224 */ /* 0x000fe200078e0013 */
[----:B------:R-:W-:Y:S01]  /*0fb0*/  LOP3.LUT R0, R0, 0xfffffe, RZ, 0xc0, !PT ;  /* 0x00fffffe00007812 */ /* 0x000fe200078ec0ff */
[----:B------:R-:W-:Y:S01]  /*0fc0*/  IMAD.IADD R3, R8, 0x1, R3 ;  /* 0x0000000108037824 */ /* 0x000fe200078e0203 */
[----:B------:R-:W-:-:S02]  /*0fd0*/  LEA.HI R8, R186, R186, RZ, 0x1 ;  /* 0x000000baba087211 */ /* 0x000fc400078f08ff */
[----:B------:R-:W-:Y:S01]  /*0fe0*/  LOP3.LUT R11, R10, R5, R9, 0xf6, !PT ;  /* 0x000000050a0b7212 */ /* 0x000fe200078ef609 */
[----:B------:R-:W-:Y:S01]  /*0ff0*/  IMAD.IADD R0, R20, 0x1, -R0 ;  /* 0x0000000114007824 */ /* 0x000fe200078e0a00 */
[----:B------:R-:W-:Y:S01]  /*1000*/  LEA.HI R4, R4, R23, RZ, 0x3 ;  /* 0x0000001704047211 */ /* 0x000fe200078f18ff */
[----:B------:R-:W-:Y:S01]  /*1010*/  IMAD R196, R3, 0x2, R2 ;  /* 0x0000000203c47824 */ /* 0x000fe200078e0202 */
[----:B------:R-:W-:Y:S01]  /*1020*/  LOP3.LUT R9, R8, 0x1ffffffe, RZ, 0xc0, !PT ;  /* 0x1ffffffe08097812 */ /* 0x000fe200078ec0ff */
[----:B------:R-:W-:Y:S01]  /*1030*/  IMAD.MOV.U32 R5, RZ, RZ, R17 ;  /* 0x000000ffff057224 */ /* 0x000fe200078e0011 */
[----:B------:R-:W-:Y:S01]  /*1040*/  LOP3.LUT R4, R4, 0xfffffff8, RZ, 0xc0, !PT ;  /* 0xfffffff804047812 */ /* 0x000fe200078ec0ff */
[----:B------:R-:W-:Y:S01]  /*1050*/  VIADD R199, R196, 0x26800 ;  /* 0x00026800c4c77836 */ /* 0x000fe20000000000 */
[----:B------:R-:W-:Y:S01]  /*1060*/  R2P PR, R12, 0x6 ;  /* 0x000000060c007804 */ /* 0x000fe20000000000 */
[----:B------:R-:W-:Y:S01]  /*1070*/  IMAD.IADD R8, R186, 0x1, -R9 ;  /* 0x00000001ba087824 */ /* 0x000fe200078e0a09 */
[----:B------:R-:W-:Y:S01]  /*1080*/  SHF.R.S32.HI R6, RZ, 0x5, R6 ;  /* 0x00000005ff067819 */ /* 0x000fe20000011406 */
[----:B------:R-:W-:Y:S01]  /*1090*/  IMAD.SHL.U32 R9, R0, 0x100, RZ ;  /* 0x0000010000097824 */ /* 0x000fe200078e00ff */
[----:B------:R-:W-:Y:S01]  /*10a0*/  SHF.R.S32.HI R0, RZ, 0x1f, R213 ;  /* 0x0000001fff007819 */ /* 0x000fe200000114d5 */
[----:B------:R-:W-:Y:S01]  /*10b0*/  IMAD.IADD R190, R23, 0x1, -R4 ;  /* 0x0000000117be7824 */ /* 0x000fe200078e0a04 */
[----:B------:R-:W-:Y:S01]  /*10c0*/  SHF.R.S32.HI R4, RZ, 0x1f, R212 ;  /* 0x0000001fff047819 */ /* 0x000fe200000114d4 */
[----:B------:R-:W-:Y:S01]  /*10d0*/  IMAD.IADD R192, R202, 0x1, R9 ;  /* 0x00000001cac07824 */ /* 0x000fe200078e0209 */
[----:B------:R-:W-:Y:S01]  /*10e0*/  SHF.R.S32.HI R4, RZ, 0x1f, R210 ;  /* 0x0000001fff047819 */ /* 0x000fe200000114d2 */
[----:B------:R-:W-:Y:S01]  /*10f0*/  IMAD R4, R11, 0x2, R2 ;  /* 0x000000020b047824 */ /* 0x000fe200078e0202 */
[----:B------:R-:W-:Y:S01]  /*1100*/  SHF.R.S32.HI R0, RZ, 0x1f, R211 ;  /* 0x0000001fff007819 */ /* 0x000fe200000114d3 */
[----:B------:R-:W-:Y:S01]  /*1110*/  IMAD R189, R6, 0x10, R189 ;  /* 0x0000001006bd7824 */ /* 0x000fe200078e02bd */
[----:B------:R-:W-:Y:S01]  /*1120*/  SHF.R.S32.HI R0, RZ, 0x1f, R209 ;  /* 0x0000001fff007819 */ /* 0x000fe200000114d1 */
[----:B------:R-:W-:Y:S01]  /*1130*/  STL [R1+0x68], R9 ;  /* 0x0000680901007387 */ /* 0x000fe20000100800 */
[----:B------:R-:W-:Y:S01]  /*1140*/  SHF.R.S32.HI R0, RZ, 0x1f, R192 ;  /* 0x0000001fff007819 */ /* 0x000fe200000114c0 */
[----:B------:R-:W-:Y:S01]  /*1150*/  VIADD R26, R192, 0x18 ;  /* 0x00000018c01a7836 */ /* 0x000fe20000000000 */
[----:B------:R-:W-:Y:S01]  /*1160*/  SEL R198, R198, 0xffffffc0, !P2 ;  /* 0xffffffc0c6c67807 */ /* 0x000fe20005000000 */
[----:B------:R0:W-:Y:S01]  /*1170*/  STL [R1+0x64], R4 ;  /* 0x0000640401007387 */ /* 0x0001e20000100800 */
[----:B------:R-:W-:-:S02]  /*1180*/  VIADD R21, R192, 0x30 ;  /* 0x00000030c0157836 */ /* 0x000fc40000000000 */
[C---:B------:R-:W-:Y:S02]  /*1190*/  VIADD R0, R192.reuse, 0x88 ;  /* 0x00000088c0007836 */ /* 0x040fe40000000000 */
[C---:B------:R-:W-:Y:S02]  /*11a0*/  VIADD R15, R192.reuse, 0x48 ;  /* 0x00000048c00f7836 */ /* 0x040fe40000000000 */
[C---:B------:R-:W-:Y:S01]  /*11b0*/  VIADD R235, R192.reuse, 0xa0 ;  /* 0x000000a0c0eb7836 */ /* 0x040fe20000000000 */
[----:B------:R-:W-:Y:S01]  /*11c0*/  SHF.R.S32.HI R0, RZ, 0x1f, R0 ;  /* 0x0000001fff007819 */ /* 0x000fe20000011400 */
[C---:B------:R-:W-:Y:S02]  /*11d0*/  VIADD R12, R192.reuse, 0x60 ;  /* 0x00000060c00c7836 */ /* 0x040fe40000000000 */
[C---:B0-----:R-:W-:Y:S01]  /*11e0*/  VIADD R4, R192.reuse, 0x80 ;  /* 0x00000080c0047836 */ /* 0x041fe20000000000 */
[----:B------:R-:W-:Y:S01]  /*11f0*/  SHF.R.S32.HI R0, RZ, 0x1f, R235 ;  /* 0x0000001fff007819 */ /* 0x000fe200000114eb */
[----:B------:R-:W-:-:S02]  /*1200*/  VIADD R236, R192, 0x98 ;  /* 0x00000098c0ec7836 */ /* 0x000fc40000000000 */
[C---:B------:R-:W-:Y:S01]  /*1210*/  VIADD R230, R192.reuse, 0xb8 ;  /* 0x000000b8c0e67836 */ /* 0x040fe20000000000 */
[----:B------:R-:W-:Y:S01]  /*1220*/  SHF.R.S32.HI R4, RZ, 0x1f, R4 ;  /* 0x0000001fff047819 */ /* 0x000fe20000011404 */
[C---:B------:R-:W-:Y:S01]  /*1230*/  VIADD R9, R192.reuse, 0x78 ;  /* 0x00000078c0097836 */ /* 0x040fe20000000000 */
[----:B------:R-:W-:Y:S01]  /*1240*/  SHF.R.S32.HI R4, RZ, 0x1f, R236 ;  /* 0x0000001fff047819 */ /* 0x000fe200000114ec */
[C---:B------:R-:W-:Y:S01]  /*1250*/  VIADD R231, R192.reuse, 0xb0 ;  /* 0x000000b0c0e77836 */ /* 0x040fe20000000000 */
[----:B------:R-:W-:Y:S01]  /*1260*/  SHF.R.S32.HI R0, RZ, 0x1f, R230 ;  /* 0x0000001fff007819 */ /* 0x000fe200000114e6 */
[C---:B------:R-:W-:Y:S02]  /*1270*/  VIADD R228, R192.reuse, 0xc8 ;  /* 0x000000c8c0e47836 */ /* 0x040fe40000000000 */
[----:B------:R-:W-:Y:S01]  /*1280*/  VIADD R224, R192, 0xd0 ;  /* 0x000000d0c0e07836 */ /* 0x000fe20000000000 */
        /* <DEDUP_REMOVED lines=45> */
[----:B------:R-:W-:Y:S01]  /*1560*/  IMAD.MOV.U32 R6, RZ, RZ, R18 ;  /* 0x000000ffff067224 */ /* 0x000fe200078e0012 */
[----:B------:R-:W-:Y:S01]  /*1570*/  SHF.R.S32.HI R4, RZ, 0x1f, R223 ;  /* 0x0000001fff047819 */ /* 0x000fe200000114df */
[----:B------:R-:W-:Y:S01]  /*1580*/  IMAD.IADD R199, R199, 0x1, R198 ;  /* 0x00000001c7c77824 */ /* 0x000fe200078e02c6 */
[----:B------:R-:W-:Y:S01]  /*1590*/  SHF.R.S32.HI R3, RZ, 0x1f, R219 ;  /* 0x0000001fff037819 */ /* 0x000fe200000114db */
[----:B------:R-:W-:Y:S01]  /*15a0*/  IMAD.MOV.U32 R18, RZ, RZ, RZ ;  /* 0x000000ffff127224 */ /* 0x000fe200078e00ff */
[----:B------:R-:W-:Y:S01]  /*15b0*/  SHF.R.S32.HI R0, RZ, 0x1f, R218 ;  /* 0x0000001fff007819 */ /* 0x000fe200000114da */
[----:B------:R-:W-:-:S02]  /*15c0*/  VIADD R191, R186, 0x10 ;  /* 0x00000010babf7836 */ /* 0x000fc40000000000 */
[----:B------:R-:W-:-:S07]  /*15d0*/  IMAD.IADD R198, R198, 0x1, R197 ;  /* 0x00000001c6c67824 */ /* 0x000fce00078e02c5 */
.L_x_4831:
[----:B0-----:R-:W0:Y:S01]  /*15e0*/  LDC.64 R206, c[0x0][0xc88] ;  /* 0x00032200ffce7b82 */ /* 0x001e220000000a00 */
[----:B------:R-:W-:Y:S01]  /*15f0*/  ULDC.64 UR4, c[0x0][0xa28] ;  /* 0x00028a0000047ab9 */ /* 0x000fe20000000a00 */
[----:B------:R-:W-:Y:S01]  /*1600*/  ULDC.64 UR8, c[0x0][0xa18] ;  /* 0x0002860000087ab9 */ /* 0x000fe20000000a00 */
[----:B------:R-:W-:Y:S01]  /*1610*/  ULDC.64 UR6, c[0x0][0xa08] ;  /* 0x0002820000067ab9 */ /* 0x000fe20000000a00 */
[----:B0-----:R-:W-:-:S06]  /*1620*/  IMAD.WIDE R206, R7, 0x4, R206 ;  /* 0x0000000407ce7825 */ /* 0x001fcc00078e02ce */
[----:B--2---:R-:W2:Y:S01]  /*1630*/  LDG.E R206, desc[UR42][R206.64] ;  /* 0x0000002acece7981 */ /* 0x004ea2000c1e1900 */
[----:B------:R-:W-:Y:S01]  /*1640*/  ISETP.NE.U32.AND P2, PT, RZ, UR4, PT ;  /* 0x00000004ff007c0c */ /* 0x000fe2000bf45070 */
[----:B-1-345:R-:W-:Y:S01]  /*1650*/  IMAD.MOV.U32 R15, RZ, RZ, RZ ;  /* 0x000000ffff0f7224 */ /* 0x03afe200078e00ff */
        /* <DEDUP_REMOVED lines=35> */
[----:B------:R-:W-:Y:S02]  /*1890*/  LEA.HI R205, R0, R3, RZ, 0x10 ;  /* 0x0000000300cd7211 */ /* 0x000fe400078f80ff */
[----:B------:R-:W-:Y:S01]  /*18a0*/  LOP3.LUT R204, R6, 0xffff, RZ, 0xc0, !PT ;  /* 0x0000ffff06cc7812 */ /* 0x000fe200078ec0ff */
[----:B-1----:R-:W-:Y:S08]  /*18b0*/  @P1 BRA `(.L_x_4685) ;  /* 0x0000000000241947 */ /* 0x002ff00003800000 */
        /* <DEDUP_REMOVED lines=9> */
.L_x_4685:
[----:B------:R-:W-:Y:S02]  /*1950*/  IMAD.U32 R40, RZ, RZ, UR5 ;  /* 0x00000005ff287e24 */ /* 0x000fe4000f8e00ff */
[----:B------:R-:W-:Y:S01]  /*1960*/  IMAD.U32 R24, RZ, RZ, UR4 ;  /* 0x00000004ff187e24 */ /* 0x000fe2000f8e00ff */
[----:B------:R-:W-:Y:S06]  /*1970*/  @!P2 BRA `(.L_x_4686) ;  /* 0x000000000010a947 */ /* 0x000fec0003800000 */
[----:B------:R-:W-:-:S04]  /*1980*/  IADD3 R6, P0, R207, UR8, RZ ;  /* 0x00000008cf067c10 */ /* 0x000fc8000ff1e0ff */
[----:B------:R-:W-:-:S05]  /*1990*/  IADD3.X R7, R208, UR9, RZ, P0, !PT ;  /* 0x00000009d0077c10 */ /* 0x000fca00087fe4ff */
[----:B------:R0:W5:Y:S01]  /*19a0*/  LDG.E R24, desc[UR42][R6.64] ;  /* 0x0000002a06187981 */ /* 0x000162000c1e1900 */
[----:B------:R-:W-:Y:S05]  /*19b0*/  BRA `(.L_x_4687) ;  /* 0x0000000000107947 */ /* 0x000fea0003800000 */
.L_x_4686:
[----:B------:R-:W-:Y:S05]  /*19c0*/  @!P0 BRA `(.L_x_4687) ;  /* 0x00000000000c8947 */ /* 0x000fea0003800000 */
[----:B------:R-:W2:Y:S04]  /*19d0*/  LDG.E R3, desc[UR42][R8.64] ;  /* 0x0000002a08037981 */ /* 0x000ea8000c1e1900 */
[----:B------:R-:W2:Y:S02]  /*19e0*/  LDG.E R24, desc[UR42][R8.64+0x4] ;  /* 0x0000042a08187981 */ /* 0x000ea4000c1e1900 */
[----:B--2---:R-:W-:-:S07]  /*19f0*/  IMAD.IADD R24, R24, 0x1, -R3 ;  /* 0x0000000118187824 */ /* 0x004fce00078e0a03 */
.L_x_4687:
[----:B------:R-:W-:Y:S01]  /*1a00*/  ULDC.64 UR4, c[0x0][0xa10] ;  /* 0x0002840000047ab9 */ /* 0x000fe20000000a00 */
[----:B------:R-:W1:Y:S01]  /*1a10*/  LDC R4, c[0x0][0x448] ;  /* 0x00011200ff047b82 */ /* 0x000e620000000800 */
[----:B------:R-:W-:-:S04]  /*1a20*/  ISETP.NE.U32.AND P0, PT, RZ, UR4, PT ;  /* 0x00000004ff007c0c */ /* 0x000fc8000bf05070 */
[----:B------:R-:W-:Y:S01]  /*1a30*/  ISETP.NE.AND.EX P0, PT, RZ, UR5, PT, P0 ;  /* 0x00000005ff007c0c */ /* 0x000fe2000bf05300 */
[----:B------:R-:W-:-:S12]  /*1a40*/  ULDC.64 UR4, c[0x0][0xa30] ;  /* 0x00028c0000047ab9 */ /* 0x000fd80000000a00 */
[----:B0-----:R-:W0:Y:S02]  /*1a50*/  @P0 LDC.64 R6, c[0x0][0xa10] ;  /* 0x00028400ff060b82 */ /* 0x001e240000000a00 */
[----:B0-----:R-:W-:-:S05]  /*1a60*/  @P0 IMAD.WIDE R6, R206, 0x4, R6 ;  /* 0x00000004ce060825 */ /* 0x001fca00078e0206 */
[----:B------:R-:W2:Y:S04]  /*1a70*/  @P0 LDG.E R0, desc[UR42][R6.64] ;  /* 0x0000002a06000981 */ /* 0x000ea8000c1e1900 */
[----:B------:R0:W2:Y:S01]  /*1a80*/  @P0 LDG.E R3, desc[UR42][R6.64+0x4] ;  /* 0x0000042a06030981 */ /* 0x0000a2000c1e1900 */
[----:B------:R-:W-:Y:S01]  /*1a90*/  ISETP.NE.U32.AND P1, PT, RZ, UR4, PT ;  /* 0x00000004ff007c0c */ /* 0x000fe2000bf25070 */
[----:B-----5:R-:W-:-:S03]  /*1aa0*/  IMAD.MOV.U32 R152, RZ, RZ, R24 ;  /* 0x000000ffff987224 */ /* 0x020fc600078e0018 */
[----:B------:R-:W-:-:S13]  /*1ab0*/  ISETP.NE.AND.EX P1, PT, RZ, UR5, PT, P1 ;  /* 0x00000005ff007c0c */ /* 0x000fda000bf25310 */
[----:B------:R-:W-:-:S04]  /*1ac0*/  @P1 IADD3 R8, P2, R207, UR4, RZ ;  /* 0x00000004cf081c10 */ /* 0x000fc8000ff5e0ff */
[----:B------:R-:W-:-:S05]  /*1ad0*/  @P1 IADD3.X R9, R208, UR5, RZ, P2, !PT ;  /* 0x00000005d0091c10 */ /* 0x000fca00097fe4ff */
[----:B------:R3:W5:Y:S01]  /*1ae0*/  @P1 LDG.E R152, desc[UR42][R8.64] ;  /* 0x0000002a08981981 */ /* 0x000762000c1e1900 */
[----:B-1----:R-:W-:Y:S01]  /*1af0*/  ISETP.NE.AND P1, PT, R4, 0x1, PT ;  /* 0x000000010400780c */ /* 0x002fe20003f25270 */
[----:B------:R-:W-:Y:S01]  /*1b00*/  IMAD.SHL.U32 R194, R5, 0x40, RZ ;  /* 0x0000004005c27824 */ /* 0x000fe200078e00ff */
[----:B------:R-:W-:Y:S01]  /*1b10*/  BSSY B0, `(.L_x_4688) ;  /* 0x0000035000007945 */ /* 0x000fe20003800000 */
[----:B------:R-:W-:Y:S01]  /*1b20*/  IMAD.IADD R15, R24, 0x1, -R15 ;  /* 0x00000001180f7824 */ /* 0x000fe200078e0a0f */
[----:B------:R-:W-:Y:S01]  /*1b30*/  LOP3.LUT R217, R205, 0xff, RZ, 0xc0, !PT ;  /* 0x000000ffcdd97812 */ /* 0x000fe200078ec0ff */
[----:B------:R-:W-:Y:S01]  /*1b40*/  VIADD R4, R194, 0x3f ;  /* 0x0000003fc2047836 */ /* 0x000fe20000000000 */
[----:B------:R-:W-:-:S07]  /*1b50*/  SHF.R.U32.HI R205, RZ, 0x10, R205 ;  /* 0x00000010ffcd7819 */ /* 0x000fce00000116cd */
[----:B------:R-:W1:Y:S08]  /*1b60*/  @P1 LDC R11, c[0x0][0x44c] ;  /* 0x00011300ff0b1b82 */ /* 0x000e700000000800 */
[----:B0-----:R-:W0:Y:S01]  /*1b70*/  @P1 LDC R7, c[0x0][0x450] ;  /* 0x00011400ff071b82 */ /* 0x001e220000000800 */
[----:B--2---:R-:W-:Y:S02]  /*1b80*/  @P0 IMAD.IADD R40, R3, 0x1, -R0 ;  /* 0x0000000103280824 */ /* 0x004fe400078e0a00 */
[----:B-1----:R-:W-:-:S04]  /*1b90*/  @P1 IMAD.HI.U32 R0, R4, R11, RZ ;  /* 0x0000000b04001227 */ /* 0x002fc800078e00ff */
[----:B------:R-:W-:Y:S01]  /*1ba0*/  IMAD.IADD R195, R15, 0x1, R40 ;  /* 0x000000010fc37824 */ /* 0x000fe200078e0228 */
[----:B0-----:R-:W-:-:S03]  /*1bb0*/  @P1 SHF.R.U32.HI R4, RZ, R7, R0 ;  /* 0x00000007ff041219 */ /* 0x001fc60000011600 */
[C---:B------:R-:W-:Y:S01]  /*1bc0*/  VIADD R0, R195.reuse, 0x3f ;  /* 0x0000003fc3007836 */ /* 0x040fe20000000000 */
[----:B------:R-:W-:-:S04]  /*1bd0*/  IADD3 R44, R195, 0x40, -R193 ;  /* 0x00000040c32c7810 */ /* 0x000fc80007ffe8c1 */
[----:B------:R-:W-:Y:S01]  /*1be0*/  SHF.R.S32.HI R3, RZ, 0x1f, R0 ;  /* 0x0000001fff037819 */ /* 0x000fe20000011400 */
[----:B------:R-:W-:-:S03]  /*1bf0*/  IMAD.IADD R4, R44, 0x1, R4 ;  /* 0x000000012c047824 */ /* 0x000fc600078e0204 */
[----:B------:R-:W-:Y:S02]  /*1c00*/  LEA.HI R3, R3, R0, RZ, 0x6 ;  /* 0x0000000003037211 */ /* 0x000fe400078f30ff */
[----:B------:R-:W-:Y:S02]  /*1c10*/  SHF.R.S32.HI R5, RZ, 0x1f, R4 ;  /* 0x0000001fff057819 */ /* 0x000fe40000011404 */
[----:B------:R-:W-:Y:S02]  /*1c20*/  SHF.R.S32.HI R43, RZ, 0x6, R3 ;  /* 0x00000006ff2b7819 */ /* 0x000fe40000011403 */
[----:B------:R-:W-:-:S04]  /*1c30*/  LEA.HI R5, R5, R4, RZ, 0x6 ;  /* 0x0000000405057211 */ /* 0x000fc800078f30ff */
[----:B------:R-:W-:-:S04]  /*1c40*/  SHF.R.S32.HI R0, RZ, 0x6, R5 ;  /* 0x00000006ff007819 */ /* 0x000fc80000011405 */
[----:B---3--:R-:W-:Y:S01]  /*1c50*/  VIMNMX R9, R43, R0, PT ;  /* 0x000000002b097248 */ /* 0x008fe20003fe0100 */
[----:B------:R-:W-:-:S03]  /*1c60*/  IMAD.MOV.U32 R0, RZ, RZ, RZ ;  /* 0x000000ffff007224 */ /* 0x000fc600078e00ff */
[----:B------:R-:W-:-:S13]  /*1c70*/  ISETP.GE.AND P0, PT, R9, 0x1, PT ;  /* 0x000000010900780c */ /* 0x000fda0003f06270 */
        /* <DEDUP_REMOVED lines=30> */
.L_x_4689:
[----:B------:R-:W-:Y:S05]  /*1e60*/  BSYNC B0 ;  /* 0x0000000000007941 */ /* 0x000fea0003800000 */
.L_x_4688:
        /* <DEDUP_REMOVED lines=36> */
.L_x_4692:
[----:B------:R-:W-:Y:S05]  /*20b0*/  BSYNC B6 ;  /* 0x0000000000067941 */ /* 0x000fea0003800000 */
.L_x_4691:
        /* <DEDUP_REMOVED lines=20> */
.L_x_4694:
[----:B------:R-:W-:Y:S05]  /*2200*/  BSYNC B6 ;  /* 0x0000000000067941 */ /* 0x000fea0003800000 */
.L_x_4693:
[----:B------:R-:W-:Y:S01]  /*2210*/  ULDC.64 UR4, c[0x0][0x9f8] ;  /* 0x00027e0000047ab9 */ /* 0x000fe20000000a00 */
[----:B------:R-:W-:Y:S01]  /*2220*/  IMAD.MOV.U32 R0, RZ, RZ, R206 ;  /* 0x000000ffff007224 */ /* 0x000fe200078e00ce */
[----:B------:R-:W-:Y:S01]  /*2230*/  ISETP.NE.U32.AND P0, PT, RZ, UR4, PT ;  /* 0x00000004ff007c0c */ /* 0x000fe2000bf05070 */
[----:B------:R-:W0:Y:S01]  /*2240*/  LDC.64 R6, c[0x0][0x300] ;  /* 0x0000c000ff067b82 */ /* 0x000e220000000a00 */
[----:B------:R-:W-:Y:S01]  /*2250*/  IMAD.IADD R38, R25, 0x1, R24 ;  /* 0x0000000119267824 */ /* 0x000fe200078e0218 */
[----:B------:R-:W-:Y:S01]  /*2260*/  ULDC.64 UR6, c[0x0][0xa08] ;  /* 0x0002820000067ab9 */ /* 0x000fe20000000a00 */
[----:B------:R-:W-:-:S05]  /*2270*/  ISETP.NE.AND.EX P0, PT, RZ, UR5, PT, P0 ;  /* 0x00000005ff007c0c */ /* 0x000fca000bf05300 */
[----:B------:R-:W1:Y:S08]  /*2280*/  LDC.64 R4, c[0x0][0x3f8] ;  /* 0x0000fe00ff047b82 */ /* 0x000e700000000a00 */
[----:B------:R-:W-:Y:S01]  /*2290*/  @P0 IADD3 R10, P1, R207, UR4, RZ ;  /* 0x00000004cf0a0c10 */ /* 0x000fe2000ff3e0ff */
[----:B------:R-:W2:Y:S03]  /*22a0*/  LDC R15, c[0x0][0x3f4] ;  /* 0x0000fd00ff0f7b82 */ /* 0x000ea60000000800 */
[----:B------:R-:W-:Y:S01]  /*22b0*/  @P0 IADD3.X R11, R208, UR5, RZ, P1, !PT ;  /* 0x00000005d00b0c10 */ /* 0x000fe20008ffe4ff */
[----:B------:R-:W-:-:S04]  /*22c0*/  ULDC.64 UR4, c[0x0][0x308] ;  /* 0x0000c20000047ab9 */ /* 0x000fc80000000a00 */
[----:B------:R3:W4:Y:S01]  /*22d0*/  @P0 LDG.E R0, desc[UR42][R10.64] ;  /* 0x0000002a0a000981 */ /* 0x000722000c1e1900 */
[----:B------:R-:W-:Y:S01]  /*22e0*/  SHF.R.S32.HI R12, RZ, 0x1f, R38 ;  /* 0x0000001fff0c7819 */ /* 0x000fe20000011426 */
[-C--:B0-----:R-:W-:Y:S01]  /*22f0*/  IMAD.WIDE.U32 R8, R38, R6.reuse, RZ ;  /* 0x0000000626087225 */ /* 0x081fe200078e00ff */
[----:B------:R-:W-:Y:S01]  /*2300*/  ISETP.NE.U32.AND P0, PT, RZ, UR6, PT ;  /* 0x00000006ff007c0c */ /* 0x000fe2000bf05070 */
[----:B------:R-:W0:Y:S01]  /*2310*/  LDC.64 R56, c[0x0][0x408] ;  /* 0x00010200ff387b82 */ /* 0x000e220000000a00 */
[----:B------:R-:W-:Y:S01]  /*2320*/  SHF.R.S32.HI R17, RZ, 0x1f, R16 ;  /* 0x0000001fff117819 */ /* 0x000fe20000011410 */
[-C--:B------:R-:W-:Y:S01]  /*2330*/  IMAD R3, R12, R6.reuse, RZ ;  /* 0x000000060c037224 */ /* 0x080fe200078e02ff */
[----:B------:R-:W-:Y:S01]  /*2340*/  ISETP.NE.AND.EX P0, PT, RZ, UR7, PT, P0 ;  /* 0x00000007ff007c0c */ /* 0x000fe2000bf05300 */
[----:B------:R-:W0:Y:S01]  /*2350*/  S2R R53, SR_TID.X ;  /* 0x0000000000357919 */ /* 0x000e220000002100 */
[----:B------:R-:W-:Y:S01]  /*2360*/  SHF.R.S32.HI R73, RZ, 0x1f, R23 ;  /* 0x0000001fff497819 */ /* 0x000fe20000011417 */
[----:B------:R-:W-:Y:S01]  /*2370*/  IMAD R3, R38, R7, R3 ;  /* 0x0000000726037224 */ /* 0x000fe200078e0203 */
[----:B------:R-:W-:Y:S01]  /*2380*/  SHF.R.S32.HI R187, RZ, 0x1f, R186 ;  /* 0x0000001fffbb7819 */ /* 0x000fe200000114ba */
[----:B------:R-:W-:Y:S01]  /*2390*/  IMAD.SHL.U32 R58, R190, 0x40, RZ ;  /* 0x00000040be3a7824 */ /* 0x000fe200078e00ff */
[----:B------:R-:W-:Y:S01]  /*23a0*/  SHF.L.U64.HI R62, R6, 0x6, R7 ;  /* 0x00000006063e7819 */ /* 0x000fe20000010207 */
[----:B------:R-:W-:Y:S01]  /*23b0*/  IMAD.IADD R9, R9, 0x1, R3 ;  /* 0x0000000109097824 */ /* 0x000fe200078e0203 */
[----:B-1----:R-:W-:Y:S01]  /*23c0*/  SHF.L.U64.HI R60, R4, 0x6, R5 ;  /* 0x00000006043c7819 */ /* 0x002fe20000010205 */
[----:B------:R-:W-:Y:S01]  /*23d0*/  IMAD R14, R73, R6, RZ ;  /* 0x00000006490e7224 */ /* 0x000fe200078e02ff */
[----:B--2---:R-:W-:Y:S01]  /*23e0*/  ISETP.GE.AND P2, PT, R16, R15, PT ;  /* 0x0000000f1000720c */ /* 0x004fe20003f46270 */
[----:B------:R-:W-:Y:S01]  /*23f0*/  IMAD.WIDE.U32 R20, R204, UR4, R8 ;  /* 0x00000004cc147c25 */ /* 0x000fe2000f8e0008 */
[----:B------:R-:W-:-:S02]  /*2400*/  LOP3.LUT R58, R58, 0x1c0, RZ, 0xc0, !PT ;  /* 0x000001c03a3a7812 */ /* 0x000fc400078ec0ff */
[----:B------:R-:W-:Y:S01]  /*2410*/  P2R R74, PR, RZ, 0x4 ;  /* 0x00000004ff4a7803 */ /* 0x000fe20000000000 */
[C---:B------:R-:W-:Y:S01]  /*2420*/  IMAD R21, R204.reuse, UR5, R21 ;  /* 0x00000005cc157c24 */ /* 0x040fe2000f8e0215 */
[----:B------:R-:W-:Y:S01]  /*2430*/  ULDC.64 UR4, c[0x0][0x330] ;  /* 0x0000cc0000047ab9 */ /* 0x000fe20000000a00 */
[----:B------:R-:W-:Y:S01]  /*2440*/  IMAD R8, R73, R4, RZ ;  /* 0x0000000449087224 */ /* 0x000fe200078e02ff */
[----:B------:R-:W-:Y:S01]  /*2450*/  SHF.R.U32.HI R54, RZ, 0x3, R58 ;  /* 0x00000003ff367819 */ /* 0x000fe2000001163a */
[----:B------:R-:W-:-:S04]  /*2460*/  IMAD.WIDE.U32 R28, R204, UR4, R16 ;  /* 0x00000004cc1c7c25 */ /* 0x000fc8000f8e0010 */
[----:B------:R-:W-:Y:S01]  /*2470*/  IMAD R29, R204, UR5, R29 ;  /* 0x00000005cc1d7c24 */ /* 0x000fe2000f8e021d */
[----:B------:R-:W-:Y:S01]  /*2480*/  ULDC.64 UR4, c[0x0][0x310] ;  /* 0x0000c40000047ab9 */ /* 0x000fe20000000a00 */
[C---:B---3--:R-:W-:Y:S02]  /*2490*/  IMAD R11, R23.reuse, R5, R8 ;  /* 0x00000005170b7224 */ /* 0x048fe400078e0208 */
[----:B------:R-:W-:-:S04]  /*24a0*/  IMAD.WIDE.U32 R8, R23, R6, R16 ;  /* 0x0000000617087225 */ /* 0x000fc800078e0010 */
[C---:B------:R-:W-:Y:S02]  /*24b0*/  IMAD R14, R23.reuse, R7, R14 ;  /* 0x00000007170e7224 */ /* 0x040fe400078e020e */
[----:B0-----:R-:W-:Y:S01]  /*24c0*/  IMAD.WIDE.U32 R34, R23, R56, R186 ;  /* 0x0000003817227225 */ /* 0x001fe200078e00ba */
[----:B------:R-:W-:-:S03]  /*24d0*/  LEA.HI R53, R53, 0x8, RZ, 0x19 ;  /* 0x0000000835357811 */ /* 0x000fc600078fc8ff */
[----:B------:R-:W-:-:S04]  /*24e0*/  IMAD.WIDE.U32 R36, R23, R56, R16 ;  /* 0x0000003817247225 */ /* 0x000fc800078e0010 */
[----:B------:R-:W-:-:S04]  /*24f0*/  IMAD.WIDE.U32 R30, R23, R4, R186 ;  /* 0x00000004171e7225 */ /* 0x000fc800078e00ba */
[----:B------:R-:W-:-:S04]  /*2500*/  IMAD.WIDE.U32 R32, R23, R4, R16 ;  /* 0x0000000417207225 */ /* 0x000fc800078e0010 */
[----:B------:R-:W-:Y:S02]  /*2510*/  IMAD.IADD R31, R31, 0x1, R11 ;  /* 0x000000011f1f7824 */ /* 0x000fe400078e020b */
[----:B------:R-:W-:Y:S02]  /*2520*/  IMAD.IADD R33, R11, 0x1, R33 ;  /* 0x000000010b217824 */ /* 0x000fe400078e0221 */
[----:B-----5:R-:W-:-:S04]  /*2530*/  IMAD.WIDE.U32 R30, R152, R4, R30 ;  /* 0x00000004981e7225 */ /* 0x020fc800078e001e */
[----:B------:R-:W-:Y:S02]  /*2540*/  VIADD R55, R16, 0x20 ;  /* 0x0000002010377836 */ /* 0x000fe40000000000 */
[----:B------:R-:W-:-:S04]  /*2550*/  IMAD.WIDE.U32 R32, R152, R4, R32 ;  /* 0x0000000498207225 */ /* 0x000fc800078e0020 */
[----:B------:R-:W-:Y:S02]  /*2560*/  IMAD.SHL.U32 R61, R6, 0x40, RZ ;  /* 0x00000040063d7824 */ /* 0x000fe400078e00ff */
[----:B------:R-:W-:Y:S02]  /*2570*/  IMAD.SHL.U32 R59, R4, 0x40, RZ ;  /* 0x00000040043b7824 */ /* 0x000fe400078e00ff */
[----:B------:R-:W-:Y:S01]  /*2580*/  IMAD.SHL.U32 R52, R15, 0x2, RZ ;  /* 0x000000020f347824 */ /* 0x000fe200078e00ff */
[----:B----4-:R-:W-:-:S04]  /*2590*/  SHF.R.S32.HI R3, RZ, 0x1f, R0 ;  /* 0x0000001fff037819 */ /* 0x010fc80000011400 */
[----:B------:R-:W-:Y:S02]  /*25a0*/  SEL R10, R3, RZ, !P0 ;  /* 0x000000ff030a7207 */ /* 0x000fe40004000000 */
[----:B------:R-:W-:-:S03]  /*25b0*/  SEL R3, R0, RZ, !P0 ;  /* 0x000000ff00037207 */ /* 0x000fc60004000000 */
[----:B------:R-:W-:Y:S02]  /*25c0*/  IMAD R0, R10, UR4, RZ ;  /* 0x000000040a007c24 */ /* 0x000fe4000f8e02ff */
[----:B------:R-:W-:-:S04]  /*25d0*/  IMAD.WIDE.U32 R20, R3, UR4, R20 ;  /* 0x0000000403147c25 */ /* 0x000fc8000f8e0014 */
[----:B------:R-:W-:Y:S01]  /*25e0*/  IMAD R65, R3, UR5, R0 ;  /* 0x0000000503417c24 */ /* 0x000fe2000f8e0200 */
[----:B------:R-:W-:Y:S01]  /*25f0*/  ULDC.64 UR4, c[0x0][0x338] ;  /* 0x0000ce0000047ab9 */ /* 0x000fe20000000a00 */
[----:B------:R-:W-:Y:S01]  /*2600*/  IADD3 R72, P0, R20, R8, RZ ;  /* 0x0000000814487210 */ /* 0x000fe20007f1e0ff */
[----:B------:R-:W-:Y:S02]  /*2610*/  IMAD R10, R10, UR4, RZ ;  /* 0x000000040a0a7c24 */ /* 0x000fe4000f8e02ff */
[----:B------:R-:W-:Y:S02]  /*2620*/  IMAD.IADD R65, R21, 0x1, R65 ;  /* 0x0000000115417824 */ /* 0x000fe400078e0241 */
[----:B------:R-:W-:Y:S01]  /*2630*/  IMAD.WIDE.U32 R28, R3, UR4, R28 ;  /* 0x00000004031c7c25 */ /* 0x000fe2000f8e001c */
[----:B------:R-:W-:Y:S02]  /*2640*/  ULDC UR4, c[0x0][0x2f4] ;  /* 0x0000bd0000047ab9 */ /* 0x000fe40000000800 */
[----:B------:R-:W-:Y:S01]  /*2650*/  IADD3.X R64, R65, R9, R14, P0, !PT ;  /* 0x0000000941407210 */ /* 0x000fe200007fe40e */
[----:B------:R-:W-:Y:S01]  /*2660*/  IMAD R13, R3, UR5, R10 ;  /* 0x00000005030d7c24 */ /* 0x000fe2000f8e020a */
[----:B------:R-:W-:Y:S01]  /*2670*/  SEL R3, R15, RZ, P2 ;  /* 0x000000ff0f037207 */ /* 0x000fe20001000000 */
[----:B------:R-:W-:Y:S01]  /*2680*/  IMAD R0, R73, R56, RZ ;  /* 0x0000003849007224 */ /* 0x000fe200078e02ff */
[----:B------:R-:W-:-:S02]  /*2690*/  IADD3 R38, P2, R23, R38, RZ ;  /* 0x0000002617267210 */ /* 0x000fc40007f5e0ff */
[C---:B------:R-:W-:Y:S01]  /*26a0*/  ISETP.GE.AND P0, PT, R16.reuse, UR4, PT ;  /* 0x0000000410007c0c */ /* 0x040fe2000bf06270 */
[----:B------:R-:W-:Y:S01]  /*26b0*/  IMAD R9, R23, R57, R0 ;  /* 0x0000003917097224 */ /* 0x000fe200078e0200 */
[----:B------:R-:W-:Y:S01]  /*26c0*/  ISETP.GE.AND P1, PT, R55, UR4, PT ;  /* 0x0000000437007c0c */ /* 0x000fe2000bf26270 */
[----:B------:R-:W-:Y:S02]  /*26d0*/  IMAD.IADD R3, R16, 0x1, R3 ;  /* 0x0000000110037824 */ /* 0x000fe400078e0203 */
[----:B------:R-:W-:Y:S02]  /*26e0*/  IMAD.IADD R35, R35, 0x1, R9 ;  /* 0x0000000123237824 */ /* 0x000fe400078e0209 */
[----:B------:R-:W-:Y:S01]  /*26f0*/  IMAD.IADD R37, R9, 0x1, R37 ;  /* 0x0000000109257824 */ /* 0x000fe200078e0225 */
[----:B------:R-:W-:Y:S01]  /*2700*/  SHF.R.S32.HI R9, RZ, 0x1f, R152 ;  /* 0x0000001fff097819 */ /* 0x000fe20000011498 */
[----:B------:R-:W-:Y:S01]  /*2710*/  IMAD.WIDE.U32 R34, R152, R56, R34 ;  /* 0x0000003898227225 */ /* 0x000fe200078e0022 */
[----:B------:R-:W-:-:S03]  /*2720*/  SHF.R.S32.HI R0, RZ, 0x1f, R3 ;  /* 0x0000001fff007819 */ /* 0x000fc60000011403 */
[----:B------:R-:W-:Y:S01]  /*2730*/  IMAD.WIDE.U32 R36, R152, R56, R36 ;  /* 0x0000003898247225 */ /* 0x000fe200078e0024 */
[----:B------:R-:W-:Y:S02]  /*2740*/  LEA.HI R63, R0, R3, RZ, 0x3 ;  /* 0x00000003003f7211 */ /* 0x000fe400078f18ff */
[----:B------:R-:W-:Y:S01]  /*2750*/  LOP3.LUT R3, R58, 0x18, R16, 0xf8, !PT ;  /* 0x000000183a037812 */ /* 0x000fe200078ef810 */
[----:B------:R-:W-:Y:S01]  /*2760*/  IMAD R0, R9, R4, RZ ;  /* 0x0000000409007224 */ /* 0x000fe200078e02ff */
[----:B------:R-:W-:Y:S01]  /*2770*/  LOP3.LUT R48, R63, 0xfffffff8, RZ, 0xc0, !PT ;  /* 0xfffffff83f307812 */ /* 0x000fe200078ec0ff */
[----:B------:R-:W-:Y:S02]  /*2780*/  IMAD R9, R9, R56, RZ ;  /* 0x0000003809097224 */ /* 0x000fe400078e02ff */
[C---:B------:R-:W-:Y:S01]  /*2790*/  IMAD R49, R152.reuse, R5, R0 ;  /* 0x0000000598317224 */ /* 0x040fe200078e0200 */
[-C--:B------:R-:W-:Y:S01]  /*27a0*/  LOP3.LUT R0, R3, R54.reuse, RZ, 0x3c, !PT ;  /* 0x0000003603007212 */ /* 0x080fe200078e3cff */
[----:B------:R-:W-:Y:S01]  /*27b0*/  IMAD R9, R152, R57, R9 ;  /* 0x0000003998097224 */ /* 0x000fe200078e0209 */
[----:B------:R-:W-:Y:S01]  /*27c0*/  LOP3.LUT R3, R58, 0x38, R63, 0xf8, !PT ;  /* 0x000000383a037812 */ /* 0x000fe200078ef83f */
[----:B------:R-:W-:Y:S01]  /*27d0*/  IMAD.IADD R50, R31, 0x1, R49 ;  /* 0x000000011f327824 */ /* 0x000fe200078e0231 */
[C---:B------:R-:W-:Y:S01]  /*27e0*/  SHF.L.U64.HI R57, R56.reuse, 0x6, R57 ;  /* 0x0000000638397819 */ /* 0x040fe20000010239 */
[----:B------:R-:W-:Y:S01]  /*27f0*/  IMAD R51, R201, 0x200, R0 ;  /* 0x00000200c9337824 */ /* 0x000fe200078e0200 */
[----:B------:R-:W-:Y:S01]  /*2800*/  LOP3.LUT R0, R3, R54, RZ, 0x3c, !PT ;  /* 0x0000003603007212 */ /* 0x000fe200078e3cff */
[----:B------:R-:W-:Y:S01]  /*2810*/  IMAD.SHL.U32 R56, R56, 0x40, RZ ;  /* 0x0000004038387824 */ /* 0x000fe200078e00ff */
[----:B------:R-:W-:Y:S01]  /*2820*/  SHF.R.S32.HI R45, RZ, 0x1f, R48 ;  /* 0x0000001fff2d7819 */ /* 0x000fe20000011430 */
[----:B------:R-:W-:-:S02]  /*2830*/  IMAD.X R39, R12, 0x1, R73, P2 ;  /* 0x000000010c277824 */ /* 0x000fc400010e0649 */
[----:B------:R-:W-:Y:S02]  /*2840*/  IMAD R3, R201, 0x200, R0 ;  /* 0x00000200c9037824 */ /* 0x000fe400078e0200 */
[----:B------:R-:W-:Y:S02]  /*2850*/  IMAD.IADD R49, R49, 0x1, R33 ;  /* 0x0000000131317824 */ /* 0x000fe400078e0221 */
[----:B------:R-:W-:Y:S02]  /*2860*/  IMAD.IADD R47, R35, 0x1, R9 ;  /* 0x00000001232f7824 */ /* 0x000fe400078e0209 */
[----:B------:R-:W-:Y:S02]  /*2870*/  IMAD.IADD R46, R9, 0x1, R37 ;  /* 0x00000001092e7824 */ /* 0x000fe400078e0225 */
[----:B------:R-:W-:-:S07]  /*2880*/  IMAD.IADD R0, R29, 0x1, R13 ;  /* 0x000000011d007824 */ /* 0x000fce00078e020d */
.L_x_4724:
        /* <DEDUP_REMOVED lines=58> */
.L_x_4699:
[----:B------:R-:W-:Y:S05]  /*2c30*/  BSYNC B1 ;  /* 0x0000000000017941 */ /* 0x000fea0003800000 */
.L_x_4698:
        /* <DEDUP_REMOVED lines=16> */
.L_x_4700:
[----:B------:R-:W-:Y:S01]  /*2d40*/  IMAD R75, R184, 0x8, R2 ;  /* 0x00000008b84b7824 */ /* 0x000fe200078e0202 */
[----:B------:R-:W-:Y:S01]  /*2d50*/  SHF.L.U32 R78, R185, 0x1f, RZ ;  /* 0x0000001fb94e7819 */ /* 0x000fe200000006ff */
[----:B------:R-:W-:Y:S03]  /*2d60*/  BSSY B1, `(.L_x_4701) ;  /* 0x0000003000017945 */ /* 0x000fe60003800000 */
[----:B------:R-:W0:Y:S02]  /*2d70*/  SYNCS.PHASECHK.TRANS64.TRYWAIT P5, [R75+URZ+0x28c90], R78 ;  /* 0x028c904e4b0075a7 */ /* 0x000e2400080a017f */
[----:B0-----:R-:W-:Y:S05]  /*2d80*/  @!P5 BRA `(.L_x_4702) ;  /* 0x000001b4007cd947 */ /* 0x001fea0003800000 */
.L_x_5020:
[----:B------:R-:W-:Y:S05]  /*2d90*/  BSYNC B1 ;  /* 0x0000000000017941 */ /* 0x000fea0003800000 */
.L_x_4701:
        /* <DEDUP_REMOVED lines=48> */
.L_x_4707:
[----:B------:R-:W-:Y:S05]  /*30a0*/  BSYNC B2 ;  /* 0x0000000000027941 */ /* 0x000fea0003800000 */
.L_x_4706:
[----:B--2---:R1:W-:Y:S02]  /*30b0*/  STG.E.128 desc[UR42][R12.64], R4 ;  /* 0x000000040c007986 */ /* 0x0043e4000c101d2a */
.L_x_4705:
[----:B------:R-:W-:Y:S05]  /*30c0*/  BSYNC B1 ;  /* 0x0000000000017941 */ /* 0x000fea0003800000 */
.L_x_4704:
        /* <DEDUP_REMOVED lines=51> */
.L_x_4709:
[----:B------:R-:W-:Y:S05]  /*3400*/  BSYNC B1 ;  /* 0x0000000000017941 */ /* 0x000fea0003800000 */
.L_x_4708:
[----:B-1----:R2:W-:Y:S01]  /*3410*/  STG.E.128 desc[UR42][R12.64+0x40], R4 ;  /* 0x000040040c007986 */ /* 0x0025e2000c101d2a */
[----:B------:R-:W-:Y:S05]  /*3420*/  BRA `(.L_x_4703) ;  /* 0x0000000c001c7947 */ /* 0x000fea0003800000 */
.L_x_4697:
        /* <DEDUP_REMOVED lines=42> */
.L_x_4710:
[----:B------:R-:W-:Y:S01]  /*36d0*/  IMAD R75, R184, 0x8, R2 ;  /* 0x00000008b84b7824 */ /* 0x000fe200078e0202 */
[----:B------:R-:W-:Y:S01]  /*36e0*/  SHF.L.U32 R78, R185, 0x1f, RZ ;  /* 0x0000001fb94e7819 */ /* 0x000fe200000006ff */
[----:B------:R-:W-:Y:S03]  /*36f0*/  BSSY B1, `(.L_x_4711) ;  /* 0x0000003000017945 */ /* 0x000fe60003800000 */
[----:B------:R-:W0:Y:S02]  /*3700*/  SYNCS.PHASECHK.TRANS64.TRYWAIT P5, [R75+URZ+0x28c90], R78 ;  /* 0x028c904e4b0075a7 */ /* 0x000e2400080a017f */
[----:B0-----:R-:W-:Y:S05]  /*3710*/  @!P5 BRA `(.L_x_4712) ;  /* 0x000001ac002cd947 */ /* 0x001fea0003800000 */
.L_x_5021:
[----:B------:R-:W-:Y:S05]  /*3720*/  BSYNC B1 ;  /* 0x0000000000017941 */ /* 0x000fea0003800000 */
.L_x_4711:
        /* <DEDUP_REMOVED lines=115> */
.L_x_4714:
[----:B------:R-:W-:Y:S05]  /*3e60*/  BSYNC B1 ;  /* 0x0000000000017941 */ /* 0x000fea0003800000 */
.L_x_4713:
        /* <DEDUP_REMOVED lines=10> */
.L_x_4696:
[----:B------:R-:W-:-:S06]  /*3f10*/  UISETP.NE.AND UP0, UPT, UR37, 0x3, UPT ;  /* 0x000000032500788c */ /* 0x000fcc000bf05270 */
[----:B------:R-:W-:-:S13]  /*3f20*/  PLOP3.LUT P3, PT, PT, PT, UP0, 0x80, 0x0 ;  /* 0x000000000000781c */ /* 0x000fda0003f6f008 */
[----:B------:R-:W-:Y:S05]  /*3f30*/  @!P3 BRA `(.L_x_4715) ;  /* 0x000000000004b947 */ /* 0x000fea0003800000 */
[----:B------:R-:W-:Y:S01]  /*3f40*/  BPT.TRAP 0x1 ;  /* 0x000000040000795c */ /* 0x000fe20000300000 */
.L_x_4715:
        /* <DEDUP_REMOVED lines=8> */
.L_x_5022:
[----:B------:R-:W-:Y:S05]  /*3fd0*/  BSYNC B1 ;  /* 0x0000000000017941 */ /* 0x000fea0003800000 */
.L_x_4716:
        /* <DEDUP_REMOVED lines=12> */
.L_x_4703:
[----:B------:R-:W-:Y:S05]  /*40a0*/  BSYNC B0 ;  /* 0x0000000000007941 */ /* 0x000fea0003800000 */
.L_x_4695:
        /* <DEDUP_REMOVED lines=17> */
.L_x_4719:
[----:B------:R-:W-:Y:S05]  /*41c0*/  BSYNC B0 ;  /* 0x0000000000007941 */ /* 0x000fea0003800000 */
.L_x_4718:
[----:B------:R-:W2:Y:S01]  /*41d0*/  SYNCS.PHASECHK.TRANS64.TRYWAIT P5, [R75+URZ+0x28cb0], R78 ;  /* 0x028cb04e4b0075a7 */ /* 0x000ea200080a017f */
[----:B------:R-:W-:Y:S01]  /*41e0*/  BSSY B0, `(.L_x_4720) ;  /* 0x0000003000007945 */ /* 0x000fe20003800000 */
[----:B------:R-:W-:-:S03]  /*41f0*/  ISETP.GE.AND P3, PT, R23, R76, PT ;  /* 0x0000004c1700720c */ /* 0x000fc60003f66270 */
[----:B--2---:R-:W-:Y:S10]  /*4200*/  @!P5 BRA `(.L_x_4721) ;  /* 0x000001a00098d947 */ /* 0x004ff40003800000 */
.L_x_5023:
[----:B------:R-:W-:Y:S05]  /*4210*/  BSYNC B0 ;  /* 0x0000000000007941 */ /* 0x000fea0003800000 */
.L_x_4720:
        /* <DEDUP_REMOVED lines=20> */
[----:B----4-:R-:W-:Y:S01]  /*4360*/  IMAD R25, R9, 0x2, R2 ;  /* 0x0000000209197824 */ /* 0x010fe200078e0202 */
[----:B------:R-:W-:Y:S01]  /*4370*/  ISETP.GE.AND P3, PT, R6, UR4, PT ;  /* 0x0000000406007c0c */ /* 0x000fe2000bf66270 */
[----:B------:R-:W-:-:S02]  /*4380*/  VIADD R14, R16, 0x80 ;  /* 0x00000080100e7836 */ /* 0x000fc40000000000 */
[----:B------:R-:W-:-:S08]  /*4390*/  VIADD R24, R16, 0xc0 ;  /* 0x000000c010187836 */ /* 0x000fd00000000000 */
[----:B------:R-:W1:Y:S04]  /*43a0*/  @!P5 LDS.128 R4, [R25+0x400] ;  /* 0x000400001904d984 */ /* 0x000e680000000c00 */
[----:B------:R-:W3:Y:S04]  /*43b0*/  @!P3 LDS.128 R8, [R25+0x2400] ;  /* 0x002400001908b984 */ /* 0x000ee80000000c00 */
[----:B-1----:R-:W-:Y:S01]  /*43c0*/  @!P5 STG.E.128 desc[UR42][R12.64], R4 ;  /* 0x000000040c00d986 */ /* 0x002fe2000c101d2a */
[----:B------:R-:W-:Y:S01]  /*43d0*/  ISETP.GE.AND P5, PT, R14, UR4, PT ;  /* 0x000000040e007c0c */ /* 0x000fe2000bfa6270 */
[----:B------:R-:W-:-:S02]  /*43e0*/  VIADD R14, R16, 0x100 ;  /* 0x00000100100e7836 */ /* 0x000fc40000000000 */
[----:B---3--:R-:W-:Y:S01]  /*43f0*/  @!P3 STG.E.128 desc[UR42][R12.64+0x80], R8 ;  /* 0x000080080c00b986 */ /* 0x008fe2000c101d2a */
[----:B------:R-:W-:Y:S01]  /*4400*/  ISETP.GE.AND P3, PT, R24, UR4, PT ;  /* 0x0000000418007c0c */ /* 0x000fe2000bf66270 */
        /* <DEDUP_REMOVED lines=16> */
[----:B------:R-:W-:Y:S02]  /*4510*/  IMAD R24, R15, 0x2, R2 ;  /* 0x000000020f187824 */ /* 0x000fe400078e0202 */
[----:B------:R-:W-:-:S06]  /*4520*/  VIADD R15, R16, 0xe0 ;  /* 0x000000e0100f7836 */ /* 0x000fcc0000000000 */
[----:B------:R-:W1:Y:S04]  /*4530*/  @!P5 LDS.128 R4, [R25+0xc400] ;  /* 0x00c400001904d984 */ /* 0x000e680000000c00 */
[----:B------:R-:W3:Y:S04]  /*4540*/  @!P3 LDS.128 R8, [R25+0xe400] ;  /* 0x00e400001908b984 */ /* 0x000ee80000000c00 */
[----:B-1----:R-:W-:Y:S01]  /*4550*/  @!P5 STG.E.128 desc[UR42][R12.64+0x300], R4 ;  /* 0x000300040c00d986 */ /* 0x002fe2000c101d2a */
[----:B------:R-:W-:-:S03]  /*4560*/  ISETP.GE.AND P5, PT, R55, UR4, PT ;  /* 0x0000000437007c0c */ /* 0x000fc6000bfa6270 */
        /* <DEDUP_REMOVED lines=22> */
[----:B------:R-:W-:-:S03]  /*46d0*/  ISETP.GE.AND P5, PT, R14, UR4, PT ;  /* 0x000000040e007c0c */ /* 0x000fc6000bfa6270 */
[----:B---3--:R-:W-:Y:S01]  /*46e0*/  @!P3 STG.E.128 desc[UR42][R12.64+0x2c0], R8 ;  /* 0x0002c0080c00b986 */ /* 0x008fe2000c101d2a */
[----:B------:R-:W-:-:S09]  /*46f0*/  ISETP.GE.AND P3, PT, R15, UR4, PT ;  /* 0x000000040f007c0c */ /* 0x000fd2000bf66270 */
[----:B------:R-:W1:Y:S04]  /*4700*/  @!P5 LDS.128 R4, [R24+0xc400] ;  /* 0x00c400001804d984 */ /* 0x000e680000000c00 */
[----:B------:R-:W3:Y:S04]  /*4710*/  @!P3 LDS.128 R8, [R24+0xe400] ;  /* 0x00e400001808b984 */ /* 0x000ee80000000c00 */
[----:B-1----:R1:W-:Y:S04]  /*4720*/  @!P5 STG.E.128 desc[UR42][R12.64+0x340], R4 ;  /* 0x000340040c00d986 */ /* 0x0023e8000c101d2a */
[----:B---3--:R1:W-:Y:S02]  /*4730*/  @!P3 STG.E.128 desc[UR42][R12.64+0x3c0], R8 ;  /* 0x0003c0080c00b986 */ /* 0x0083e4000c101d2a */
.L_x_4723:
[----:B------:R-:W-:Y:S05]  /*4740*/  BSYNC B0 ;  /* 0x0000000000007941 */ /* 0x000fea0003800000 */
.L_x_4722:
        /* <DEDUP_REMOVED lines=17> */
.L_x_4690:
[----:B------:R-:W-:Y:S04]  /*4860*/  BSSY B0, `(.L_x_4725) ;  /* 0x0000004000007945 */ /* 0x000fe80003800000 */
[----:B------:R-:W-:Y:S05]  /*4870*/  @P3 BRA `(.L_x_4726) ;  /* 0x0000000000083947 */ /* 0x000fea0003800000 */
[----:B------:R-:W0:Y:S02]  /*4880*/  FENCE.VIEW.ASYNC.G ;  /* 0x00000000000073c6 */ /* 0x000e240000000100 */
[----:B0-----:R-:W-:Y:S06]  /*4890*/  BAR.ARV 0xc, 0x180 ;  /* 0x0306000000007b1d */ /* 0x001fec0000002000 */
.L_x_4726:
[----:B------:R-:W-:Y:S05]  /*48a0*/  BSYNC B0 ;  /* 0x0000000000007941 */ /* 0x000fea0003800000 */
.L_x_4725:
[----:B------:R-:W-:Y:S01]  /*48b0*/  UISETP.NE.AND UP0, UPT, UR38, 0x1, UPT ;  /* 0x000000012600788c */ /* 0x000fe2000bf05270 */
[----:B------:R-:W-:Y:S05]  /*48c0*/  BSSY B7, `(.L_x_4727) ;  /* 0x0000b59000077945 */ /* 0x000fea0003800000 */
[----:B------:R-:W-:-:S13]  /*48d0*/  PLOP3.LUT P0, PT, PT, PT, UP0, 0x80, 0x0 ;  /* 0x000000000000781c */ /* 0x000fda0003f0f008 */
[----:B------:R-:W-:Y:S05]  /*48e0*/  @!P0 BRA `(.L_x_4728) ;  /* 0x0000002000708947 */ /* 0x000fea0003800000 */
[----:B------:R-:W0:Y:S01]  /*48f0*/  LDC R0, c[0x0][0x448] ;  /* 0x00011200ff007b82 */ /* 0x000e220000000800 */
[----:B------:R-:W-:Y:S01]  /*4900*/  VIADD R3, R194, 0x3f ;  /* 0x0000003fc2037836 */ /* 0x000fe20000000000 */
[----:B------:R-:W-:Y:S01]  /*4910*/  BSSY B0, `(.L_x_4729) ;  /* 0x000002b000007945 */ /* 0x000fe20003800000 */
[----:B------:R-:W-:Y:S01]  /*4920*/  IMAD.MOV.U32 R4, RZ, RZ, RZ ;  /* 0x000000ffff047224 */ /* 0x000fe200078e00ff */
[----:B0-----:R-:W-:-:S13]  /*4930*/  ISETP.NE.AND P0, PT, R0, 0x1, PT ;  /* 0x000000010000780c */ /* 0x001fda0003f05270 */
[----:B------:R-:W0:Y:S08]  /*4940*/  @P0 LDC R0, c[0x0][0x44c] ;  /* 0x00011300ff000b82 */ /* 0x000e300000000800 */
[----:B------:R-:W1:Y:S01]  /*4950*/  @P0 LDC R5, c[0x0][0x450] ;  /* 0x00011400ff050b82 */ /* 0x000e620000000800 */
[----:B0-----:R-:W-:-:S05]  /*4960*/  @P0 IMAD.HI.U32 R0, R3, R0, RZ ;  /* 0x0000000003000227 */ /* 0x001fca00078e00ff */
        /* <DEDUP_REMOVED lines=37> */
.L_x_4730:
[----:B------:R-:W-:Y:S05]  /*4bc0*/  BSYNC B0 ;  /* 0x0000000000007941 */ /* 0x000fea0003800000 */
.L_x_4729:
        /* <DEDUP_REMOVED lines=71> */
[----:B------:R-:W2:Y:S04]  /*5040*/  LDL R5, [R1+0x44] ;  /* 0x0000440001057983 */ /* 0x000ea80000100800 */
[----:B--2---:R-:W0:Y:S02]  /*5050*/  SHFL.IDX PT, R3, R5, RZ, 0x1f ;  /* 0x00001fff05037589 */ /* 0x004e2400000e0000 */
[----:B0-----:R-:W-:-:S04]  /*5060*/  LEA.HI R5, R3, R3, RZ, 0x1 ;  /* 0x0000000303057211 */ /* 0x001fc800078f08ff */
[----:B------:R-:W-:Y:S01]  /*5070*/  LOP3.LUT R6, R5, 0x1fffe, RZ, 0xc0, !PT ;  /* 0x0001fffe05067812 */ /* 0x000fe200078ec0ff */
[----:B------:R-:W-:-:S04]  /*5080*/  IMAD.U32 R5, RZ, RZ, UR37 ;  /* 0x00000025ff057e24 */ /* 0x000fc8000f8e00ff */
[----:B------:R-:W-:Y:S01]  /*5090*/  IMAD.IADD R3, R3, 0x1, -R6 ;  /* 0x0000000103037824 */ /* 0x000fe200078e0a06 */
[----:B------:R-:W-:-:S03]  /*50a0*/  ISETP.NE.AND P0, PT, R5, 0x3, PT ;  /* 0x000000030500780c */ /* 0x000fc60003f05270 */
[----:B------:R-:W-:-:S04]  /*50b0*/  IMAD R3, R3, 0x8000, R2 ;  /* 0x0000800003037824 */ /* 0x000fc800078e0202 */
[----:B------:R-:W-:-:S05]  /*50c0*/  VIADD R3, R3, 0x400 ;  /* 0x0000040003037836 */ /* 0x000fca0000000000 */
[----:B------:R-:W-:-:S04]  /*50d0*/  SHF.R.U32.HI R3, RZ, 0x4, R3 ;  /* 0x00000004ff037819 */ /* 0x000fc80000011603 */
[----:B------:R-:W-:-:S04]  /*50e0*/  LOP3.LUT R3, R3, 0x3fff, RZ, 0xc0, !PT ;  /* 0x00003fff03037812 */ /* 0x000fc800078ec0ff */
[----:B------:R-:W-:Y:S01]  /*50f0*/  LOP3.LUT R3, R3, 0x2000000, RZ, 0xfc, !PT ;  /* 0x0200000003037812 */ /* 0x000fe200078efcff */
[----:B------:R-:W-:Y:S06]  /*5100*/  @!P0 BRA `(.L_x_4732) ;  /* 0x0000000000048947 */ /* 0x000fec0003800000 */
[----:B------:R-:W-:Y:S01]  /*5110*/  BPT.TRAP 0x1 ;  /* 0x000000040000795c */ /* 0x000fe20000300000 */
.L_x_4732:
        /* <DEDUP_REMOVED lines=11> */
.L_x_5024:
[----:B------:R-:W-:Y:S05]  /*51d0*/  BSYNC B0 ;  /* 0x0000000000007941 */ /* 0x000fea0003800000 */
.L_x_4733:
        /* <DEDUP_REMOVED lines=56> */
.L_x_4742:
        /* <DEDUP_REMOVED lines=143> */
.L_x_4737:
[----:B------:R-:W-:Y:S01]  /*5e50*/  IMAD R21, R18, 0x8, R2 ;  /* 0x0000000812157824 */ /* 0x000fe200078e0202 */
[----:B------:R-:W-:-:S04]  /*5e60*/  SHF.L.U32 R4, R22, 0x1f, RZ ;  /* 0x0000001f16047819 */ /* 0x000fc800000006ff */
[----:B------:R0:W1:Y:S01]  /*5e70*/  SYNCS.PHASECHK.TRANS64.TRYWAIT P2, [R21+URZ+0x28c50], R4 ;  /* 0x028c5004150075a7 */ /* 0x000062000804017f */
[----:B------:R-:W-:Y:S05]  /*5e80*/  @!P0 BRA `(.L_x_4738) ;  /* 0x0000000000048947 */ /* 0x000fea0003800000 */
[----:B------:R-:W-:Y:S01]  /*5e90*/  BPT.TRAP 0x1 ;  /* 0x000000040000795c */ /* 0x000fe20000300000 */
.L_x_4738:
[----:B------:R-:W-:Y:S04]  /*5ea0*/  BSSY B1, `(.L_x_4739) ;  /* 0x0000004000017945 */ /* 0x000fe80003800000 */
[----:B-1----:R-:W-:Y:S05]  /*5eb0*/  @P2 BRA `(.L_x_4740) ;  /* 0x0000000000082947 */ /* 0x002fea0003800000 */
[----:B------:R-:W1:Y:S02]  /*5ec0*/  SYNCS.PHASECHK.TRANS64.TRYWAIT P2, [R21+URZ+0x28c50], R4 ;  /* 0x028c5004150075a7 */ /* 0x000e64000804017f */
[----:B-1----:R-:W-:Y:S05]  /*5ed0*/  @!P2 BRA `(.L_x_4741) ;  /* 0x00000184008ca947 */ /* 0x002fea0003800000 */
.L_x_4740:
[----:B------:R-:W-:Y:S05]  /*5ee0*/  BSYNC B1 ;  /* 0x0000000000017941 */ /* 0x000fea0003800000 */
.L_x_4739:
        /* <DEDUP_REMOVED lines=44> */
.L_x_4736:
[----:B------:R-:W-:Y:S05]  /*61b0*/  BSYNC B0 ;  /* 0x0000000000007941 */ /* 0x000fea0003800000 */
.L_x_4735:
        /* <DEDUP_REMOVED lines=143> */
.L_x_4728:
        /* <DEDUP_REMOVED lines=45> */
.L_x_4744:
[----:B------:R-:W-:Y:S05]  /*6d80*/  BSYNC B0 ;  /* 0x0000000000007941 */ /* 0x000fea0003800000 */
.L_x_4743:
        /* <DEDUP_REMOVED lines=100> */
.L_x_4746:
[----:B------:R-:W-:Y:S05]  /*73d0*/  BSYNC B6 ;  /* 0x0000000000067941 */ /* 0x000fea0003800000 */
.L_x_4745:
        /* <DEDUP_REMOVED lines=12> */
.L_x_4750:
[----:B-1----:R1:W2:Y:S02]  /*74a0*/  SYNCS.PHASECHK.TRANS64.TRYWAIT P0, [R2+URZ+0x28c00], R3 ;  /* 0x028c0003020075a7 */ /* 0x0022a4000800017f */
[----:B--2---:R-:W-:Y:S05]  /*74b0*/  @!P0 NANOSLEEP.SYNCS 0x989680 ;  /* 0x009896800000895d */ /* 0x004fea0003900000 */
[----:B------:R-:W2:Y:S02]  /*74c0*/  @!P0 SYNCS.PHASECHK.TRANS64 P0, [R2+URZ+0x28c00], R3 ;  /* 0x028c0003020085a7 */ /* 0x000ea4000800007f */
[----:B--2---:R-:W-:Y:S05]  /*74d0*/  @!P0 BRA `(.L_x_4750) ;  /* 0xfffffffc00f08947 */ /* 0x004fea000383ffff */
.L_x_4749:
[----:B------:R-:W-:Y:S05]  /*74e0*/  BSYNC B0 ;  /* 0x0000000000007941 */ /* 0x000fea0003800000 */
.L_x_4748:
[----:B------:R-:W-:Y:S05]  /*74f0*/  BRA `(.L_x_4751) ;  /* 0x0000002c000c7947 */ /* 0x000fea0003800000 */
.L_x_4747:
        /* <DEDUP_REMOVED lines=31> */
.L_x_4753:
[----:B------:R-:W-:Y:S05]  /*76f0*/  BSYNC B6 ;  /* 0x0000000000067941 */ /* 0x000fea0003800000 */
.L_x_4752:
[----:B------:R-:W0:Y:S01]  /*7700*/  S2R R0, SR_TID.X ;  /* 0x0000000000007919 */ /* 0x000e220000002100 */
[----:B------:R-:W-:Y:S01]  /*7710*/  ULDC.U8 UR4, c[0x0][0x410] ;  /* 0x0001040000047ab9 */ /* 0x000fe20000000000 */
[----:B------:R-:W-:Y:S01]  /*7720*/  BSSY B0, `(.L_x_4754) ;  /* 0x0000298000007945 */ /* 0x000fe20003800000 */
[----:B------:R-:W-:Y:S01]  /*7730*/  ISETP.NE.AND P0, PT, RZ, UR4, PT ;  /* 0x00000004ff007c0c */ /* 0x000fe2000bf05270 */
        /* <DEDUP_REMOVED lines=41> */
.L_x_5030:
        /* <DEDUP_REMOVED lines=9> */
[----:B-1----:R-:W-:Y:S01]  /*7a60*/  IMAD.MOV.U32 R5, RZ, RZ, R3 ;  /* 0x000000ffff057224 */ /* 0x002fe200078e0003 */
[----:B------:R-:W-:Y:S02]  /*7a70*/  ISETP.GE.AND P3, PT, R191, UR4, PT ;  /* 0x00000004bf007c0c */ /* 0x000fe4000bf66270 */
[----:B------:R-:W-:Y:S02]  /*7a80*/  CS2R R28, SRZ ;  /* 0x00000000001c7805 */ /* 0x000fe4000001ff00 */
[----:B------:R-:W-:Y:S01]  /*7a90*/  ISETP.GE.AND P2, PT, R186, UR4, PT ;  /* 0x00000004ba007c0c */ /* 0x000fe2000bf46270 */
[----:B---3--:R-:W-:Y:S01]  /*7aa0*/  IMAD.MOV.U32 R9, RZ, RZ, R0 ;  /* 0x000000ffff097224 */ /* 0x008fe200078e0000 */
[----:B------:R-:W-:-:S07]  /*7ab0*/  CS2R R26, SRZ ;  /* 0x00000000001a7805 */ /* 0x000fce000001ff00 */
[C---:B------:R-:W-:Y:S01]  /*7ac0*/  @!P3 IMAD.SHL.U32 R7, R191.reuse, 0x2, RZ ;  /* 0x00000002bf07b824 */ /* 0x040fe200078e00ff */
[----:B------:R-:W-:-:S03]  /*7ad0*/  @!P3 SHF.L.U64.HI R12, R191, 0x1, R36 ;  /* 0x00000001bf0cb819 */ /* 0x000fc60000010224 */
[----:B--2---:R-:W-:Y:S01]  /*7ae0*/  @!P2 IMAD.WIDE R10, R186, 0x2, R4 ;  /* 0x00000002ba0aa825 */ /* 0x004fe200078e0204 */
        /* <DEDUP_REMOVED lines=11> */
.L_x_4758:
[----:B------:R-:W-:Y:S05]  /*7ba0*/  BSYNC B1 ;  /* 0x0000000000017941 */ /* 0x000fea0003800000 */
.L_x_4757:
[----:B---3-5:R-:W-:Y:S01]  /*7bb0*/  IMAD.MOV.U32 R0, RZ, RZ, R26 ;  /* 0x000000ffff007224 */ /* 0x028fe200078e001a */
[----:B------:R-:W-:Y:S01]  /*7bc0*/  UMOV UR4, 0xffffffff ;  /* 0xffffffff00047882 */ /* 0x000fe20000000000 */
[----:B-1----:R-:W-:Y:S01]  /*7bd0*/  IMAD.MOV.U32 R3, RZ, RZ, R27 ;  /* 0x000000ffff037224 */ /* 0x002fe200078e001b */
[----:B----4-:R-:W-:Y:S01]  /*7be0*/  CS2R R8, SRZ ;  /* 0x0000000000087805 */ /* 0x010fe2000001ff00 */
[----:B--2---:R-:W-:Y:S01]  /*7bf0*/  IMAD.MOV.U32 R4, RZ, RZ, R24 ;  /* 0x000000ffff047224 */ /* 0x004fe200078e0018 */
[----:B------:R-:W-:Y:S01]  /*7c00*/  PRMT R37, R0, 0x7610, R37 ;  /* 0x0000761000257816 */ /* 0x000fe20000000025 */
[----:B------:R-:W-:Y:S02]  /*7c10*/  IMAD.MOV.U32 R5, RZ, RZ, R25 ;  /* 0x000000ffff057224 */ /* 0x000fe400078e0019 */
[----:B------:R-:W-:Y:S01]  /*7c20*/  IMAD.MOV.U32 R0, RZ, RZ, R28 ;  /* 0x000000ffff007224 */ /* 0x000fe200078e001c */
[----:B------:R-:W-:Y:S01]  /*7c30*/  PRMT R43, R3, 0x5410, R4 ;  /* 0x00005410032b7816 */ /* 0x000fe20000000004 */
[----:B------:R-:W-:Y:S01]  /*7c40*/  IMAD.MOV.U32 R3, RZ, RZ, R29 ;  /* 0x000000ffff037224 */ /* 0x000fe200078e001d */
[----:B------:R-:W-:Y:S01]  /*7c50*/  PRMT R44, R5, 0x7610, R44 ;  /* 0x00007610052c7816 */ /* 0x000fe2000000002c */
[----:B------:R-:W-:Y:S01]  /*7c60*/  IMAD.MOV.U32 R4, RZ, RZ, R20 ;  /* 0x000000ffff047224 */ /* 0x000fe200078e0014 */
[----:B------:R-:W-:Y:S01]  /*7c70*/  PRMT R37, R37, 0x5410, R0 ;  /* 0x0000541025257816 */ /* 0x000fe20000000000 */
[----:B------:R-:W-:Y:S01]  /*7c80*/  IMAD.MOV.U32 R5, RZ, RZ, R21 ;  /* 0x000000ffff057224 */ /* 0x000fe200078e0015 */
[----:B------:R-:W-:-:S04]  /*7c90*/  PRMT R44, R44, 0x5410, R3 ;  /* 0x000054102c2c7816 */ /* 0x000fc80000000003 */
[----:B------:R-:W-:Y:S01]  /*7ca0*/  PRMT R45, R4, 0x5410, R5 ;  /* 0x00005410042d7816 */ /* 0x000fe20000000005 */
[----:B------:R-:W-:Y:S06]  /*7cb0*/  BRA.DIV UR4, `(.L_x_4759) ;  /* 0x0000016a049c7947 */ /* 0x000fec000b800000 */
[----:B------:R1:W2:Y:S04]  /*7cc0*/  SHFL.IDX PT, R0, R32, 0x1, 0x1c1f ;  /* 0x003c1f0020007f89 */ /* 0x0002a800000e0000 */
[----:B------:R1:W3:Y:S04]  /*7cd0*/  SHFL.IDX PT, R3, R31, 0x1, 0x1c1f ;  /* 0x003c1f001f037f89 */ /* 0x0002e800000e0000 */
[----:B------:R1:W4:Y:S04]  /*7ce0*/  SHFL.IDX PT, R7, R33, 0x1, 0x1c1f ;  /* 0x003c1f0021077f89 */ /* 0x00032800000e0000 */
[----:B0-----:R-:W0:Y:S02]  /*7cf0*/  SHFL.IDX PT, R30, R30, 0x1, 0x1c1f ;  /* 0x003c1f001e1e7f89 */ /* 0x001e2400000e0000 */
.L_x_5036:
[----:B------:R-:W-:Y:S01]  /*7d00*/  VIADD R34, R34, 0x20 ;  /* 0x0000002022227836 */ /* 0x000fe20000000000 */
[----:B------:R-:W-:Y:S01]  /*7d10*/  LEA.HI R4, R216, R216, RZ, 0x1 ;  /* 0x000000d8d8047211 */ /* 0x000fe200078f08ff */
[----:B------:R-:W-:Y:S01]  /*7d20*/  BSSY B1, `(.L_x_4760) ;  /* 0x0000021000017945 */ /* 0x000fe20003800000 */
[----:B------:R-:W-:Y:S02]  /*7d30*/  CS2R R10, SRZ ;  /* 0x00000000000a7805 */ /* 0x000fe4000001ff00 */
[----:B------:R-:W-:Y:S02]  /*7d40*/  CS2R R14, SRZ ;  /* 0x00000000000e7805 */ /* 0x000fe4000001ff00 */
[----:B------:R-:W-:Y:S01]  /*7d50*/  ISETP.GE.AND P0, PT, R34, R35, PT ;  /* 0x000000232200720c */ /* 0x000fe20003f06270 */
[----:B------:R-:W-:Y:S01]  /*7d60*/  IMAD.SHL.U32 R34, R190, 0x40, RZ ;  /* 0x00000040be227824 */ /* 0x000fe200078e00ff */
[----:B------:R-:W-:Y:S02]  /*7d70*/  LOP3.LUT R5, R4, 0xfffffffe, RZ, 0xc0, !PT ;  /* 0xfffffffe04057812 */ /* 0x000fe400078ec0ff */
[----:B------:R-:W-:-:S03]  /*7d80*/  CS2R R12, SRZ ;  /* 0x00000000000c7805 */ /* 0x000fc6000001ff00 */
[----:B------:R-:W-:-:S05]  /*7d90*/  IMAD.IADD R5, R216, 0x1, -R5 ;  /* 0x00000001d8057824 */ /* 0x000fca00078e0a05 */
[----:B-1----:R-:W-:Y:S01]  /*7da0*/  SHF.L.U32 R33, R5, 0x1f, RZ ;  /* 0x0000001f05217819 */ /* 0x002fe200000006ff */
[----:B------:R-:W-:Y:S06]  /*7db0*/  @P0 BRA `(.L_x_4761) ;  /* 0x00000000005c0947 */ /* 0x000fec0003800000 */
[----:B------:R-:W-:Y:S01]  /*7dc0*/  ULDC UR4, c[0x0][0x3f4] ;  /* 0x0000fd0000047ab9 */ /* 0x000fe20000000800 */
[----:B---3--:R-:W-:Y:S01]  /*7dd0*/  IMAD.MOV.U32 R4, RZ, RZ, R3 ;  /* 0x000000ffff047224 */ /* 0x008fe200078e0003 */
[----:B------:R-:W-:Y:S01]  /*7de0*/  ISETP.GE.AND P2, PT, R186, UR4, PT ;  /* 0x00000004ba007c0c */ /* 0x000fe2000bf46270 */
[----:B--2---:R-:W-:Y:S01]  /*7df0*/  IMAD.MOV.U32 R5, RZ, RZ, R0 ;  /* 0x000000ffff057224 */ /* 0x004fe200078e0000 */
[----:B------:R-:W-:Y:S02]  /*7e00*/  ISETP.GE.AND P3, PT, R191, UR4, PT ;  /* 0x00000004bf007c0c */ /* 0x000fe4000bf66270 */
[----:B------:R-:W-:Y:S01]  /*7e10*/  CS2R R14, SRZ ;  /* 0x00000000000e7805 */ /* 0x000fe2000001ff00 */
[----:B0-----:R-:W-:Y:S02]  /*7e20*/  IMAD.MOV.U32 R10, RZ, RZ, R30 ;  /* 0x000000ffff0a7224 */ /* 0x001fe400078e001e */
[----:B----4-:R-:W-:-:S06]  /*7e30*/  IMAD.MOV.U32 R11, RZ, RZ, R7 ;  /* 0x000000ffff0b7224 */ /* 0x010fcc00078e0007 */
[----:B------:R-:W-:Y:S02]  /*7e40*/  @!P2 IMAD.WIDE R4, R186, 0x2, R4 ;  /* 0x00000002ba04a825 */ /* 0x000fe400078e0204 */
[C---:B------:R-:W-:Y:S02]  /*7e50*/  @!P3 SHF.L.U64.HI R32, R191.reuse, 0x1, R36 ;  /* 0x00000001bf20b819 */ /* 0x040fe40000010224 */
[----:B------:R-:W-:Y:S01]  /*7e60*/  @!P3 IMAD.SHL.U32 R6, R191, 0x2, RZ ;  /* 0x00000002bf06b824 */ /* 0x000fe200078e00ff */
[----:B------:R0:W5:Y:S01]  /*7e70*/  @!P2 LD.E.64 R14, desc[UR42][R4.64] ;  /* 0x0000002a040ea980 */ /* 0x000162000c101b00 */
[----:B------:R-:W-:Y:S02]  /*7e80*/  CS2R R8, SRZ ;  /* 0x0000000000087805 */ /* 0x000fe4000001ff00 */
[----:B------:R-:W-:Y:S02]  /*7e90*/  CS2R R12, SRZ ;  /* 0x00000000000c7805 */ /* 0x000fe4000001ff00 */
[----:B0-----:R-:W-:-:S02]  /*7ea0*/  @!P3 IADD3 R4, P0, R3, R6, RZ ;  /* 0x000000060304b210 */ /* 0x001fc40007f1e0ff */
[----:B------:R-:W-:Y:S01]  /*7eb0*/  @!P3 IADD3 R6, P1, R30, R6, RZ ;  /* 0x000000061e06b210 */ /* 0x000fe20007f3e0ff */
[----:B------:R-:W-:Y:S01]  /*7ec0*/  @!P2 IMAD.WIDE R30, R186, 0x2, R10 ;  /* 0x00000002ba1ea825 */ /* 0x000fe200078e020a */
[----:B------:R-:W-:-:S03]  /*7ed0*/  CS2R R10, SRZ ;  /* 0x00000000000a7805 */ /* 0x000fc6000001ff00 */
[--C-:B------:R-:W-:Y:S01]  /*7ee0*/  @!P3 IMAD.X R5, R0, 0x1, R32.reuse, P0 ;  /* 0x000000010005b824 */ /* 0x100fe200000e0620 */
[----:B------:R1:W5:Y:S01]  /*7ef0*/  @!P2 LD.E.64 R8, desc[UR42][R30.64] ;  /* 0x0000002a1e08a980 */ /* 0x000362000c101b00 */
[----:B------:R-:W-:-:S03]  /*7f00*/  @!P3 IMAD.X R7, R7, 0x1, R32, P1 ;  /* 0x000000010707b824 */ /* 0x000fc600008e0620 */
[----:B------:R1:W5:Y:S04]  /*7f10*/  @!P3 LD.E.64 R12, desc[UR42][R4.64] ;  /* 0x0000002a040cb980 */ /* 0x000368000c101b00 */
[----:B------:R1:W5:Y:S02]  /*7f20*/  @!P3 LD.E.64 R10, desc[UR42][R6.64] ;  /* 0x0000002a060ab980 */ /* 0x000364000c101b00 */
.L_x_4761:
[----:B------:R-:W-:Y:S05]  /*7f30*/  BSYNC B1 ;  /* 0x0000000000017941 */ /* 0x000fea0003800000 */
.L_x_4760:
[----:B------:R-:W4:Y:S01]  /*7f40*/  SYNCS.PHASECHK.TRANS64.TRYWAIT P0, [R2+URZ+0x28c00], R33 ;  /* 0x028c0021020075a7 */ /* 0x000f22000800017f */
[----:B---3--:R-:W-:Y:S01]  /*7f50*/  LOP3.LUT R3, R34, 0x1c0, RZ, 0xc0, !PT ;  /* 0x000001c022037812 */ /* 0x008fe200078ec0ff */
[----:B-1---5:R-:W-:Y:S01]  /*7f60*/  IMAD.MOV.U32 R4, RZ, RZ, R8 ;  /* 0x000000ffff047224 */ /* 0x022fe200078e0008 */
[----:B------:R-:W-:Y:S01]  /*7f70*/  VIADDMNMX R32, R35, -R194, 0x40, PT ;  /* 0x0000004023207446 */ /* 0x000fe200038009c2 */
[----:B------:R-:W-:Y:S01]  /*7f80*/  IMAD.MOV.U32 R6, RZ, RZ, R14 ;  /* 0x000000ffff067224 */ /* 0x000fe200078e000e */
[----:B--2---:R-:W-:Y:S01]  /*7f90*/  LOP3.LUT R0, R3, 0x18, R16, 0xf8, !PT ;  /* 0x0000001803007812 */ /* 0x004fe200078ef810 */
[----:B------:R-:W-:Y:S01]  /*7fa0*/  IMAD.MOV.U32 R5, RZ, RZ, R11 ;  /* 0x000000ffff057224 */ /* 0x000fe200078e000b */
[----:B------:R-:W-:Y:S01]  /*7fb0*/  SHF.R.U32.HI R3, RZ, 0x3, R3 ;  /* 0x00000003ff037819 */ /* 0x000fe20000011603 */
[----:B------:R-:W-:Y:S01]  /*7fc0*/  BSSY B1, `(.L_x_4762) ;  /* 0x0000013000017945 */ /* 0x000fe20003800000 */
[----:B------:R-:W-:Y:S01]  /*7fd0*/  PRMT R31, R31, 0x5410, R4 ;  /* 0x000054101f1f7816 */ /* 0x000fe20000000004 */
[----:B------:R-:W-:Y:S01]  /*7fe0*/  IMAD.MOV.U32 R4, RZ, RZ, R10 ;  /* 0x000000ffff047224 */ /* 0x000fe200078e000a */
[----:B------:R-:W-:Y:S01]  /*7ff0*/  LOP3.LUT R0, R0, R3, RZ, 0x3c, !PT ;  /* 0x0000000300007212 */ /* 0x000fe200078e3cff */
[----:B------:R-:W-:Y:S01]  /*8000*/  IMAD.MOV.U32 R3, RZ, RZ, R9 ;  /* 0x000000ffff037224 */ /* 0x000fe200078e0009 */
[----:B0-----:R-:W-:Y:S01]  /*8010*/  PRMT R30, R5, 0x7610, R30 ;  /* 0x00007610051e7816 */ /* 0x001fe2000000001e */
        /* <DEDUP_REMOVED lines=13> */
.L_x_5037:
[----:B------:R-:W-:Y:S05]  /*80f0*/  BSYNC B1 ;  /* 0x0000000000017941 */ /* 0x000fea0003800000 */
.L_x_4762:
        /* <DEDUP_REMOVED lines=10> */
[----:B------:R-:W-:Y:S01]  /*81a0*/  SHF.R.U32.HI R36, RZ, 0x10, R27 ;  /* 0x00000010ff247819 */ /* 0x000fe2000001161b */
[--C-:B------:R-:W-:Y:S01]  /*81b0*/  HADD2.F32 R35, -RZ, R37.reuse.H0_H0 ;  /* 0x20000025ff237230 */ /* 0x100fe20000004100 */
[--C-:B------:R-:W-:Y:S01]  /*81c0*/  SHF.R.U32.HI R34, RZ, 0x10, R29.reuse ;  /* 0x00000010ff227819 */ /* 0x100fe2000001161d */
[----:B0-----:R-:W-:Y:S01]  /*81d0*/  HADD2.F32 R33, -RZ, R37.H1_H1 ;  /* 0x30000025ff217230 */ /* 0x001fe20000004100 */
        /* <DEDUP_REMOVED lines=9> */
[----:B------:R-:W-:Y:S01]  /*8270*/  FMUL.FTZ R29, R29, R34 ;  /* 0x000000221d1d7220 */ /* 0x000fe20000410000 */
[--C-:B------:R-:W-:Y:S02]  /*8280*/  HADD2.F32 R26, -RZ, R6.reuse.H0_H0 ;  /* 0x20000006ff1a7230 */ /* 0x100fe40000004100 */
[----:B------:R-:W-:Y:S01]  /*8290*/  FMUL.FTZ R38, R4, R35 ;  /* 0x0000002304267220 */ /* 0x000fe20000410000 */
[----:B------:R-:W-:-:S02]  /*82a0*/  HADD2.F32 R27, -RZ, R6.H1_H1 ;  /* 0x30000006ff1b7230 */ /* 0x000fc40000004100 */
[C---:B------:R-:W-:Y:S01]  /*82b0*/  FFMA.FTZ R39, R28.reuse, R34, -R37 ;  /* 0x000000221c277223 */ /* 0x040fe20000010825 */
[--C-:B------:R-:W-:Y:S02]  /*82c0*/  HADD2.F32 R6, -RZ, R5.reuse.H0_H0 ;  /* 0x20000005ff067230 */ /* 0x100fe40000004100 */
[----:B------:R-:W-:Y:S01]  /*82d0*/  FFMA.FTZ R40, R28, R36, R29 ;  /* 0x000000241c287223 */ /* 0x000fe2000001001d */
[-C--:B------:R-:W-:Y:S01]  /*82e0*/  FMUL.FTZ R34, R4, R33.reuse ;  /* 0x0000002104227220 */ /* 0x080fe20000410000 */
[C---:B------:R-:W-:Y:S01]  /*82f0*/  FFMA.FTZ R38, R7.reuse, R33, -R38 ;  /* 0x0000002107267223 */ /* 0x040fe20000010826 */
[----:B------:R-:W-:Y:S02]  /*8300*/  HADD2.F32 R5, -RZ, R5.H1_H1 ;  /* 0x30000005ff057230 */ /* 0x000fe40000004100 */
[----:B------:R-:W-:Y:S02]  /*8310*/  HADD2.F32 R33, -RZ, R43.H0_H0 ;  /* 0x2000002bff217230 */ /* 0x000fe40000004100 */
[----:B------:R-:W-:Y:S01]  /*8320*/  FFMA.FTZ R35, R7, R35, R34 ;  /* 0x0000002307237223 */ /* 0x000fe20000010022 */
[----:B------:R-:W-:-:S02]  /*8330*/  HADD2.F32 R28, -RZ, R44.H1_H1 ;  /* 0x3000002cff1c7230 */ /* 0x000fc40000004100 */
[----:B------:R-:W-:Y:S02]  /*8340*/  HADD2.F32 R29, -RZ, R41.H0_H0 ;  /* 0x20000029ff1d7230 */ /* 0x000fe40000004100 */
[C---:B------:R-:W-:Y:S01]  /*8350*/  FMUL.FTZ R37, R27.reuse, R33 ;  /* 0x000000211b257220 */ /* 0x040fe20000410000 */
[----:B------:R-:W-:Y:S02]  /*8360*/  HADD2.F32 R4, -RZ, R42.H0_H0 ;  /* 0x2000002aff047230 */ /* 0x000fe40000004100 */
[-C--:B------:R-:W-:Y:S01]  /*8370*/  FMUL.FTZ R36, R27, R28.reuse ;  /* 0x0000001c1b247220 */ /* 0x080fe20000410000 */
[C---:B------:R-:W-:Y:S01]  /*8380*/  FMUL.FTZ R7, R5.reuse, R29 ;  /* 0x0000001d05077220 */ /* 0x040fe20000410000 */
[C---:B------:R-:W-:Y:S01]  /*8390*/  FFMA.FTZ R37, R26.reuse, R28, -R37 ;  /* 0x0000001c1a257223 */ /* 0x040fe20000010825 */
[-C--:B------:R-:W-:Y:S01]  /*83a0*/  FMUL.FTZ R34, R5, R4.reuse ;  /* 0x0000000405227220 */ /* 0x080fe20000410000 */
[----:B------:R-:W-:Y:S01]  /*83b0*/  FFMA.FTZ R36, R26, R33, R36 ;  /* 0x000000211a247223 */ /* 0x000fe20000010024 */
[----:B------:R-:W-:Y:S01]  /*83c0*/  FFMA.FTZ R5, R6, R4, -R7 ;  /* 0x0000000406057223 */ /* 0x000fe20000010807 */
[----:B------:R-:W-:Y:S01]  /*83d0*/  F2FP.F16.F32.PACK_AB R7, R40, R39 ;  /* 0x000000272807723e */ /* 0x000fe200000000ff */
[----:B------:R-:W-:Y:S01]  /*83e0*/  FFMA.FTZ R34, R6, R29, R34 ;  /* 0x0000001d06227223 */ /* 0x000fe20000010022 */
[----:B------:R-:W-:-:S02]  /*83f0*/  F2FP.F16.F32.PACK_AB R4, R35, R38 ;  /* 0x000000262304723e */ /* 0x000fc400000000ff */
[----:B------:R-:W-:Y:S02]  /*8400*/  F2FP.F16.F32.PACK_AB R6, R36, R37 ;  /* 0x000000252406723e */ /* 0x000fe400000000ff */
[----:B------:R-:W-:-:S05]  /*8410*/  F2FP.F16.F32.PACK_AB R5, R34, R5 ;  /* 0x000000052205723e */ /* 0x000fca00000000ff */
[----:B------:R1:W-:Y:S02]  /*8420*/  STS.128 [R3+0x20400], R4 ;  /* 0x0204000403007388 */ /* 0x0003e40000000c00 */
.L_x_4767:
[----:B------:R-:W-:Y:S05]  /*8430*/  BSYNC B2 ;  /* 0x0000000000027941 */ /* 0x000fea0003800000 */
.L_x_4766:
        /* <DEDUP_REMOVED lines=43> */
.L_x_4765:
[----:B------:R-:W-:Y:S05]  /*86f0*/  BSYNC B1 ;  /* 0x0000000000017941 */ /* 0x000fea0003800000 */
.L_x_4764:
        /* <DEDUP_REMOVED lines=10> */
[----:B------:R-:W-:Y:S01]  /*87a0*/  HADD2.F32 R24, -RZ, R31.H1_H1 ;  /* 0x3000001fff187230 */ /* 0x000fe20000004100 */
[----:B------:R-:W-:Y:S01]  /*87b0*/  SHF.R.U32.HI R25, RZ, 0x10, R9 ;  /* 0x00000010ff197819 */ /* 0x000fe20000011609 */
[----:B------:R-:W-:Y:S01]  /*87c0*/  HADD2.F32 R20, -RZ, R46.H1_H1 ;  /* 0x3000002eff147230 */ /* 0x000fe20000004100 */
        /* <DEDUP_REMOVED lines=37> */
.L_x_4770:
[----:B------:R-:W-:Y:S05]  /*8a20*/  BSYNC B1 ;  /* 0x0000000000017941 */ /* 0x000fea0003800000 */
.L_x_4769:
[----:B------:R-:W-:Y:S05]  /*8a30*/  @P1 BRA `(.L_x_4768) ;  /* 0x0000001400981947 */ /* 0x000fea0003800000 */
[----:B-1----:R-:W1:Y:S01]  /*8a40*/  LDS.128 R4, [R0+0x1000] ;  /* 0x0010000000047984 */ /* 0x002e620000000c00 */
[--C-:B------:R-:W-:Y:S01]  /*8a50*/  SHF.R.U64 R24, R12, 0x10, R13.reuse ;  /* 0x000000100c187819 */ /* 0x100fe2000000120d */
[----:B------:R-:W-:Y:S01]  /*8a60*/  HADD2.F32 R31, -RZ, R31.H0_H0 ;  /* 0x2000001fff1f7230 */ /* 0x000fe20000004100 */
[----:B------:R-:W-:Y:S02]  /*8a70*/  SHF.R.U32.HI R12, RZ, 0x10, R13 ;  /* 0x00000010ff0c7819 */ /* 0x000fe4000001160d */
[--C-:B------:R-:W-:Y:S02]  /*8a80*/  SHF.R.U32.HI R13, RZ, 0x10, R11.reuse ;  /* 0x00000010ff0d7819 */ /* 0x100fe4000001160b */
        /* <DEDUP_REMOVED lines=29> */
[-C--:B------:R-:W-:Y:S01]  /*8c60*/  FMUL.FTZ R8, R5, R4.reuse ;  /* 0x0000000405087220 */ /* 0x080fe20000410000 */
        /* <DEDUP_REMOVED lines=8> */
.L_x_4755:
        /* <DEDUP_REMOVED lines=34> */
.L_x_5043:
        /* <DEDUP_REMOVED lines=8> */
[----:B------:R-:W-:Y:S02]  /*8f90*/  ULDC UR4, c[0x0][0x3f4] ;  /* 0x0000fd0000047ab9 */ /* 0x000fe40000000800 */
[----:B------:R-:W-:-:S13]  /*8fa0*/  ISETP.GE.AND P0, PT, R16, UR4, PT ;  /* 0x0000000410007c0c */ /* 0x000fda000bf06270 */
[----:B------:R-:W-:Y:S05]  /*8fb0*/  @P0 BRA `(.L_x_4773) ;  /* 0x0000000000100947 */ /* 0x000fea0003800000 */
[----:B-12---:R-:W-:-:S04]  /*8fc0*/  IMAD.WIDE R4, R16, 0x2, R4 ;  /* 0x0000000210047825 */ /* 0x006fc800078e0204 */
[----:B---34-:R-:W-:Y:S01]  /*8fd0*/  IMAD.WIDE R6, R16, 0x2, R6 ;  /* 0x0000000210067825 */ /* 0x018fe200078e0206 */
[----:B------:R1:W5:Y:S04]  /*8fe0*/  LD.E.128 R24, desc[UR42][R4.64] ;  /* 0x0000002a04187980 */ /* 0x000368000c101d00 */
[----:B------:R1:W5:Y:S02]  /*8ff0*/  LD.E.128 R28, desc[UR42][R6.64] ;  /* 0x0000002a061c7980 */ /* 0x000364000c101d00 */
.L_x_4773:
[----:B------:R-:W-:Y:S05]  /*9000*/  BSYNC B1 ;  /* 0x0000000000017941 */ /* 0x000fea0003800000 */
.L_x_4772:
[----:B-12--5:R-:W-:Y:S01]  /*9010*/  IMAD.MOV.U32 R4, RZ, RZ, R28 ;  /* 0x000000ffff047224 */ /* 0x026fe200078e001c */
[----:B------:R-:W-:Y:S01]  /*9020*/  UMOV UR4, 0xffffffff ;  /* 0xffffffff00047882 */ /* 0x000fe20000000000 */
[----:B------:R-:W-:Y:S02]  /*9030*/  IMAD.MOV.U32 R5, RZ, RZ, R29 ;  /* 0x000000ffff057224 */ /* 0x000fe400078e001d */
[----:B----4-:R-:W-:Y:S02]  /*9040*/  IMAD.MOV.U32 R6, RZ, RZ, R30 ;  /* 0x000000ffff067224 */ /* 0x010fe400078e001e */
[----:B---3--:R-:W-:Y:S01]  /*9050*/  IMAD.MOV.U32 R7, RZ, RZ, R31 ;  /* 0x000000ffff077224 */ /* 0x008fe200078e001f */
[----:B------:R-:W-:Y:S01]  /*9060*/  PRMT R41, R5, 0x7610, R41 ;  /* 0x0000761005297816 */ /* 0x000fe20000000029 */
[----:B------:R-:W-:Y:S01]  /*9070*/  IMAD.MOV.U32 R5, RZ, RZ, R25 ;  /* 0x000000ffff057224 */ /* 0x000fe200078e0019 */
[----:B------:R-:W-:Y:S01]  /*9080*/  PRMT R55, R4, 0x5410, R6 ;  /* 0x0000541004377816 */ /* 0x000fe20000000006 */
[----:B------:R-:W-:Y:S01]  /*9090*/  IMAD.MOV.U32 R4, RZ, RZ, R24 ;  /* 0x000000ffff047224 */ /* 0x000fe200078e0018 */
[----:B------:R-:W-:Y:S01]  /*90a0*/  PRMT R46, R7, 0x7610, R46 ;  /* 0x00007610072e7816 */ /* 0x000fe2000000002e */
[----:B------:R-:W-:Y:S01]  /*90b0*/  IMAD.MOV.U32 R6, RZ, RZ, R26 ;  /* 0x000000ffff067224 */ /* 0x000fe200078e001a */
[----:B------:R-:W-:Y:S01]  /*90c0*/  PRMT R40, R5, 0x7610, R40 ;  /* 0x0000761005287816 */ /* 0x000fe20000000028 */
[----:B------:R-:W-:-:S03]  /*90d0*/  IMAD.MOV.U32 R7, RZ, RZ, R27 ;  /* 0x000000ffff077224 */ /* 0x000fc600078e001b */
[----:B------:R-:W-:Y:S02]  /*90e0*/  PRMT R57, R4, 0x5410, R6 ;  /* 0x0000541004397816 */ /* 0x000fe40000000006 */
[----:B------:R-:W-:Y:S02]  /*90f0*/  CS2R R4, SRZ ;  /* 0x0000000000047805 */ /* 0x000fe4000001ff00 */
[----:B------:R-:W-:Y:S01]  /*9100*/  PRMT R46, R46, 0x5410, R7 ;  /* 0x000054102e2e7816 */ /* 0x000fe20000000007 */
[----:B------:R-:W-:Y:S06]  /*9110*/  BRA.DIV UR4, `(.L_x_4774) ;  /* 0x0000015a04807947 */ /* 0x000fec000b800000 */
[----:B0-----:R-:W0:Y:S04]  /*9120*/  SHFL.IDX PT, R0, R0, 0x1, 0x1c1f ;  /* 0x003c1f0000007f89 */ /* 0x001e2800000e0000 */
[----:B------:R-:W1:Y:S04]  /*9130*/  SHFL.IDX PT, R3, R3, 0x1, 0x1c1f ;  /* 0x003c1f0003037f89 */ /* 0x000e6800000e0000 */
[----:B------:R2:W3:Y:S04]  /*9140*/  SHFL.IDX PT, R6, R9, 0x1, 0x1c1f ;  /* 0x003c1f0009067f89 */ /* 0x0004e800000e0000 */
[----:B------:R2:W4:Y:S01]  /*9150*/  SHFL.IDX PT, R14, R8, 0x1, 0x1c1f ;  /* 0x003c1f00080e7f89 */ /* 0x00052200000e0000 */
[----:B0-----:R-:W-:-:S02]  /*9160*/  IMAD.MOV.U32 R13, RZ, RZ, R0 ;  /* 0x000000ffff0d7224 */ /* 0x001fc400078e0000 */
[----:B-12---:R-:W-:-:S07]  /*9170*/  IMAD.MOV.U32 R12, RZ, RZ, R3 ;  /* 0x000000ffff0c7224 */ /* 0x006fce00078e0003 */
.L_x_5049:
        /* <DEDUP_REMOVED lines=23> */
.L_x_4776:
[----:B------:R-:W-:Y:S05]  /*92f0*/  BSYNC B1 ;  /* 0x0000000000017941 */ /* 0x000fea0003800000 */
.L_x_4775:
[----:B------:R-:W2:Y:S01]  /*9300*/  SYNCS.PHASECHK.TRANS64.TRYWAIT P1, [R2+URZ+0x28c00], R3 ;  /* 0x028c0003020075a7 */ /* 0x000ea2000802017f */
[----:B-1----:R-:W-:Y:S01]  /*9310*/  VIADDMNMX R12, R21, -R194, 0x40, PT ;  /* 0x00000040150c7446 */ /* 0x002fe200038009c2 */
[----:B-----5:R-:W-:Y:S01]  /*9320*/  IMAD.MOV.U32 R13, RZ, RZ, R4 ;  /* 0x000000ffff0d7224 */ /* 0x020fe200078e0004 */
[----:B0-----:R-:W-:Y:S01]  /*9330*/  ISETP.GE.AND P0, PT, R16, R33, PT ;  /* 0x000000211000720c */ /* 0x001fe20003f06270 */
[----:B----4-:R-:W-:Y:S01]  /*9340*/  IMAD.MOV.U32 R14, RZ, RZ, R5 ;  /* 0x000000ffff0e7224 */ /* 0x010fe200078e0005 */
[----:B------:R-:W-:Y:S01]  /*9350*/  BSSY B1, `(.L_x_4777) ;  /* 0x000000f000017945 */ /* 0x000fe20003800000 */
[C---:B------:R-:W-:Y:S01]  /*9360*/  VIADD R0, R23.reuse, 0x20 ;  /* 0x0000002017007836 */ /* 0x040fe20000000000 */
[-C--:B------:R-:W-:Y:S01]  /*9370*/  ISETP.GE.OR P2, PT, R23, R12.reuse, P0 ;  /* 0x0000000c1700720c */ /* 0x080fe20000746670 */
[----:B------:R-:W-:Y:S01]  /*9380*/  IMAD.MOV.U32 R15, RZ, RZ, R9 ;  /* 0x000000ffff0f7224 */ /* 0x000fe200078e0009 */
[----:B------:R-:W-:Y:S01]  /*9390*/  PRMT R38, R38, 0x5410, R13 ;  /* 0x0000541026267816 */ /* 0x000fe2000000000d */
[----:B------:R-:W-:Y:S01]  /*93a0*/  IMAD.MOV.U32 R13, RZ, RZ, R7 ;  /* 0x000000ffff0d7224 */ /* 0x000fe200078e0007 */
[----:B------:R-:W-:Y:S01]  /*93b0*/  PRMT R58, R14, 0x7610, R58 ;  /* 0x000076100e3a7816 */ /* 0x000fe2000000003a */
[----:B------:R-:W-:Y:S01]  /*93c0*/  IMAD.MOV.U32 R14, RZ, RZ, R8 ;  /* 0x000000ffff0e7224 */ /* 0x000fe200078e0008 */
[----:B------:R-:W-:Y:S01]  /*93d0*/  ISETP.GE.OR P0, PT, R0, R12, P0 ;  /* 0x0000000c0000720c */ /* 0x000fe20000706670 */
[----:B------:R-:W-:Y:S01]  /*93e0*/  IMAD.MOV.U32 R12, RZ, RZ, R6 ;  /* 0x000000ffff0c7224 */ /* 0x000fe200078e0006 */
[----:B------:R-:W-:Y:S01]  /*93f0*/  PRMT R58, R58, 0x5410, R15 ;  /* 0x000054103a3a7816 */ /* 0x000fe2000000000f */
[----:B------:R-:W-:Y:S01]  /*9400*/  IMAD.IADD R21, R16, 0x1, R33 ;  /* 0x0000000110157824 */ /* 0x000fe200078e0221 */
[----:B------:R-:W-:-:S02]  /*9410*/  PRMT R38, R14, 0x7610, R38 ;  /* 0x000076100e267816 */ /* 0x000fc40000000026 */
[----:B------:R-:W-:Y:S01]  /*9420*/  PRMT R36, R13, 0x5410, R12 ;  /* 0x000054100d247816 */ /* 0x000fe2000000000c */
[----:B--2---:R-:W-:Y:S06]  /*9430*/  @!P1 BRA `(.L_x_4778) ;  /* 0x0000015800309947 */ /* 0x004fec0003800000 */
.L_x_5050:
[----:B------:R-:W-:Y:S05]  /*9440*/  BSYNC B1 ;  /* 0x0000000000017941 */ /* 0x000fea0003800000 */
.L_x_4777:
[----:B------:R-:W-:Y:S01]  /*9450*/  BSSY B1, `(.L_x_4779) ;  /* 0x0000063000017945 */ /* 0x000fe20003800000 */
[----:B0-----:R-:W-:Y:S01]  /*9460*/  IMAD.MOV.U32 R3, RZ, RZ, R10 ;  /* 0x000000ffff037224 */ /* 0x001fe200078e000a */
        /* <DEDUP_REMOVED lines=97> */
.L_x_4780:
[----:B------:R-:W-:Y:S05]  /*9a80*/  BSYNC B1 ;  /* 0x0000000000017941 */ /* 0x000fea0003800000 */
.L_x_4779:
[----:B------:R-:W-:Y:S01]  /*9a90*/  PRMT R31, R3, 0x5410, R20 ;  /* 0x00005410031f7816 */ /* 0x000fe20000000014 */
[----:B------:R-:W-:Y:S06]  /*9aa0*/  @P0 BRA `(.L_x_4768) ;  /* 0x00000004007c0947 */ /* 0x000fec0003800000 */
[----:B------:R-:W2:Y:S01]  /*9ab0*/  LDL R42, [R1+0x64] ;  /* 0x00006400012a7983 */ /* 0x000ea20000100800 */
[----:B0-----:R-:W-:Y:S01]  /*9ac0*/  IMAD.SHL.U32 R12, R0, 0x40, RZ ;  /* 0x00000040000c7824 */ /* 0x001fe200078e00ff */
[----:B------:R-:W-:Y:S01]  /*9ad0*/  SHF.R.S32.HI R3, RZ, 0x1f, R0 ;  /* 0x0000001fff037819 */ /* 0x000fe20000011400 */
[----:B------:R-:W-:Y:S01]  /*9ae0*/  HADD2.F32 R20, -RZ, R58.H0_H0 ;  /* 0x2000003aff147230 */ /* 0x000fe20000004100 */
[--C-:B------:R-:W-:Y:S02]  /*9af0*/  SHF.R.U64 R35, R6, 0x10, R7.reuse ;  /* 0x0000001006237819 */ /* 0x100fe40000001207 */
[----:B------:R-:W-:Y:S02]  /*9b00*/  LEA.HI R3, R3, R0, RZ, 0x3 ;  /* 0x0000000003037211 */ /* 0x000fe400078f18ff */
[----:B------:R-:W-:Y:S02]  /*9b10*/  LOP3.LUT R12, R12, 0x1c0, RZ, 0xc0, !PT ;  /* 0x000001c00c0c7812 */ /* 0x000fe400078ec0ff */
[----:B------:R-:W-:Y:S01]  /*9b20*/  SHF.R.U32.HI R33, RZ, 0x10, R7 ;  /* 0x00000010ff217819 */ /* 0x000fe20000011607 */
[----:B------:R-:W-:Y:S01]  /*9b30*/  IMAD.SHL.U32 R3, R3, 0x40, RZ ;  /* 0x0000004003037824 */ /* 0x000fe200078e00ff */
[----:B------:R-:W-:-:S02]  /*9b40*/  SHF.R.U32.HI R0, RZ, 0x3, R12 ;  /* 0x00000003ff007819 */ /* 0x000fc4000001160c */
[----:B------:R-:W-:Y:S01]  /*9b50*/  SHF.R.U64 R40, R10, 0x10, R11 ;  /* 0x000000100a287819 */ /* 0x000fe2000000120b */
[----:B------:R-:W-:Y:S01]  /*9b60*/  HADD2.F32 R10, -RZ, R58.H1_H1 ;  /* 0x3000003aff0a7230 */ /* 0x000fe20000004100 */
[----:B------:R-:W-:Y:S02]  /*9b70*/  LOP3.LUT R21, R0, R21, R12, 0x1e, !PT ;  /* 0x0000001500157212 */ /* 0x000fe400078e1e0c */
[----:B------:R-:W-:Y:S02]  /*9b80*/  LOP3.LUT R0, R3, 0xfffffe00, RZ, 0xc0, !PT ;  /* 0xfffffe0003007812 */ /* 0x000fe400078ec0ff */
[----:B------:R-:W-:Y:S02]  /*9b90*/  SHF.R.U32.HI R29, RZ, 0x10, R9 ;  /* 0x00000010ff1d7819 */ /* 0x000fe40000011609 */
[----:B------:R-:W-:Y:S01]  /*9ba0*/  SHF.R.U32.HI R28, RZ, 0x10, R5 ;  /* 0x00000010ff1c7819 */ /* 0x000fe20000011605 */
[----:B------:R-:W-:Y:S01]  /*9bb0*/  IMAD.IADD R21, R0, 0x1, R21 ;  /* 0x0000000100157824 */ /* 0x000fe200078e0215 */
[----:B------:R-:W-:Y:S01]  /*9bc0*/  SHF.R.U32.HI R39, RZ, 0x10, R11 ;  /* 0x00000010ff277819 */ /* 0x000fe2000001160b */
[----:B------:R-:W-:Y:S01]  /*9bd0*/  HADD2.F32 R11, -RZ, R36.H1_H1 ;  /* 0x30000024ff0b7230 */ /* 0x000fe20000004100 */
[----:B------:R-:W-:Y:S01]  /*9be0*/  SHF.R.U64 R41, R8, 0x10, R9 ;  /* 0x0000001008297819 */ /* 0x000fe20000001209 */
[----:B------:R-:W-:Y:S01]  /*9bf0*/  IMAD R21, R21, 0x2, R2 ;  /* 0x0000000215157824 */ /* 0x000fe200078e0202 */
[----:B------:R-:W-:Y:S01]  /*9c00*/  SHF.R.U64 R37, R4, 0x10, R5 ;  /* 0x0000001004257819 */ /* 0x000fe20000001205 */
[----:B------:R-:W-:-:S02]  /*9c10*/  HADD2.F32 R28, -RZ, R28.H0_H0 ;  /* 0x2000001cff1c7230 */ /* 0x000fc40000004100 */
[----:B------:R-:W-:Y:S01]  /*9c20*/  HADD2.F32 R36, -RZ, R36.H0_H0 ;  /* 0x20000024ff247230 */ /* 0x000fe20000004100 */
[----:B------:R-:W0:Y:S02]  /*9c30*/  LDS.128 R24, [R21+0x20400] ;  /* 0x0204000015187984 */ /* 0x000e240000000c00 */
[--C-:B0-----:R-:W-:Y:S02]  /*9c40*/  HADD2.F32 R7, -RZ, R25.reuse.H0_H0 ;  /* 0x20000019ff077230 */ /* 0x101fe40000004100 */
[----:B------:R-:W-:Y:S02]  /*9c50*/  HADD2.F32 R25, -RZ, R25.H1_H1 ;  /* 0x30000019ff197230 */ /* 0x000fe40000004100 */
[----:B------:R-:W-:Y:S02]  /*9c60*/  HADD2.F32 R6, -RZ, R24.H0_H0 ;  /* 0x20000018ff067230 */ /* 0x000fe40000004100 */
[C---:B------:R-:W-:Y:S01]  /*9c70*/  FMUL.FTZ R30, R7.reuse, R20 ;  /* 0x00000014071e7220 */ /* 0x040fe20000410000 */
[----:B------:R-:W-:Y:S01]  /*9c80*/  FMUL.FTZ R32, R7, R10 ;  /* 0x0000000a07207220 */ /* 0x000fe20000410000 */
[----:B------:R-:W-:-:S02]  /*9c90*/  HADD2.F32 R7, -RZ, R38.H1_H1 ;  /* 0x30000026ff077230 */ /* 0x000fc40000004100 */
        /* <DEDUP_REMOVED lines=11> */
[----:B------:R-:W-:Y:S02]  /*9d50*/  HADD2.F32 R10, -RZ, R29.H0_H0 ;  /* 0x2000001dff0a7230 */ /* 0x000fe40000004100 */
[----:B------:R-:W-:Y:S01]  /*9d60*/  FFMA.FTZ R32, R3, R20, R32 ;  /* 0x0000001403207223 */ /* 0x000fe20000010020 */
[----:B------:R-:W-:Y:S02]  /*9d70*/  HADD2.F32 R3, -RZ, R38.H0_H0 ;  /* 0x20000026ff037230 */ /* 0x000fe40000004100 */
[----:B------:R-:W-:-:S02]  /*9d80*/  HADD2.F32 R4, -RZ, R14.H0_H0 ;  /* 0x2000000eff047230 */ /* 0x000fc40000004100 */
[-C--:B------:R-:W-:Y:S01]  /*9d90*/  FMUL.FTZ R20, R25, R10.reuse ;  /* 0x0000000a19147220 */ /* 0x080fe20000410000 */
[C---:B------:R-:W-:Y:S01]  /*9da0*/  FMUL.FTZ R25, R6.reuse, R7 ;  /* 0x0000000706197220 */ /* 0x040fe20000410000 */
[-C--:B------:R-:W-:Y:S01]  /*9db0*/  FMUL.FTZ R6, R6, R3.reuse ;  /* 0x0000000306067220 */ /* 0x080fe20000410000 */
[C---:B------:R-:W-:Y:S01]  /*9dc0*/  FFMA.FTZ R29, R13.reuse, R10, -R34 ;  /* 0x0000000a0d1d7223 */ /* 0x040fe20000010822 */
[----:B------:R-:W-:Y:S01]  /*9dd0*/  FFMA.FTZ R13, R13, R28, R20 ;  /* 0x0000001c0d0d7223 */ /* 0x000fe20000010014 */
[C---:B------:R-:W-:Y:S01]  /*9de0*/  FFMA.FTZ R25, R0.reuse, R3, -R25 ;  /* 0x0000000300197223 */ /* 0x040fe20000010819 */
[--C-:B------:R-:W-:Y:S02]  /*9df0*/  HADD2.F32 R3, -RZ, R31.reuse.H0_H0 ;  /* 0x2000001fff037230 */ /* 0x100fe40000004100 */
[----:B------:R-:W-:Y:S01]  /*9e00*/  FFMA.FTZ R10, R0, R7, R6 ;  /* 0x00000007000a7223 */ /* 0x000fe20000010006 */
[----:B------:R-:W-:Y:S02]  /*9e10*/  HADD2.F32 R0, -RZ, R31.H1_H1 ;  /* 0x3000001fff007230 */ /* 0x000fe40000004100 */
[----:B------:R-:W-:Y:S01]  /*9e20*/  FMUL.FTZ R7, R8, R11 ;  /* 0x0000000b08077220 */ /* 0x000fe20000410000 */
[----:B------:R-:W-:-:S02]  /*9e30*/  HADD2.F32 R5, -RZ, R15.H0_H0 ;  /* 0x2000000fff057230 */ /* 0x000fc40000004100 */
[-C--:B------:R-:W-:Y:S01]  /*9e40*/  FMUL.FTZ R31, R8, R3.reuse ;  /* 0x00000003081f7220 */ /* 0x080fe20000410000 */
[C---:B------:R-:W-:Y:S01]  /*9e50*/  FMUL.FTZ R28, R9.reuse, R36 ;  /* 0x00000024091c7220 */ /* 0x040fe20000410000 */
[----:B------:R-:W-:Y:S02]  /*9e60*/  HADD2.F32 R8, -RZ, R33.H0_H0 ;  /* 0x20000021ff087230 */ /* 0x000fe40000004100 */
[-C--:B------:R-:W-:Y:S01]  /*9e70*/  FMUL.FTZ R9, R9, R0.reuse ;  /* 0x0000000009097220 */ /* 0x080fe20000410000 */
[----:B------:R-:W-:Y:S02]  /*9e80*/  HADD2.F32 R6, -RZ, R39.H0_H0 ;  /* 0x20000027ff067230 */ /* 0x000fe40000004100 */
[C---:B------:R-:W-:Y:S01]  /*9e90*/  FFMA.FTZ R20, R4.reuse, R3, -R7 ;  /* 0x0000000304147223 */ /* 0x040fe20000010807 */
[----:B------:R-:W-:Y:S02]  /*9ea0*/  HADD2.F32 R15, -RZ, R15.H1_H1 ;  /* 0x3000000fff0f7230 */ /* 0x000fe40000004100 */
[----:B------:R-:W-:Y:S01]  /*9eb0*/  FFMA.FTZ R31, R4, R11, R31 ;  /* 0x0000000b041f7223 */ /* 0x000fe2000001001f */
[C---:B------:R-:W-:Y:S01]  /*9ec0*/  FFMA.FTZ R28, R5.reuse, R0, -R28 ;  /* 0x00000000051c7223 */ /* 0x040fe2000001081c */
[----:B------:R-:W-:Y:S01]  /*9ed0*/  FFMA.FTZ R36, R5, R36, R9 ;  /* 0x0000002405247223 */ /* 0x000fe20000010009 */
[----:B------:R-:W-:-:S02]  /*9ee0*/  HADD2.F32 R7, -RZ, R37.H0_H0 ;  /* 0x20000025ff077230 */ /* 0x000fc40000004100 */
[C---:B------:R-:W-:Y:S01]  /*9ef0*/  FMUL.FTZ R4, R27.reuse, R8 ;  /* 0x000000081b047220 */ /* 0x040fe20000410000 */
[-C--:B------:R-:W-:Y:S01]  /*9f00*/  FMUL.FTZ R0, R27, R6.reuse ;  /* 0x000000061b007220 */ /* 0x080fe20000410000 */
[----:B------:R-:W-:Y:S02]  /*9f10*/  HADD2.F32 R3, -RZ, R41.H0_H0 ;  /* 0x20000029ff037230 */ /* 0x000fe40000004100 */
[----:B------:R-:W-:Y:S02]  /*9f20*/  HADD2.F32 R9, -RZ, R35.H0_H0 ;  /* 0x20000023ff097230 */ /* 0x000fe40000004100 */
[C---:B------:R-:W-:Y:S01]  /*9f30*/  FFMA.FTZ R27, R15.reuse, R6, -R4 ;  /* 0x000000060f1b7223 */ /* 0x040fe20000010804 */
[----:B------:R-:W-:Y:S02]  /*9f40*/  HADD2.F32 R5, -RZ, R40.H0_H0 ;  /* 0x20000028ff057230 */ /* 0x000fe40000004100 */
[----:B------:R-:W-:Y:S01]  /*9f50*/  FFMA.FTZ R33, R15, R8, R0 ;  /* 0x000000080f217223 */ /* 0x000fe20000010000 */
[----:B------:R-:W-:-:S02]  /*9f60*/  HADD2.F32 R12, -RZ, R12.H1_H1 ;  /* 0x3000000cff0c7230 */ /* 0x000fc40000004100 */
[C---:B------:R-:W-:Y:S01]  /*9f70*/  FMUL.FTZ R11, R24.reuse, R7 ;  /* 0x00000007180b7220 */ /* 0x040fe20000410000 */
[----:B------:R-:W-:Y:S02]  /*9f80*/  HADD2.F32 R14, -RZ, R14.H1_H1 ;  /* 0x3000000eff0e7230 */ /* 0x000fe40000004100 */
[----:B------:R-:W-:Y:S01]  /*9f90*/  FMUL.FTZ R24, R24, R3 ;  /* 0x0000000318187220 */ /* 0x000fe20000410000 */
[C---:B------:R-:W-:Y:S01]  /*9fa0*/  FMUL.FTZ R15, R26.reuse, R9 ;  /* 0x000000091a0f7220 */ /* 0x040fe20000410000 */
[----:B------:R-:W-:Y:S01]  /*9fb0*/  FMUL.FTZ R26, R26, R5 ;  /* 0x000000051a1a7220 */ /* 0x000fe20000410000 */
[C---:B------:R-:W-:Y:S01]  /*9fc0*/  FFMA.FTZ R4, R12.reuse, R3, -R11 ;  /* 0x000000030c047223 */ /* 0x040fe2000001080b */
[----:B------:R-:W-:Y:S01]  /*9fd0*/  FFMA.FTZ R3, R12, R7, R24 ;  /* 0x000000070c037223 */ /* 0x000fe20000010018 */
[C---:B------:R-:W-:Y:S01]  /*9fe0*/  FFMA.FTZ R15, R14.reuse, R5, -R15 ;  /* 0x000000050e0f7223 */ /* 0x040fe2000001080f */
[----:B------:R-:W-:Y:S01]  /*9ff0*/  FFMA.FTZ R26, R14, R9, R26 ;  /* 0x000000090e1a7223 */ /* 0x000fe2000001001a */
[----:B------:R-:W-:-:S02]  /*a000*/  F2FP.F16.F32.PACK_AB R7, R27, R28 ;  /* 0x0000001c1b07723e */ /* 0x000fc400000000ff */
[----:B------:R-:W-:Y:S02]  /*a010*/  F2FP.F16.F32.PACK_AB R5, R29, R30 ;  /* 0x0000001e1d05723e */ /* 0x000fe400000000ff */
        /* <DEDUP_REMOVED lines=8> */
.L_x_4768:
[----:B------:R-:W-:Y:S05]  /*a0a0*/  BSYNC B0 ;  /* 0x0000000000007941 */ /* 0x000fea0003800000 */
.L_x_4754:
        /* <DEDUP_REMOVED lines=8> */
.L_x_4751:
[----:B--2---:R-:W-:-:S05]  /*a130*/  IMAD.U32 R0, RZ, RZ, UR37 ;  /* 0x00000025ff007e24 */ /* 0x004fca000f8e00ff */
[----:B------:R-:W-:-:S13]  /*a140*/  ISETP.NE.AND P0, PT, R0, 0x3, PT ;  /* 0x000000030000780c */ /* 0x000fda0003f05270 */
[----:B------:R-:W-:Y:S05]  /*a150*/  @!P0 BRA `(.L_x_4781) ;  /* 0x0000000000048947 */ /* 0x000fea0003800000 */
[----:B------:R-:W-:Y:S01]  /*a160*/  BPT.TRAP 0x1 ;  /* 0x000000040000795c */ /* 0x000fe20000300000 */
.L_x_4781:
[----:B---3--:R-:W-:Y:S01]  /*a170*/  IMAD R21, R18, 0x8, R2 ;  /* 0x0000000812157824 */ /* 0x008fe200078e0202 */
[----:B------:R-:W-:-:S04]  /*a180*/  SHF.L.U32 R58, R22, 0x1f, RZ ;  /* 0x0000001f163a7819 */ /* 0x000fc800000006ff */
[----:B------:R2:W3:Y:S01]  /*a190*/  SYNCS.PHASECHK.TRANS64.TRYWAIT P2, [R21+URZ+0x28c30], R58 ;  /* 0x028c303a150075a7 */ /* 0x0004e2000804017f */
[----:B------:R-:W-:Y:S05]  /*a1a0*/  @!P0 BRA `(.L_x_4782) ;  /* 0x0000000000048947 */ /* 0x000fea0003800000 */
[----:B------:R-:W-:Y:S01]  /*a1b0*/  BPT.TRAP 0x1 ;  /* 0x000000040000795c */ /* 0x000fe20000300000 */
.L_x_4782:
[----:B01----:R-:W0:Y:S01]  /*a1c0*/  S2R R3, SR_TID.X ;  /* 0x0000000000037919 */ /* 0x003e220000002100 */
[----:B------:R-:W-:-:S05]  /*a1d0*/  VIADD R0, R2, 0x22400 ;  /* 0x0002240002007836 */ /* 0x000fca0000000000 */
[----:B------:R-:W-:-:S04]  /*a1e0*/  SHF.R.U32.HI R0, RZ, 0x4, R0 ;  /* 0x00000004ff007819 */ /* 0x000fc80000011600 */
[----:B------:R-:W-:Y:S02]  /*a1f0*/  LOP3.LUT R0, R0, 0x3fff, RZ, 0xc0, !PT ;  /* 0x00003fff00007812 */ /* 0x000fe400078ec0ff */
[----:B0-----:R-:W-:-:S04]  /*a200*/  LOP3.LUT R3, R3, 0x7f, RZ, 0xc0, !PT ;  /* 0x0000007f03037812 */ /* 0x001fc800078ec0ff */
[----:B------:R-:W-:Y:S01]  /*a210*/  ISETP.NE.AND P1, PT, R3, RZ, PT ;  /* 0x000000ff0300720c */ /* 0x000fe20003f25270 */
[----:B---3--:R-:W-:-:S12]  /*a220*/  @P2 BRA `(.L_x_4783) ;  /* 0x0000000000082947 */ /* 0x008fd80003800000 */
[----:B------:R-:W0:Y:S02]  /*a230*/  SYNCS.PHASECHK.TRANS64.TRYWAIT P2, [R21+URZ+0x28c30], R58 ;  /* 0x028c303a150075a7 */ /* 0x000e24000804017f */
[----:B0-----:R-:W-:Y:S05]  /*a240*/  @!P2 BRA `(.L_x_4784) ;  /* 0x0000014800c0a947 */ /* 0x001fea0003800000 */
.L_x_4783:
[----:B------:R-:W-:Y:S05]  /*a250*/  WARPSYNC.ALL ;  /* 0x0000000000007948 */ /* 0x000fea0003800000 */
[----:B------:R-:W-:Y:S01]  /*a260*/  LOP3.LUT R15, R0, 0x10000, RZ, 0xfc, !PT ;  /* 0x00010000000f7812 */ /* 0x000fe200078efcff */
[----:B------:R-:W-:Y:S01]  /*a270*/  VIADD R0, R2, 0x20400 ;  /* 0x0002040002007836 */ /* 0x000fe20000000000 */
[----:B------:R-:W-:-:S03]  /*a280*/  WARPGROUP.ARRIVE ;  /* 0x00000000000079c5 */ /* 0x000fc60000000000 */
[----:B------:R-:W-:Y:S01]  /*a290*/  IMAD R6, R18, 0x200, R15 ;  /* 0x0000020012067824 */ /* 0x000fe200078e020f */
[----:B------:R-:W1:Y:S01]  /*a2a0*/  LDC R3, c[0x0][0x448] ;  /* 0x00011200ff037b82 */ /* 0x000e620000000800 */
[----:B------:R-:W-:Y:S01]  /*a2b0*/  IMAD.MOV.U32 R7, RZ, RZ, 0x40000040 ;  /* 0x40000040ff077424 */ /* 0x000fe200078e00ff */
        /* <DEDUP_REMOVED lines=14> */
[----:B------:R-:W-:Y:S01]  /*a3a0*/  LOP3.LUT R19, R19, 0xf7ffffff, RZ, 0xc0, !PT ;  /* 0xf7ffffff13137812 */ /* 0x000fe200078ec0ff */
[----:B------:R-:W-:-:S02]  /*a3b0*/  IMAD.MOV.U32 R7, RZ, RZ, 0x40000040 ;  /* 0x40000040ff077424 */ /* 0x000fc400078e00ff */
[----:B------:R-:W-:Y:S01]  /*a3c0*/  IMAD.IADD R0, R203, 0x1, R194 ;  /* 0x00000001cb007824 */ /* 0x000fe200078e02c2 */
[----:B-1----:R-:W-:-:S07]  /*a3d0*/  ISETP.NE.AND P5, PT, R3, 0x1, PT ;  /* 0x000000010300780c */ /* 0x002fce0003fa5270 */
[----:B------:R-:W-:Y:S01]  /*a3e0*/  HGMMA.64x64x16.F32 R24, gdesc[UR4], RZ, !UPT, gsb0 ;  /* 0x00e00000041879f0 */ /* 0x000fe2000c0008ff */
[----:B------:R-:W-:Y:S01]  /*a3f0*/  R2UR UR6, R8 ;  /* 0x00000000080672ca */ /* 0x000fe200000e0000 */
[----:B------:R-:W-:Y:S01]  /*a400*/  VIADD R8, R4, 0x4 ;  /* 0x0000000404087836 */ /* 0x000fe20000000000 */
[----:B------:R-:W-:Y:S01]  /*a410*/  R2UR UR7, R9 ;  /* 0x00000000090772ca */ /* 0x000fe200000e0000 */
[----:B------:R-:W-:Y:S01]  /*a420*/  IMAD.MOV.U32 R9, RZ, RZ, 0x40000040 ;  /* 0x40000040ff097424 */ /* 0x000fe200078e00ff */
[----:B------:R-:W-:Y:S02]  /*a430*/  R2UR UR4, R10 ;  /* 0x000000000a0472ca */ /* 0x000fe400000e0000 */
[----:B------:R-:W-:Y:S01]  /*a440*/  R2UR UR5, R11 ;  /* 0x000000000b0572ca */ /* 0x000fe200000e0000 */
[----:B------:R-:W1:Y:S01]  /*a450*/  @P5 LDC R3, c[0x0][0x44c] ;  /* 0x00011300ff035b82 */ /* 0x000e620000000800 */
[----:B------:R-:W-:Y:S01]  /*a460*/  @P5 LOP3.LUT R19, R19, 0x8000000, RZ, 0xfc, !PT ;  /* 0x0800000013135812 */ /* 0x000fe200078efcff */
[----:B-1----:R-:W-:Y:S01]  /*a470*/  @P5 IMAD.HI.U32 R3, R0, R3, RZ ;  /* 0x0000000300035227 */ /* 0x002fe200078e00ff */
[----:B------:R-:W-:-:S02]  /*a480*/  WARPGROUP.DEPBAR.LE gsb0, 0x0 ;  /* 0x00008000000079c5 */ /* 0x000fc40000010000 */
[----:B------:R-:W-:-:S07]  /*a490*/  WARPGROUP.ARRIVE ;  /* 0x00000000000079c5 */ /* 0x000fce0000000000 */
        /* <DEDUP_REMOVED lines=11> */
[----:B------:R-:W-:Y:S02]  /*a550*/  R2UR UR6, R12 ;  /* 0x000000000c0672ca */ /* 0x000fe400000e0000 */
[----:B------:R-:W-:Y:S01]  /*a560*/  R2UR UR7, R13 ;  /* 0x000000000d0772ca */ /* 0x000fe200000e0000 */
[----:B------:R-:W1:Y:S01]  /*a570*/  @P5 LDC R12, c[0x0][0x450] ;  /* 0x00011400ff0c5b82 */ /* 0x000e620000000800 */
[----:B------:R-:W-:Y:S02]  /*a580*/  R2UR UR4, R6 ;  /* 0x00000000060472ca */ /* 0x000fe400000e0000 */
[----:B------:R-:W-:Y:S02]  /*a590*/  R2UR UR5, R7 ;  /* 0x00000000070572ca */ /* 0x000fe400000e0000 */
[----:B-1----:R-:W-:Y:S01]  /*a5a0*/  @P5 SHF.R.U32.HI R0, RZ, R12, R3 ;  /* 0x0000000cff005219 */ /* 0x002fe20000011603 */
[----:B------:R-:W-:-:S04]  /*a5b0*/  IMAD.MOV.U32 R3, RZ, RZ, -0x40 ;  /* 0xffffffc0ff037424 */ /* 0x000fc800078e00ff */
[----:B------:R-:W1:Y:S01]  /*a5c0*/  SHFL.IDX PT, R13, R0, 0x1, 0x1c1f ;  /* 0x003c1f00000d7f89 */ /* 0x000e6200000e0000 */
[----:B------:R-:W-:-:S03]  /*a5d0*/  IMAD R12, R168, R3, 0x40 ;  /* 0x00000040a80c7424 */ /* 0x000fc600078e0203 */
[----:B------:R-:W3:Y:S02]  /*a5e0*/  SHFL.IDX PT, R0, R0, RZ, 0x1c1f ;  /* 0x001c1fff00007589 */ /* 0x000ee400000e0000 */
[----:B------:R-:W-:Y:S02]  /*a5f0*/  IADD3 R3, R195, 0x1, R12 ;  /* 0x00000001c3037810 */ /* 0x000fe40007ffe00c */
[----:B------:R-:W-:Y:S02]  /*a600*/  IADD3 R12, -R202, R12, R195 ;  /* 0x0000000cca0c7210 */ /* 0x000fe40007ffe1c3 */
[----:B------:R-:W-:-:S04]  /*a610*/  IADD3 R57, -R193, R3, -R202 ;  /* 0x00000003c1397210 */ /* 0x000fc80007ffe9ca */
[----:B-1----:R-:W-:-:S04]  /*a620*/  VIADDMNMX R14, R13, R57, R12, PT ;  /* 0x000000390d0e7246 */ /* 0x002fc8000380010c */
        /* <DEDUP_REMOVED lines=8> */
[----:B------:R-:W-:Y:S01]  /*a6b0*/  IMAD.U32 R12, RZ, RZ, UR4 ;  /* 0x00000004ff0c7e24 */ /* 0x000fe2000f8e00ff */
[----:B------:R-:W-:Y:S02]  /*a6c0*/  WARPGROUP.DEPBAR.LE gsb0, 0x0 ;  /* 0x00008000000079c5 */ /* 0x000fe40000010000 */
[----:B------:R-:W-:Y:S02]  /*a6d0*/  FSEL R69, R26, -INF , P2 ;  /* 0xff8000001a457808 */ /* 0x000fe40001000000 */
[----:B------:R-:W-:Y:S02]  /*a6e0*/  FSEL R20, R27, -INF , P3 ;  /* 0xff8000001b147808 */ /* 0x000fe40001800000 */
[----:B------:R-:W-:-:S02]  /*a6f0*/  ISETP.GT.AND P2, PT, R14, 0x9, PT ;  /* 0x000000090e00780c */ /* 0x000fc40003f44270 */
[----:B------:R-:W-:Y:S02]  /*a700*/  FSEL R71, R30, -INF , P4 ;  /* 0xff8000001e477808 */ /* 0x000fe40002000000 */
[----:B------:R-:W-:Y:S02]  /*a710*/  FMNMX.FTZ R26, R69, R20, !PT ;  /* 0x00000014451a7209 */ /* 0x000fe40007810000 */
[C---:B------:R-:W-:Y:S02]  /*a720*/  ISETP.GT.AND P3, PT, R14.reuse, 0x10, PT ;  /* 0x000000100e00780c */ /* 0x040fe40003f64270 */
[----:B------:R-:W-:Y:S02]  /*a730*/  FSEL R73, R31, -INF , P2 ;  /* 0xff8000001f497808 */ /* 0x000fe40001000000 */
[----:B------:R-:W-:Y:S02]  /*a740*/  FMNMX.FTZ R26, R71, R26, !PT ;  /* 0x0000001a471a7209 */ /* 0x000fe40007810000 */
        /* <DEDUP_REMOVED lines=39> */
[----:B------:R-:W1:Y:S01]  /*a9c0*/  SHFL.BFLY PT, R35, R26, 0x2, 0x1f ;  /* 0x0c401f001a237f89 */ /* 0x000e6200000e0000 */
[----:B------:R-:W-:Y:S02]  /*a9d0*/  FSEL R34, R25, -INF , P3 ;  /* 0xff80000019227808 */ /* 0x000fe40001800000 */
[----:B------:R-:W-:Y:S02]  /*a9e0*/  FSEL R39, R28, -INF , P4 ;  /* 0xff8000001c277808 */ /* 0x000fe40002000000 */
[C---:B------:R-:W-:Y:S02]  /*a9f0*/  ISETP.GT.AND P3, PT, R57.reuse, 0x10, PT ;  /* 0x000000103900780c */ /* 0x040fe40003f64270 */
[----:B------:R-:W-:-:S02]  /*aa00*/  ISETP.GT.AND P4, PT, R57, 0x21, PT ;  /* 0x000000213900780c */ /* 0x000fc40003f84270 */
[----:B------:R-:W-:Y:S02]  /*aa10*/  FSEL R59, R32, -INF , P3 ;  /* 0xff800000203b7808 */ /* 0x000fe40001800000 */
[----:B------:R-:W-:Y:S02]  /*aa20*/  ISETP.GT.AND P3, PT, R57, 0x18, PT ;  /* 0x000000183900780c */ /* 0x000fe40003f64270 */
[----:B------:R-:W-:Y:S02]  /*aa30*/  FSEL R41, R41, -INF , P4 ;  /* 0xff80000029297808 */ /* 0x000fe40002000000 */
[----:B-1----:R-:W-:Y:S02]  /*aa40*/  FMNMX.FTZ R14, R26, R35, !PT ;  /* 0x000000231a0e7209 */ /* 0x002fe40007810000 */
[----:B------:R-:W-:Y:S02]  /*aa50*/  FSEL R35, R24, -INF , P2 ;  /* 0xff80000018237808 */ /* 0x000fe40001000000 */
[----:B------:R-:W-:Y:S01]  /*aa60*/  ISETP.GT.AND P2, PT, R57, 0x9, PT ;  /* 0x000000093900780c */ /* 0x000fe20003f44270 */
[----:B------:R-:W1:Y:S01]  /*aa70*/  SHFL.BFLY PT, R61, R14, 0x1, 0x1f ;  /* 0x0c201f000e3d7f89 */ /* 0x000e6200000e0000 */
        /* <DEDUP_REMOVED lines=10> */
[----:B------:R-:W-:Y:S02]  /*ab20*/  ISETP.GT.AND P2, PT, R57, 0x29, PT ;  /* 0x000000293900780c */ /* 0x000fe40003f44270 */
[----:B-1----:R-:W-:Y:S02]  /*ab30*/  FMNMX.FTZ R14, R14, R61, !PT ;  /* 0x0000003d0e0e7209 */ /* 0x002fe40007810000 */
[----:B------:R-:W-:-:S02]  /*ab40*/  FSEL R61, R36, -INF , P3 ;  /* 0xff800000243d7808 */ /* 0x000fc40001800000 */
[----:B------:R-:W-:Y:S01]  /*ab50*/  ISETP.GT.AND P3, PT, R57, 0x20, PT ;  /* 0x000000203900780c */ /* 0x000fe20003f64270 */
[----:B------:R-:W-:Y:S01]  /*ab60*/  FMUL.FTZ R24, R14, R12 ;  /* 0x0000000c0e187220 */ /* 0x000fe20000410000 */
[----:B------:R-:W-:Y:S02]  /*ab70*/  FMNMX.FTZ R0, R61, R0, !PT ;  /* 0x000000003d007209 */ /* 0x000fe40007810000 */
[----:B------:R-:W-:Y:S02]  /*ab80*/  FSEL R63, R40, -INF , P3 ;  /* 0xff800000283f7808 */ /* 0x000fe40001800000 */
[----:B------:R-:W-:Y:S02]  /*ab90*/  FMNMX.FTZ R0, R37, R0, !PT ;  /* 0x0000000025007209 */ /* 0x000fe40007810000 */
[----:B------:R-:W-:Y:S02]  /*aba0*/  ISETP.GT.AND P3, PT, R57, 0x28, PT ;  /* 0x000000283900780c */ /* 0x000fe40003f64270 */
[----:B------:R-:W-:-:S02]  /*abb0*/  FMNMX.FTZ R0, R63, R0, !PT ;  /* 0x000000003f007209 */ /* 0x000fc40007810000 */
[----:B------:R-:W-:Y:S02]  /*abc0*/  FSEL R65, R44, -INF , P3 ;  /* 0xff8000002c417808 */ /* 0x000fe40001800000 */
[----:B------:R-:W-:Y:S02]  /*abd0*/  FMNMX.FTZ R0, R41, R0, !PT ;  /* 0x0000000029007209 */ /* 0x000fe40007810000 */
[----:B------:R-:W-:Y:S02]  /*abe0*/  ISETP.GT.AND P3, PT, R57, 0x30, PT ;  /* 0x000000303900780c */ /* 0x000fe40003f64270 */
[----:B------:R-:W-:Y:S02]  /*abf0*/  FSEL R45, R45, -INF , P2 ;  /* 0xff8000002d2d7808 */ /* 0x000fe40001000000 */
[----:B------:R-:W-:Y:S02]  /*ac00*/  FMNMX.FTZ R0, R65, R0, !PT ;  /* 0x0000000041007209 */ /* 0x000fe40007810000 */
[----:B------:R-:W-:-:S02]  /*ac10*/  FSETP.NEU.FTZ.AND P4, PT, R14, -INF , PT ;  /* 0xff8000000e00780b */ /* 0x000fc40003f9d000 */
[----:B------:R-:W-:Y:S02]  /*ac20*/  ISETP.GT.AND P2, PT, R57, 0x31, PT ;  /* 0x000000313900780c */ /* 0x000fe40003f44270 */
[----:B------:R-:W-:Y:S02]  /*ac30*/  FSEL R67, R48, -INF , P3 ;  /* 0xff80000030437808 */ /* 0x000fe40001800000 */
[----:B------:R-:W-:Y:S02]  /*ac40*/  FMNMX.FTZ R0, R45, R0, !PT ;  /* 0x000000002d007209 */ /* 0x000fe40007810000 */
[----:B------:R-:W-:Y:S02]  /*ac50*/  FSEL R32, R24, RZ, P4 ;  /* 0x000000ff18207208 */ /* 0x000fe40002000000 */
[----:B------:R-:W-:Y:S02]  /*ac60*/  ISETP.GT.AND P3, PT, R57, 0x38, PT ;  /* 0x000000383900780c */ /* 0x000fe40003f64270 */
[----:B------:R-:W-:Y:S01]  /*ac70*/  FSEL R49, R49, -INF , P2 ;  /* 0xff80000031317808 */ /* 0x000fe20001000000 */
[--C-:B------:R-:W-:Y:S01]  /*ac80*/  FFMA.FTZ R26, R20, R12, -R32.reuse ;  /* 0x0000000c141a7223 */ /* 0x100fe20000010820 */
[----:B------:R-:W-:Y:S01]  /*ac90*/  FMNMX.FTZ R0, R67, R0, !PT ;  /* 0x0000000043007209 */ /* 0x000fe20007810000 */
[-CC-:B------:R-:W-:Y:S01]  /*aca0*/  FFMA.FTZ R28, R3, R12.reuse, -R32.reuse ;  /* 0x0000000c031c7223 */ /* 0x180fe20000010820 */
[----:B------:R-:W-:Y:S01]  /*acb0*/  ISETP.GT.AND P2, PT, R57, 0x39, PT ;  /* 0x000000393900780c */ /* 0x000fe20003f44270 */
[-CC-:B------:R-:W-:Y:S01]  /*acc0*/  FFMA.FTZ R153, R69, R12.reuse, -R32.reuse ;  /* 0x0000000c45997223 */ /* 0x180fe20000010820 */
[----:B------:R-:W-:Y:S01]  /*acd0*/  FSEL R25, R52, -INF , P3 ;  /* 0xff80000034197808 */ /* 0x000fe20001800000 */
[--C-:B------:R-:W-:Y:S01]  /*ace0*/  FFMA.FTZ R155, R71, R12, -R32.reuse ;  /* 0x0000000c479b7223 */ /* 0x100fe20000010820 */
[----:B------:R-:W-:Y:S01]  /*acf0*/  FMNMX.FTZ R20, R49, R0, !PT ;  /* 0x0000000031147209 */ /* 0x000fe20007810000 */
[--C-:B------:R-:W-:Y:S01]  /*ad00*/  FFMA.FTZ R24, R73, R12, -R32.reuse ;  /* 0x0000000c49187223 */ /* 0x100fe20000010820 */
[----:B------:R-:W-:Y:S01]  /*ad10*/  FSEL R53, R53, -INF , P2 ;  /* 0xff80000035357808 */ /* 0x000fe20001000000 */
[----:B------:R1:W-:Y:S01]  /*ad20*/  MUFU.EX2 R0, R26 ;  /* 0x0000001a00007308 */ /* 0x0003e20000000800 */
[----:B------:R-:W-:Y:S01]  /*ad30*/  FMNMX.FTZ R20, R25, R20, !PT ;  /* 0x0000001419147209 */ /* 0x000fe20007810000 */
[-CC-:B------:R-:W-:Y:S01]  /*ad40*/  FFMA.FTZ R157, R75, R12.reuse, -R32.reuse ;  /* 0x0000000c4b9d7223 */ /* 0x180fe20000010820 */
[-CC-:B------:R-:W-:Y:S01]  /*ad50*/  FFMA.FTZ R77, R77, R12.reuse, -R32.reuse ;  /* 0x0000000c4d4d7223 */ /* 0x180fe20000010820 */
[--C-:B------:R-:W-:Y:S01]  /*ad60*/  FFMA.FTZ R79, R79, R12, -R32.reuse ;  /* 0x0000000c4f4f7223 */ /* 0x100fe20000010820 */
[----:B------:R-:W-:Y:S01]  /*ad70*/  FMNMX.FTZ R20, R53, R20, !PT ;  /* 0x0000001435147209 */ /* 0x000fe20007810000 */
[-CC-:B------:R-:W-:Y:S01]  /*ad80*/  FFMA.FTZ R81, R81, R12.reuse, -R32.reuse ;  /* 0x0000000c51517223 */ /* 0x180fe20000010820 */
[-CC-:B------:R-:W-:Y:S01]  /*ad90*/  FFMA.FTZ R43, R43, R12.reuse, -R32.reuse ;  /* 0x0000000c2b2b7223 */ /* 0x180fe20000010820 */
[-CC-:B------:R-:W-:Y:S01]  /*ada0*/  FFMA.FTZ R3, R47, R12.reuse, -R32.reuse ;  /* 0x0000000c2f037223 */ /* 0x180fe20000010820 */
[-CC-:B-1----:R-:W-:Y:S01]  /*adb0*/  FFMA.FTZ R26, R13, R12.reuse, -R32.reuse ;  /* 0x0000000c0d1a7223 */ /* 0x182fe20000010820 */
[----:B------:R-:W1:Y:S01]  /*adc0*/  SHFL.BFLY PT, R57, R20, 0x2, 0x1f ;  /* 0x0c401f0014397f89 */ /* 0x000e6200000e0000 */
[-CC-:B------:R-:W-:Y:S01]  /*add0*/  FFMA.FTZ R13, R27, R12.reuse, -R32.reuse ;  /* 0x0000000c1b0d7223 */ /* 0x180fe20000010820 */
[-CC-:B------:R-:W-:Y:S01]  /*ade0*/  FFMA.FTZ R51, R51, R12.reuse, -R32.reuse ;  /* 0x0000000c33337223 */ /* 0x180fe20000010820 */
[-CC-:B------:R-:W-:Y:S01]  /*adf0*/  FFMA.FTZ R27, R31, R12.reuse, -R32.reuse ;  /* 0x0000000c1f1b7223 */ /* 0x180fe20000010820 */
[----:B------:R-:W-:Y:S01]  /*ae00*/  FFMA.FTZ R55, R55, R12, -R32 ;  /* 0x0000000c37377223 */ /* 0x000fe20000010820 */
[----:B------:R-:W3:Y:S08]  /*ae10*/  MUFU.EX2 R153, R153 ;  /* 0x0000009900997308 */ /* 0x000ef00000000800 */
[----:B------:R-:W4:Y:S08]  /*ae20*/  MUFU.EX2 R155, R155 ;  /* 0x0000009b009b7308 */ /* 0x000f300000000800 */
[----:B------:R-:W0:Y:S01]  /*ae30*/  MUFU.EX2 R24, R24 ;  /* 0x0000001800187308 */ /* 0x000e220000000800 */
[----:B---3--:R-:W-:Y:S01]  /*ae40*/  FADD.FTZ R38, R153, R0 ;  /* 0x0000000099267221 */ /* 0x008fe20000010000 */
[----:B------:R-:W-:-:S02]  /*ae50*/  F2FP.F16.F32.PACK_AB R153, R0, R153 ;  /* 0x000000990099723e */ /* 0x000fc400000000ff */
[----:B-1----:R-:W-:-:S04]  /*ae60*/  FMNMX.FTZ R57, R20, R57, !PT ;  /* 0x0000003914397209 */ /* 0x002fc80007810000 */
[----:B------:R-:W-:Y:S01]  /*ae70*/  MUFU.EX2 R157, R157 ;  /* 0x0000009d009d7308 */ /* 0x000fe20000000800 */
[----:B------:R-:W1:Y:S01]  /*ae80*/  SHFL.BFLY PT, R20, R57, 0x1, 0x1f ;  /* 0x0c201f0039147f89 */ /* 0x000e6200000e0000 */
[----:B----4-:R-:W-:-:S06]  /*ae90*/  FADD.FTZ R31, R155, R38 ;  /* 0x000000269b1f7221 */ /* 0x010fcc0000010000 */
[----:B------:R-:W-:Y:S01]  /*aea0*/  MUFU.EX2 R40, R77 ;  /* 0x0000004d00287308 */ /* 0x000fe20000000800 */
[C---:B0-----:R-:W-:Y:S01]  /*aeb0*/  FADD.FTZ R46, R24.reuse, R31 ;  /* 0x0000001f182e7221 */ /* 0x041fe20000010000 */
[----:B------:R-:W-:-:S06]  /*aec0*/  F2FP.F16.F32.PACK_AB R155, R24, R155 ;  /* 0x0000009b189b723e */ /* 0x000fcc00000000ff */
[----:B------:R-:W-:Y:S08]  /*aed0*/  MUFU.EX2 R79, R79 ;  /* 0x0000004f004f7308 */ /* 0x000ff00000000800 */
[----:B------:R-:W0:Y:S01]  /*aee0*/  MUFU.EX2 R42, R81 ;  /* 0x00000051002a7308 */ /* 0x000e220000000800 */
[----:B-1----:R-:W-:-:S04]  /*aef0*/  FMNMX.FTZ R20, R57, R20, !PT ;  /* 0x0000001439147209 */ /* 0x002fc80007810000 */
[C---:B------:R-:W-:Y:S01]  /*af00*/  FSETP.NEU.FTZ.AND P2, PT, R20.reuse, -INF , PT ;  /* 0xff8000001400780b */ /* 0x040fe20003f5d000 */
[----:B------:R-:W-:Y:S02]  /*af10*/  FMUL.FTZ R30, R20, R12 ;  /* 0x0000000c141e7220 */ /* 0x000fe40000410000 */
[----:B------:R-:W-:Y:S03]  /*af20*/  MUFU.EX2 R161, R28 ;  /* 0x0000001c00a17308 */ /* 0x000fe60000000800 */
[----:B------:R-:W-:-:S05]  /*af30*/  FSEL R32, R30, RZ, P2 ;  /* 0x000000ff1e207208 */ /* 0x000fca0001000000 */
[-CC-:B------:R-:W-:Y:S01]  /*af40*/  FFMA.FTZ R35, R35, R12.reuse, -R32.reuse ;  /* 0x0000000c23237223 */ /* 0x180fe20000010820 */
        /* <DEDUP_REMOVED lines=15> */
[-CC-:B------:R-:W-:Y:S01]  /*b040*/  FFMA.FTZ R25, R25, R12.reuse, -R32.reuse ;  /* 0x0000000c19197223 */ /* 0x180fe20000010820 */
[----:B------:R-:W-:Y:S01]  /*b050*/  FFMA.FTZ R32, R53, R12, -R32 ;  /* 0x0000000c35207223 */ /* 0x000fe20000010820 */
[----:B0-----:R-:W-:-:S04]  /*b060*/  F2FP.F16.F32.PACK_AB R159, R42, R79 ;  /* 0x0000004f2a9f723e */ /* 0x001fc800000000ff */
[----:B------:R-:W0:Y:S08]  /*b070*/  MUFU.EX2 R39, R39 ;  /* 0x0000002700277308 */ /* 0x000e300000000800 */
[----:B------:R3:W4:Y:S01]  /*b080*/  MUFU.EX2 R154, R29 ;  /* 0x0000001d009a7308 */ /* 0x0007220000000800 */
[----:B-1----:R-:W-:Y:S01]  /*b090*/  FADD.FTZ R38, R35, R34 ;  /* 0x0000002223267221 */ /* 0x002fe20000010000 */
[----:B-----5:R-:W-:-:S06]  /*b0a0*/  F2FP.F16.F32.PACK_AB R152, R34, R35 ;  /* 0x000000232298723e */ /* 0x020fcc00000000ff */
[----:B------:R-:W1:Y:S01]  /*b0b0*/  MUFU.EX2 R59, R59 ;  /* 0x0000003b003b7308 */ /* 0x000e620000000800 */
[----:B---3--:R-:W-:Y:S02]  /*b0c0*/  @!P1 VIADD R29, R21, 0x28c40 ;  /* 0x00028c40151d9836 */ /* 0x008fe40000000000 */
[----:B0-----:R-:W-:-:S03]  /*b0d0*/  FADD.FTZ R31, R39, R38 ;  /* 0x00000026271f7221 */ /* 0x001fc60000010000 */
[----:B------:R-:W-:Y:S02]  /*b0e0*/  @!P1 PRMT R29, RZ, 0x654, R29 ;  /* 0x00000654ff1d9816 */ /* 0x000fe4000000001d */
[----:B------:R0:W3:Y:S02]  /*b0f0*/  MUFU.EX2 R156, R33 ;  /* 0x00000021009c7308 */ /* 0x0000e40000000800 */
[----:B------:R1:W-:Y:S06]  /*b100*/  @!P1 SYNCS.ARRIVE.TRANS64.RED.A1T0 RZ, [R29+URZ], RZ ;  /* 0x000000ff1dff99a7 */ /* 0x0003ec000810043f */
[----:B------:R-:W2:Y:S01]  /*b110*/  MUFU.EX2 R61, R61 ;  /* 0x0000003d003d7308 */ /* 0x000ea20000000800 */
[----:B0-----:R-:W-:Y:S01]  /*b120*/  FADD.FTZ R33, R157, R46 ;  /* 0x0000002e9d217221 */ /* 0x001fe20000010000 */
[C---:B----4-:R-:W-:Y:S01]  /*b130*/  FADD.FTZ R46, R154.reuse, R31 ;  /* 0x0000001f9a2e7221 */ /* 0x050fe20000010000 */
[----:B------:R-:W-:Y:S01]  /*b140*/  F2FP.F16.F32.PACK_AB R154, R154, R39 ;  /* 0x000000279a9a723e */ /* 0x000fe200000000ff */
[----:B------:R-:W-:Y:S01]  /*b150*/  BAR.SYNC.DEFER_BLOCKING 0xf, 0x100 ;  /* 0x03c4000000007b1d */ /* 0x000fe20000010000 */
[C---:B------:R-:W-:Y:S01]  /*b160*/  FADD.FTZ R48, R40.reuse, R33 ;  /* 0x0000002128307221 */ /* 0x040fe20000010000 */
[----:B-1----:R-:W-:Y:S01]  /*b170*/  FADD.FTZ R29, R59, R46 ;  /* 0x0000002e3b1d7221 */ /* 0x002fe20000010000 */
[----:B------:R-:W-:-:S02]  /*b180*/  F2FP.F16.F32.PACK_AB R157, R40, R157 ;  /* 0x0000009d289d723e */ /* 0x000fc400000000ff */
[----:B------:R-:W-:Y:S01]  /*b190*/  FADD.FTZ R31, R79, R48 ;  /* 0x000000304f1f7221 */ /* 0x000fe20000010000 */
[----:B------:R-:W0:Y:S01]  /*b1a0*/  MUFU.EX2 R158, R37 ;  /* 0x00000025009e7308 */ /* 0x000e220000000800 */
[C---:B---3--:R-:W-:Y:S01]  /*b1b0*/  FADD.FTZ R0, R156.reuse, R29 ;  /* 0x0000001d9c007221 */ /* 0x048fe20000010000 */
[----:B------:R-:W-:Y:S01]  /*b1c0*/  F2FP.F16.F32.PACK_AB R156, R156, R59 ;  /* 0x0000003b9c9c723e */ /* 0x000fe200000000ff */
[----:B------:R-:W-:Y:S02]  /*b1d0*/  FADD.FTZ R46, R42, R31 ;  /* 0x0000001f2a2e7221 */ /* 0x000fe40000010000 */
[----:B--2---:R-:W-:-:S03]  /*b1e0*/  FADD.FTZ R29, R61, R0 ;  /* 0x000000003d1d7221 */ /* 0x004fc60000010000 */
[----:B------:R-:W1:Y:S01]  /*b1f0*/  MUFU.EX2 R63, R63 ;  /* 0x0000003f003f7308 */ /* 0x000e620000000800 */
[----:B------:R-:W-:-:S07]  /*b200*/  FADD.FTZ R31, R161, R46 ;  /* 0x0000002ea11f7221 */ /* 0x000fce0000010000 */
[----:B------:R-:W2:Y:S01]  /*b210*/  MUFU.EX2 R44, R43 ;  /* 0x0000002b002c7308 */ /* 0x000ea20000000800 */
[C---:B0-----:R-:W-:Y:S01]  /*b220*/  FADD.FTZ R0, R158.reuse, R29 ;  /* 0x0000001d9e007221 */ /* 0x041fe20000010000 */
[----:B------:R-:W-:Y:S01]  /*b230*/  F2FP.F16.F32.PACK_AB R158, R158, R61 ;  /* 0x0000003d9e9e723e */ /* 0x000fe200000000ff */
[----:B------:R0:W-:Y:S04]  /*b240*/  STSM.16.M88.4 [R196+0x26800], R152 ;  /* 0x02680098c4007844 */ /* 0x0001e80000000200 */
[----:B------:R0:W-:Y:S01]  /*b250*/  STSM.16.M88.4 [R197], R156 ;  /* 0x0000009cc5007844 */ /* 0x0001e20000000200 */
[----:B------:R-:W3:Y:S01]  /*b260*/  MUFU.EX2 R160, R41 ;  /* 0x0000002900a07308 */ /* 0x000ee20000000800 */
[----:B-1----:R-:W-:-:S07]  /*b270*/  FADD.FTZ R29, R63, R0 ;  /* 0x000000003f1d7221 */ /* 0x002fce0000010000 */
[----:B------:R-:W1:Y:S01]  /*b280*/  MUFU.EX2 R26, R26 ;  /* 0x0000001a001a7308 */ /* 0x000e620000000800 */
[C---:B--2---:R-:W-:Y:S01]  /*b290*/  FADD.FTZ R31, R44.reuse, R31 ;  /* 0x0000001f2c1f7221 */ /* 0x044fe20000010000 */
[----:B------:R-:W-:-:S06]  /*b2a0*/  F2FP.F16.F32.PACK_AB R161, R44, R161 ;  /* 0x000000a12ca1723e */ /* 0x000fcc00000000ff */
[----:B------:R-:W2:Y:S01]  /*b2b0*/  MUFU.EX2 R65, R65 ;  /* 0x0000004100417308 */ /* 0x000ea20000000800 */
[C---:B---3--:R-:W-:Y:S01]  /*b2c0*/  FADD.FTZ R0, R160.reuse, R29 ;  /* 0x0000001da0007221 */ /* 0x048fe20000010000 */
[----:B------:R-:W-:-:S06]  /*b2d0*/  F2FP.F16.F32.PACK_AB R160, R160, R63 ;  /* 0x0000003fa0a0723e */ /* 0x000fcc00000000ff */
[----:B------:R-:W3:Y:S01]  /*b2e0*/  MUFU.EX2 R36, R45 ;  /* 0x0000002d00247308 */ /* 0x000ee20000000800 */
[----:B-1----:R-:W-:-:S07]  /*b2f0*/  FADD.FTZ R24, R26, R31 ;  /* 0x0000001f1a187221 */ /* 0x002fce0000010000 */
[----:B------:R-:W1:Y:S01]  /*b300*/  MUFU.EX2 R3, R3 ;  /* 0x0000000300037308 */ /* 0x000e620000000800 */
[----:B--2---:R-:W-:-:S07]  /*b310*/  FADD.FTZ R29, R65, R0 ;  /* 0x00000000411d7221 */ /* 0x004fce0000010000 */
[----:B------:R-:W-:Y:S01]  /*b320*/  MUFU.EX2 R13, R13 ;  /* 0x0000000d000d7308 */ /* 0x000fe20000000800 */
[C---:B---3--:R-:W-:Y:S01]  /*b330*/  F2FP.F16.F32.PACK_AB R162, R36.reuse, R65 ;  /* 0x0000004124a2723e */ /* 0x048fe200000000ff */
[----:B------:R-:W-:-:S06]  /*b340*/  FADD.FTZ R36, R36, R29 ;  /* 0x0000001d24247221 */ /* 0x000fcc0000010000 */
[----:B------:R-:W2:Y:S01]  /*b350*/  MUFU.EX2 R28, R51 ;  /* 0x00000033001c7308 */ /* 0x000ea20000000800 */
[C---:B-1----:R-:W-:Y:S01]  /*b360*/  FADD.FTZ R24, R3.reuse, R24 ;  /* 0x0000001803187221 */ /* 0x042fe20000010000 */
[----:B------:R-:W-:-:S05]  /*b370*/  F2FP.F16.F32.PACK_AB R163, R3, R26 ;  /* 0x0000001a03a3723e */ /* 0x000fca00000000ff */
[----:B------:R0:W-:Y:S01]  /*b380*/  STSM.16.M88.4 [R199], R160 ;  /* 0x000000a0c7007844 */ /* 0x0001e20000000200 */
[----:B------:R-:W-:Y:S08]  /*b390*/  MUFU.EX2 R67, R67 ;  /* 0x0000004300437308 */ /* 0x000ff00000000800 */
[----:B------:R-:W1:Y:S01]  /*b3a0*/  MUFU.EX2 R38, R49 ;  /* 0x0000003100267308 */ /* 0x000e620000000800 */
[----:B--2---:R-:W-:Y:S01]  /*b3b0*/  F2FP.F16.F32.PACK_AB R165, R28, R13 ;  /* 0x0000000d1ca5723e */ /* 0x004fe200000000ff */
[----:B------:R-:W-:-:S04]  /*b3c0*/  FADD.FTZ R13, R13, R24 ;  /* 0x000000180d0d7221 */ /* 0x000fc80000010000 */
[----:B------:R-:W-:Y:S02]  /*b3d0*/  FADD.FTZ R28, R28, R13 ;  /* 0x0000000d1c1c7221 */ /* 0x000fe40000010000 */
[----:B------:R-:W2:Y:S08]  /*b3e0*/  MUFU.EX2 R27, R27 ;  /* 0x0000001b001b7308 */ /* 0x000eb00000000800 */
[----:B------:R-:W3:Y:S01]  /*b3f0*/  MUFU.EX2 R30, R55 ;  /* 0x00000037001e7308 */ /* 0x000ee20000000800 */
[----:B-1----:R-:W-:Y:S01]  /*b400*/  F2FP.F16.F32.PACK_AB R164, R38, R67 ;  /* 0x0000004326a4723e */ /* 0x002fe200000000ff */
[----:B------:R-:W-:-:S04]  /*b410*/  FADD.FTZ R67, R67, R36 ;  /* 0x0000002443437221 */ /* 0x000fc80000010000 */
[----:B------:R-:W-:Y:S02]  /*b420*/  FADD.FTZ R38, R38, R67 ;  /* 0x0000004326267221 */ /* 0x000fe40000010000 */
[----:B------:R-:W-:Y:S01]  /*b430*/  MUFU.EX2 R25, R25 ;  /* 0x0000001900197308 */ /* 0x000fe20000000800 */
[----:B--2---:R-:W-:-:S07]  /*b440*/  FADD.FTZ R3, R27, R28 ;  /* 0x0000001c1b037221 */ /* 0x004fce0000010000 */
[----:B------:R-:W1:Y:S01]  /*b450*/  MUFU.EX2 R32, R32 ;  /* 0x0000002000207308 */ /* 0x000e620000000800 */
[C---:B---3--:R-:W-:Y:S01]  /*b460*/  F2FP.F16.F32.PACK_AB R167, R30.reuse, R27 ;  /* 0x0000001b1ea7723e */ /* 0x048fe200000000ff */
[----:B------:R-:W-:Y:S01]  /*b470*/  FADD.FTZ R3, R30, R3 ;  /* 0x000000031e037221 */ /* 0x000fe20000010000 */
[----:B-1----:R-:W-:Y:S01]  /*b480*/  F2FP.F16.F32.PACK_AB R166, R32, R25 ;  /* 0x0000001920a6723e */ /* 0x002fe200000000ff */
[----:B------:R-:W-:-:S04]  /*b490*/  FADD.FTZ R25, R25, R38 ;  /* 0x0000002619197221 */ /* 0x000fc80000010000 */
[----:B------:R0:W-:Y:S01]  /*b4a0*/  STSM.16.M88.4 [R198], R164 ;  /* 0x000000a4c6007844 */ /* 0x0001e20000000200 */
[----:B------:R-:W-:Y:S01]  /*b4b0*/  FADD.FTZ R0, R32, R25 ;  /* 0x0000001920007221 */ /* 0x000fe20000010000 */
[----:B------:R-:W-:Y:S06]  /*b4c0*/  @!P0 BRA `(.L_x_4785) ;  /* 0x0000000000048947 */ /* 0x000fec0003800000 */
[----:B------:R-:W-:Y:S01]  /*b4d0*/  BPT.TRAP 0x1 ;  /* 0x000000040000795c */ /* 0x000fe20000300000 */
.L_x_4785:
[----:B------:R1:W2:Y:S01]  /*b4e0*/  SYNCS.PHASECHK.TRANS64.TRYWAIT P2, [R21+URZ+0x28c50], R58 ;  /* 0x028c503a150075a7 */ /* 0x0002a2000804017f */
[----:B------:R-:W-:Y:S05]  /*b4f0*/  @!P0 BRA `(.L_x_4786) ;  /* 0x0000000000048947 */ /* 0x000fea0003800000 */
[----:B------:R-:W-:Y:S01]  /*b500*/  BPT.TRAP 0x1 ;  /* 0x000000040000795c */ /* 0x000fe20000300000 */
.L_x_4786:
[----:B------:R-:W3:Y:S01]  /*b510*/  @P5 LDC R27, c[0x0][0x44c] ;  /* 0x00011300ff1b5b82 */ /* 0x000ee20000000800 */
[----:B------:R-:W-:Y:S01]  /*b520*/  LOP3.LUT R13, R56, 0x2000000, RZ, 0xfc, !PT ;  /* 0x02000000380d7812 */ /* 0x000fe200078efcff */
[----:B------:R-:W-:Y:S01]  /*b530*/  ULDC UR39, c[0x0][0x988] ;  /* 0x0002620000277ab9 */ /* 0x000fe20000000800 */
[----:B------:R-:W-:Y:S01]  /*b540*/  ULDC UR40, c[0x0][0x988] ;  /* 0x0002620000287ab9 */ /* 0x000fe20000000800 */
[----:B------:R-:W-:Y:S02]  /*b550*/  BSSY B0, `(.L_x_4787) ;  /* 0x0000006000007945 */ /* 0x000fe40003800000 */
[----:B------:R-:W-:Y:S02]  /*b560*/  IMAD R28, R18, 0x1000, R13 ;  /* 0x00001000121c7824 */ /* 0x000fe400078e020d */
[----:B------:R-:W4:Y:S01]  /*b570*/  @P5 LDC R30, c[0x0][0x450] ;  /* 0x00011400ff1e5b82 */ /* 0x000f220000000800 */
[----:B--2---:R-:W-:Y:S05]  /*b580*/  @P2 BRA `(.L_x_4788) ;  /* 0x0000000000082947 */ /* 0x004fea0003800000 */
[----:B------:R-:W2:Y:S02]  /*b590*/  SYNCS.PHASECHK.TRANS64.TRYWAIT P2, [R21+URZ+0x28c50], R58 ;  /* 0x028c503a150075a7 */ /* 0x000ea4000804017f */
[----:B--2---:R-:W-:Y:S05]  /*b5a0*/  @!P2 BRA `(.L_x_4789) ;  /* 0x0000013400fca947 */ /* 0x004fea0003800000 */
.L_x_4788:
[----:B------:R-:W-:Y:S05]  /*b5b0*/  BSYNC B0 ;  /* 0x0000000000007941 */ /* 0x000fea0003800000 */
.L_x_4787:
[----:B------:R-:W5:Y:S01]  /*b5c0*/  LDC R24, c[0x0][0x448] ;  /* 0x00011200ff187b82 */ /* 0x000f620000000800 */
[----:B------:R-:W-:Y:S01]  /*b5d0*/  IMAD.MOV.U32 R25, RZ, RZ, 0x40000040 ;  /* 0x40000040ff197424 */ /* 0x000fe200078e00ff */
[----:B------:R-:W-:Y:S01]  /*b5e0*/  BSSY B0, `(.L_x_4790) ;  /* 0x000023c000007945 */ /* 0x000fe20003800000 */
[----:B------:R-:W-:Y:S02]  /*b5f0*/  IMAD.MOV.U32 R169, RZ, RZ, R194 ;  /* 0x000000ffffa97224 */ /* 0x000fe400078e00c2 */
[----:B------:R-:W-:Y:S01]  /*b600*/  VIADD R26, R28, 0x100 ;  /* 0x000001001c1a7836 */ /* 0x000fe20000000000 */
[C---:B------:R-:W-:Y:S01]  /*b610*/  R2UR UR7, R25.reuse ;  /* 0x00000000190772ca */ /* 0x040fe200000e0000 */
[----:B------:R-:W-:Y:S01]  /*b620*/  IMAD.MOV.U32 R29, RZ, RZ, 0x40000040 ;  /* 0x40000040ff1d7424 */ /* 0x000fe200078e00ff */
[----:B------:R-:W-:Y:S01]  /*b630*/  R2UR UR11, R25 ;  /* 0x00000000190b72ca */ /* 0x000fe200000e0000 */
[----:B-12---:R-:W-:Y:S01]  /*b640*/  @!P1 VIADD R21, R21, 0x28c60 ;  /* 0x00028c6015159836 */ /* 0x006fe20000000000 */
[----:B------:R-:W-:Y:S01]  /*b650*/  R2UR UR14, R26 ;  /* 0x000000001a0e72ca */ /* 0x000fe200000e0000 */
[----:B------:R-:W-:Y:S01]  /*b660*/  VIADD R214, R168, 0xfffffffe ;  /* 0xfffffffea8d67836 */ /* 0x000fe20000000000 */
[----:B------:R-:W-:-:S02]  /*b670*/  R2UR UR19, R29 ;  /* 0x000000001d1372ca */ /* 0x000fc400000e0000 */
[----:B------:R-:W-:Y:S02]  /*b680*/  @!P1 PRMT R21, RZ, 0x654, R21 ;  /* 0x00000654ff159816 */ /* 0x000fe40000000015 */
[----:B-----5:R-:W-:Y:S01]  /*b690*/  ISETP.NE.AND P2, PT, R24, 0x1, PT ;  /* 0x000000011800780c */ /* 0x020fe20003f45270 */
[----:B------:R-:W-:-:S05]  /*b6a0*/  IMAD.MOV.U32 R24, RZ, RZ, R28 ;  /* 0x000000ffff187224 */ /* 0x000fca00078e001c */
[----:B------:R-:W-:Y:S01]  /*b6b0*/  R2UR UR6, R24 ;  /* 0x00000000180672ca */ /* 0x000fe200000e0000 */
[C---:B------:R-:W-:Y:S02]  /*b6c0*/  VIADD R24, R28.reuse, 0x80 ;  /* 0x000000801c187836 */ /* 0x040fe40000000000 */
[----:B------:R-:W-:-:S03]  /*b6d0*/  VIADD R28, R28, 0x180 ;  /* 0x000001801c1c7836 */ /* 0x000fc60000000000 */
[----:B------:R-:W-:Y:S01]  /*b6e0*/  R2UR UR10, R24 ;  /* 0x00000000180a72ca */ /* 0x000fe200000e0000 */
[----:B---3--:R-:W-:Y:S01]  /*b6f0*/  @P2 IMAD.HI.U32 R27, R194, R27, RZ ;  /* 0x0000001bc21b2227 */ /* 0x008fe200078e00ff */
[----:B------:R-:W-:-:S04]  /*b700*/  R2UR UR18, R28 ;  /* 0x000000001c1272ca */ /* 0x000fc800000e0000 */
[----:B----4-:R-:W-:Y:S01]  /*b710*/  @P2 SHF.R.U32.HI R169, RZ, R30, R27 ;  /* 0x0000001effa92219 */ /* 0x010fe2000001161b */
[----:B------:R-:W-:-:S05]  /*b720*/  IMAD.MOV.U32 R27, RZ, RZ, 0x40000040 ;  /* 0x40000040ff1b7424 */ /* 0x000fca00078e00ff */
[----:B------:R-:W-:Y:S02]  /*b730*/  R2UR UR15, R27 ;  /* 0x000000001b0f72ca */ /* 0x000fe400000e0000 */
[----:B------:R-:W-:-:S06]  /*b740*/  WARPGROUP.ARRIVE ;  /* 0x00000000000079c5 */ /* 0x000fcc0000000000 */
[----:B------:R-:W-:Y:S03]  /*b750*/  HGMMA.64x256x16.F32 R24, R152, gdesc[UR4].tnspB, RZ, !UPT, gsb0 ;  /* 0x43e0000498187df0 */ /* 0x000fe6000c0008ff */
[----:B------:R-:W-:Y:S02]  /*b760*/  WARPGROUP.DEPBAR.LE gsb0, 0x0 ;  /* 0x00008000000079c5 */ /* 0x000fe40000010000 */
[----:B------:R-:W-:Y:S01]  /*b770*/  WARPGROUP.ARRIVE ;  /* 0x00000000000079c5 */ /* 0x000fe20000000000 */
[----:B0-----:R-:W-:-:S04]  /*b780*/  IADD3 R152, R169, R195, -R193 ;  /* 0x000000c3a9987210 */ /* 0x001fc80007ffe8c1 */
[----:B------:R-:W-:-:S15]  /*b790*/  SHF.R.S32.HI R153, RZ, 0x1f, R152 ;  /* 0x0000001fff997819 */ /* 0x000fde0000011498 */
[----:B------:R-:W-:-:S03]  /*b7a0*/  NOP ;  /* 0x0000000000007918 */ /* 0x000fc60000000000 */
[----:B------:R-:W-:Y:S01]  /*b7b0*/  HGMMA.64x256x16.F32 R24, R156, gdesc[UR8].tnspB, R24, gsb0 ;  /* 0x43e000089c187df0 */ /* 0x000fe20008000818 */
[----:B------:R-:W-:Y:S02]  /*b7c0*/  LEA.HI R153, R153, R152, RZ, 0x6 ;  /* 0x0000009899997211 */ /* 0x000fe400078f30ff */
        /* <DEDUP_REMOVED lines=18> */
[----:B0-----:R-:W-:-:S04]  /*b8f0*/  SHF.R.S32.HI R21, RZ, 0x6, R153 ;  /* 0x00000006ff157819 */ /* 0x001fc80000011499 */
[----:B------:R-:W-:-:S04]  /*b900*/  VIMNMX R21, R200, R21, !PT ;  /* 0x00000015c8157248 */ /* 0x000fc80007fe0100 */
[----:B------:R-:W-:-:S13]  /*b910*/  ISETP.GE.AND P2, PT, R214, R21, PT ;  /* 0x00000015d600720c */ /* 0x000fda0003f46270 */
[----:B------:R-:W-:Y:S05]  /*b920*/  @!P2 BRA `(.L_x_4791) ;  /* 0x00000020001ca947 */ /* 0x000fea0003800000 */
[----:B------:R-:W-:Y:S01]  /*b930*/  BSSY B1, `(.L_x_4791) ;  /* 0x0000206000017945 */ /* 0x000fe20003800000 */
[----:B------:R-:W-:Y:S02]  /*b940*/  IMAD.MOV.U32 R227, RZ, RZ, R14 ;  /* 0x000000ffffe37224 */ /* 0x000fe400078e000e */
[----:B------:R-:W-:Y:S02]  /*b950*/  IMAD.MOV.U32 R225, RZ, RZ, R20 ;  /* 0x000000ffffe17224 */ /* 0x000fe400078e0014 */
[----:B------:R-:W-:-:S07]  /*b960*/  IMAD.MOV.U32 R226, RZ, RZ, R18 ;  /* 0x000000ffffe27224 */ /* 0x000fce00078e0012 */
.L_x_4802:
[----:B------:R-:W-:-:S05]  /*b970*/  VIADD R18, R226, 0x1 ;  /* 0x00000001e2127836 */ /* 0x000fca0000000000 */
[----:B------:R-:W-:-:S04]  /*b980*/  ISETP.NE.AND P2, PT, R18, 0x2, PT ;  /* 0x000000021200780c */ /* 0x000fc80003f45270 */
[----:B------:R-:W-:Y:S02]  /*b990*/  SEL R12, RZ, 0x1, P2 ;  /* 0x00000001ff0c7807 */ /* 0x000fe40001000000 */
[----:B------:R-:W-:Y:S02]  /*b9a0*/  SEL R18, R18, RZ, P2 ;  /* 0x000000ff12127207 */ /* 0x000fe40001000000 */
[----:B------:R-:W-:Y:S01]  /*b9b0*/  LOP3.LUT R22, R22, R12, RZ, 0x3c, !PT ;  /* 0x0000000c16167212 */ /* 0x000fe200078e3cff */
[----:B0-----:R-:W-:Y:S06]  /*b9c0*/  @!P0 BRA `(.L_x_4792) ;  /* 0x0000000000048947 */ /* 0x001fec0003800000 */
[----:B------:R-:W-:Y:S01]  /*b9d0*/  BPT.TRAP 0x1 ;  /* 0x000000040000795c */ /* 0x000fe20000300000 */
.L_x_4792:
[----:B------:R-:W-:Y:S01]  /*b9e0*/  IMAD R215, R18, 0x8, R2 ;  /* 0x0000000812d77824 */ /* 0x000fe200078e0202 */
[----:B------:R-:W-:-:S04]  /*b9f0*/  SHF.L.U32 R220, R22, 0x1f, RZ ;  /* 0x0000001f16dc7819 */ /* 0x000fc800000006ff */
[----:B------:R0:W1:Y:S01]  /*ba00*/  SYNCS.PHASECHK.TRANS64.TRYWAIT P2, [R215+URZ+0x28c30], R220 ;  /* 0x028c30dcd70075a7 */ /* 0x000062000804017f */
[----:B------:R-:W-:Y:S05]  /*ba10*/  @!P0 BRA `(.L_x_4793) ;  /* 0x0000000000048947 */ /* 0x000fea0003800000 */
[----:B------:R-:W-:Y:S01]  /*ba20*/  BPT.TRAP 0x1 ;  /* 0x000000040000795c */ /* 0x000fe20000300000 */
.L_x_4793:
[----:B------:R-:W2:Y:S01]  /*ba30*/  LDC R12, c[0x0][0x448] ;  /* 0x00011200ff0c7b82 */ /* 0x000ea20000000800 */
[----:B------:R-:W-:Y:S01]  /*ba40*/  BSSY B2, `(.L_x_4794) ;  /* 0x000000a000027945 */ /* 0x000fe20003800000 */
[----:B--2---:R-:W-:Y:S01]  /*ba50*/  ISETP.NE.AND P3, PT, R12, 0x1, PT ;  /* 0x000000010c00780c */ /* 0x004fe20003f65270 */
[----:B------:R-:W-:-:S12]  /*ba60*/  IMAD.IADD R12, R203, 0x1, R194 ;  /* 0x00000001cb0c7824 */ /* 0x000fd800078e02c2 */
[----:B------:R-:W2:Y:S08]  /*ba70*/  @P3 LDC R20, c[0x0][0x44c] ;  /* 0x00011300ff143b82 */ /* 0x000eb00000000800 */
[----:B------:R-:W3:Y:S01]  /*ba80*/  @P3 LDC R14, c[0x0][0x450] ;  /* 0x00011400ff0e3b82 */ /* 0x000ee20000000800 */
[----:B--2---:R-:W-:-:S05]  /*ba90*/  @P3 IMAD.HI.U32 R20, R12, R20, RZ ;  /* 0x000000140c143227 */ /* 0x004fca00078e00ff */
[----:B---3--:R-:W-:Y:S01]  /*baa0*/  @P3 SHF.R.U32.HI R12, RZ, R14, R20 ;  /* 0x0000000eff0c3219 */ /* 0x008fe20000011614 */
[----:B-1----:R-:W-:Y:S06]  /*bab0*/  @P2 BRA `(.L_x_4795) ;  /* 0x0000000000082947 */ /* 0x002fec0003800000 */
[----:B------:R-:W1:Y:S02]  /*bac0*/  SYNCS.PHASECHK.TRANS64.TRYWAIT P2, [R215+URZ+0x28c30], R220 ;  /* 0x028c30dcd70075a7 */ /* 0x000e64000804017f */
[----:B-1----:R-:W-:Y:S05]  /*bad0*/  @!P2 BRA `(.L_x_4796) ;  /* 0x0000013000c4a947 */ /* 0x002fea0003800000 */
.L_x_4795:
[----:B------:R-:W-:Y:S05]  /*bae0*/  BSYNC B2 ;  /* 0x0000000000027941 */ /* 0x000fea0003800000 */
.L_x_4794:
[----:B------:R-:W2:Y:S01]  /*baf0*/  SHFL.IDX PT, R20, R12, RZ, 0x1c1f ;  /* 0x001c1fff0c147589 */ /* 0x000ea200000e0000 */
[----:B------:R-:W-:Y:S01]  /*bb00*/  IMAD.MOV.U32 R152, RZ, RZ, -0x40 ;  /* 0xffffffc0ff987424 */ /* 0x000fe200078e00ff */
[----:B------:R-:W-:Y:S01]  /*bb10*/  R2UR UR4, R4 ;  /* 0x00000000040472ca */ /* 0x000fe200000e0000 */
[----:B------:R-:W-:Y:S01]  /*bb20*/  IMAD R156, R18, 0x200, R15 ;  /* 0x00000200129c7824 */ /* 0x000fe200078e020f */
[----:B------:R-:W3:Y:S01]  /*bb30*/  SHFL.IDX PT, R12, R12, 0x1, 0x1c1f ;  /* 0x003c1f000c0c7f89 */ /* 0x000ee200000e0000 */
[----:B------:R-:W-:Y:S01]  /*bb40*/  IMAD R152, R214, R152, 0x1 ;  /* 0x00000001d6987424 */ /* 0x000fe200078e0298 */
[----:B------:R-:W-:Y:S01]  /*bb50*/  R2UR UR5, R5 ;  /* 0x00000000050572ca */ /* 0x000fe200000e0000 */
[----:B------:R-:W-:Y:S01]  /*bb60*/  IMAD.MOV.U32 R157, RZ, RZ, 0x40000040 ;  /* 0x40000040ff9d7424 */ /* 0x000fe200078e00ff */
[C---:B------:R-:W-:Y:S01]  /*bb70*/  R2UR UR6, R156.reuse ;  /* 0x000000009c0672ca */ /* 0x040fe200000e0000 */
[----:B------:R-:W-:Y:S01]  /*bb80*/  VIADD R154, R156, 0x2 ;  /* 0x000000029c9a7836 */ /* 0x000fe20000000000 */
[----:B------:R-:W-:Y:S01]  /*bb90*/  IADD3 R152, R195, R152, -R202 ;  /* 0x00000098c3987210 */ /* 0x000fe20007ffe8ca */
[----:B------:R-:W-:Y:S01]  /*bba0*/  IMAD.MOV.U32 R155, RZ, RZ, 0x40000040 ;  /* 0x40000040ff9b7424 */ /* 0x000fe200078e00ff */
[----:B------:R-:W-:-:S02]  /*bbb0*/  R2UR UR7, R157 ;  /* 0x000000009d0772ca */ /* 0x000fc400000e0000 */
[----:B------:R-:W-:Y:S01]  /*bbc0*/  R2UR UR10, R154 ;  /* 0x000000009a0a72ca */ /* 0x000fe200000e0000 */
[----:B------:R-:W-:Y:S01]  /*bbd0*/  IMAD.IADD R153, R152, 0x1, -R193 ;  /* 0x0000000198997824 */ /* 0x000fe200078e0ac1 */
[----:B------:R-:W-:Y:S01]  /*bbe0*/  R2UR UR11, R155 ;  /* 0x000000009b0b72ca */ /* 0x000fe200000e0000 */
[C---:B------:R-:W-:Y:S01]  /*bbf0*/  VIADD R152, R156.reuse, 0x4 ;  /* 0x000000049c987836 */ /* 0x040fe20000000000 */
[----:B------:R-:W-:Y:S01]  /*bc00*/  R2UR UR19, R157 ;  /* 0x000000009d1372ca */ /* 0x000fe200000e0000 */
[----:B------:R-:W-:Y:S01]  /*bc10*/  VIADD R156, R156, 0x6 ;  /* 0x000000069c9c7836 */ /* 0x000fe20000000000 */
[----:B------:R-:W-:Y:S02]  /*bc20*/  R2UR UR8, R10 ;  /* 0x000000000a0872ca */ /* 0x000fe400000e0000 */
[----:B------:R-:W-:Y:S01]  /*bc30*/  R2UR UR14, R152 ;  /* 0x00000000980e72ca */ /* 0x000fe200000e0000 */
[----:B--2---:R-:W-:Y:S01]  /*bc40*/  IMAD.IADD R20, R153, 0x1, R20 ;  /* 0x0000000199147824 */ /* 0x004fe200078e0214 */
[----:B------:R-:W-:-:S02]  /*bc50*/  R2UR UR18, R156 ;  /* 0x000000009c1272ca */ /* 0x000fc400000e0000 */
[----:B------:R-:W-:Y:S01]  /*bc60*/  R2UR UR9, R11 ;  /* 0x000000000b0972ca */ /* 0x000fe200000e0000 */
[----:B---3--:R-:W-:Y:S01]  /*bc70*/  IMAD.IADD R12, R153, 0x1, R12 ;  /* 0x00000001990c7824 */ /* 0x008fe200078e020c */
[----:B------:R-:W-:Y:S01]  /*bc80*/  R2UR UR12, R8 ;  /* 0x00000000080c72ca */ /* 0x000fe200000e0000 */
[----:B------:R-:W-:Y:S01]  /*bc90*/  IMAD.MOV.U32 R153, RZ, RZ, 0x40000040 ;  /* 0x40000040ff997424 */ /* 0x000fe200078e00ff */
[----:B------:R-:W-:Y:S02]  /*bca0*/  R2UR UR13, R9 ;  /* 0x00000000090d72ca */ /* 0x000fe400000e0000 */
[----:B------:R-:W-:Y:S02]  /*bcb0*/  R2UR UR16, R6 ;  /* 0x00000000061072ca */ /* 0x000fe400000e0000 */
[----:B------:R-:W-:Y:S02]  /*bcc0*/  R2UR UR15, R153 ;  /* 0x00000000990f72ca */ /* 0x000fe400000e0000 */
[----:B------:R-:W-:Y:S01]  /*bcd0*/  WARPGROUP.ARRIVE ;  /* 0x00000000000079c5 */ /* 0x000fe20000000000 */
[----:B------:R-:W-:-:S02]  /*bce0*/  R2UR UR17, R7 ;  /* 0x00000000071172ca */ /* 0x000fc400000e0000 */
[----:B------:R-:W-:Y:S02]  /*bcf0*/  LOP3.LUT R19, R19, 0xdfffffff, RZ, 0xc0, !PT ;  /* 0xdfffffff13137812 */ /* 0x000fe400078ec0ff */
[C---:B------:R-:W-:Y:S01]  /*bd00*/  ISETP.GT.AND P2, PT, R12.reuse, 0x29, PT ;  /* 0x000000290c00780c */ /* 0x040fe20003f44270 */
[----:B------:R-:W-:Y:S01]  /*bd10*/  HGMMA.64x64x16.F32 R152, gdesc[UR4], RZ, !UPT, gsb0 ;  /* 0x00e00000049879f0 */ /* 0x000fe2000c0008ff */
[----:B------:R-:W-:Y:S02]  /*bd20*/  @P1 LOP3.LUT R19, R19, 0x20000000, RZ, 0xfc, !PT ;  /* 0x2000000013131812 */ /* 0x000fe400078efcff */
[C---:B------:R-:W-:Y:S02]  /*bd30*/  ISETP.GT.AND P1, PT, R12.reuse, 0x21, PT ;  /* 0x000000210c00780c */ /* 0x040fe40003f24270 */
[----:B------:R-:W-:Y:S02]  /*bd40*/  LOP3.LUT R19, R19, 0xefffffff, RZ, 0xc0, !PT ;  /* 0xefffffff13137812 */ /* 0x000fe400078ec0ff */
[----:B------:R-:W-:-:S02]  /*bd50*/  ISETP.GT.AND P3, PT, R12, 0x30, PT ;  /* 0x000000300c00780c */ /* 0x000fc40003f64270 */
[----:B------:R-:W-:Y:S02]  /*bd60*/  @P0 LOP3.LUT R19, R19, 0x10000000, RZ, 0xfc, !PT ;  /* 0x1000000013130812 */ /* 0x000fe400078efcff */
[----:B------:R-:W-:Y:S02]  /*bd70*/  ISETP.GT.AND P0, PT, R12, 0x28, PT ;  /* 0x000000280c00780c */ /* 0x000fe40003f04270 */
[----:B------:R-:W-:Y:S02]  /*bd80*/  LOP3.LUT R19, R19, 0xbfffffff, RZ, 0xc0, !PT ;  /* 0xbfffffff13137812 */ /* 0x000fe400078ec0ff */
[----:B------:R-:W-:Y:S02]  /*bd90*/  LOP3.LUT R14, R14, 0xfffffffe, RZ, 0xc0, !PT ;  /* 0xfffffffe0e0e7812 */ /* 0x000fe400078ec0ff */
[----:B------:R-:W-:Y:S02]  /*bda0*/  @P1 LOP3.LUT R19, R19, 0x40000000, RZ, 0xfc, !PT ;  /* 0x4000000013131812 */ /* 0x000fe400078efcff */
[----:B------:R-:W-:-:S02]  /*bdb0*/  @P2 LOP3.LUT R14, R14, 0x1, RZ, 0xfc, !PT ;  /* 0x000000010e0e2812 */ /* 0x000fc400078efcff */
[----:B------:R-:W-:Y:S02]  /*bdc0*/  LOP3.LUT R19, R19, 0x7fffffff, RZ, 0xc0, !PT ;  /* 0x7fffffff13137812 */ /* 0x000fe400078ec0ff */
[----:B------:R-:W-:Y:S02]  /*bdd0*/  LOP3.LUT R14, R14, 0xfffffffd, RZ, 0xc0, !PT ;  /* 0xfffffffd0e0e7812 */ /* 0x000fe400078ec0ff */
[----:B------:R-:W-:Y:S02]  /*bde0*/  ISETP.GT.AND P1, PT, R20, RZ, PT ;  /* 0x000000ff1400720c */ /* 0x000fe40003f24270 */
[----:B------:R-:W-:Y:S02]  /*bdf0*/  @P0 LOP3.LUT R19, R19, 0x80000000, RZ, 0xfc, !PT ;  /* 0x8000000013130812 */ /* 0x000fe400078efcff */
[----:B------:R-:W-:Y:S02]  /*be00*/  @P3 LOP3.LUT R14, R14, 0x2, RZ, 0xfc, !PT ;  /* 0x000000020e0e3812 */ /* 0x000fe400078efcff */
[----:B------:R-:W-:-:S02]  /*be10*/  ISETP.GT.AND P3, PT, R20, 0x1, PT ;  /* 0x000000011400780c */ /* 0x000fc40003f64270 */
[C---:B------:R-:W-:Y:S02]  /*be20*/  ISETP.GT.AND P2, PT, R20.reuse, 0x8, PT ;  /* 0x000000081400780c */ /* 0x040fe40003f44270 */
[----:B------:R-:W-:Y:S02]  /*be30*/  ISETP.GT.AND P0, PT, R20, 0x9, PT ;  /* 0x000000091400780c */ /* 0x000fe40003f04270 */
        /* <DEDUP_REMOVED lines=21> */
[----:B------:R-:W-:Y:S02]  /*bf90*/  ISETP.GT.AND P0, PT, R20, 0x19, PT ;  /* 0x000000191400780c */ /* 0x000fe40003f04270 */
[----:B------:R-:W-:-:S02]  /*bfa0*/  ISETP.GT.AND P1, PT, R12, RZ, PT ;  /* 0x000000ff0c00720c */ /* 0x000fc40003f24270 */
[----:B------:R-:W-:Y:S02]  /*bfb0*/  FSEL R161, R161, -INF , P3 ;  /* 0xff800000a1a17808 */ /* 0x000fe40001800000 */
[----:B------:R-:W-:Y:S02]  /*bfc0*/  FSEL R164, R164, -INF , P2 ;  /* 0xff800000a4a47808 */ /* 0x000fe40001000000 */
[----:B------:R-:W-:Y:S02]  /*bfd0*/  FSEL R165, R165, -INF , P0 ;  /* 0xff800000a5a57808 */ /* 0x000fe40000000000 */
[----:B------:R-:W-:Y:S02]  /*bfe0*/  FSEL R154, R154, -INF , P1 ;  /* 0xff8000009a9a7808 */ /* 0x000fe40000800000 */
[C---:B------:R-:W-:Y:S02]  /*bff0*/  ISETP.GT.AND P3, PT, R12.reuse, 0x1, PT ;  /* 0x000000010c00780c */ /* 0x040fe40003f64270 */
[----:B------:R-:W-:-:S02]  /*c000*/  ISETP.GT.AND P2, PT, R12, 0x8, PT ;  /* 0x000000080c00780c */ /* 0x000fc40003f44270 */
[C---:B------:R-:W-:Y:S02]  /*c010*/  ISETP.GT.AND P0, PT, R12.reuse, 0x9, PT ;  /* 0x000000090c00780c */ /* 0x040fe40003f04270 */
[----:B------:R-:W-:Y:S02]  /*c020*/  ISETP.GT.AND P1, PT, R12, 0x10, PT ;  /* 0x000000100c00780c */ /* 0x000fe40003f24270 */
[----:B------:R-:W-:Y:S02]  /*c030*/  FSEL R155, R155, -INF , P3 ;  /* 0xff8000009b9b7808 */ /* 0x000fe40001800000 */
[----:B------:R-:W-:Y:S02]  /*c040*/  FSEL R158, R158, -INF , P2 ;  /* 0xff8000009e9e7808 */ /* 0x000fe40001000000 */
[----:B------:R-:W-:Y:S02]  /*c050*/  FSEL R159, R159, -INF , P0 ;  /* 0xff8000009f9f7808 */ /* 0x000fe40000000000 */
[----:B------:R-:W-:-:S02]  /*c060*/  FSEL R162, R162, -INF , P1 ;  /* 0xff800000a2a27808 */ /* 0x000fc40000800000 */
[C---:B------:R-:W-:Y:S02]  /*c070*/  ISETP.GT.AND P3, PT, R12.reuse, 0x11, PT ;  /* 0x000000110c00780c */ /* 0x040fe40003f64270 */
[C---:B------:R-:W-:Y:S02]  /*c080*/  ISETP.GT.AND P2, PT, R12.reuse, 0x18, PT ;  /* 0x000000180c00780c */ /* 0x040fe40003f44270 */
[C---:B------:R-:W-:Y:S02]  /*c090*/  ISETP.GT.AND P0, PT, R12.reuse, 0x19, PT ;  /* 0x000000190c00780c */ /* 0x040fe40003f04270 */
[----:B------:R-:W-:Y:S02]  /*c0a0*/  ISETP.GT.AND P1, PT, R12, 0x20, PT ;  /* 0x000000200c00780c */ /* 0x000fe40003f24270 */
[----:B------:R-:W-:Y:S02]  /*c0b0*/  FMNMX.FTZ R12, R154, R227, !PT ;  /* 0x000000e39a0c7209 */ /* 0x000fe40007810000 */
[----:B------:R-:W-:-:S02]  /*c0c0*/  FSEL R163, R163, -INF , P3 ;  /* 0xff800000a3a37808 */ /* 0x000fc40001800000 */
[----:B------:R-:W-:Y:S02]  /*c0d0*/  FMNMX.FTZ R12, R155, R12, !PT ;  /* 0x0000000c9b0c7209 */ /* 0x000fe40007810000 */
[----:B------:R-:W-:Y:S02]  /*c0e0*/  FSEL R166, R166, -INF , P2 ;  /* 0xff800000a6a67808 */ /* 0x000fe40001000000 */
[----:B------:R-:W-:Y:S02]  /*c0f0*/  FMNMX.FTZ R12, R158, R12, !PT ;  /* 0x0000000c9e0c7209 */ /* 0x000fe40007810000 */
[----:B------:R-:W-:Y:S02]  /*c100*/  FSEL R167, R167, -INF , P0 ;  /* 0xff800000a7a77808 */ /* 0x000fe40000000000 */
[----:B------:R-:W-:Y:S02]  /*c110*/  FMNMX.FTZ R12, R159, R12, !PT ;  /* 0x0000000c9f0c7209 */ /* 0x000fe40007810000 */
[----:B------:R-:W-:-:S02]  /*c120*/  FSEL R170, R170, -INF , P1 ;  /* 0xff800000aaaa7808 */ /* 0x000fc40000800000 */
[----:B------:R-:W-:Y:S02]  /*c130*/  FMNMX.FTZ R12, R162, R12, !PT ;  /* 0x0000000ca20c7209 */ /* 0x000fe40007810000 */
[----:B------:R-:W-:Y:S02]  /*c140*/  LOP3.LUT P1, RZ, R19, 0x40000000, RZ, 0xc0, !PT ;  /* 0x4000000013ff7812 */ /* 0x000fe4000782c0ff */
[----:B------:R-:W-:Y:S02]  /*c150*/  FMNMX.FTZ R12, R163, R12, !PT ;  /* 0x0000000ca30c7209 */ /* 0x000fe40007810000 */
[----:B------:R-:W-:Y:S02]  /*c160*/  LOP3.LUT P0, RZ, R19, 0x80000000, RZ, 0xc0, !PT ;  /* 0x8000000013ff7812 */ /* 0x000fe4000780c0ff */
[----:B------:R-:W-:Y:S02]  /*c170*/  FMNMX.FTZ R12, R166, R12, !PT ;  /* 0x0000000ca60c7209 */ /* 0x000fe40007810000 */
[----:B------:R-:W-:-:S02]  /*c180*/  FSEL R171, R171, -INF , P1 ;  /* 0xff800000abab7808 */ /* 0x000fc40000800000 */
[----:B------:R-:W-:Y:S02]  /*c190*/  FMNMX.FTZ R12, R167, R12, !PT ;  /* 0x0000000ca70c7209 */ /* 0x000fe40007810000 */
[----:B------:R-:W-:Y:S02]  /*c1a0*/  LOP3.LUT P2, RZ, R14, 0x1, RZ, 0xc0, !PT ;  /* 0x000000010eff7812 */ /* 0x000fe4000784c0ff */
[----:B------:R-:W-:Y:S02]  /*c1b0*/  FMNMX.FTZ R12, R170, R12, !PT ;  /* 0x0000000caa0c7209 */ /* 0x000fe40007810000 */
[----:B------:R-:W-:Y:S02]  /*c1c0*/  FSEL R174, R174, -INF , P0 ;  /* 0xff800000aeae7808 */ /* 0x000fe40000000000 */
[----:B------:R-:W-:Y:S02]  /*c1d0*/  FMNMX.FTZ R12, R171, R12, !PT ;  /* 0x0000000cab0c7209 */ /* 0x000fe40007810000 */
[----:B------:R-:W-:-:S02]  /*c1e0*/  LOP3.LUT P3, RZ, R14, 0x2, RZ, 0xc0, !PT ;  /* 0x000000020eff7812 */ /* 0x000fc4000786c0ff */
[----:B------:R-:W-:Y:S02]  /*c1f0*/  FSEL R175, R175, -INF , P2 ;  /* 0xff800000afaf7808 */ /* 0x000fe40001000000 */
[----:B------:R-:W-:Y:S02]  /*c200*/  FMNMX.FTZ R12, R174, R12, !PT ;  /* 0x0000000cae0c7209 */ /* 0x000fe40007810000 */
        /* <DEDUP_REMOVED lines=8> */
[----:B------:R-:W-:Y:S02]  /*c290*/  LOP3.LUT P1, RZ, R19, 0x20000000, RZ, 0xc0, !PT ;  /* 0x2000000013ff7812 */ /* 0x000fe4000782c0ff */
[----:B------:R-:W-:-:S02]  /*c2a0*/  FMNMX.FTZ R12, R183, R12, !PT ;  /* 0x0000000cb70c7209 */ /* 0x000fc40007810000 */
[C---:B------:R-:W-:Y:S02]  /*c2b0*/  ISETP.GT.AND P6, PT, R20.reuse, 0x20, PT ;  /* 0x000000201400780c */ /* 0x040fe40003fc4270 */
[----:B------:R-:W-:Y:S01]  /*c2c0*/  ISETP.GT.AND P5, PT, R20, 0x21, PT ;  /* 0x000000211400780c */ /* 0x000fe20003fa4270 */
[----:B------:R-:W2:Y:S01]  /*c2d0*/  SHFL.BFLY PT, R14, R12, 0x2, 0x1f ;  /* 0x0c401f000c0e7f89 */ /* 0x000ea200000e0000 */
[----:B------:R-:W-:Y:S02]  /*c2e0*/  FSEL R168, R168, -INF , P6 ;  /* 0xff800000a8a87808 */ /* 0x000fe40003000000 */
[C---:B------:R-:W-:Y:S02]  /*c2f0*/  ISETP.GT.AND P4, PT, R20.reuse, 0x28, PT ;  /* 0x000000281400780c */ /* 0x040fe40003f84270 */
[----:B------:R-:W-:Y:S02]  /*c300*/  FSEL R169, R169, -INF , P5 ;  /* 0xff800000a9a97808 */ /* 0x000fe40002800000 */
[----:B------:R-:W-:-:S02]  /*c310*/  ISETP.GT.AND P3, PT, R20, 0x29, PT ;  /* 0x000000291400780c */ /* 0x000fc40003f64270 */
[----:B------:R-:W-:Y:S02]  /*c320*/  FSEL R172, R172, -INF , P4 ;  /* 0xff800000acac7808 */ /* 0x000fe40002000000 */
[----:B------:R-:W-:Y:S02]  /*c330*/  FSEL R173, R173, -INF , P3 ;  /* 0xff800000adad7808 */ /* 0x000fe40001800000 */
[C---:B------:R-:W-:Y:S02]  /*c340*/  ISETP.GT.AND P4, PT, R20.reuse, 0x30, PT ;  /* 0x000000301400780c */ /* 0x040fe40003f84270 */
[----:B------:R-:W-:Y:S02]  /*c350*/  ISETP.GT.AND P3, PT, R20, 0x31, PT ;  /* 0x000000311400780c */ /* 0x000fe40003f64270 */
[----:B------:R-:W-:Y:S02]  /*c360*/  LOP3.LUT P0, RZ, R19, 0x10000000, RZ, 0xc0, !PT ;  /* 0x1000000013ff7812 */ /* 0x000fe4000780c0ff */
[----:B------:R-:W-:-:S02]  /*c370*/  FSEL R177, R177, -INF , P3 ;  /* 0xff800000b1b17808 */ /* 0x000fc40001800000 */
[----:B------:R-:W-:Y:S02]  /*c380*/  ISETP.GT.AND P3, PT, R20, 0x39, PT ;  /* 0x000000391400780c */ /* 0x000fe40003f64270 */
[----:B--2---:R-:W-:Y:S02]  /*c390*/  FMNMX.FTZ R14, R12, R14, !PT ;  /* 0x0000000e0c0e7209 */ /* 0x004fe40007810000 */
[----:B------:R-:W-:-:S03]  /*c3a0*/  FSEL R181, R181, -INF , P3 ;  /* 0xff800000b5b57808 */ /* 0x000fc60001800000 */
[----:B------:R-:W2:Y:S02]  /*c3b0*/  SHFL.BFLY PT, R12, R14, 0x1, 0x1f ;  /* 0x0c201f000e0c7f89 */ /* 0x000ea400000e0000 */
[----:B--2---:R-:W-:-:S04]  /*c3c0*/  FMNMX.FTZ R14, R14, R12, !PT ;  /* 0x0000000c0e0e7209 */ /* 0x004fc80007810000 */
[----:B------:R-:W-:-:S04]  /*c3d0*/  FSETP.NEU.FTZ.AND P2, PT, R14, -INF , PT ;  /* 0xff8000000e00780b */ /* 0x000fc80003f5d000 */
[----:B------:R-:W-:-:S05]  /*c3e0*/  FSEL R12, R14, RZ, P2 ;  /* 0x000000ff0e0c7208 */ /* 0x000fca0001000000 */
[----:B------:R-:W-:Y:S01]  /*c3f0*/  FADD.FTZ R227, -R12, R227 ;  /* 0x000000e30ce37221 */ /* 0x000fe20000010100 */
[----:B------:R-:W-:-:S04]  /*c400*/  IMAD.U32 R12, RZ, RZ, UR40 ;  /* 0x00000028ff0c7e24 */ /* 0x000fc8000f8e00ff */
[----:B------:R-:W-:-:S05]  /*c410*/  FMUL.FTZ R153, R14, R12 ;  /* 0x0000000c0e997220 */ /* 0x000fca0000410000 */
[----:B------:R-:W-:Y:S02]  /*c420*/  FSEL R153, R153, RZ, P2 ;  /* 0x000000ff99997208 */ /* 0x000fe40001000000 */
[----:B------:R-:W-:-:S03]  /*c430*/  ISETP.NE.AND P2, PT, R192, RZ, PT ;  /* 0x000000ffc000720c */ /* 0x000fc60003f45270 */
        /* <DEDUP_REMOVED lines=15> */
[-C--:B------:R-:W-:Y:S01]  /*c530*/  FFMA.FTZ R183, R183, R12.reuse, -R153 ;  /* 0x0000000cb7b77223 */ /* 0x080fe20000010899 */
[----:B------:R-:W-:Y:S01]  /*c540*/  FMUL.FTZ R170, R227, R12 ;  /* 0x0000000ce3aa7220 */ /* 0x000fe20000410000 */
[----:B------:R2:W-:Y:S08]  /*c550*/  MUFU.EX2 R153, R154 ;  /* 0x0000009a00997308 */ /* 0x0005f00000000800 */
[----:B------:R-:W3:Y:S01]  /*c560*/  MUFU.EX2 R170, R170 ;  /* 0x000000aa00aa7308 */ /* 0x000ee20000000800 */
[----:B--2---:R-:W-:-:S05]  /*c570*/  @!P1 VIADD R154, R215, 0x28c40 ;  /* 0x00028c40d79a9836 */ /* 0x004fca0000000000 */
[----:B------:R-:W-:Y:S02]  /*c580*/  @!P1 PRMT R154, RZ, 0x654, R154 ;  /* 0x00000654ff9a9816 */ /* 0x000fe4000000009a */
[----:B------:R-:W2:Y:S02]  /*c590*/  MUFU.EX2 R155, R155 ;  /* 0x0000009b009b7308 */ /* 0x000ea40000000800 */
[----:B------:R4:W-:Y:S06]  /*c5a0*/  @!P1 SYNCS.ARRIVE.TRANS64.RED.A1T0 RZ, [R154+URZ], RZ ;  /* 0x000000ff9aff99a7 */ /* 0x0009ec000810043f */
[----:B------:R-:W-:Y:S01]  /*c5b0*/  MUFU.EX2 R159, R159 ;  /* 0x0000009f009f7308 */ /* 0x000fe20000000800 */
[----:B---3--:R-:W-:Y:S01]  /*c5c0*/  FFMA.FTZ R3, R170, R3, R153 ;  /* 0x00000003aa037223 */ /* 0x008fe20000010099 */
[----:B----4-:R-:W-:Y:S01]  /*c5d0*/  FMNMX.FTZ R154, R152, R225, !PT ;  /* 0x000000e1989a7209 */ /* 0x010fe20007810000 */
[-C--:B------:R-:W-:Y:S01]  /*c5e0*/  FMUL.FTZ R26, R26, R170.reuse ;  /* 0x000000aa1a1a7220 */ /* 0x080fe20000410000 */
[-C--:B------:R-:W-:Y:S01]  /*c5f0*/  FMUL.FTZ R27, R27, R170.reuse ;  /* 0x000000aa1b1b7220 */ /* 0x080fe20000410000 */
[----:B------:R-:W-:Y:S01]  /*c600*/  FMUL.FTZ R30, R30, R170 ;  /* 0x000000aa1e1e7220 */ /* 0x000fe20000410000 */
[----:B------:R-:W-:Y:S01]  /*c610*/  FMNMX.FTZ R154, R232, R154, !PT ;  /* 0x0000009ae89a7209 */ /* 0x000fe20007810000 */
[----:B------:R-:W-:Y:S01]  /*c620*/  FMUL.FTZ R31, R31, R170 ;  /* 0x000000aa1f1f7220 */ /* 0x000fe20000410000 */
[----:B------:R-:W-:Y:S01]  /*c630*/  MUFU.EX2 R162, R162 ;  /* 0x000000a200a27308 */ /* 0x000fe20000000800 */
[C---:B--2---:R-:W-:Y:S01]  /*c640*/  FADD.FTZ R3, R155.reuse, R3 ;  /* 0x000000039b037221 */ /* 0x044fe20000010000 */
[----:B------:R-:W-:Y:S01]  /*c650*/  FMNMX.FTZ R154, R156, R154, !PT ;  /* 0x0000009a9c9a7209 */ /* 0x000fe20007810000 */
[-C--:B------:R-:W-:Y:S01]  /*c660*/  FMUL.FTZ R34, R34, R170.reuse ;  /* 0x000000aa22227220 */ /* 0x080fe20000410000 */
[----:B------:R-:W-:Y:S01]  /*c670*/  F2FP.F16.F32.PACK_AB R153, R155, R153 ;  /* 0x000000999b99723e */ /* 0x000fe200000000ff */
[----:B------:R-:W-:Y:S01]  /*c680*/  FMUL.FTZ R35, R35, R170 ;  /* 0x000000aa23237220 */ /* 0x000fe20000410000 */
[----:B------:R-:W-:Y:S01]  /*c690*/  FMNMX.FTZ R154, R157, R154, !PT ;  /* 0x0000009a9d9a7209 */ /* 0x000fe20007810000 */
[-C--:B------:R-:W-:Y:S01]  /*c6a0*/  FMUL.FTZ R38, R38, R170.reuse ;  /* 0x000000aa26267220 */ /* 0x080fe20000410000 */
[----:B------:R-:W2:Y:S01]  /*c6b0*/  MUFU.EX2 R155, R158 ;  /* 0x0000009e009b7308 */ /* 0x000ea20000000800 */
[----:B------:R-:W-:Y:S01]  /*c6c0*/  FMUL.FTZ R39, R39, R170 ;  /* 0x000000aa27277220 */ /* 0x000fe20000410000 */
[----:B------:R-:W-:Y:S01]  /*c6d0*/  FMNMX.FTZ R154, R160, R154, !PT ;  /* 0x0000009aa09a7209 */ /* 0x000fe20007810000 */
[-C--:B------:R-:W-:Y:S01]  /*c6e0*/  FMUL.FTZ R42, R42, R170.reuse ;  /* 0x000000aa2a2a7220 */ /* 0x080fe20000410000 */
[-C--:B------:R-:W-:Y:S01]  /*c6f0*/  FMUL.FTZ R43, R43, R170.reuse ;  /* 0x000000aa2b2b7220 */ /* 0x080fe20000410000 */
[----:B------:R-:W-:Y:S01]  /*c700*/  FMUL.FTZ R46, R46, R170 ;  /* 0x000000aa2e2e7220 */ /* 0x000fe20000410000 */
[----:B------:R-:W-:Y:S01]  /*c710*/  FMNMX.FTZ R154, R161, R154, !PT ;  /* 0x0000009aa19a7209 */ /* 0x000fe20007810000 */
[-C--:B------:R-:W-:Y:S01]  /*c720*/  FMUL.FTZ R47, R47, R170.reuse ;  /* 0x000000aa2f2f7220 */ /* 0x080fe20000410000 */
[----:B------:R-:W-:Y:S01]  /*c730*/  MUFU.EX2 R167, R167 ;  /* 0x000000a700a77308 */ /* 0x000fe20000000800 */
[----:B------:R-:W-:Y:S01]  /*c740*/  FMUL.FTZ R50, R50, R170 ;  /* 0x000000aa32327220 */ /* 0x000fe20000410000 */
[----:B------:R-:W-:Y:S01]  /*c750*/  FMNMX.FTZ R154, R164, R154, !PT ;  /* 0x0000009aa49a7209 */ /* 0x000fe20007810000 */
[-C--:B------:R-:W-:Y:S01]  /*c760*/  FMUL.FTZ R51, R51, R170.reuse ;  /* 0x000000aa33337220 */ /* 0x080fe20000410000 */
[-C--:B------:R-:W-:Y:S01]  /*c770*/  FMUL.FTZ R54, R54, R170.reuse ;  /* 0x000000aa36367220 */ /* 0x080fe20000410000 */
[----:B------:R-:W-:Y:S01]  /*c780*/  FMUL.FTZ R55, R55, R170 ;  /* 0x000000aa37377220 */ /* 0x000fe20000410000 */
[----:B------:R-:W-:Y:S01]  /*c790*/  FMNMX.FTZ R154, R165, R154, !PT ;  /* 0x0000009aa59a7209 */ /* 0x000fe20007810000 */
[----:B------:R-:W-:Y:S01]  /*c7a0*/  FMUL.FTZ R58, R58, R170 ;  /* 0x000000aa3a3a7220 */ /* 0x000fe20000410000 */
[----:B------:R-:W-:Y:S01]  /*c7b0*/  MUFU.EX2 R233, R233 ;  /* 0x000000e900e97308 */ /* 0x000fe20000000800 */
[----:B--2---:R-:W-:Y:S01]  /*c7c0*/  FADD.FTZ R3, R155, R3 ;  /* 0x000000039b037221 */ /* 0x004fe20000010000 */
[----:B------:R-:W-:Y:S01]  /*c7d0*/  FMNMX.FTZ R154, R168, R154, !PT ;  /* 0x0000009aa89a7209 */ /* 0x000fe20007810000 */
[----:B------:R-:W-:Y:S01]  /*c7e0*/  FMUL.FTZ R59, R59, R170 ;  /* 0x000000aa3b3b7220 */ /* 0x000fe20000410000 */
[C---:B------:R-:W-:Y:S01]  /*c7f0*/  F2FP.F16.F32.PACK_AB R155, R159.reuse, R155 ;  /* 0x0000009b9f9b723e */ /* 0x040fe200000000ff */
[----:B------:R-:W-:Y:S01]  /*c800*/  FADD.FTZ R3, R159, R3 ;  /* 0x000000039f037221 */ /* 0x000fe20000010000 */
[----:B------:R-:W-:Y:S01]  /*c810*/  FMNMX.FTZ R154, R169, R154, !PT ;  /* 0x0000009aa99a7209 */ /* 0x000fe20007810000 */
[----:B------:R-:W-:Y:S01]  /*c820*/  FMUL.FTZ R62, R62, R170 ;  /* 0x000000aa3e3e7220 */ /* 0x000fe20000410000 */
[----:B------:R-:W-:Y:S01]  /*c830*/  MUFU.EX2 R171, R171 ;  /* 0x000000ab00ab7308 */ /* 0x000fe20000000800 */
[----:B------:R-:W-:Y:S01]  /*c840*/  FADD.FTZ R3, R162, R3 ;  /* 0x00000003a2037221 */ /* 0x000fe20000010000 */
[----:B------:R-:W-:Y:S01]  /*c850*/  FMNMX.FTZ R158, R172, R154, !PT ;  /* 0x0000009aac9e7209 */ /* 0x000fe20007810000 */
[-C--:B------:R-:W-:Y:S01]  /*c860*/  FMUL.FTZ R63, R63, R170.reuse ;  /* 0x000000aa3f3f7220 */ /* 0x080fe20000410000 */
[----:B------:R-:W-:Y:S01]  /*c870*/  FSEL R154, R176, -INF , P4 ;  /* 0xff800000b09a7808 */ /* 0x000fe20002000000 */
[----:B------:R-:W-:Y:S01]  /*c880*/  FMUL.FTZ R66, R66, R170 ;  /* 0x000000aa42427220 */ /* 0x000fe20000410000 */
[----:B------:R-:W-:Y:S01]  /*c890*/  FMNMX.FTZ R158, R173, R158, !PT ;  /* 0x0000009ead9e7209 */ /* 0x000fe20007810000 */
[----:B------:R-:W-:Y:S01]  /*c8a0*/  FMUL.FTZ R67, R67, R170 ;  /* 0x000000aa43437220 */ /* 0x000fe20000410000 */
[----:B------:R-:W-:Y:S01]  /*c8b0*/  ISETP.GT.AND P4, PT, R20, 0x38, PT ;  /* 0x000000381400780c */ /* 0x000fe20003f84270 */
[----:B------:R-:W-:Y:S01]  /*c8c0*/  MUFU.EX2 R175, R175 ;  /* 0x000000af00af7308 */ /* 0x000fe20000000800 */
[----:B------:R-:W-:Y:S01]  /*c8d0*/  FMNMX.FTZ R158, R154, R158, !PT ;  /* 0x0000009e9a9e7209 */ /* 0x000fe20007810000 */
[-C--:B------:R-:W-:Y:S01]  /*c8e0*/  FMUL.FTZ R70, R70, R170.reuse ;  /* 0x000000aa46467220 */ /* 0x080fe20000410000 */
[----:B------:R-:W-:Y:S01]  /*c8f0*/  FSEL R180, R180, -INF , P4 ;  /* 0xff800000b4b47808 */ /* 0x000fe20002000000 */
        /* <DEDUP_REMOVED lines=14> */
[----:B------:R-:W2:Y:S01]  /*c9e0*/  SHFL.BFLY PT, R158, R20, 0x2, 0x1f ;  /* 0x0c401f00149e7f89 */ /* 0x000ea200000e0000 */
        /* <DEDUP_REMOVED lines=23> */
[----:B--2---:R-:W-:Y:S01]  /*cb60*/  FMNMX.FTZ R20, R20, R158, !PT ;  /* 0x0000009e14147209 */ /* 0x004fe20007810000 */
[-C--:B------:R-:W-:Y:S01]  /*cb70*/  FMUL.FTZ R134, R134, R170.reuse ;  /* 0x000000aa86867220 */ /* 0x080fe20000410000 */
[----:B------:R-:W2:Y:S01]  /*cb80*/  MUFU.EX2 R158, R163 ;  /* 0x000000a3009e7308 */ /* 0x000ea20000000800 */
[-C--:B------:R-:W-:Y:S01]  /*cb90*/  FMUL.FTZ R135, R135, R170.reuse ;  /* 0x000000aa87877220 */ /* 0x080fe20000410000 */
[-C--:B------:R-:W-:Y:S01]  /*cba0*/  FMUL.FTZ R138, R138, R170.reuse ;  /* 0x000000aa8a8a7220 */ /* 0x080fe20000410000 */
[----:B------:R-:W3:Y:S01]  /*cbb0*/  SHFL.BFLY PT, R159, R20, 0x1, 0x1f ;  /* 0x0c201f00149f7f89 */ /* 0x000ee200000e0000 */
        /* <DEDUP_REMOVED lines=8> */
[----:B---3--:R-:W-:-:S02]  /*cc40*/  FMNMX.FTZ R20, R20, R159, !PT ;  /* 0x0000009f14147209 */ /* 0x008fc40007810000 */
[----:B------:R2:W3:Y:S02]  /*cc50*/  MUFU.EX2 R159, R166 ;  /* 0x000000a6009f7308 */ /* 0x0004e40000000800 */
[----:B------:R-:W-:-:S04]  /*cc60*/  FSETP.NEU.FTZ.AND P3, PT, R20, -INF , PT ;  /* 0xff8000001400780b */ /* 0x000fc80003f7d000 */
[----:B------:R-:W-:Y:S01]  /*cc70*/  FSEL R163, R20, RZ, P3 ;  /* 0x000000ff14a37208 */ /* 0x000fe20001800000 */
[----:B--2---:R-:W-:-:S04]  /*cc80*/  @!P2 IMAD R166, R226, 0x40, R189 ;  /* 0x00000040e2a6a824 */ /* 0x004fc800078e02bd */
[----:B------:R-:W-:Y:S01]  /*cc90*/  FADD.FTZ R163, -R163, R225 ;  /* 0x000000e1a3a37221 */ /* 0x000fe20000010100 */
[----:B------:R-:W-:-:S03]  /*cca0*/  @!P2 IMAD R166, R166, 0x4, R2 ;  /* 0x00000004a6a6a824 */ /* 0x000fc600078e0202 */
[----:B------:R-:W-:Y:S01]  /*ccb0*/  FMUL.FTZ R163, R163, R12 ;  /* 0x0000000ca3a37220 */ /* 0x000fe20000410000 */
[----:B---3--:R-:W-:Y:S01]  /*ccc0*/  FADD.FTZ R3, R159, R3 ;  /* 0x000000039f037221 */ /* 0x008fe20000010000 */
[----:B------:R-:W-:Y:S02]  /*ccd0*/  @!P2 STS [R166+0x28820], R170 ;  /* 0x028820aaa600a388 */ /* 0x000fe40000000800 */
[----:B------:R-:W2:Y:S01]  /*cce0*/  MUFU.EX2 R176, R163 ;  /* 0x000000a300b07308 */ /* 0x000ea20000000800 */
[----:B------:R-:W-:-:S07]  /*ccf0*/  F2FP.F16.F32.PACK_AB R159, R167, R159 ;  /* 0x0000009fa79f723e */ /* 0x000fce00000000ff */
        /* <DEDUP_REMOVED lines=11> */
[----:B--2---:R-:W-:Y:S01]  /*cdb0*/  FMUL.FTZ R166, R20, R12 ;  /* 0x0000000c14a67220 */ /* 0x004fe20000410000 */
        /* <DEDUP_REMOVED lines=8> */
[----:B------:R-:W-:Y:S01]  /*ce40*/  FMUL.FTZ R56, R56, R176 ;  /* 0x000000b038387220 */ /* 0x000fe20000410000 */
[-CC-:B------:R-:W-:Y:S01]  /*ce50*/  FFMA.FTZ R152, R152, R12.reuse, -R166.reuse ;  /* 0x0000000c98987223 */ /* 0x180fe200000108a6 */
[-CC-:B------:R-:W-:Y:S01]  /*ce60*/  FFMA.FTZ R232, R232, R12.reuse, -R166.reuse ;  /* 0x0000000ce8e87223 */ /* 0x180fe200000108a6 */
[-CC-:B------:R-:W-:Y:S01]  /*ce70*/  FFMA.FTZ R156, R156, R12.reuse, -R166.reuse ;  /* 0x0000000c9c9c7223 */ /* 0x180fe200000108a6 */
[-CC-:B------:R-:W-:Y:S01]  /*ce80*/  FFMA.FTZ R157, R157, R12.reuse, -R166.reuse ;  /* 0x0000000c9d9d7223 */ /* 0x180fe200000108a6 */
[-CC-:B------:R-:W-:Y:S01]  /*ce90*/  FFMA.FTZ R160, R160, R12.reuse, -R166.reuse ;  /* 0x0000000ca0a07223 */ /* 0x180fe200000108a6 */
[-CC-:B------:R-:W-:Y:S01]  /*cea0*/  FFMA.FTZ R161, R161, R12.reuse, -R166.reuse ;  /* 0x0000000ca1a17223 */ /* 0x180fe200000108a6 */
[----:B------:R-:W2:Y:S01]  /*ceb0*/  MUFU.EX2 R152, R152 ;  /* 0x0000009800987308 */ /* 0x000ea20000000800 */
        /* <DEDUP_REMOVED lines=8> */
[-CC-:B------:R-:W-:Y:S01]  /*cf40*/  FFMA.FTZ R177, R177, R12.reuse, -R166.reuse ;  /* 0x0000000cb1b17223 */ /* 0x180fe200000108a6 */
[-CC-:B------:R-:W-:Y:S01]  /*cf50*/  FFMA.FTZ R180, R180, R12.reuse, -R166.reuse ;  /* 0x0000000cb4b47223 */ /* 0x180fe200000108a6 */
[----:B------:R-:W-:Y:S01]  /*cf60*/  FFMA.FTZ R166, R181, R12, -R166 ;  /* 0x0000000cb5a67223 */ /* 0x000fe200000108a6 */
        /* <DEDUP_REMOVED lines=9> */
[-C--:B------:R-:W-:Y:S01]  /*d000*/  FMUL.FTZ R73, R73, R176.reuse ;  /* 0x000000b049497220 */ /* 0x080fe20000410000 */
[-C--:B------:R-:W-:Y:S01]  /*d010*/  FMUL.FTZ R76, R76, R176.reuse ;  /* 0x000000b04c4c7220 */ /* 0x080fe20000410000 */
[-C--:B------:R-:W-:Y:S01]  /*d020*/  FMUL.FTZ R77, R77, R176.reuse ;  /* 0x000000b04d4d7220 */ /* 0x080fe20000410000 */
[----:B------:R5:W0:Y:S01]  /*d030*/  MUFU.EX2 R174, R157 ;  /* 0x0000009d00ae7308 */ /* 0x000a220000000800 */
        /* <DEDUP_REMOVED lines=8> */
[----:B-----5:R-:W-:Y:S01]  /*d0c0*/  F2FP.F16.F32.PACK_AB R157, R158, R162 ;  /* 0x000000a29e9d723e */ /* 0x020fe200000000ff */
[----:B--2---:R-:W-:Y:S01]  /*d0d0*/  FFMA.FTZ R158, R176, R0, R152 ;  /* 0x00000000b09e7223 */ /* 0x004fe20000010098 */
[----:B------:R-:W-:Y:S01]  /*d0e0*/  FADD.FTZ R0, R167, R3 ;  /* 0x00000003a7007221 */ /* 0x000fe20000010000 */
[C---:B---3--:R-:W-:Y:S01]  /*d0f0*/  F2FP.F16.F32.PACK_AB R152, R232.reuse, R152 ;  /* 0x00000098e898723e */ /* 0x048fe200000000ff */
[-C--:B------:R-:W-:Y:S01]  /*d100*/  FMUL.FTZ R93, R93, R176.reuse ;  /* 0x000000b05d5d7220 */ /* 0x080fe20000410000 */
[----:B------:R-:W-:Y:S01]  /*d110*/  FADD.FTZ R158, R232, R158 ;  /* 0x0000009ee89e7221 */ /* 0x000fe20000010000 */
[-C--:B------:R-:W-:Y:S01]  /*d120*/  FMUL.FTZ R96, R96, R176.reuse ;  /* 0x000000b060607220 */ /* 0x080fe20000410000 */
[----:B------:R-:W2:Y:S01]  /*d130*/  MUFU.EX2 R161, R161 ;  /* 0x000000a100a17308 */ /* 0x000ea20000000800 */
[-C--:B------:R-:W-:Y:S01]  /*d140*/  FMUL.FTZ R97, R97, R176.reuse ;  /* 0x000000b061617220 */ /* 0x080fe20000410000 */
[----:B----4-:R-:W-:Y:S01]  /*d150*/  FADD.FTZ R158, R156, R158 ;  /* 0x0000009e9c9e7221 */ /* 0x010fe20000010000 */
[-C--:B------:R-:W-:Y:S01]  /*d160*/  FMUL.FTZ R100, R100, R176.reuse ;  /* 0x000000b064647220 */ /* 0x080fe20000410000 */
[-C--:B------:R-:W-:Y:S01]  /*d170*/  FMUL.FTZ R101, R101, R176.reuse ;  /* 0x000000b065657220 */ /* 0x080fe20000410000 */
[-C--:B------:R-:W-:Y:S01]  /*d180*/  FMUL.FTZ R104, R104, R176.reuse ;  /* 0x000000b068687220 */ /* 0x080fe20000410000 */
[----:B0-----:R-:W-:Y:S01]  /*d190*/  FADD.FTZ R158, R174, R158 ;  /* 0x0000009eae9e7221 */ /* 0x001fe20000010000 */
[-C--:B------:R-:W-:Y:S01]  /*d1a0*/  FMUL.FTZ R105, R105, R176.reuse ;  /* 0x000000b069697220 */ /* 0x080fe20000410000 */
[----:B------:R-:W0:Y:S01]  /*d1b0*/  MUFU.EX2 R164, R164 ;  /* 0x000000a400a47308 */ /* 0x000e220000000800 */
[-C--:B------:R-:W-:Y:S01]  /*d1c0*/  FMUL.FTZ R108, R108, R176.reuse ;  /* 0x000000b06c6c7220 */ /* 0x080fe20000410000 */
[----:B-1----:R-:W-:Y:S01]  /*d1d0*/  FADD.FTZ R158, R160, R158 ;  /* 0x0000009ea09e7221 */ /* 0x002fe20000010000 */
        /* <DEDUP_REMOVED lines=25> */
[----:B------:R-:W-:-:S04]  /*d370*/  FMUL.FTZ R149, R149, R176 ;  /* 0x000000b095957220 */ /* 0x000fc80000410000 */
[----:B------:R-:W3:Y:S08]  /*d380*/  MUFU.EX2 R162, R172 ;  /* 0x000000ac00a27308 */ /* 0x000ef00000000800 */
[----:B------:R4:W-:Y:S08]  /*d390*/  MUFU.EX2 R3, R154 ;  /* 0x0000009a00037308 */ /* 0x0009f00000000800 */
[----:B------:R-:W5:Y:S01]  /*d3a0*/  MUFU.EX2 R173, R173 ;  /* 0x000000ad00ad7308 */ /* 0x000f620000000800 */
[----:B----4-:R-:W-:Y:S01]  /*d3b0*/  F2FP.F16.F32.PACK_AB R154, R174, R156 ;  /* 0x0000009cae9a723e */ /* 0x010fe200000000ff */
[----:B------:R-:W-:Y:S01]  /*d3c0*/  BAR.SYNC.DEFER_BLOCKING 0xf, 0x100 ;  /* 0x03c4000000007b1d */ /* 0x000fe20000010000 */
[----:B------:R-:W-:Y:S01]  /*d3d0*/  F2FP.F16.F32.PACK_AB R156, R161, R160 ;  /* 0x000000a0a19c723e */ /* 0x000fe200000000ff */
[----:B-1----:R-:W-:Y:S01]  /*d3e0*/  FADD.FTZ R160, R165, R158 ;  /* 0x0000009ea5a07221 */ /* 0x002fe20000010000 */
[----:B------:R-:W-:Y:S01]  /*d3f0*/  FADD.FTZ R161, R233, R0 ;  /* 0x00000000e9a17221 */ /* 0x000fe20000010000 */
[----:B------:R-:W-:-:S02]  /*d400*/  F2FP.F16.F32.PACK_AB R158, R165, R164 ;  /* 0x000000a4a59e723e */ /* 0x000fc400000000ff */
[----:B--2---:R-:W-:Y:S01]  /*d410*/  FADD.FTZ R160, R168, R160 ;  /* 0x000000a0a8a07221 */ /* 0x004fe20000010000 */
[----:B------:R-:W1:Y:S01]  /*d420*/  MUFU.EX2 R177, R177 ;  /* 0x000000b100b17308 */ /* 0x000e620000000800 */
[C---:B------:R-:W-:Y:S01]  /*d430*/  FADD.FTZ R164, R171.reuse, R161 ;  /* 0x000000a1aba47221 */ /* 0x040fe20000010000 */
[----:B------:R-:W-:Y:S01]  /*d440*/  F2FP.F16.F32.PACK_AB R161, R171, R233 ;  /* 0x000000e9aba1723e */ /* 0x000fe200000000ff */
[C---:B0-----:R-:W-:Y:S01]  /*d450*/  FADD.FTZ R0, R169.reuse, R160 ;  /* 0x000000a0a9007221 */ /* 0x041fe20000010000 */
[----:B------:R-:W-:Y:S01]  /*d460*/  F2FP.F16.F32.PACK_AB R160, R169, R168 ;  /* 0x000000a8a9a0723e */ /* 0x000fe200000000ff */
[----:B------:R-:W-:Y:S01]  /*d470*/  FADD.FTZ R164, R163, R164 ;  /* 0x000000a4a3a47221 */ /* 0x000fe20000010000 */
[C---:B------:R-:W-:Y:S01]  /*d480*/  F2FP.F16.F32.PACK_AB R163, R175.reuse, R163 ;  /* 0x000000a3afa3723e */ /* 0x040fe200000000ff */
[----:B---3--:R-:W-:Y:S01]  /*d490*/  FADD.FTZ R0, R162, R0 ;  /* 0x00000000a2007221 */ /* 0x008fe20000010000 */
[----:B------:R-:W0:Y:S01]  /*d4a0*/  MUFU.EX2 R180, R180 ;  /* 0x000000b400b47308 */ /* 0x000e220000000800 */
[----:B------:R-:W-:Y:S01]  /*d4b0*/  FADD.FTZ R164, R175, R164 ;  /* 0x000000a4afa47221 */ /* 0x000fe20000010000 */
[C---:B-----5:R-:W-:Y:S01]  /*d4c0*/  F2FP.F16.F32.PACK_AB R162, R173.reuse, R162 ;  /* 0x000000a2ada2723e */ /* 0x060fe200000000ff */
[----:B------:R-:W-:-:S02]  /*d4d0*/  FADD.FTZ R0, R173, R0 ;  /* 0x00000000ad007221 */ /* 0x000fc40000010000 */
[----:B------:R-:W-:Y:S02]  /*d4e0*/  FADD.FTZ R165, R178, R164 ;  /* 0x000000a4b2a57221 */ /* 0x000fe40000010000 */
[----:B------:R-:W-:Y:S01]  /*d4f0*/  FADD.FTZ R0, R3, R0 ;  /* 0x0000000003007221 */ /* 0x000fe20000010000 */
[----:B------:R-:W2:Y:S01]  /*d500*/  MUFU.EX2 R166, R166 ;  /* 0x000000a600a67308 */ /* 0x000ea20000000800 */
[----:B-1----:R-:W-:Y:S01]  /*d510*/  F2FP.F16.F32.PACK_AB R164, R177, R3 ;  /* 0x00000003b1a4723e */ /* 0x002fe200000000ff */
[----:B------:R-:W-:Y:S01]  /*d520*/  FADD.FTZ R3, R179, R165 ;  /* 0x000000a5b3037221 */ /* 0x000fe20000010000 */
[----:B------:R-:W-:Y:S01]  /*d530*/  FADD.FTZ R0, R177, R0 ;  /* 0x00000000b1007221 */ /* 0x000fe20000010000 */
[----:B------:R-:W-:Y:S01]  /*d540*/  F2FP.F16.F32.PACK_AB R165, R179, R178 ;  /* 0x000000b2b3a5723e */ /* 0x000fe200000000ff */
[----:B------:R1:W-:Y:S01]  /*d550*/  STSM.16.M88.4 [R196+0x26800], R152 ;  /* 0x02680098c4007844 */ /* 0x0003e20000000200 */
[----:B------:R-:W-:Y:S02]  /*d560*/  FADD.FTZ R3, R182, R3 ;  /* 0x00000003b6037221 */ /* 0x000fe40000010000 */
[----:B------:R-:W3:Y:S01]  /*d570*/  MUFU.EX2 R167, R183 ;  /* 0x000000b700a77308 */ /* 0x000ee20000000800 */
[----:B0-----:R-:W-:Y:S01]  /*d580*/  FADD.FTZ R0, R180, R0 ;  /* 0x00000000b4007221 */ /* 0x001fe20000010000 */
[----:B------:R1:W-:Y:S04]  /*d590*/  STSM.16.M88.4 [R197], R156 ;  /* 0x0000009cc5007844 */ /* 0x0003e80000000200 */
[----:B------:R1:W-:Y:S01]  /*d5a0*/  STSM.16.M88.4 [R199], R160 ;  /* 0x000000a0c7007844 */ /* 0x0003e20000000200 */
[C---:B--2---:R-:W-:Y:S01]  /*d5b0*/  FADD.FTZ R0, R166.reuse, R0 ;  /* 0x00000000a6007221 */ /* 0x044fe20000010000 */
[----:B------:R-:W-:Y:S01]  /*d5c0*/  F2FP.F16.F32.PACK_AB R166, R166, R180 ;  /* 0x000000b4a6a6723e */ /* 0x000fe200000000ff */
[C---:B---3--:R-:W-:Y:S01]  /*d5d0*/  FADD.FTZ R3, R167.reuse, R3 ;  /* 0x00000003a7037221 */ /* 0x048fe20000010000 */
[----:B------:R-:W-:-:S05]  /*d5e0*/  F2FP.F16.F32.PACK_AB R167, R167, R182 ;  /* 0x000000b6a7a7723e */ /* 0x000fca00000000ff */
[----:B------:R1:W-:Y:S01]  /*d5f0*/  STSM.16.M88.4 [R198], R164 ;  /* 0x000000a4c6007844 */ /* 0x0003e20000000200 */
[----:B------:R-:W-:Y:S05]  /*d600*/  @!P0 BRA `(.L_x_4797) ;  /* 0x0000000000048947 */ /* 0x000fea0003800000 */
[----:B------:R-:W-:Y:S01]  /*d610*/  BPT.TRAP 0x1 ;  /* 0x000000040000795c */ /* 0x000fe20000300000 */
.L_x_4797:
[----:B------:R0:W2:Y:S01]  /*d620*/  SYNCS.PHASECHK.TRANS64.TRYWAIT P2, [R215+URZ+0x28c50], R220 ;  /* 0x028c50dcd70075a7 */ /* 0x0000a2000804017f */
[----:B------:R-:W-:Y:S05]  /*d630*/  @!P0 BRA `(.L_x_4798) ;  /* 0x0000000000048947 */ /* 0x000fea0003800000 */
[----:B------:R-:W-:Y:S01]  /*d640*/  BPT.TRAP 0x1 ;  /* 0x000000040000795c */ /* 0x000fe20000300000 */
.L_x_4798:
[----:B------:R-:W-:Y:S04]  /*d650*/  BSSY B2, `(.L_x_4799) ;  /* 0x0000004000027945 */ /* 0x000fe80003800000 */
[----:B--2---:R-:W-:Y:S05]  /*d660*/  @P2 BRA `(.L_x_4800) ;  /* 0x0000000000082947 */ /* 0x004fea0003800000 */
[----:B------:R-:W2:Y:S02]  /*d670*/  SYNCS.PHASECHK.TRANS64.TRYWAIT P2, [R215+URZ+0x28c50], R220 ;  /* 0x028c50dcd70075a7 */ /* 0x000ea4000804017f */
[----:B--2---:R-:W-:Y:S05]  /*d680*/  @!P2 BRA `(.L_x_4801) ;  /* 0x0000011400eca947 */ /* 0x004fea0003800000 */
.L_x_4800:
[----:B------:R-:W-:Y:S05]  /*d690*/  BSYNC B2 ;  /* 0x0000000000027941 */ /* 0x000fea0003800000 */
.L_x_4799:
[----:B------:R-:W-:Y:S01]  /*d6a0*/  IMAD R168, R18, 0x1000, R13 ;  /* 0x0000100012a87824 */ /* 0x000fe200078e020d */
[----:B------:R-:W-:Y:S01]  /*d6b0*/  WARPGROUP.ARRIVE ;  /* 0x00000000000079c5 */ /* 0x000fe20000000000 */
[----:B------:R-:W-:Y:S01]  /*d6c0*/  IMAD.MOV.U32 R169, RZ, RZ, 0x40000040 ;  /* 0x40000040ffa97424 */ /* 0x000fe200078e00ff */
[----:B------:R-:W-:Y:S01]  /*d6d0*/  ISETP.GT.AND P2, PT, R214, R21, PT ;  /* 0x00000015d600720c */ /* 0x000fe20003f44270 */
[----:B0-2---:R-:W-:Y:S01]  /*d6e0*/  @!P1 VIADD R215, R215, 0x28c60 ;  /* 0x00028c60d7d79836 */ /* 0x005fe20000000000 */
        /* <DEDUP_REMOVED lines=10> */
[----:B-1----:R-:W-:Y:S01]  /*d790*/  VIADD R152, R168, 0x80 ;  /* 0x00000080a8987836 */ /* 0x002fe20000000000 */
        /* <DEDUP_REMOVED lines=32> */
.L_x_4791:
[----:B------:R-:W-:Y:S05]  /*d9a0*/  BSYNC B0 ;  /* 0x0000000000007941 */ /* 0x000fea0003800000 */
.L_x_4790:
[----:B------:R-:W-:Y:S01]  /*d9b0*/  ISETP.GE.AND P2, PT, R214, R200, PT ;  /* 0x000000c8d600720c */ /* 0x000fe20003f46270 */
[----:B------:R-:W-:-:S12]  /*d9c0*/  BSSY B0, `(.L_x_4803) ;  /* 0x00001a1000007945 */ /* 0x000fd80003800000 */
[----:B------:R-:W-:Y:S05]  /*d9d0*/  @!P2 BRA `(.L_x_4804) ;  /* 0x00000018007ca947 */ /* 0x000fea0003800000 */
[----:B------:R-:W-:Y:S02]  /*d9e0*/  IMAD.MOV.U32 R195, RZ, RZ, R14 ;  /* 0x000000ffffc37224 */ /* 0x000fe400078e000e */
[----:B------:R-:W-:Y:S02]  /*d9f0*/  IMAD.MOV.U32 R220, RZ, RZ, R20 ;  /* 0x000000ffffdc7224 */ /* 0x000fe400078e0014 */
[----:B0-----:R-:W-:-:S07]  /*da00*/  IMAD.MOV.U32 R215, RZ, RZ, R18 ;  /* 0x000000ffffd77224 */ /* 0x001fce00078e0012 */
.L_x_4815:
[----:B------:R-:W-:-:S05]  /*da10*/  VIADD R18, R215, 0x1 ;  /* 0x00000001d7127836 */ /* 0x000fca0000000000 */
[----:B------:R-:W-:-:S04]  /*da20*/  ISETP.NE.AND P2, PT, R18, 0x2, PT ;  /* 0x000000021200780c */ /* 0x000fc80003f45270 */
[----:B------:R-:W-:Y:S02]  /*da30*/  SEL R12, RZ, 0x1, P2 ;  /* 0x00000001ff0c7807 */ /* 0x000fe40001000000 */
[----:B------:R-:W-:Y:S02]  /*da40*/  SEL R18, R18, RZ, P2 ;  /* 0x000000ff12127207 */ /* 0x000fe40001000000 */
[----:B------:R-:W-:Y:S01]  /*da50*/  LOP3.LUT R22, R22, R12, RZ, 0x3c, !PT ;  /* 0x0000000c16167212 */ /* 0x000fe200078e3cff */
[----:B-1----:R-:W-:Y:S06]  /*da60*/  @!P0 BRA `(.L_x_4805) ;  /* 0x0000000000048947 */ /* 0x002fec0003800000 */
[----:B------:R-:W-:Y:S01]  /*da70*/  BPT.TRAP 0x1 ;  /* 0x000000040000795c */ /* 0x000fe20000300000 */
.L_x_4805:
[----:B------:R-:W-:Y:S01]  /*da80*/  IMAD R21, R18, 0x8, R2 ;  /* 0x0000000812157824 */ /* 0x000fe200078e0202 */
[----:B------:R-:W-:-:S04]  /*da90*/  SHF.L.U32 R193, R22, 0x1f, RZ ;  /* 0x0000001f16c17819 */ /* 0x000fc800000006ff */
[----:B------:R0:W1:Y:S01]  /*daa0*/  SYNCS.PHASECHK.TRANS64.TRYWAIT P2, [R21+URZ+0x28c30], R193 ;  /* 0x028c30c1150075a7 */ /* 0x000062000804017f */
[----:B------:R-:W-:Y:S05]  /*dab0*/  @!P0 BRA `(.L_x_4806) ;  /* 0x0000000000048947 */ /* 0x000fea0003800000 */
[----:B------:R-:W-:Y:S01]  /*dac0*/  BPT.TRAP 0x1 ;  /* 0x000000040000795c */ /* 0x000fe20000300000 */
.L_x_4806:
[----:B------:R-:W-:Y:S01]  /*dad0*/  BSSY B1, `(.L_x_4807) ;  /* 0x0000006000017945 */ /* 0x000fe20003800000 */
[----:B------:R-:W-:Y:S02]  /*dae0*/  IMAD R156, R18, 0x200, R15 ;  /* 0x00000200129c7824 */ /* 0x000fe400078e020f */
[----:B------:R-:W-:Y:S01]  /*daf0*/  IMAD.MOV.U32 R157, RZ, RZ, 0x40000040 ;  /* 0x40000040ff9d7424 */ /* 0x000fe200078e00ff */
[----:B-1----:R-:W-:Y:S06]  /*db00*/  @P2 BRA `(.L_x_4808) ;  /* 0x0000000000082947 */ /* 0x002fec0003800000 */
[----:B------:R-:W1:Y:S02]  /*db10*/  SYNCS.PHASECHK.TRANS64.TRYWAIT P2, [R21+URZ+0x28c30], R193 ;  /* 0x028c30c1150075a7 */ /* 0x000e64000804017f */
[----:B-1----:R-:W-:Y:S05]  /*db20*/  @!P2 BRA `(.L_x_4809) ;  /* 0x0000011000d8a947 */ /* 0x002fea0003800000 */
.L_x_4808:
[----:B------:R-:W-:Y:S05]  /*db30*/  BSYNC B1 ;  /* 0x0000000000017941 */ /* 0x000fea0003800000 */
.L_x_4807:
        /* <DEDUP_REMOVED lines=52> */
[----:B--2---:R-:W-:Y:S01]  /*de80*/  FMNMX.FTZ R14, R12, R14, !PT ;  /* 0x0000000e0c0e7209 */ /* 0x004fe20007810000 */
[----:B------:R-:W-:-:S04]  /*de90*/  IMAD.U32 R12, RZ, RZ, UR39 ;  /* 0x00000027ff0c7e24 */ /* 0x000fc8000f8e00ff */
[----:B------:R-:W2:Y:S02]  /*dea0*/  SHFL.BFLY PT, R20, R14, 0x1, 0x1f ;  /* 0x0c201f000e147f89 */ /* 0x000ea400000e0000 */
[----:B--2---:R-:W-:-:S05]  /*deb0*/  FMNMX.FTZ R20, R14, R20, !PT ;  /* 0x000000140e147209 */ /* 0x004fca0007810000 */
        /* <DEDUP_REMOVED lines=20> */
[----:B------:R-:W2:Y:S04]  /*e000*/  MUFU.EX2 R168, R225 ;  /* 0x000000e100a87308 */ /* 0x000ea80000000800 */
[----:B------:R-:W-:-:S04]  /*e010*/  @!P1 PRMT R14, RZ, 0x654, R14 ;  /* 0x00000654ff0e9816 */ /* 0x000fc8000000000e */
[----:B------:R3:W-:Y:S01]  /*e020*/  @!P1 SYNCS.ARRIVE.TRANS64.RED.A1T0 RZ, [R14+URZ], RZ ;  /* 0x000000ff0eff99a7 */ /* 0x0007e2000810043f */
[----:B------:R-:W4:Y:S01]  /*e030*/  MUFU.EX2 R152, R152 ;  /* 0x0000009800987308 */ /* 0x000f220000000800 */
[----:B---3--:R-:W-:-:S07]  /*e040*/  FMNMX.FTZ R14, R154, R195, !PT ;  /* 0x000000c39a0e7209 */ /* 0x008fce0007810000 */
[----:B------:R-:W3:Y:S01]  /*e050*/  MUFU.EX2 R153, R153 ;  /* 0x0000009900997308 */ /* 0x000ee20000000800 */
[-C--:B--2---:R-:W-:Y:S01]  /*e060*/  FMUL.FTZ R24, R24, R168.reuse ;  /* 0x000000a818187220 */ /* 0x084fe20000410000 */
[----:B------:R-:W-:Y:S01]  /*e070*/  FMUL.FTZ R25, R25, R168 ;  /* 0x000000a819197220 */ /* 0x000fe20000410000 */
[----:B------:R-:W-:Y:S01]  /*e080*/  FMNMX.FTZ R14, R155, R14, !PT ;  /* 0x0000000e9b0e7209 */ /* 0x000fe20007810000 */
[-C--:B------:R-:W-:Y:S01]  /*e090*/  FMUL.FTZ R28, R28, R168.reuse ;  /* 0x000000a81c1c7220 */ /* 0x080fe20000410000 */
[-C--:B------:R-:W-:Y:S01]  /*e0a0*/  FMUL.FTZ R29, R29, R168.reuse ;  /* 0x000000a81d1d7220 */ /* 0x080fe20000410000 */
[----:B------:R-:W-:Y:S01]  /*e0b0*/  FMUL.FTZ R32, R32, R168 ;  /* 0x000000a820207220 */ /* 0x000fe20000410000 */
[----:B------:R-:W-:Y:S01]  /*e0c0*/  FMNMX.FTZ R14, R158, R14, !PT ;  /* 0x0000000e9e0e7209 */ /* 0x000fe20007810000 */
[----:B------:R-:W-:Y:S01]  /*e0d0*/  FMUL.FTZ R33, R33, R168 ;  /* 0x000000a821217220 */ /* 0x000fe20000410000 */
[----:B----4-:R-:W-:Y:S01]  /*e0e0*/  FFMA.FTZ R0, R168, R0, R152 ;  /* 0x00000000a8007223 */ /* 0x010fe20000010098 */
[----:B------:R-:W-:Y:S01]  /*e0f0*/  FMUL.FTZ R36, R36, R168 ;  /* 0x000000a824247220 */ /* 0x000fe20000410000 */
[----:B------:R-:W-:Y:S01]  /*e100*/  FMNMX.FTZ R14, R159, R14, !PT ;  /* 0x0000000e9f0e7209 */ /* 0x000fe20007810000 */
[-C--:B------:R-:W-:Y:S01]  /*e110*/  FMUL.FTZ R37, R37, R168.reuse ;  /* 0x000000a825257220 */ /* 0x080fe20000410000 */
[-C--:B------:R-:W-:Y:S01]  /*e120*/  FMUL.FTZ R40, R40, R168.reuse ;  /* 0x000000a828287220 */ /* 0x080fe20000410000 */
[----:B------:R-:W-:Y:S01]  /*e130*/  FMUL.FTZ R41, R41, R168 ;  /* 0x000000a829297220 */ /* 0x000fe20000410000 */
[----:B------:R-:W-:Y:S01]  /*e140*/  FMNMX.FTZ R14, R162, R14, !PT ;  /* 0x0000000ea20e7209 */ /* 0x000fe20007810000 */
[----:B------:R-:W-:Y:S01]  /*e150*/  FMUL.FTZ R44, R44, R168 ;  /* 0x000000a82c2c7220 */ /* 0x000fe20000410000 */
[C---:B---3--:R-:W-:Y:S01]  /*e160*/  FADD.FTZ R0, R153.reuse, R0 ;  /* 0x0000000099007221 */ /* 0x048fe20000010000 */
        /* <DEDUP_REMOVED lines=68> */
[----:B------:R-:W2:Y:S03]  /*e5b0*/  MUFU.EX2 R156, R156 ;  /* 0x0000009c009c7308 */ /* 0x000ea60000000800 */
[----:B------:R-:W3:Y:S05]  /*e5c0*/  SHFL.BFLY PT, R168, R14, 0x2, 0x1f ;  /* 0x0c401f000ea87f89 */ /* 0x000eea00000e0000 */
[----:B------:R-:W4:Y:S08]  /*e5d0*/  MUFU.EX2 R157, R157 ;  /* 0x0000009d009d7308 */ /* 0x000f300000000800 */
[----:B------:R-:W5:Y:S01]  /*e5e0*/  MUFU.EX2 R160, R160 ;  /* 0x000000a000a07308 */ /* 0x000f620000000800 */
[----:B--2---:R-:W-:-:S07]  /*e5f0*/  FADD.FTZ R0, R156, R0 ;  /* 0x000000009c007221 */ /* 0x004fce0000010000 */
[----:B------:R-:W2:Y:S01]  /*e600*/  MUFU.EX2 R161, R161 ;  /* 0x000000a100a17308 */ /* 0x000ea20000000800 */
[----:B----4-:R-:W-:Y:S01]  /*e610*/  FADD.FTZ R0, R157, R0 ;  /* 0x000000009d007221 */ /* 0x010fe20000010000 */
[----:B---3--:R-:W-:-:S05]  /*e620*/  FMNMX.FTZ R14, R14, R168, !PT ;  /* 0x000000a80e0e7209 */ /* 0x008fca0007810000 */
[----:B------:R-:W3:Y:S01]  /*e630*/  SHFL.BFLY PT, R168, R14, 0x1, 0x1f ;  /* 0x0c201f000ea87f89 */ /* 0x000ee200000e0000 */
[----:B------:R-:W4:Y:S01]  /*e640*/  MUFU.EX2 R164, R164 ;  /* 0x000000a400a47308 */ /* 0x000f220000000800 */
[----:B-----5:R-:W-:-:S07]  /*e650*/  FADD.FTZ R0, R160, R0 ;  /* 0x00000000a0007221 */ /* 0x020fce0000010000 */
[----:B------:R-:W5:Y:S01]  /*e660*/  MUFU.EX2 R165, R165 ;  /* 0x000000a500a57308 */ /* 0x000f620000000800 */
[----:B--2---:R-:W-:-:S07]  /*e670*/  FADD.FTZ R0, R161, R0 ;  /* 0x00000000a1007221 */ /* 0x004fce0000010000 */
[----:B------:R-:W2:Y:S01]  /*e680*/  MUFU.EX2 R220, R220 ;  /* 0x000000dc00dc7308 */ /* 0x000ea20000000800 */
[----:B----4-:R-:W-:Y:S01]  /*e690*/  FADD.FTZ R0, R164, R0 ;  /* 0x00000000a4007221 */ /* 0x010fe20000010000 */
[----:B---3--:R-:W-:-:S06]  /*e6a0*/  FMNMX.FTZ R14, R14, R168, !PT ;  /* 0x000000a80e0e7209 */ /* 0x008fcc0007810000 */
[----:B------:R-:W3:Y:S01]  /*e6b0*/  MUFU.EX2 R169, R169 ;  /* 0x000000a900a97308 */ /* 0x000ee20000000800 */
[----:B-----5:R-:W-:Y:S01]  /*e6c0*/  FADD.FTZ R0, R165, R0 ;  /* 0x00000000a5007221 */ /* 0x020fe20000010000 */
[----:B------:R-:W-:-:S04]  /*e6d0*/  FADD.FTZ R168, -R14, R195 ;  /* 0x000000c30ea87221 */ /* 0x000fc80000010100 */
[----:B------:R-:W-:Y:S02]  /*e6e0*/  FMUL.FTZ R168, R168, R12 ;  /* 0x0000000ca8a87220 */ /* 0x000fe40000410000 */
[----:B------:R-:W4:Y:S01]  /*e6f0*/  MUFU.EX2 R172, R172 ;  /* 0x000000ac00ac7308 */ /* 0x000f220000000800 */
[----:B--2---:R-:W-:-:S07]  /*e700*/  FADD.FTZ R0, R220, R0 ;  /* 0x00000000dc007221 */ /* 0x004fce0000010000 */
[----:B------:R-:W2:Y:S01]  /*e710*/  MUFU.EX2 R168, R168 ;  /* 0x000000a800a87308 */ /* 0x000ea20000000800 */
[----:B---3--:R-:W-:-:S07]  /*e720*/  FADD.FTZ R0, R169, R0 ;  /* 0x00000000a9007221 */ /* 0x008fce0000010000 */
[----:B------:R-:W3:Y:S01]  /*e730*/  MUFU.EX2 R173, R173 ;  /* 0x000000ad00ad7308 */ /* 0x000ee20000000800 */
[----:B----4-:R-:W-:-:S07]  /*e740*/  FADD.FTZ R0, R172, R0 ;  /* 0x00000000ac007221 */ /* 0x010fce0000010000 */
[----:B------:R-:W4:Y:S01]  /*e750*/  MUFU.EX2 R176, R176 ;  /* 0x000000b000b07308 */ /* 0x000f220000000800 */
[----:B--2---:R2:W-:Y:S01]  /*e760*/  @!P2 STS [R153+0x28820], R168 ;  /* 0x028820a89900a388 */ /* 0x0045e20000000800 */
[-C--:B------:R-:W-:Y:S01]  /*e770*/  FMUL.FTZ R26, R26, R168.reuse ;  /* 0x000000a81a1a7220 */ /* 0x080fe20000410000 */
[-C--:B------:R-:W-:Y:S01]  /*e780*/  FMUL.FTZ R27, R27, R168.reuse ;  /* 0x000000a81b1b7220 */ /* 0x080fe20000410000 */
[-C--:B------:R-:W-:Y:S01]  /*e790*/  FMUL.FTZ R30, R30, R168.reuse ;  /* 0x000000a81e1e7220 */ /* 0x080fe20000410000 */
[-C--:B------:R-:W-:Y:S01]  /*e7a0*/  FMUL.FTZ R31, R31, R168.reuse ;  /* 0x000000a81f1f7220 */ /* 0x080fe20000410000 */
[-C--:B------:R-:W-:Y:S01]  /*e7b0*/  FMUL.FTZ R34, R34, R168.reuse ;  /* 0x000000a822227220 */ /* 0x080fe20000410000 */
[-C--:B------:R-:W-:Y:S01]  /*e7c0*/  FMUL.FTZ R35, R35, R168.reuse ;  /* 0x000000a823237220 */ /* 0x080fe20000410000 */
[----:B------:R-:W5:Y:S01]  /*e7d0*/  MUFU.EX2 R177, R177 ;  /* 0x000000b100b17308 */ /* 0x000f620000000800 */
[----:B---3--:R-:W-:Y:S01]  /*e7e0*/  FADD.FTZ R0, R173, R0 ;  /* 0x00000000ad007221 */ /* 0x008fe20000010000 */
[----:B------:R-:W-:Y:S01]  /*e7f0*/  FMUL.FTZ R38, R38, R168 ;  /* 0x000000a826267220 */ /* 0x000fe20000410000 */
[----:B--2---:R-:W-:Y:S01]  /*e800*/  FMUL.FTZ R153, R14, R12 ;  /* 0x0000000c0e997220 */ /* 0x004fe20000410000 */
        /* <DEDUP_REMOVED lines=20> */
[----:B----4-:R-:W-:Y:S01]  /*e950*/  FADD.FTZ R0, R176, R0 ;  /* 0x00000000b0007221 */ /* 0x010fe20000010000 */
        /* <DEDUP_REMOVED lines=31> */
[----:B--2---:R-:W-:Y:S01]  /*eb50*/  F2FP.F16.F32.PACK_AB R158, R165, R164 ;  /* 0x000000a4a59e723e */ /* 0x004fe200000000ff */
        /* <DEDUP_REMOVED lines=18> */
[----:B--2---:R-:W-:Y:S01]  /*ec80*/  F2FP.F16.F32.PACK_AB R162, R173, R172 ;  /* 0x000000acada2723e */ /* 0x004fe200000000ff */
[-C--:B------:R-:W-:Y:S01]  /*ec90*/  FMUL.FTZ R107, R107, R168.reuse ;  /* 0x000000a86b6b7220 */ /* 0x080fe20000410000 */
[-C--:B------:R-:W-:Y:S01]  /*eca0*/  FMUL.FTZ R110, R110, R168.reuse ;  /* 0x000000a86e6e7220 */ /* 0x080fe20000410000 */
[-C--:B------:R-:W-:Y:S01]  /*ecb0*/  FMUL.FTZ R111, R111, R168.reuse ;  /* 0x000000a86f6f7220 */ /* 0x080fe20000410000 */
[-C--:B------:R-:W-:Y:S01]  /*ecc0*/  FMUL.FTZ R114, R114, R168.reuse ;  /* 0x000000a872727220 */ /* 0x080fe20000410000 */
[----:B------:R-:W2:Y:S01]  /*ecd0*/  MUFU.EX2 R195, R195 ;  /* 0x000000c300c37308 */ /* 0x000ea20000000800 */
[----:B-----5:R-:W-:Y:S01]  /*ece0*/  FADD.FTZ R3, R215, R3 ;  /* 0x00000003d7037221 */ /* 0x020fe20000010000 */
        /* <DEDUP_REMOVED lines=15> */
[----:B--2---:R-:W-:Y:S01]  /*ede0*/  FADD.FTZ R3, R195, R3 ;  /* 0x00000003c3037221 */ /* 0x004fe20000010000 */
        /* <DEDUP_REMOVED lines=39> */
.L_x_4810:
[----:B------:R3:W4:Y:S01]  /*f060*/  SYNCS.PHASECHK.TRANS64.TRYWAIT P2, [R21+URZ+0x28c50], R193 ;  /* 0x028c50c1150075a7 */ /* 0x000722000804017f */
[----:B------:R-:W-:Y:S05]  /*f070*/  @!P0 BRA `(.L_x_4811) ;  /* 0x0000000000048947 */ /* 0x000fea0003800000 */
[----:B------:R-:W-:Y:S01]  /*f080*/  BPT.TRAP 0x1 ;  /* 0x000000040000795c */ /* 0x000fe20000300000 */
.L_x_4811:
[----:B------:R-:W-:Y:S04]  /*f090*/  BSSY B1, `(.L_x_4812) ;  /* 0x0000004000017945 */ /* 0x000fe80003800000 */
[----:B----4-:R-:W-:Y:S05]  /*f0a0*/  @P2 BRA `(.L_x_4813) ;  /* 0x0000000000082947 */ /* 0x010fea0003800000 */
[----:B------:R-:W4:Y:S02]  /*f0b0*/  SYNCS.PHASECHK.TRANS64.TRYWAIT P2, [R21+URZ+0x28c50], R193 ;  /* 0x028c50c1150075a7 */ /* 0x000f24000804017f */
[----:B----4-:R-:W-:Y:S05]  /*f0c0*/  @!P2 BRA `(.L_x_4814) ;  /* 0x000000fc0084a947 */ /* 0x010fea0003800000 */
.L_x_4813:
[----:B------:R-:W-:Y:S05]  /*f0d0*/  BSYNC B1 ;  /* 0x0000000000017941 */ /* 0x000fea0003800000 */
.L_x_4812:
[----:B------:R-:W-:Y:S01]  /*f0e0*/  IMAD R168, R18, 0x1000, R13 ;  /* 0x0000100012a87824 */ /* 0x000fe200078e020d */
[----:B------:R-:W-:Y:S01]  /*f0f0*/  WARPGROUP.ARRIVE ;  /* 0x00000000000079c5 */ /* 0x000fe20000000000 */
[----:B------:R-:W-:Y:S01]  /*f100*/  IMAD.MOV.U32 R169, RZ, RZ, 0x40000040 ;  /* 0x40000040ffa97424 */ /* 0x000fe200078e00ff */
[----:B------:R-:W-:Y:S01]  /*f110*/  ISETP.GT.AND P2, PT, R214, R200, PT ;  /* 0x000000c8d600720c */ /* 0x000fe20003f44270 */
[----:B01-34-:R-:W-:Y:S01]  /*f120*/  @!P1 VIADD R21, R21, 0x28c60 ;  /* 0x00028c6015159836 */ /* 0x01bfe20000000000 */
        /* <DEDUP_REMOVED lines=42> */
.L_x_4804:
[----:B------:R-:W-:Y:S05]  /*f3d0*/  BSYNC B0 ;  /* 0x0000000000007941 */ /* 0x000fea0003800000 */
.L_x_4803:
        /* <DEDUP_REMOVED lines=162> */
[----:B--2---:R-:W-:Y:S01]  /*fe00*/  SEL R0, RZ, 0x1, P1 ;  /* 0x00000001ff007807 */ /* 0x004fe20000800000 */
[----:B------:R-:W-:Y:S06]  /*fe10*/  BAR.ARV 0xe, 0x100 ;  /* 0x0384000000007b1d */ /* 0x000fec0000002000 */
[----:B------:R-:W-:-:S02]  /*fe20*/  PLOP3.LUT P0, PT, PT, PT, PT, 0x8, 0x0 ;  /* 0x000000000000781c */ /* 0x000fc40003f0e170 */
[----:B------:R-:W-:Y:S02]  /*fe30*/  LOP3.LUT R22, R22, R0, RZ, 0x3c, !PT ;  /* 0x0000000016167212 */ /* 0x000fe400078e3cff */
[----:B------:R-:W-:-:S09]  /*fe40*/  SEL R18, R18, RZ, P1 ;  /* 0x000000ff12127207 */ /* 0x000fd20000800000 */
.L_x_4731:
[----:B------:R-:W-:Y:S05]  /*fe50*/  BSYNC B7 ;  /* 0x0000000000077941 */ /* 0x000fea0003800000 */
.L_x_4727:
[----:B------:R-:W2:Y:S08]  /*fe60*/  S2UR UR5, SR_CgaCtaId ;  /* 0x00000000000579c3 */ /* 0x000eb00000008800 */
[----:B------:R-:W-:Y:S06]  /*fe70*/  BAR.SYNC.DEFER_BLOCKING 0x5, 0x180 ;  /* 0x0146000000007b1d */ /* 0x000fec0000010000 */
[----:B------:R-:W-:Y:S01]  /*fe80*/  UMOV UR4, 0x400 ;  /* 0x0000040000047882 */ /* 0x000fe20000000000 */
[----:B------:R-:W-:Y:S01]  /*fe90*/  BSSY B0, `(.L_x_4816) ;  /* 0x0000499000007945 */ /* 0x000fe20003800000 */
[----:B--2---:R-:W-:-:S06]  /*fea0*/  ULEA UR4, UR5, UR4, 0x18 ;  /* 0x0000000405047291 */ /* 0x004fcc000f8ec03f */
[----:B------:R-:W-:-:S05]  /*feb0*/  IMAD.U32 R2, RZ, RZ, UR4 ;  /* 0x00000004ff027e24 */ /* 0x000fca000f8e00ff */
[----:B0-----:R0:W2:Y:S01]  /*fec0*/  LDS.128 R4, [R2+0x28cd0] ;  /* 0x028cd00002047984 */ /* 0x0010a20000000c00 */
[----:B------:R-:W-:Y:S06]  /*fed0*/  BAR.ARV 0x4, 0x180 ;  /* 0x0106000000007b1d */ /* 0x000fec0000002000 */
[----:B------:R-:W-:Y:S05]  /*fee0*/  @P0 BRA `(.L_x_4817) ;  /* 0x00000038008c0947 */ /* 0x000fea0003800000 */
[----:B------:R-:W3:Y:S01]  /*fef0*/  LDL R8, [R1+0x6c] ;  /* 0x00006c0001087983 */ /* 0x000ee20000100800 */
        /* <DEDUP_REMOVED lines=12> */
[----:B---3-5:R-:W-:-:S04]  /*ffc0*/  IMAD.WIDE R152, R8, 0x2, R20 ;  /* 0x0000000208987825 */ /* 0x028fc800078e0214 */
        /* <DEDUP_REMOVED lines=158> */
[----:B--2---:R-:W-:Y:S02]  /*109b0*/  MOV R4, R8 ;  /* 0x0000000800047202 */ /* 0x004fe40000000f00 */
[----:B------:R-:W-:Y:S01]  /*109c0*/  F2FP.F16.F32.PACK_AB R8, R137, R136 ;  /* 0x000000888908723e */ /* 0x000fe200000000ff */
[----:B------:R-:W-:Y:S01]  /*109d0*/  IMAD.X R153, RZ, RZ, R153, P0 ;  /* 0x000000ffff997224 */ /* 0x000fe200000e0699 */
[----:B------:R-:W-:-:S02]  /*109e0*/  F2FP.F16.F32.PACK_AB R9, R139, R138 ;  /* 0x0000008a8b09723e */ /* 0x000fc400000000ff */
[----:B------:R-:W-:Y:S02]  /*109f0*/  F2FP.F16.F32.PACK_AB R15, R151, R150 ;  /* 0x00000096970f723e */ /* 0x000fe400000000ff */
[----:B------:R-:W-:Y:S01]  /*10a00*/  ISETP.NE.U32.AND P1, PT, RZ, UR6, PT ;  /* 0x00000006ff007c0c */ /* 0x000fe2000bf25070 */
[----:B------:R1:W-:Y:S03]  /*10a10*/  STSM.16.M88.4 [R4], R8 ;  /* 0x0000000804007844 */ /* 0x0003e60000000200 */
[----:B------:R-:W-:Y:S02]  /*10a20*/  ISETP.NE.AND.EX P1, PT, RZ, UR7, PT, P1 ;  /* 0x00000007ff007c0c */ /* 0x000fe4000bf25310 */
[----:B-1----:R-:W-:Y:S02]  /*10a30*/  LOP3.LUT R4, R0, 0x380, RZ, 0xc0, !PT ;  /* 0x0000038000047812 */ /* 0x002fe400078ec0ff */
[----:B------:R-:W-:-:S02]  /*10a40*/  IADD3 R8, P0, R207, UR6, RZ ;  /* 0x00000006cf087c10 */ /* 0x000fc4000ff1e0ff */
[----:B------:R-:W-:Y:S02]  /*10a50*/  SHF.R.U64 R4, R4, 0x3, RZ ;  /* 0x0000000304047819 */ /* 0x000fe400000012ff */
[----:B------:R-:W-:Y:S02]  /*10a60*/  IADD3.X R9, R208, UR7, RZ, P0, !PT ;  /* 0x00000007d0097c10 */ /* 0x000fe400087fe4ff */
[----:B------:R-:W-:Y:S01]  /*10a70*/  LOP3.LUT R152, R4, R0, RZ, 0x3c, !PT ;  /* 0x0000000004987212 */ /* 0x000fe200078e3cff */
[----:B------:R-:W-:-:S03]  /*10a80*/  IMAD.MOV.U32 R0, RZ, RZ, RZ ;  /* 0x000000ffff007224 */ /* 0x000fc600078e00ff */
        /* <DEDUP_REMOVED lines=14> */
[----:B-1----:R-:W2:Y:S02]  /*10b70*/  LDG.E R8, desc[UR42][R8.64+0x4] ;  /* 0x0000042a08087981 */ /* 0x002ea4000c1e1900 */
[----:B--2---:R-:W-:-:S07]  /*10b80*/  IMAD.IADD R4, R8, 0x1, -R4 ;  /* 0x0000000108047824 */ /* 0x004fce00078e0a04 */
.L_x_4818:
[----:B-1----:R-:W2:Y:S01]  /*10b90*/  LDL R8, [R1+0x44] ;  /* 0x0000440001087983 */ /* 0x002ea20000100800 */
        /* <DEDUP_REMOVED lines=11> */
[----:B------:R-:W3:Y:S01]  /*10c50*/  LDL R157, [R1+0x68] ;  /* 0x00006800019d7983 */ /* 0x000ee20000100800 */
[----:B------:R-:W-:Y:S02]  /*10c60*/  ISETP.NE.U32.AND P0, PT, RZ, UR6, PT ;  /* 0x00000006ff007c0c */ /* 0x000fe4000bf05070 */
[----:B------:R-:W-:Y:S02]  /*10c70*/  SEL R9, R9, 0x978, P1 ;  /* 0x0000097809097807 */ /* 0x000fe40000800000 */
[----:B------:R-:W-:Y:S02]  /*10c80*/  ISETP.NE.AND.EX P0, PT, RZ, UR7, PT, P0 ;  /* 0x00000007ff007c0c */ /* 0x000fe4000bf05300 */
[----:B------:R-:W4:Y:S02]  /*10c90*/  LDC.64 R12, c[0x0][R9+0x220] ;  /* 0x00008800090c7b82 */ /* 0x000f240000000a00 */
[----:B------:R-:W-:-:S06]  /*10ca0*/  SEL R15, R206, RZ, !P0 ;  /* 0x000000ffce0f7207 */ /* 0x000fcc0004000000 */
[----:B------:R-:W5:Y:S01]  /*10cb0*/  LDC.64 R10, c[0x0][R9+0x218] ;  /* 0x00008600090a7b82 */ /* 0x000f620000000a00 */
[----:B------:R-:W-:Y:S02]  /*10cc0*/  IMAD.IADD R153, R203, 0x1, R194 ;  /* 0x00000001cb997824 */ /* 0x000fe400078e02c2 */
[----:B----4-:R-:W-:Y:S01]  /*10cd0*/  IMAD R13, R13, R15, RZ ;  /* 0x0000000f0d0d7224 */ /* 0x010fe200078e02ff */
[----:B------:R-:W-:Y:S02]  /*10ce0*/  SEL R155, R217, RZ, P1 ;  /* 0x000000ffd99b7207 */ /* 0x000fe40000800000 */
[----:B--2---:R-:W-:Y:S02]  /*10cf0*/  SEL R14, R14, RZ, !P0 ;  /* 0x000000ff0e0e7207 */ /* 0x004fe40004000000 */
[----:B-1----:R-:W-:-:S03]  /*10d00*/  ISETP.NE.AND P0, PT, R156, 0x1, PT ;  /* 0x000000019c00780c */ /* 0x002fc60003f05270 */
[C---:B------:R-:W-:Y:S02]  /*10d10*/  IMAD R14, R12.reuse, R14, R13 ;  /* 0x0000000e0c0e7224 */ /* 0x040fe400078e020d */
[----:B------:R-:W-:-:S04]  /*10d20*/  IMAD.WIDE.U32 R12, R12, R15, RZ ;  /* 0x0000000f0c0c7225 */ /* 0x000fc800078e00ff */
[-C--:B-----5:R-:W-:Y:S02]  /*10d30*/  IMAD R15, R11, R204.reuse, RZ ;  /* 0x000000cc0b0f7224 */ /* 0x0a0fe400078e02ff */
[----:B------:R-:W-:-:S04]  /*10d40*/  IMAD.WIDE.U32 R10, R10, R204, RZ ;  /* 0x000000cc0a0a7225 */ /* 0x000fc800078e00ff */
[----:B------:R-:W-:Y:S02]  /*10d50*/  IMAD.IADD R15, R11, 0x1, R15 ;  /* 0x000000010b0f7824 */ /* 0x000fe400078e020f */
[----:B------:R-:W1:Y:S01]  /*10d60*/  @P0 LDC R11, c[0x0][0xbec] ;  /* 0x0002fb00ff0b0b82 */ /* 0x000e620000000800 */
[----:B------:R-:W-:-:S07]  /*10d70*/  IADD3 R152, P2, P3, R12, R10, R0 ;  /* 0x0000000a0c987210 */ /* 0x000fce0007b5e000 */
[----:B------:R-:W2:Y:S01]  /*10d80*/  @P0 LDC R10, c[0x0][0xbf0] ;  /* 0x0002fc00ff0a0b82 */ /* 0x000ea20000000800 */
[----:B------:R-:W-:-:S05]  /*10d90*/  IMAD.IADD R14, R13, 0x1, R14 ;  /* 0x000000010d0e7824 */ /* 0x000fca00078e020e */
[----:B------:R-:W-:Y:S01]  /*10da0*/  IADD3.X R14, R14, R15, R8, P2, P3 ;  /* 0x0000000f0e0e7210 */ /* 0x000fe200017e6408 */
[----:B------:R-:W-:Y:S02]  /*10db0*/  IMAD.MOV.U32 R15, RZ, RZ, R153 ;  /* 0x000000ffff0f7224 */ /* 0x000fe400078e0099 */
[----:B-1----:R-:W-:-:S05]  /*10dc0*/  @P0 IMAD.HI.U32 R11, R153, R11, RZ ;  /* 0x0000000b990b0227 */ /* 0x002fca00078e00ff */
[----:B--2---:R-:W-:Y:S02]  /*10dd0*/  @P0 SHF.R.U32.HI R15, RZ, R10, R11 ;  /* 0x0000000aff0f0219 */ /* 0x004fe4000001160b */
[----:B------:R-:W1:Y:S02]  /*10de0*/  LDC.64 R10, c[0x0][R9+0x228] ;  /* 0x00008a00090a7b82 */ /* 0x000e640000000a00 */
[----:B-1----:R-:W-:-:S04]  /*10df0*/  IMAD.WIDE.U32 R12, R10, R155, RZ ;  /* 0x0000009b0a0c7225 */ /* 0x002fc800078e00ff */
[----:B------:R-:W-:-:S04]  /*10e00*/  IMAD R10, R11, R155, RZ ;  /* 0x0000009b0b0a7224 */ /* 0x000fc800078e02ff */
[----:B------:R-:W-:Y:S02]  /*10e10*/  IMAD.IADD R13, R13, 0x1, R10 ;  /* 0x000000010d0d7824 */ /* 0x000fe400078e020a */
[----:B------:R1:W2:Y:S01]  /*10e20*/  LDC.64 R10, c[0x0][R9+0x210] ;  /* 0x00008400090a7b82 */ /* 0x0002a20000000a00 */
[----:B------:R-:W-:Y:S01]  /*10e30*/  IADD3 R12, P0, P2, R15, R152, R12 ;  /* 0x000000980f0c7210 */ /* 0x000fe20007a1e00c */
[--C-:B------:R-:W-:Y:S01]  /*10e40*/  IMAD.MOV R152, RZ, RZ, -R15.reuse ;  /* 0x000000ffff987224 */ /* 0x100fe200078e0a0f */
[----:B------:R-:W-:-:S03]  /*10e50*/  SHF.R.S32.HI R15, RZ, 0x1f, R15 ;  /* 0x0000001fff0f7819 */ /* 0x000fc6000001140f */
[----:B------:R-:W-:Y:S01]  /*10e60*/  IMAD R152, R156, R152, R153 ;  /* 0x000000989c987224 */ /* 0x000fe200078e0299 */
[----:B------:R-:W-:-:S04]  /*10e70*/  IADD3.X R13, R15, R14, R13, P0, P2 ;  /* 0x0000000e0f0d7210 */ /* 0x000fc800007e440d */
[----:B-1----:R-:W-:Y:S01]  /*10e80*/  SHF.R.S32.HI R9, RZ, 0x1f, R152 ;  /* 0x0000001fff097819 */ /* 0x002fe20000011498 */
[-C--:B--2---:R-:W-:Y:S02]  /*10e90*/  IMAD R11, R11, R152.reuse, RZ ;  /* 0x000000980b0b7224 */ /* 0x084fe400078e02ff */
[----:B------:R-:W-:-:S04]  /*10ea0*/  IMAD.WIDE.U32 R12, R10, R152, R12 ;  /* 0x000000980a0c7225 */ /* 0x000fc800078e000c */
[----:B------:R-:W-:Y:S02]  /*10eb0*/  IMAD R9, R10, R9, R11 ;  /* 0x000000090a097224 */ /* 0x000fe400078e020b */
[----:B------:R-:W1:Y:S08]  /*10ec0*/  LDC.64 R10, c[0x0][0xba8] ;  /* 0x0002ea00ff0a7b82 */ /* 0x000e700000000a00 */
[----:B-1----:R-:W1:Y:S08]  /*10ed0*/  @!P1 LDC R10, c[0x0][0xb50] ;  /* 0x0002d400ff0a9b82 */ /* 0x002e700000000800 */
[----:B------:R-:W2:Y:S01]  /*10ee0*/  @!P1 LDC R11, c[0x0][0xb54] ;  /* 0x0002d500ff0b9b82 */ /* 0x000ea20000000800 */
[----:B------:R-:W-:-:S02]  /*10ef0*/  IMAD.IADD R9, R13, 0x1, R9 ;  /* 0x000000010d097824 */ /* 0x000fc400078e0209 */
[----:B------:R-:W-:Y:S01]  /*10f00*/  IMAD.IADD R14, R189, 0x1, R194 ;  /* 0x00000001bd0e7824 */ /* 0x000fe200078e02c2 */
[----:B-1----:R-:W-:Y:S01]  /*10f10*/  LEA R13, P0, R12, R10, 0x2 ;  /* 0x0000000a0c0d7211 */ /* 0x002fe200078010ff */
[----:B---3--:R-:W-:-:S03]  /*10f20*/  IMAD.MOV R10, RZ, RZ, -R157 ;  /* 0x000000ffff0a7224 */ /* 0x008fc600078e0a9d */
[----:B--2---:R-:W-:Y:S02]  /*10f30*/  LEA.HI.X R9, R12, R11, R9, 0x2, P0 ;  /* 0x0000000b0c097211 */ /* 0x004fe400000f1409 */
[----:B------:R-:W-:Y:S01]  /*10f40*/  ISETP.NE.AND P0, PT, R202, R10, PT ;  /* 0x0000000aca00720c */ /* 0x000fe20003f05270 */
[----:B------:R-:W-:Y:S04]  /*10f50*/  SHFL.IDX PT, R12, R13, 0x1, 0x1c1f ;  /* 0x003c1f000d0c7f89 */ /* 0x000fe800000e0000 */
[----:B------:R-:W-:Y:S04]  /*10f60*/  SHFL.IDX PT, R10, R13, RZ, 0x1c1f ;  /* 0x001c1fff0d0a7589 */ /* 0x000fe800000e0000 */
        /* <DEDUP_REMOVED lines=8> */
.L_x_4819:
        /* <DEDUP_REMOVED lines=24> */
[----:B------:R-:W-:Y:S01]  /*11170*/  IADD3 R45, P1, R20, 0x6000, RZ ;  /* 0x00006000142d7810 */ /* 0x000fe20007f3e0ff */
[----:B--2---:R-:W-:Y:S01]  /*11180*/  IMAD R90, R4, R87, RZ ;  /* 0x00000057045a7224 */ /* 0x004fe200078e02ff */
[----:B------:R-:W-:Y:S01]  /*11190*/  IADD3 R49, P2, R20, 0x7000, RZ ;  /* 0x0000700014317810 */ /* 0x000fe20007f5e0ff */
[----:B------:R-:W5:Y:S01]  /*111a0*/  LD.E.128 R24, desc[UR42][R24.64] ;  /* 0x0000002a18187980 */ /* 0x000f62000c101d00 */
        /* <DEDUP_REMOVED lines=16> */
[----:B------:R-:W-:Y:S02]  /*112b0*/  IADD3 R14, P3, R20, 0xf000, RZ ;  /* 0x0000f000140e7810 */ /* 0x000fe40007f7e0ff */
        /* <DEDUP_REMOVED lines=34> */
[----:B------:R-:W-:-:S02]  /*114e0*/  SHF.R.U64 R9, R9, 0x3, RZ ;  /* 0x0000000309097819 */ /* 0x000fc400000012ff */
        /* <DEDUP_REMOVED lines=8> */
[----:B------:R-:W-:Y:S01]  /*11570*/  IMAD R9, R8, UR4, RZ ;  /* 0x0000000408097c24 */ /* 0x000fe2000f8e02ff */
        /* <DEDUP_REMOVED lines=14> */
[----:B------:R-:W-:Y:S01]  /*11660*/  ISETP.NE.AND P3, PT, R87, 0x1, PT ;  /* 0x000000015700780c */ /* 0x000fe20003f65270 */
[C---:B------:R-:W-:Y:S01]  /*11670*/  IMAD R21, R0.reuse, UR5, R9 ;  /* 0x0000000500157c24 */ /* 0x040fe2000f8e0209 */
[----:B------:R-:W-:Y:S01]  /*11680*/  LOP3.LUT R11, R11, 0xfffffff8, RZ, 0xc0, !PT ;  /* 0xfffffff80b0b7812 */ /* 0x000fe200078ec0ff */
[----:B------:R-:W-:Y:S01]  /*11690*/  IMAD.WIDE.U32 R8, R0, UR4, RZ ;  /* 0x0000000400087c25 */ /* 0x000fe2000f8e00ff */
[----:B------:R-:W-:Y:S01]  /*116a0*/  ULDC.64 UR4, c[0x0][0xae8] ;  /* 0x0002ba0000047ab9 */ /* 0x000fe20000000a00 */
[----:B------:R-:W1:Y:S01]  /*116b0*/  LDC R0, c[0x0][0xac8] ;  /* 0x0002b200ff007b82 */ /* 0x000e620000000800 */
[----:B------:R-:W5:Y:S01]  /*116c0*/  LD.E.128 R12, desc[UR42][R12.64] ;  /* 0x0000002a0c0c7980 */ /* 0x000f62000c101d00 */
[----:B------:R-:W-:-:S03]  /*116d0*/  IMAD.IADD R9, R9, 0x1, R21 ;  /* 0x0000000109097824 */ /* 0x000fc600078e0215 */
[----:B------:R-:W5:Y:S03]  /*116e0*/  LD.E.128 R56, desc[UR42][R56.64] ;  /* 0x0000002a38387980 */ /* 0x000f66000c101d00 */
[----:B------:R-:W2:Y:S01]  /*116f0*/  @P3 LDC R89, c[0x0][0xbec] ;  /* 0x0002fb00ff593b82 */ /* 0x000ea20000000800 */
[----:B------:R-:W-:Y:S01]  /*11700*/  IMAD.IADD R20, R10, 0x1, -R11 ;  /* 0x000000010a147824 */ /* 0x000fe200078e0a0b */
[----:B------:R-:W5:Y:S01]  /*11710*/  LD.E.128 R60, desc[UR42][R60.64] ;  /* 0x0000002a3c3c7980 */ /* 0x000f62000c101d00 */
[----:B------:R-:W-:-:S03]  /*11720*/  IMAD.WIDE.U32 R8, R204, UR4, R8 ;  /* 0x00000004cc087c25 */ /* 0x000fc6000f8e0008 */
[----:B------:R-:W5:Y:S02]  /*11730*/  LD.E.128 R64, desc[UR42][R64.64] ;  /* 0x0000002a40407980 */ /* 0x000f64000c101d00 */
[----:B------:R-:W3:Y:S01]  /*11740*/  @P3 LDC R91, c[0x0][0xbf0] ;  /* 0x0002fc00ff5b3b82 */ /* 0x000ee20000000800 */
[----:B------:R-:W-:Y:S01]  /*11750*/  SHF.R.S32.HI R10, RZ, 0x1f, R206 ;  /* 0x0000001fff0a7819 */ /* 0x000fe200000114ce */
[----:B------:R-:W-:Y:S01]  /*11760*/  IMAD R11, R20, 0x20, R3 ;  /* 0x00000020140b7824 */ /* 0x000fe200078e0203 */
[----:B------:R-:W5:Y:S01]  /*11770*/  LD.E.128 R68, desc[UR42][R68.64] ;  /* 0x0000002a44447980 */ /* 0x000f62000c101d00 */
[----:B------:R-:W-:Y:S01]  /*11780*/  IMAD R9, R204, UR5, R9 ;  /* 0x00000005cc097c24 */ /* 0x000fe2000f8e0209 */
[----:B------:R-:W-:Y:S01]  /*11790*/  ULDC.64 UR4, c[0x0][0xaf0] ;  /* 0x0002bc0000047ab9 */ /* 0x000fe20000000a00 */
[----:B------:R-:W-:Y:S01]  /*117a0*/  IMAD.IADD R3, R3, 0x1, R194 ;  /* 0x0000000103037824 */ /* 0x000fe200078e02c2 */
[----:B------:R-:W5:Y:S01]  /*117b0*/  LD.E.128 R72, desc[UR42][R72.64] ;  /* 0x0000002a48487980 */ /* 0x000f62000c101d00 */
[----:B-1----:R-:W-:Y:S01]  /*117c0*/  ISETP.GE.AND P1, PT, R213, R0, PT ;  /* 0x00000000d500720c */ /* 0x002fe20003f26270 */
[----:B------:R-:W-:-:S02]  /*117d0*/  IMAD.IADD R194, R194, 0x1, R11 ;  /* 0x00000001c2c27824 */ /* 0x000fc400078e020b */
[----:B------:R-:W-:Y:S01]  /*117e0*/  IMAD R11, R10, UR4, RZ ;  /* 0x000000040a0b7c24 */ /* 0x000fe2000f8e02ff */
[----:B------:R-:W-:Y:S01]  /*117f0*/  SEL R10, RZ, 0xffffffff, P1 ;  /* 0xffffffffff0a7807 */ /* 0x000fe20000800000 */
[----:B------:R-:W5:Y:S01]  /*11800*/  LD.E.128 R76, desc[UR42][R76.64] ;  /* 0x0000002a4c4c7980 */ /* 0x000f62000c101d00 */
[----:B------:R-:W-:-:S03]  /*11810*/  ISETP.GE.AND P0, PT, R212, R0, PT ;  /* 0x00000000d400720c */ /* 0x000fc60003f06270 */
[----:B------:R-:W-:Y:S01]  /*11820*/  IMAD.SHL.U32 R93, R10, 0x2, RZ ;  /* 0x000000020a5d7824 */ /* 0x000fe200078e00ff */
[----:B------:R-:W-:Y:S01]  /*11830*/  SEL R21, RZ, 0xffffffff, P0 ;  /* 0xffffffffff157807 */ /* 0x000fe20000000000 */
[----:B--2---:R-:W-:Y:S01]  /*11840*/  @P3 IMAD.HI.U32 R10, R194, R89, RZ ;  /* 0x00000059c20a3227 */ /* 0x004fe200078e00ff */
[-C--:B------:R-:W-:Y:S01]  /*11850*/  ISETP.GE.AND P2, PT, R188, R0.reuse, PT ;  /* 0x00000000bc00720c */ /* 0x080fe20003f46270 */
[----:B------:R-:W5:Y:S01]  /*11860*/  LD.E.128 R80, desc[UR42][R80.64] ;  /* 0x0000002a50507980 */ /* 0x000f62000c101d00 */
[-C--:B------:R-:W-:Y:S01]  /*11870*/  ISETP.GE.AND P0, PT, R211, R0.reuse, PT ;  /* 0x00000000d300720c */ /* 0x080fe20003f06270 */
[C---:B------:R-:W-:Y:S02]  /*11880*/  IMAD R85, R206.reuse, UR5, R11 ;  /* 0x00000005ce557c24 */ /* 0x040fe4000f8e020b */
[----:B------:R-:W-:Y:S01]  /*11890*/  IMAD.MOV.U32 R11, RZ, RZ, R194 ;  /* 0x000000ffff0b7224 */ /* 0x000fe200078e00c2 */
[----:B---3--:R-:W-:Y:S01]  /*118a0*/  @P3 SHF.R.U32.HI R11, RZ, R91, R10 ;  /* 0x0000005bff0b3219 */ /* 0x008fe2000001160a */
[----:B------:R-:W-:Y:S01]  /*118b0*/  IMAD.WIDE.U32 R8, R206, UR4, R8 ;  /* 0x00000004ce087c25 */ /* 0x000fe2000f8e0008 */
[----:B------:R-:W-:Y:S01]  /*118c0*/  SEL R20, RZ, 0x1, P2 ;  /* 0x00000001ff147807 */ /* 0x000fe20001000000 */
[----:B------:R-:W-:Y:S01]  /*118d0*/  ULDC.64 UR4, c[0x0][0xae0] ;  /* 0x0002b80000047ab9 */ /* 0x000fe20000000a00 */
[----:B------:R-:W-:Y:S01]  /*118e0*/  SEL R10, RZ, 0xffffffff, P0 ;  /* 0xffffffffff0a7807 */ /* 0x000fe20000000000 */
[----:B------:R-:W-:Y:S01]  /*118f0*/  IMAD.SHL.U32 R21, R21, 0x4, RZ ;  /* 0x0000000415157824 */ /* 0x000fe200078e00ff */
[----:B------:R-:W-:Y:S01]  /*11900*/  LOP3.LUT R20, R93, 0x2, R20, 0xe2, !PT ;  /* 0x000000025d147812 */ /* 0x000fe200078ee214 */
[----:B------:R-:W-:Y:S01]  /*11910*/  IMAD.IADD R9, R9, 0x1, R85 ;  /* 0x0000000109097824 */ /* 0x000fe200078e0255 */
[-C--:B------:R-:W-:Y:S01]  /*11920*/  ISETP.GE.AND P0, PT, R210, R0.reuse, PT ;  /* 0x00000000d200720c */ /* 0x080fe20003f06270 */
[----:B------:R-:W-:Y:S01]  /*11930*/  IMAD.SHL.U32 R85, R10, 0x8, RZ ;  /* 0x000000080a557824 */ /* 0x000fe200078e00ff */
[--C-:B------:R-:W-:Y:S01]  /*11940*/  SHF.R.S32.HI R10, RZ, 0x1f, R11.reuse ;  /* 0x0000001fff0a7819 */ /* 0x100fe2000001140b */
[----:B------:R-:W-:Y:S01]  /*11950*/  @!PT LDS RZ, [RZ] ;  /* 0x00000000fffff984 */ /* 0x000fe20000000800 */
[----:B------:R-:W-:Y:S01]  /*11960*/  @!PT LDS RZ, [RZ] ;  /* 0x00000000fffff984 */ /* 0x000fe20000000800 */
[----:B------:R-:W-:Y:S01]  /*11970*/  @!PT LDS RZ, [RZ] ;  /* 0x00000000fffff984 */ /* 0x000fe20000000800 */
[----:B------:R-:W-:Y:S01]  /*11980*/  @!PT LDS RZ, [RZ] ;  /* 0x00000000fffff984 */ /* 0x000fe20000000800 */
[----:B------:R1:W-:Y:S06]  /*11990*/  MEMBAR.ALL.CTA ;  /* 0x0000000000007992 */ /* 0x0003ec0000008000 */
[----:B-1----:R-:W1:Y:S01]  /*119a0*/  FENCE.VIEW.ASYNC.S ;  /* 0x00000000000073c6 */ /* 0x002e620000000000 */
[----:B------:R-:W-:Y:S01]  /*119b0*/  LOP3.LUT R20, R21, 0x4, R20, 0xe2, !PT ;  /* 0x0000000415147812 */ /* 0x000fe200078ee214 */
[----:B------:R-:W-:Y:S01]  /*119c0*/  IMAD.MOV R21, RZ, RZ, -R11 ;  /* 0x000000ffff157224 */ /* 0x000fe200078e0a0b */
[----:B------:R-:W-:Y:S01]  /*119d0*/  SEL R4, RZ, 0xffffffff, P0 ;  /* 0xffffffffff047807 */ /* 0x000fe20000000000 */
[----:B------:R-:W-:Y:S01]  /*119e0*/  IMAD R10, R10, UR4, RZ ;  /* 0x000000040a0a7c24 */ /* 0x000fe2000f8e02ff */
[----:B------:R-:W-:Y:S01]  /*119f0*/  ISETP.GE.AND P0, PT, R209, R0, PT ;  /* 0x00000000d100720c */ /* 0x000fe20003f06270 */
[----:B------:R-:W-:Y:S01]  /*11a00*/  IMAD R21, R87, R21, R194 ;  /* 0x0000001557157224 */ /* 0x000fe200078e02c2 */
[----:B------:R-:W-:Y:S01]  /*11a10*/  LOP3.LUT R20, R85, 0x8, R20, 0xe2, !PT ;  /* 0x0000000855147812 */ /* 0x000fe200078ee214 */
[----:B------:R-:W-:Y:S01]  /*11a20*/  IMAD.SHL.U32 R85, R4, 0x10, RZ ;  /* 0x0000001004557824 */ /* 0x000fe200078e00ff */
[----:B------:R-:W-:Y:S01]  /*11a30*/  SEL R4, RZ, 0xffffffff, P0 ;  /* 0xffffffffff047807 */ /* 0x000fe20000000000 */
[----:B------:R-:W-:-:S04]  /*11a40*/  IMAD.WIDE.U32 R8, R11, UR4, R8 ;  /* 0x000000040b087c25 */ /* 0x000fc8000f8e0008 */
[----:B------:R-:W-:Y:S01]  /*11a50*/  IMAD R11, R11, UR5, R10 ;  /* 0x000000050b0b7c24 */ /* 0x000fe2000f8e020a */
[----:B------:R-:W-:Y:S01]  /*11a60*/  SHF.R.S32.HI R10, RZ, 0x1f, R21 ;  /* 0x0000001fff0a7819 */ /* 0x000fe20000011415 */
[----:B------:R-:W-:Y:S01]  /*11a70*/  VIADD R89, R188, 0x180 ;  /* 0x00000180bc597836 */ /* 0x000fe20000000000 */
[----:B------:R-:W-:Y:S01]  /*11a80*/  LOP3.LUT R20, R85, 0x10, R20, 0xe2, !PT ;  /* 0x0000001055147812 */ /* 0x000fe200078ee214 */
[----:B------:R-:W-:Y:S01]  /*11a90*/  IMAD.IADD R9, R9, 0x1, R11 ;  /* 0x0000000109097824 */ /* 0x000fe200078e020b */
[----:B------:R-:W-:Y:S01]  /*11aa0*/  ULDC.64 UR4, c[0x0][0xad8] ;  /* 0x0002b60000047ab9 */ /* 0x000fe20000000a00 */
        /* <DEDUP_REMOVED lines=11> */
[----:B------:R-:W-:Y:S01]  /*11b60*/  VIADD R4, R2, 0x28c20 ;  /* 0x00028c2002047836 */ /* 0x000fe20000000000 */
[----:B------:R-:W-:Y:S01]  /*11b70*/  ISETP.GE.AND P0, PT, R91, R0, PT ;  /* 0x000000005b00720c */ /* 0x000fe20003f06270 */
[----:B------:R-:W-:Y:S01]  /*11b80*/  IMAD.IADD R11, R9, 0x1, R85 ;  /* 0x00000001090b7824 */ /* 0x000fe200078e0255 */
[----:B------:R-:W-:-:S02]  /*11b90*/  LEA R87, P2, R8, UR4, 0x1 ;  /* 0x0000000408577c11 */ /* 0x000fc4000f8408ff */
[----:B------:R-:W-:Y:S02]  /*11ba0*/  PRMT R4, RZ, 0x654, R4 ;  /* 0x00000654ff047816 */ /* 0x000fe40000000004 */
[----:B------:R-:W-:Y:S02]  /*11bb0*/  SEL R9, RZ, 0x80, P0 ;  /* 0x00000080ff097807 */ /* 0x000fe40000000000 */
[----:B------:R-:W-:Y:S01]  /*11bc0*/  LEA.HI.X R88, R8, UR5, R11, 0x1, P2 ;  /* 0x0000000508587c11 */ /* 0x000fe200090f0c0b */
[----:B-1----:R1:W-:Y:S01]  /*11bd0*/  SYNCS.ARRIVE.TRANS64.RED.A1T0 RZ, [R4+URZ], RZ ;  /* 0x000000ff04ff79a7 */ /* 0x0023e2000810043f */
[----:B------:R2:W3:Y:S01]  /*11be0*/  SHFL.IDX PT, R8, R87, RZ, 0x181f ;  /* 0x00181fff57087589 */ /* 0x0004e200000e0000 */
[----:B------:R-:W-:Y:S01]  /*11bf0*/  BSSY B1, `(.L_x_4821) ;  /* 0x000002a000017945 */ /* 0x000fe20003800000 */
[----:B------:R-:W-:Y:S02]  /*11c00*/  SHF.R.S32.HI R152, RZ, 0x1f, R209 ;  /* 0x0000001fff987819 */ /* 0x000fe400000114d1 */
[----:B-1----:R-:W-:-:S02]  /*11c10*/  LOP3.LUT R4, R86, R9, RZ, 0xfc, !PT ;  /* 0x0000000956047212 */ /* 0x002fc400078efcff */
[----:B------:R2:W1:Y:S01]  /*11c20*/  SHFL.IDX PT, R9, R88, RZ, 0x181f ;  /* 0x00181fff58097589 */ /* 0x00046200000e0000 */
[----:B------:R-:W-:Y:S02]  /*11c30*/  SHF.R.S32.HI R153, RZ, 0x1f, R210 ;  /* 0x0000001fff997819 */ /* 0x000fe400000114d2 */
[----:B------:R-:W-:Y:S02]  /*11c40*/  SHF.R.S32.HI R154, RZ, 0x1f, R211 ;  /* 0x0000001fff9a7819 */ /* 0x000fe400000114d3 */
[----:B------:R-:W-:Y:S02]  /*11c50*/  SHF.R.S32.HI R155, RZ, 0x1f, R212 ;  /* 0x0000001fff9b7819 */ /* 0x000fe400000114d4 */
[----:B------:R-:W-:Y:S01]  /*11c60*/  SHF.R.S32.HI R156, RZ, 0x1f, R213 ;  /* 0x0000001fff9c7819 */ /* 0x000fe200000114d5 */
[----:B--2---:R-:W-:Y:S06]  /*11c70*/  @P1 BRA `(.L_x_4822) ;  /* 0x0000000000841947 */ /* 0x004fec0003800000 */
[-C--:B------:R-:W-:Y:S02]  /*11c80*/  ISETP.GE.AND P2, PT, R188, R0.reuse, PT ;  /* 0x00000000bc00720c */ /* 0x080fe40003f46270 */
[-C--:B------:R-:W-:Y:S02]  /*11c90*/  ISETP.GE.AND P4, PT, R213, R0.reuse, PT ;  /* 0x00000000d500720c */ /* 0x080fe40003f86270 */
[-C--:B------:R-:W-:Y:S02]  /*11ca0*/  ISETP.GE.AND P6, PT, R212, R0.reuse, PT ;  /* 0x00000000d400720c */ /* 0x080fe40003fc6270 */
[-C--:B------:R-:W-:Y:S02]  /*11cb0*/  ISETP.GE.AND P0, PT, R211, R0.reuse, PT ;  /* 0x00000000d300720c */ /* 0x080fe40003f06270 */
[----:B------:R-:W-:Y:S02]  /*11cc0*/  ISETP.GE.AND P1, PT, R210, R0, PT ;  /* 0x00000000d200720c */ /* 0x000fe40003f26270 */
[----:B------:R-:W-:-:S03]  /*11cd0*/  SHF.R.S32.HI R92, RZ, 0x1f, R89 ;  /* 0x0000001fff5c7819 */ /* 0x000fc60000011459 */
[----:B-1-3--:R-:W-:Y:S02]  /*11ce0*/  @!P2 IMAD.WIDE R20, R188, 0x2, R8 ;  /* 0x00000002bc14a825 */ /* 0x00afe400078e0208 */
        /* <DEDUP_REMOVED lines=13> */
[-C--:B--2---:R-:W-:Y:S02]  /*11dc0*/  @!P0 LEA R10, P5, R211, R8.reuse, 0x1 ;  /* 0x00000008d30a8211 */ /* 0x084fe400078a08ff */
        /* <DEDUP_REMOVED lines=12> */
.L_x_4822:
[----:B------:R-:W-:Y:S05]  /*11e90*/  BSYNC B1 ;  /* 0x0000000000017941 */ /* 0x000fea0003800000 */
.L_x_4821:
[----:B------:R-:W-:Y:S01]  /*11ea0*/  VIADD R3, R3, 0x20 ;  /* 0x0000002003037836 */ /* 0x000fe20000000000 */
[----:B-1--4-:R1:W2:Y:S04]  /*11eb0*/  SHFL.IDX PT, R9, R88, 0x1, 0x181f ;  /* 0x00381f0058097f89 */ /* 0x0122a800000e0000 */
[----:B------:R-:W-:Y:S01]  /*11ec0*/  ISETP.GE.AND P0, PT, R3, R90, PT ;  /* 0x0000005a0300720c */ /* 0x000fe20003f06270 */
[----:B---3--:R1:W3:-:S12]  /*11ed0*/  SHFL.IDX PT, R8, R87, 0x1, 0x181f ;  /* 0x00381f0057087f89 */ /* 0x0082d800000e0000 */
[----:B-1----:R-:W-:Y:S05]  /*11ee0*/  @P0 BRA `(.L_x_4823) ;  /* 0x00000028004c0947 */ /* 0x002fea0003800000 */
[-C--:B------:R-:W-:Y:S02]  /*11ef0*/  ISETP.GE.AND P5, PT, R213, R0.reuse, PT ;  /* 0x00000000d500720c */ /* 0x080fe40003fa6270 */
[-C--:B------:R-:W-:Y:S02]  /*11f00*/  ISETP.GE.AND P6, PT, R188, R0.reuse, PT ;  /* 0x00000000bc00720c */ /* 0x080fe40003fc6270 */
[-C--:B------:R-:W-:Y:S02]  /*11f10*/  ISETP.GE.AND P4, PT, R212, R0.reuse, PT ;  /* 0x00000000d400720c */ /* 0x080fe40003f86270 */
[-C--:B------:R-:W-:Y:S02]  /*11f20*/  ISETP.GE.AND P2, PT, R210, R0.reuse, PT ;  /* 0x00000000d200720c */ /* 0x080fe40003f46270 */
[----:B------:R-:W-:Y:S02]  /*11f30*/  ISETP.GE.AND P3, PT, R211, R0, PT ;  /* 0x00000000d300720c */ /* 0x000fe40003f66270 */
[----:B------:R-:W-:-:S03]  /*11f40*/  LOP3.LUT P0, RZ, R86, 0x40, RZ, 0xc0, !PT ;  /* 0x0000004056ff7812 */ /* 0x000fc6000780c0ff */
[C---:B---3-5:R-:W-:Y:S02]  /*11f50*/  @!P5 LEA R12, P1, R213.reuse, R8, 0x1 ;  /* 0x00000008d50cd211 */ /* 0x068fe400078208ff */
[----:B--2---:R-:W-:Y:S02]  /*11f60*/  @!P6 IMAD.WIDE R10, R188, 0x2, R8 ;  /* 0x00000002bc0ae825 */ /* 0x004fe400078e0208 */
[----:B------:R-:W-:Y:S02]  /*11f70*/  @!P5 LEA.HI.X R13, R213, R9, R156, 0x1, P1 ;  /* 0x00000009d50dd211 */ /* 0x000fe400008f0c9c */
[----:B------:R-:W-:Y:S01]  /*11f80*/  ISETP.GE.AND P1, PT, R209, R0, PT ;  /* 0x00000000d100720c */ /* 0x000fe20003f26270 */
[----:B------:R1:W-:Y:S01]  /*11f90*/  @!P6 ST.E.128 desc[UR42][R10.64], R24 ;  /* 0x000000180a00e985 */ /* 0x0003e2000c101d2a */
[----:B------:R-:W-:-:S03]  /*11fa0*/  SHF.R.S32.HI R0, RZ, 0x1f, R89 ;  /* 0x0000001fff007819 */ /* 0x000fc60000011459 */
        /* <DEDUP_REMOVED lines=23> */
.L_x_4820:
[----:B-1----:R-:W1:Y:S01]  /*12120*/  LDC R10, c[0x0][0xbe8] ;  /* 0x0002fa00ff0a7b82 */ /* 0x002e620000000800 */
        /* <DEDUP_REMOVED lines=21> */
[----:B-1----:R-:W-:Y:S01]  /*12280*/  ISETP.NE.AND P0, PT, R10, 0x1, PT ;  /* 0x000000010a00780c */ /* 0x002fe20003f05270 */
[----:B------:R-:W-:Y:S01]  /*12290*/  ULDC.64 UR4, c[0x0][0xb40] ;  /* 0x0002d00000047ab9 */ /* 0x000fe20000000a00 */
[----:B------:R-:W-:Y:S01]  /*122a0*/  IMAD R4, R4, R10, RZ ;  /* 0x0000000a04047224 */ /* 0x000fe200078e02ff */
        /* <DEDUP_REMOVED lines=9> */
[----:B------:R-:W1:Y:S01]  /*12340*/  @P0 LDC R12, c[0x0][0xbec] ;  /* 0x0002fb00ff0c0b82 */ /* 0x000e620000000800 */
[----:B------:R-:W-:Y:S01]  /*12350*/  IMAD.IADD R9, R9, 0x1, R0 ;  /* 0x0000000109097824 */ /* 0x000fe200078e0200 */
[----:B------:R-:W-:Y:S01]  /*12360*/  SHF.R.S32.HI R164, RZ, 0x1f, R236 ;  /* 0x0000001fffa47819 */ /* 0x000fe200000114ec */
[----:B------:R-:W-:Y:S01]  /*12370*/  VIADD R169, R192, 0x80 ;  /* 0x00000080c0a97836 */ /* 0x000fe20000000000 */
[----:B------:R-:W-:Y:S01]  /*12380*/  SHF.R.S32.HI R165, RZ, 0x1f, R237 ;  /* 0x0000001fffa57819 */ /* 0x000fe200000114ed */
[----:B------:R-:W-:Y:S01]  /*12390*/  IMAD.WIDE.U32 R8, R217, UR4, R8 ;  /* 0x00000004d9087c25 */ /* 0x000fe2000f8e0008 */
[----:B------:R-:W-:-:S02]  /*123a0*/  SHF.R.S32.HI R167, RZ, 0x1f, R167 ;  /* 0x0000001fffa77819 */ /* 0x000fc400000114a7 */
[----:B------:R-:W2:Y:S01]  /*123b0*/  @P0 LDC R0, c[0x0][0xbf0] ;  /* 0x0002fc00ff000b82 */ /* 0x000ea20000000800 */
        /* <DEDUP_REMOVED lines=16> */
[----:B-1----:R-:W-:Y:S01]  /*124c0*/  @P0 IMAD.HI.U32 R12, R11, R12, RZ ;  /* 0x0000000c0b0c0227 */ /* 0x002fe200078e00ff */
[----:B------:R-:W-:-:S02]  /*124d0*/  SHF.R.S32.HI R181, RZ, 0x1f, R181 ;  /* 0x0000001fffb57819 */ /* 0x000fc400000114b5 */
[----:B------:R-:W-:Y:S01]  /*124e0*/  SHF.R.S32.HI R183, RZ, 0x1f, R183 ;  /* 0x0000001fffb77819 */ /* 0x000fe200000114b7 */
[C---:B------:R-:W-:Y:S02]  /*124f0*/  VIADD R195, R192.reuse, 0x40 ;  /* 0x00000040c0c37836 */ /* 0x040fe40000000000 */
[C---:B------:R-:W-:Y:S01]  /*12500*/  VIADD R205, R192.reuse, 0x38 ;  /* 0x00000038c0cd7836 */ /* 0x040fe20000000000 */
[----:B--2---:R-:W-:Y:S01]  /*12510*/  @P0 SHF.R.U32.HI R3, RZ, R0, R12 ;  /* 0x00000000ff030219 */ /* 0x004fe2000001160c */
[C---:B------:R-:W-:Y:S01]  /*12520*/  VIADD R208, R192.reuse, 0x30 ;  /* 0x00000030c0d07836 */ /* 0x040fe20000000000 */
[----:B------:R-:W-:Y:S01]  /*12530*/  SHF.R.S32.HI R195, RZ, 0x1f, R195 ;  /* 0x0000001fffc37819 */ /* 0x000fe200000114c3 */
[----:B------:R-:W-:Y:S01]  /*12540*/  VIADD R215, R192, 0x28 ;  /* 0x00000028c0d77836 */ /* 0x000fe20000000000 */
[----:B------:R-:W-:Y:S01]  /*12550*/  SHF.R.S32.HI R205, RZ, 0x1f, R205 ;  /* 0x0000001fffcd7819 */ /* 0x000fe200000114cd */
[----:B------:R-:W-:Y:S01]  /*12560*/  IMAD.MOV R0, RZ, RZ, -R3 ;  /* 0x000000ffff007224 */ /* 0x000fe200078e0a03 */
[----:B------:R-:W-:Y:S01]  /*12570*/  SHF.R.S32.HI R208, RZ, 0x1f, R208 ;  /* 0x0000001fffd07819 */ /* 0x000fe200000114d0 */
[----:B------:R-:W-:Y:S01]  /*12580*/  IMAD.WIDE.U32 R8, R3, UR4, R8 ;  /* 0x0000000403087c25 */ /* 0x000fe2000f8e0008 */
[----:B------:R-:W-:-:S03]  /*12590*/  SHF.R.S32.HI R215, RZ, 0x1f, R215 ;  /* 0x0000001fffd77819 */ /* 0x000fc600000114d7 */
[----:B------:R-:W-:Y:S01]  /*125a0*/  IMAD R0, R10, R0, R11 ;  /* 0x000000000a007224 */ /* 0x000fe200078e020b */
[----:B------:R-:W-:Y:S01]  /*125b0*/  SHF.R.S32.HI R10, RZ, 0x1f, R3 ;  /* 0x0000001fff0a7819 */ /* 0x000fe20000011403 */
[C---:B------:R-:W-:Y:S02]  /*125c0*/  VIADD R225, R192.reuse, 0x20 ;  /* 0x00000020c0e17836 */ /* 0x040fe40000000000 */
[----:B------:R-:W-:Y:S02]  /*125d0*/  VIADD R227, R192, 0x18 ;  /* 0x00000018c0e37836 */ /* 0x000fe40000000000 */
[----:B------:R-:W-:Y:S01]  /*125e0*/  IMAD R10, R10, UR4, RZ ;  /* 0x000000040a0a7c24 */ /* 0x000fe2000f8e02ff */
[----:B------:R-:W-:Y:S01]  /*125f0*/  SHF.R.S32.HI R225, RZ, 0x1f, R225 ;  /* 0x0000001fffe17819 */ /* 0x000fe200000114e1 */
[C---:B------:R-:W-:Y:S01]  /*12600*/  VIADD R233, R192.reuse, 0x10 ;  /* 0x00000010c0e97836 */ /* 0x040fe20000000000 */
[----:B------:R-:W-:Y:S01]  /*12610*/  SHF.R.S32.HI R227, RZ, 0x1f, R227 ;  /* 0x0000001fffe37819 */ /* 0x000fe200000114e3 */
[----:B------:R-:W-:Y:S01]  /*12620*/  IMAD R10, R3, UR5, R10 ;  /* 0x00000005030a7c24 */ /* 0x000fe2000f8e020a */
[----:B------:R-:W-:Y:S01]  /*12630*/  SHF.R.S32.HI R3, RZ, 0x1f, R0 ;  /* 0x0000001fff037819 */ /* 0x000fe20000011400 */
[----:B------:R-:W-:Y:S01]  /*12640*/  ULDC.64 UR4, c[0x0][0xb28] ;  /* 0x0002ca0000047ab9 */ /* 0x000fe20000000a00 */
[----:B------:R-:W-:Y:S01]  /*12650*/  VIADD R206, R192, 0x8 ;  /* 0x00000008c0ce7836 */ /* 0x000fe20000000000 */
[----:B------:R-:W-:Y:S01]  /*12660*/  SHF.R.S32.HI R233, RZ, 0x1f, R233 ;  /* 0x0000001fffe97819 */ /* 0x000fe200000114e9 */
[----:B------:R-:W-:-:S02]  /*12670*/  IMAD.IADD R9, R9, 0x1, R10 ;  /* 0x0000000109097824 */ /* 0x000fc400078e020a */
[----:B------:R-:W-:Y:S01]  /*12680*/  IMAD R3, R3, UR4, RZ ;  /* 0x0000000403037c24 */ /* 0x000fe2000f8e02ff */
[----:B------:R-:W-:Y:S01]  /*12690*/  SHF.R.S32.HI R206, RZ, 0x1f, R206 ;  /* 0x0000001fffce7819 */ /* 0x000fe200000114ce */
[----:B------:R-:W-:-:S04]  /*126a0*/  IMAD.WIDE.U32 R8, R0, UR4, R8 ;  /* 0x0000000400087c25 */ /* 0x000fc8000f8e0008 */
[----:B------:R-:W-:Y:S01]  /*126b0*/  IMAD R3, R0, UR5, R3 ;  /* 0x0000000500037c24 */ /* 0x000fe2000f8e0203 */
[----:B------:R-:W-:Y:S01]  /*126c0*/  ULDC.64 UR4, c[0x0][0xb00] ;  /* 0x0002c00000047ab9 */ /* 0x000fe20000000a00 */
[----:B------:R-:W-:Y:S01]  /*126d0*/  VIADD R166, R192, 0x88 ;  /* 0x00000088c0a67836 */ /* 0x000fe20000000000 */
[----:B------:R-:W-:Y:S01]  /*126e0*/  LEA R0, P0, R8, UR4, 0x2 ;  /* 0x0000000408007c11 */ /* 0x000fe2000f8010ff */
[----:B------:R-:W-:Y:S02]  /*126f0*/  IMAD.IADD R3, R9, 0x1, R3 ;  /* 0x0000000109037824 */ /* 0x000fe400078e0203 */
[----:B------:R-:W-:Y:S02]  /*12700*/  VIADD R168, R192, 0x80 ;  /* 0x00000080c0a87836 */ /* 0x000fe40000000000 */
[----:B------:R1:W2:Y:S01]  /*12710*/  SHFL.IDX PT, R15, R0, RZ, 0x1c1f ;  /* 0x001c1fff000f7589 */ /* 0x0002a200000e0000 */
[----:B------:R-:W-:Y:S01]  /*12720*/  LEA.HI.X R3, R8, UR5, R3, 0x2, P0 ;  /* 0x0000000508037c11 */ /* 0x000fe200080f1403 */
[----:B------:R-:W-:Y:S01]  /*12730*/  VIADD R8, R2, 0x28c20 ;  /* 0x00028c2002087836 */ /* 0x000fe20000000000 */
[----:B------:R-:W-:Y:S01]  /*12740*/  ISETP.GE.AND P0, PT, R194, R4, PT ;  /* 0x00000004c200720c */ /* 0x000fe20003f06270 */
[----:B------:R-:W-:-:S02]  /*12750*/  VIADD R170, R192, 0x78 ;  /* 0x00000078c0aa7836 */ /* 0x000fc40000000000 */
[----:B------:R1:W3:Y:S01]  /*12760*/  SHFL.IDX PT, R14, R3, RZ, 0x1c1f ;  /* 0x001c1fff030e7589 */ /* 0x0002e200000e0000 */
[----:B------:R-:W-:Y:S01]  /*12770*/  PRMT R8, RZ, 0x654, R8 ;  /* 0x00000654ff087816 */ /* 0x000fe20000000008 */
[C---:B------:R-:W-:Y:S02]  /*12780*/  VIADD R172, R192.reuse, 0x70 ;  /* 0x00000070c0ac7836 */ /* 0x040fe40000000000 */
[C---:B------:R-:W-:Y:S01]  /*12790*/  VIADD R174, R192.reuse, 0x68 ;  /* 0x00000068c0ae7836 */ /* 0x040fe20000000000 */
[----:B------:R1:W-:Y:S01]  /*127a0*/  SYNCS.ARRIVE.TRANS64.RED.A1T0 RZ, [R8+URZ], RZ ;  /* 0x000000ff08ff79a7 */ /* 0x0003e2000810043f */
[C---:B------:R-:W-:Y:S02]  /*127b0*/  VIADD R176, R192.reuse, 0x60 ;  /* 0x00000060c0b07836 */ /* 0x040fe40000000000 */
[C---:B------:R-:W-:Y:S02]  /*127c0*/  VIADD R178, R192.reuse, 0x58 ;  /* 0x00000058c0b27836 */ /* 0x040fe40000000000 */
[----:B------:R-:W-:-:S02]  /*127d0*/  VIADD R180, R192, 0x50 ;  /* 0x00000050c0b47836 */ /* 0x000fc40000000000 */
[C---:B------:R-:W-:Y:S02]  /*127e0*/  VIADD R182, R192.reuse, 0x48 ;  /* 0x00000048c0b67836 */ /* 0x040fe40000000000 */
[C---:B------:R-:W-:Y:S02]  /*127f0*/  VIADD R193, R192.reuse, 0x40 ;  /* 0x00000040c0c17836 */ /* 0x040fe40000000000 */
[C---:B------:R-:W-:Y:S02]  /*12800*/  VIADD R200, R192.reuse, 0x38 ;  /* 0x00000038c0c87836 */ /* 0x040fe40000000000 */
[C---:B------:R-:W-:Y:S02]  /*12810*/  VIADD R207, R192.reuse, 0x30 ;  /* 0x00000030c0cf7836 */ /* 0x040fe40000000000 */
[C---:B------:R-:W-:Y:S02]  /*12820*/  VIADD R214, R192.reuse, 0x28 ;  /* 0x00000028c0d67836 */ /* 0x040fe40000000000 */
[----:B------:R-:W-:-:S02]  /*12830*/  VIADD R220, R192, 0x20 ;  /* 0x00000020c0dc7836 */ /* 0x000fc40000000000 */
[C---:B------:R-:W-:Y:S02]  /*12840*/  VIADD R226, R192.reuse, 0x18 ;  /* 0x00000018c0e27836 */ /* 0x040fe40000000000 */
[C---:B------:R-:W-:Y:S02]  /*12850*/  VIADD R232, R192.reuse, 0x10 ;  /* 0x00000010c0e87836 */ /* 0x040fe40000000000 */
[----:B------:R-:W-:Y:S01]  /*12860*/  VIADD R204, R192, 0x8 ;  /* 0x00000008c0cc7836 */ /* 0x000fe20000000000 */
[----:B-123--:R-:W-:Y:S06]  /*12870*/  @P0 BRA `(.L_x_4825) ;  /* 0x0000000800040947 */ /* 0x00efec0003800000 */
[----:B------:R-:W-:Y:S02]  /*12880*/  ULDC UR4, c[0x0][0xac8] ;  /* 0x0002b20000047ab9 */ /* 0x000fe40000000800 */
[----:B------:R-:W-:Y:S02]  /*12890*/  ISETP.GE.AND P0, PT, R192, UR4, PT ;  /* 0x00000004c0007c0c */ /* 0x000fe4000bf06270 */
[----:B------:R-:W-:Y:S02]  /*128a0*/  ISETP.GE.AND P4, PT, R176, UR4, PT ;  /* 0x00000004b0007c0c */ /* 0x000fe4000bf86270 */
[----:B------:R-:W-:-:S09]  /*128b0*/  ISETP.GE.AND P5, PT, R174, UR4, PT ;  /* 0x00000004ae007c0c */ /* 0x000fd2000bfa6270 */
[----:B------:R-:W-:-:S04]  /*128c0*/  @!P0 LEA R8, P1, R192, R15, 0x2 ;  /* 0x0000000fc0088211 */ /* 0x000fc800078210ff */
[----:B------:R-:W-:-:S05]  /*128d0*/  @!P0 LEA.HI.X R9, R192, R14, R217, 0x2, P1 ;  /* 0x0000000ec0098211 */ /* 0x000fca00008f14d9 */
        /* <DEDUP_REMOVED lines=33> */
[-C--:B------:R-:W-:Y:S02]  /*12af0*/  @!P1 LEA R10, P6, R180, R15.reuse, 0x2 ;  /* 0x0000000fb40a9211 */ /* 0x080fe400078c10ff */
        /* <DEDUP_REMOVED lines=40> */
[CC--:B---3--:R-:W-:Y:S01]  /*12d80*/  @!P5 LEA R12, P6, R236.reuse, R15.reuse, 0x2 ;  /* 0x0000000fec0cd211 */ /* 0x0c8fe200078c10ff */
        /* <DEDUP_REMOVED lines=23> */
[-C--:B--2---:R-:W-:Y:S01]  /*12f00*/  @!P3 LEA R12, P6, R228, R15.reuse, 0x2 ;  /* 0x0000000fe40cb211 */ /* 0x084fe200078c10ff */
        /* <DEDUP_REMOVED lines=24> */
.L_x_4825:
[----:B------:R-:W-:Y:S05]  /*13090*/  BSYNC B1 ;  /* 0x0000000000017941 */ /* 0x000fea0003800000 */
.L_x_4824:
[----:B-1----:R-:W-:Y:S01]  /*130a0*/  VIADD R9, R194, 0x8 ;  /* 0x00000008c2097836 */ /* 0x002fe20000000000 */
[----:B------:R-:W1:Y:S04]  /*130b0*/  SHFL.IDX PT, R3, R3, 0x1, 0x1c1f ;  /* 0x003c1f0003037f89 */ /* 0x000e6800000e0000 */
[----:B------:R-:W-:Y:S01]  /*130c0*/  ISETP.GE.AND P0, PT, R9, R4, PT ;  /* 0x000000040900720c */ /* 0x000fe20003f06270 */
[----:B------:R2:W3:-:S12]  /*130d0*/  SHFL.IDX PT, R29, R0, 0x1, 0x1c1f ;  /* 0x003c1f00001d7f89 */ /* 0x0004d800000e0000 */
[----:B--2---:R-:W-:Y:S05]  /*130e0*/  @P0 BRA `(.L_x_4823) ;  /* 0x0000001400cc0947 */ /* 0x004fea0003800000 */
[----:B------:R-:W-:Y:S02]  /*130f0*/  ULDC UR4, c[0x0][0xac8] ;  /* 0x0002b20000047ab9 */ /* 0x000fe40000000800 */
[----:B------:R-:W-:Y:S02]  /*13100*/  ISETP.GE.AND P4, PT, R192, UR4, PT ;  /* 0x00000004c0007c0c */ /* 0x000fe4000bf86270 */
[----:B------:R-:W-:Y:S02]  /*13110*/  ISETP.GE.AND P2, PT, R204, UR4, PT ;  /* 0x00000004cc007c0c */ /* 0x000fe4000bf46270 */
[----:B------:R-:W-:Y:S02]  /*13120*/  ISETP.GE.AND P1, PT, R232, UR4, PT ;  /* 0x00000004e8007c0c */ /* 0x000fe4000bf26270 */
[----:B------:R-:W-:-:S07]  /*13130*/  ISETP.GE.AND P0, PT, R226, UR4, PT ;  /* 0x00000004e2007c0c */ /* 0x000fce000bf06270 */
[----:B---3--:R-:W-:-:S04]  /*13140*/  @!P4 LEA R8, P3, R192, R29, 0x2 ;  /* 0x0000001dc008c211 */ /* 0x008fc800078610ff */
[----:B-1----:R-:W-:Y:S02]  /*13150*/  @!P4 LEA.HI.X R9, R192, R3, R217, 0x2, P3 ;  /* 0x00000003c009c211 */ /* 0x002fe400018f14d9 */
[----:B------:R-:W-:Y:S02]  /*13160*/  ISETP.GE.AND P3, PT, R220, UR4, PT ;  /* 0x00000004dc007c0c */ /* 0x000fe4000bf66270 */
[----:B------:R-:W-:Y:S01]  /*13170*/  @!P1 LEA R10, P5, R232, R29, 0x2 ;  /* 0x0000001de80a9211 */ /* 0x000fe200078a10ff */
[----:B------:R1:W-:Y:S01]  /*13180*/  @!P4 ST.E.64 desc[UR42][R8.64], R26 ;  /* 0x0000001a0800c985 */ /* 0x0003e2000c101b2a */
[----:B------:R-:W-:Y:S02]  /*13190*/  ISETP.GE.AND P4, PT, R214, UR4, PT ;  /* 0x00000004d6007c0c */ /* 0x000fe4000bf86270 */
[----:B------:R-:W-:Y:S02]  /*131a0*/  @!P1 LEA.HI.X R11, R232, R3, R233, 0x2, P5 ;  /* 0x00000003e80b9211 */ /* 0x000fe400028f14e9 */
[----:B------:R-:W-:-:S02]  /*131b0*/  ISETP.GE.AND P5, PT, R207, UR4, PT ;  /* 0x00000004cf007c0c */ /* 0x000fc4000bfa6270 */
[----:B-1----:R-:W-:-:S04]  /*131c0*/  @!P2 LEA R8, P6, R204, R29, 0x2 ;  /* 0x0000001dcc08a211 */ /* 0x002fc800078c10ff */
[----:B------:R-:W-:Y:S02]  /*131d0*/  @!P2 LEA.HI.X R9, R204, R3, R206, 0x2, P6 ;  /* 0x00000003cc09a211 */ /* 0x000fe400030f14ce */
[----:B------:R-:W-:-:S03]  /*131e0*/  @!P0 LEA R12, P6, R226, R29, 0x2 ;  /* 0x0000001de20c8211 */ /* 0x000fc600078c10ff */
[----:B------:R1:W-:Y:S01]  /*131f0*/  @!P2 ST.E.64 desc[UR42][R8.64], R30 ;  /* 0x0000001e0800a985 */ /* 0x0003e2000c101b2a */
[----:B------:R-:W-:-:S03]  /*13200*/  @!P0 LEA.HI.X R13, R226, R3, R227, 0x2, P6 ;  /* 0x00000003e20d8211 */ /* 0x000fc600030f14e3 */
[----:B------:R2:W-:Y:S04]  /*13210*/  @!P1 ST.E.64 desc[UR42][R10.64], R34 ;  /* 0x000000220a009985 */ /* 0x0005e8000c101b2a */
[----:B------:R3:W-:Y:S01]  /*13220*/  @!P0 ST.E.64 desc[UR42][R12.64], R38 ;  /* 0x000000260c008985 */ /* 0x0007e2000c101b2a */
[----:B------:R-:W-:Y:S02]  /*13230*/  ISETP.GE.AND P0, PT, R200, UR4, PT ;  /* 0x00000004c8007c0c */ /* 0x000fe4000bf06270 */
[-C--:B-1----:R-:W-:Y:S02]  /*13240*/  @!P3 LEA R8, P1, R220, R29.reuse, 0x2 ;  /* 0x0000001ddc08b211 */ /* 0x082fe400078210ff */
[----:B--2---:R-:W-:Y:S02]  /*13250*/  @!P4 LEA R10, P2, R214, R29, 0x2 ;  /* 0x0000001dd60ac211 */ /* 0x004fe400078410ff */
[----:B------:R-:W-:-:S02]  /*13260*/  @!P3 LEA.HI.X R9, R220, R3, R225, 0x2, P1 ;  /* 0x00000003dc09b211 */ /* 0x000fc400008f14e1 */
[----:B------:R-:W-:Y:S02]  /*13270*/  ISETP.GE.AND P1, PT, R193, UR4, PT ;  /* 0x00000004c1007c0c */ /* 0x000fe4000bf26270 */
[----:B------:R-:W-:Y:S01]  /*13280*/  @!P4 LEA.HI.X R11, R214, R3, R215, 0x2, P2 ;  /* 0x00000003d60bc211 */ /* 0x000fe200010f14d7 */
[----:B------:R1:W-:Y:S01]  /*13290*/  @!P3 ST.E.64 desc[UR42][R8.64], R42 ;  /* 0x0000002a0800b985 */ /* 0x0003e2000c101b2a */
[----:B------:R-:W-:Y:S02]  /*132a0*/  ISETP.GE.AND P2, PT, R182, UR4, PT ;  /* 0x00000004b6007c0c */ /* 0x000fe4000bf46270 */
[C---:B---3--:R-:W-:Y:S01]  /*132b0*/  @!P5 LEA R12, P6, R207.reuse, R29, 0x2 ;  /* 0x0000001dcf0cd211 */ /* 0x048fe200078c10ff */
[----:B------:R2:W-:Y:S01]  /*132c0*/  @!P4 ST.E.64 desc[UR42][R10.64], R46 ;  /* 0x0000002e0a00c985 */ /* 0x0005e2000c101b2a */
[----:B------:R-:W-:Y:S02]  /*132d0*/  ISETP.GE.AND P3, PT, R180, UR4, PT ;  /* 0x00000004b4007c0c */ /* 0x000fe4000bf66270 */
[----:B------:R-:W-:-:S02]  /*132e0*/  @!P5 LEA.HI.X R13, R207, R3, R208, 0x2, P6 ;  /* 0x00000003cf0dd211 */ /* 0x000fc400030f14d0 */
[----:B------:R-:W-:-:S03]  /*132f0*/  ISETP.GE.AND P4, PT, R178, UR4, PT ;  /* 0x00000004b2007c0c */ /* 0x000fc6000bf86270 */
[----:B------:R3:W-:Y:S01]  /*13300*/  @!P5 ST.E.64 desc[UR42][R12.64], R50 ;  /* 0x000000320c00d985 */ /* 0x0007e2000c101b2a */
[CC--:B-1----:R-:W-:Y:S02]  /*13310*/  @!P0 LEA R8, P6, R200.reuse, R29.reuse, 0x2 ;  /* 0x0000001dc8088211 */ /* 0x0c2fe400078c10ff */
[C---:B--2---:R-:W-:Y:S02]  /*13320*/  @!P1 LEA R10, P5, R193.reuse, R29, 0x2 ;  /* 0x0000001dc10a9211 */ /* 0x044fe400078a10ff */
        /* <DEDUP_REMOVED lines=10> */
[-C--:B-1----:R-:W-:Y:S02]  /*133d0*/  @!P3 LEA R8, P6, R180, R29.reuse, 0x2 ;  /* 0x0000001db408b211 */ /* 0x082fe400078c10ff */
[----:B--2---:R-:W-:Y:S02]  /*133e0*/  @!P4 LEA R10, P2, R178, R29, 0x2 ;  /* 0x0000001db20ac211 */ /* 0x004fe400078410ff */
        /* <DEDUP_REMOVED lines=10> */
[----:B------:R-:W-:Y:S02]  /*13490*/  @!P0 LEA.HI.X R9, R174, R3, R175, 0x2, P4 ;  /* 0x00000003ae098211 */ /* 0x000fe400020f14af */
        /* <DEDUP_REMOVED lines=16> */
[----:B------:R-:W-:Y:S02]  /*135a0*/  @!P4 LEA.HI.X R11, R166, R3, R167, 0x2, P0 ;  /* 0x00000003a60bc211 */ /* 0x000fe400000f14a7 */
[----:B------:R-:W-:Y:S02]  /*135b0*/  ISETP.GE.AND P0, PT, R234, UR4, PT ;  /* 0x00000004ea007c0c */ /* 0x000fe4000bf06270 */
[C---:B---3--:R-:W-:Y:S01]  /*135c0*/  @!P3 LEA R12, P6, R237.reuse, R29, 0x2 ;  /* 0x0000001ded0cb211 */ /* 0x048fe200078c10ff */
[----:B------:R2:W-:Y:S01]  /*135d0*/  @!P4 ST.E.64 desc[UR42][R10.64], R94 ;  /* 0x0000005e0a00c985 */ /* 0x0005e2000c101b2a */
[----:B------:R-:W-:Y:S02]  /*135e0*/  ISETP.GE.AND P4, PT, R230, UR4, PT ;  /* 0x00000004e6007c0c */ /* 0x000fe4000bf86270 */
[----:B------:R-:W-:-:S02]  /*135f0*/  @!P3 LEA.HI.X R13, R237, R3, R165, 0x2, P6 ;  /* 0x00000003ed0db211 */ /* 0x000fc400030f14a5 */
[----:B------:R-:W-:-:S03]  /*13600*/  @!P2 LEA R14, P6, R236, R29, 0x2 ;  /* 0x0000001dec0ea211 */ /* 0x000fc600078c10ff */
[----:B------:R3:W-:Y:S01]  /*13610*/  @!P3 ST.E.64 desc[UR42][R12.64], R98 ;  /* 0x000000620c00b985 */ /* 0x0007e2000c101b2a */
[C---:B------:R-:W-:Y:S02]  /*13620*/  @!P1 LEA R20, P3, R235.reuse, R29, 0x2 ;  /* 0x0000001deb149211 */ /* 0x040fe400078610ff */
[----:B------:R-:W-:Y:S02]  /*13630*/  @!P2 LEA.HI.X R15, R236, R3, R164, 0x2, P6 ;  /* 0x00000003ec0fa211 */ /* 0x000fe400030f14a4 */
[C---:B------:R-:W-:Y:S02]  /*13640*/  @!P0 LEA R24, P6, R234.reuse, R29, 0x2 ;  /* 0x0000001dea188211 */ /* 0x040fe400078c10ff */
[-C--:B------:R-:W-:Y:S01]  /*13650*/  @!P1 LEA.HI.X R21, R235, R3.reuse, R163, 0x2, P3 ;  /* 0x00000003eb159211 */ /* 0x080fe200018f14a3 */
[----:B------:R4:W-:Y:S01]  /*13660*/  @!P2 ST.E.64 desc[UR42][R14.64], R102 ;  /* 0x000000660e00a985 */ /* 0x0009e2000c101b2a */
[----:B------:R-:W-:Y:S02]  /*13670*/  ISETP.GE.AND P3, PT, R229, UR4, PT ;  /* 0x00000004e5007c0c */ /* 0x000fe4000bf66270 */
[----:B------:R-:W-:Y:S01]  /*13680*/  @!P0 LEA.HI.X R25, R234, R3, R162, 0x2, P6 ;  /* 0x00000003ea198211 */ /* 0x000fe200030f14a2 */
[----:B------:R5:W-:Y:S01]  /*13690*/  @!P1 ST.E.64 desc[UR42][R20.64], R106 ;  /* 0x0000006a14009985 */ /* 0x000be2000c101b2a */
[----:B-1----:R-:W-:-:S02]  /*136a0*/  @!P5 LEA R8, P1, R231, R29, 0x2 ;  /* 0x0000001de708d211 */ /* 0x002fc400078210ff */
[----:B--2---:R-:W-:Y:S01]  /*136b0*/  @!P4 LEA R10, P2, R230, R29, 0x2 ;  /* 0x0000001de60ac211 */ /* 0x004fe200078410ff */
[----:B------:R-:W-:Y:S01]  /*136c0*/  @!P0 ST.E.64 desc[UR42][R24.64], R110 ;  /* 0x0000006e18008985 */ /* 0x000fe2000c101b2a */
[----:B------:R-:W-:Y:S02]  /*136d0*/  ISETP.GE.AND P0, PT, R228, UR4, PT ;  /* 0x00000004e4007c0c */ /* 0x000fe4000bf06270 */
[----:B------:R-:W-:Y:S02]  /*136e0*/  @!P5 LEA.HI.X R9, R231, R3, R161, 0x2, P1 ;  /* 0x00000003e709d211 */ /* 0x000fe400008f14a1 */
[----:B------:R-:W-:Y:S02]  /*136f0*/  ISETP.GE.AND P1, PT, R224, UR4, PT ;  /* 0x00000004e0007c0c */ /* 0x000fe4000bf26270 */
[----:B---3--:R-:W-:Y:S01]  /*13700*/  @!P3 LEA R12, P6, R229, R29, 0x2 ;  /* 0x0000001de50cb211 */ /* 0x008fe200078c10ff */
[----:B------:R1:W-:Y:S01]  /*13710*/  @!P5 ST.E.64 desc[UR42][R8.64], R114 ;  /* 0x000000720800d985 */ /* 0x0003e2000c101b2a */
[----:B------:R-:W-:-:S02]  /*13720*/  @!P4 LEA.HI.X R11, R230, R3, R160, 0x2, P2 ;  /* 0x00000003e60bc211 */ /* 0x000fc400010f14a0 */
[----:B------:R-:W-:Y:S02]  /*13730*/  @!P3 LEA.HI.X R13, R229, R3, R159, 0x2, P6 ;  /* 0x00000003e50db211 */ /* 0x000fe400030f149f */
[----:B------:R-:W-:Y:S01]  /*13740*/  ISETP.GE.AND P2, PT, R221, UR4, PT ;  /* 0x00000004dd007c0c */ /* 0x000fe2000bf46270 */
[----:B------:R2:W-:Y:S01]  /*13750*/  @!P4 ST.E.64 desc[UR42][R10.64], R118 ;  /* 0x000000760a00c985 */ /* 0x0005e2000c101b2a */
[----:B------:R-:W-:Y:S02]  /*13760*/  ISETP.GE.AND P4, PT, R223, UR4, PT ;  /* 0x00000004df007c0c */ /* 0x000fe4000bf86270 */
[----:B----4-:R-:W-:Y:S01]  /*13770*/  @!P0 LEA R14, P5, R228, R29, 0x2 ;  /* 0x0000001de40e8211 */ /* 0x010fe200078a10ff */
[----:B------:R3:W-:Y:S01]  /*13780*/  @!P3 ST.E.64 desc[UR42][R12.64], R122 ;  /* 0x0000007a0c00b985 */ /* 0x0007e2000c101b2a */
[----:B------:R-:W-:Y:S02]  /*13790*/  ISETP.GE.AND P3, PT, R222, UR4, PT ;  /* 0x00000004de007c0c */ /* 0x000fe4000bf66270 */
[----:B------:R-:W-:-:S02]  /*137a0*/  @!P0 LEA.HI.X R15, R228, R3, R158, 0x2, P5 ;  /* 0x00000003e40f8211 */ /* 0x000fc400028f149e */
[----:B------:R-:W-:Y:S02]  /*137b0*/  ISETP.GE.AND P5, PT, R219, UR4, PT ;  /* 0x00000004db007c0c */ /* 0x000fe4000bfa6270 */
[CC--:B-----5:R-:W-:Y:S01]  /*137c0*/  @!P1 LEA R20, P6, R224.reuse, R29.reuse, 0x2 ;  /* 0x0000001de0149211 */ /* 0x0e0fe200078c10ff */
[----:B------:R4:W-:Y:S02]  /*137d0*/  @!P0 ST.E.64 desc[UR42][R14.64], R126 ;  /* 0x0000007e0e008985 */ /* 0x0009e4000c101b2a */
[C---:B-1----:R-:W-:Y:S02]  /*137e0*/  @!P4 LEA R8, P0, R223.reuse, R29, 0x2 ;  /* 0x0000001ddf08c211 */ /* 0x042fe400078010ff */
[----:B------:R-:W-:Y:S02]  /*137f0*/  @!P1 LEA.HI.X R21, R224, R3, R157, 0x2, P6 ;  /* 0x00000003e0159211 */ /* 0x000fe400030f149d */
[----:B--2---:R-:W-:Y:S02]  /*13800*/  @!P3 LEA R10, P6, R222, R29, 0x2 ;  /* 0x0000001dde0ab211 */ /* 0x004fe400078c10ff */
[----:B------:R-:W-:Y:S01]  /*13810*/  @!P4 LEA.HI.X R9, R223, R3, R156, 0x2, P0 ;  /* 0x00000003df09c211 */ /* 0x000fe200000f149c */
[----:B------:R4:W-:Y:S01]  /*13820*/  @!P1 ST.E.64 desc[UR42][R20.64], R130 ;  /* 0x0000008214009985 */ /* 0x0009e2000c101b2a */
[----:B---3--:R-:W-:-:S02]  /*13830*/  @!P2 LEA R12, P1, R221, R29, 0x2 ;  /* 0x0000001ddd0ca211 */ /* 0x008fc400078210ff */
        /* <DEDUP_REMOVED lines=14> */
.L_x_4817:
[----:B------:R-:W-:Y:S01]  /*13920*/  ULDC.64 UR6, c[0x0][0xc08] ;  /* 0x0003020000067ab9 */ /* 0x000fe20000000a00 */
[----:B------:R-:W-:Y:S01]  /*13930*/  ULDC.64 UR4, c[0x0][0xc00] ;  /* 0x0003000000047ab9 */ /* 0x000fe20000000a00 */
[----:B------:R-:W-:Y:S01]  /*13940*/  ISETP.NE.U32.AND P1, PT, RZ, UR6, PT ;  /* 0x00000006ff007c0c */ /* 0x000fe2000bf25070 */
[----:B------:R-:W-:Y:S01]  /*13950*/  IMAD.MOV.U32 R3, RZ, RZ, RZ ;  /* 0x000000ffff037224 */ /* 0x000fe200078e00ff */
[----:B------:R-:W-:Y:S02]  /*13960*/  ISETP.NE.U32.AND P0, PT, RZ, UR4, PT ;  /* 0x00000004ff007c0c */ /* 0x000fe4000bf05070 */
[----:B------:R-:W-:Y:S02]  /*13970*/  ISETP.NE.AND.EX P1, PT, RZ, UR7, PT, P1 ;  /* 0x00000007ff007c0c */ /* 0x000fe4000bf25310 */
[----:B------:R-:W-:Y:S02]  /*13980*/  IADD3 R8, P2, R207, UR4, RZ ;  /* 0x00000004cf087c10 */ /* 0x000fe4000ff5e0ff */
        /* <DEDUP_REMOVED lines=9> */
[----:B--2---:R-:W2:-:S12]  /*13a20*/  S2R R4, SR_TID.X ;  /* 0x0000000000047919 */ /* 0x004e980000002100 */
[----:B------:R-:W4:Y:S01]  /*13a30*/  @!P2 LDC R205, c[0x0][0xad4] ;  /* 0x0002b500ffcdab82 */ /* 0x000f220000000800 */
[----:B--2---:R-:W-:Y:S01]  /*13a40*/  VIADD R32, R4, 0xffffff80 ;  /* 0xffffff8004207836 */ /* 0x004fe20000000000 */
[----:B----4-:R-:W-:-:S04]  /*13a50*/  ISETP.GT.AND P2, PT, R205, 0x1, PT ;  /* 0x00000001cd00780c */ /* 0x010fc80003f44270 */
[----:B------:R-:W-:Y:S01]  /*13a60*/  ISETP.GT.AND P3, PT, R32, 0x3f, PT ;  /* 0x0000003f2000780c */ /* 0x000fe20003f64270 */
[----:B---3--:R-:W-:-:S12]  /*13a70*/  @P1 BRA `(.L_x_4826) ;  /* 0x0000000000101947 */ /* 0x008fd80003800000 */
[----:B------:R-:W-:Y:S05]  /*13a80*/  @!P0 BRA `(.L_x_4826) ;  /* 0x00000000000c8947 */ /* 0x000fea0003800000 */
[----:B------:R-:W2:Y:S04]  /*13a90*/  LDG.E R11, desc[UR42][R8.64] ;  /* 0x0000002a080b7981 */ /* 0x000ea8000c1e1900 */
[----:B-----5:R-:W2:Y:S02]  /*13aa0*/  LDG.E R0, desc[UR42][R8.64+0x4] ;  /* 0x0000042a08007981 */ /* 0x020ea4000c1e1900 */
[----:B--2---:R-:W-:-:S07]  /*13ab0*/  IMAD.IADD R0, R0, 0x1, -R11 ;  /* 0x0000000100007824 */ /* 0x004fce00078e0a0b */
.L_x_4826:
[----:B------:R-:W2:Y:S01]  /*13ac0*/  LDL.LU R4, [R1+0x40] ;  /* 0x0000400001047983 */ /* 0x000ea20000300800 */
[----:B------:R-:W-:Y:S01]  /*13ad0*/  BSSY B1, `(.L_x_4827) ;  /* 0x0000036000017945 */ /* 0x000fe20003800000 */
[----:B------:R-:W-:Y:S02]  /*13ae0*/  SEL R31, R206, RZ, !P0 ;  /* 0x000000ffce1f7207 */ /* 0x000fe40004000000 */
[----:B-----5:R-:W-:Y:S02]  /*13af0*/  SHF.R.S32.HI R28, RZ, 0x1f, R3 ;  /* 0x0000001fff1c7819 */ /* 0x020fe40000011403 */
[----:B--2---:R-:W-:Y:S01]  /*13b00*/  SEL R30, R4, RZ, !P0 ;  /* 0x000000ff041e7207 */ /* 0x004fe20004000000 */
[----:B------:R-:W-:Y:S06]  /*13b10*/  @P3 BRA `(.L_x_4828) ;  /* 0x0000000000c43947 */ /* 0x000fec0003800000 */
[----:B------:R-:W2:Y:S01]  /*13b20*/  S2R R33, SR_TID.X ;  /* 0x0000000000217919 */ /* 0x000ea20000002100 */
[----:B------:R-:W3:Y:S02]  /*13b30*/  LDC R35, c[0x0][0xbe8] ;  /* 0x0002fa00ff237b82 */ /* 0x000ee40000000800 */
[----:B---3--:R-:W-:Y:S01]  /*13b40*/  IMAD R4, R0, R35, RZ ;  /* 0x0000002300047224 */ /* 0x008fe200078e02ff */
[----:B--2---:R-:W-:-:S04]  /*13b50*/  IADD3 R33, R194, -0x80, R33 ;  /* 0xffffff80c2217810 */ /* 0x004fc80007ffe021 */
[----:B------:R-:W-:-:S13]  /*13b60*/  ISETP.GE.AND P0, PT, R33, R4, PT ;  /* 0x000000042100720c */ /* 0x000fda0003f06270 */
[----:B------:R-:W-:Y:S05]  /*13b70*/  @P0 BRA `(.L_x_4828) ;  /* 0x0000000000ac0947 */ /* 0x000fea0003800000 */
[----:B------:R-:W-:Y:S01]  /*13b80*/  IMAD.MOV.U32 R26, RZ, RZ, 0x9b8 ;  /* 0x000009b8ff1a7424 */ /* 0x000fe200078e00ff */
[----:B------:R-:W-:Y:S01]  /*13b90*/  ISETP.GT.AND P0, PT, R205, 0x1, PT ;  /* 0x00000001cd00780c */ /* 0x000fe20003f04270 */
[----:B------:R-:W2:Y:S01]  /*13ba0*/  LDC.64 R8, c[0x0][0xba8] ;  /* 0x0002ea00ff087b82 */ /* 0x000ea20000000a00 */
[----:B------:R-:W-:Y:S01]  /*13bb0*/  ISETP.NE.AND P1, PT, R35, 0x1, PT ;  /* 0x000000012300780c */ /* 0x000fe20003f25270 */
[----:B------:R-:W-:Y:S01]  /*13bc0*/  IMAD.MOV.U32 R27, RZ, RZ, R33 ;  /* 0x000000ffff1b7224 */ /* 0x000fe200078e0021 */
[----:B------:R-:W-:Y:S02]  /*13bd0*/  SEL R26, R26, 0x978, P0 ;  /* 0x000009781a1a7807 */ /* 0x000fe40000000000 */
[----:B------:R-:W-:-:S03]  /*13be0*/  SEL R217, R217, RZ, P0 ;  /* 0x000000ffd9d97207 */ /* 0x000fc60000000000 */
[----:B------:R-:W3:Y:S08]  /*13bf0*/  LDC.64 R14, c[0x0][R26+0x220] ;  /* 0x000088001a0e7b82 */ /* 0x000ef00000000a00 */
[----:B------:R-:W4:Y:S08]  /*13c00*/  LDC.64 R24, c[0x0][R26+0x218] ;  /* 0x000086001a187b82 */ /* 0x000f300000000a00 */
[----:B------:R-:W5:Y:S08]  /*13c10*/  LDC.64 R12, c[0x0][R26+0x228] ;  /* 0x00008a001a0c7b82 */ /* 0x000f700000000a00 */
[----:B------:R-:W0:Y:S08]  /*13c20*/  LDC.64 R10, c[0x0][R26+0x210] ;  /* 0x000084001a0a7b82 */ /* 0x000e300000000a00 */
[----:B------:R-:W4:Y:S08]  /*13c30*/  @P1 LDC R4, c[0x0][0xbec] ;  /* 0x0002fb00ff041b82 */ /* 0x000f300000000800 */
[----:B------:R-:W5:Y:S01]  /*13c40*/  @P1 LDC R37, c[0x0][0xbf0] ;  /* 0x0002fc00ff251b82 */ /* 0x000f620000000800 */
[----:B---3--:R-:W-:-:S07]  /*13c50*/  IMAD R15, R15, R31, RZ ;  /* 0x0000001f0f0f7224 */ /* 0x008fce00078e02ff */
[----:B--2---:R-:W2:Y:S01]  /*13c60*/  @!P0 LDC R8, c[0x0][0xb50] ;  /* 0x0002d400ff088b82 */ /* 0x004ea20000000800 */
[----:B-1----:R-:W-:-:S04]  /*13c70*/  IMAD.WIDE.U32 R20, R14, R31, RZ ;  /* 0x0000001f0e147225 */ /* 0x002fc800078e00ff */
[----:B------:R-:W-:Y:S02]  /*13c80*/  IMAD R15, R14, R30, R15 ;  /* 0x0000001e0e0f7224 */ /* 0x000fe400078e020f */
[----:B----4-:R-:W-:Y:S01]  /*13c90*/  @P1 IMAD.HI.U32 R4, R33, R4, RZ ;  /* 0x0000000421041227 */ /* 0x010fe200078e00ff */
[----:B------:R-:W1:Y:S03]  /*13ca0*/  @!P0 LDC R9, c[0x0][0xb54] ;  /* 0x0002d500ff098b82 */ /* 0x000e660000000800 */
[-C--:B------:R-:W-:Y:S02]  /*13cb0*/  IMAD R29, R25, R204.reuse, RZ ;  /* 0x000000cc191d7224 */ /* 0x080fe400078e02ff */
        /* <DEDUP_REMOVED lines=11> */
[----:B------:R-:W-:Y:S02]  /*13d70*/  IADD3 R12, P0, P1, R27, R24, R12 ;  /* 0x000000181b0c7210 */ /* 0x000fe4000791e00c */
[----:B------:R-:W-:-:S04]  /*13d80*/  SHF.R.S32.HI R27, RZ, 0x1f, R27 ;  /* 0x0000001fff1b7819 */ /* 0x000fc8000001141b */
[----:B------:R-:W-:Y:S01]  /*13d90*/  IADD3.X R13, R27, R4, R21, P0, P1 ;  /* 0x000000041b0d7210 */ /* 0x000fe200007e2415 */
[-C--:B0-----:R-:W-:Y:S01]  /*13da0*/  IMAD R4, R11, R15.reuse, RZ ;  /* 0x0000000f0b047224 */ /* 0x081fe200078e02ff */
[----:B------:R-:W-:Y:S01]  /*13db0*/  SHF.R.S32.HI R21, RZ, 0x1f, R15 ;  /* 0x0000001fff157819 */ /* 0x000fe2000001140f */
[----:B------:R-:W-:Y:S02]  /*13dc0*/  IMAD.MOV.U32 R11, RZ, RZ, -0x800000 ;  /* 0xff800000ff0b7424 */ /* 0x000fe400078e00ff */
[----:B------:R-:W-:-:S04]  /*13dd0*/  IMAD.WIDE.U32 R12, R10, R15, R12 ;  /* 0x0000000f0a0c7225 */ /* 0x000fc800078e000c */
[----:B------:R-:W-:Y:S01]  /*13de0*/  IMAD R21, R10, R21, R4 ;  /* 0x000000150a157224 */ /* 0x000fe200078e0204 */
[----:B--2---:R-:W-:-:S03]  /*13df0*/  LEA R8, P0, R12, R8, 0x2 ;  /* 0x000000080c087211 */ /* 0x004fc600078010ff */
[----:B------:R-:W-:-:S05]  /*13e00*/  IMAD.IADD R4, R13, 0x1, R21 ;  /* 0x000000010d047824 */ /* 0x000fca00078e0215 */
[----:B-1----:R-:W-:-:S05]  /*13e10*/  LEA.HI.X R9, R12, R9, R4, 0x2, P0 ;  /* 0x000000090c097211 */ /* 0x002fca00000f1404 */
[----:B------:R2:W-:Y:S02]  /*13e20*/  STG.E desc[UR42][R8.64], R11 ;  /* 0x0000000b08007986 */ /* 0x0005e4000c10192a */
.L_x_4828:
[----:B------:R-:W-:Y:S05]  /*13e30*/  BSYNC B1 ;  /* 0x0000000000017941 */ /* 0x000fea0003800000 */
.L_x_4827:
[----:B------:R-:W-:Y:S05]  /*13e40*/  @P2 BRA `(.L_x_4823) ;  /* 0x0000000800742947 */ /* 0x000fea0003800000 */
[----:B------:R-:W3:Y:S01]  /*13e50*/  LDC R13, c[0x0][0xbe8] ;  /* 0x0002fa00ff0d7b82 */ /* 0x000ee20000000800 */
[----:B------:R-:W-:Y:S01]  /*13e60*/  ULDC.64 UR4, c[0x0][0xaa0] ;  /* 0x0002a80000047ab9 */ /* 0x000fe20000000a00 */
[----:B--2---:R-:W-:Y:S01]  /*13e70*/  SHF.R.S32.HI R11, RZ, 0x1f, R32 ;  /* 0x0000001fff0b7819 */ /* 0x004fe20000011420 */
[----:B------:R-:W-:Y:S01]  /*13e80*/  IMAD R4, R28, UR4, RZ ;  /* 0x000000041c047c24 */ /* 0x000fe2000f8e02ff */
[----:B------:R-:W-:Y:S01]  /*13e90*/  BSSY B1, `(.L_x_4829) ;  /* 0x0000074000017945 */ /* 0x000fe20003800000 */
[----:B------:R-:W-:Y:S01]  /*13ea0*/  IMAD.WIDE.U32 R8, R3, UR4, RZ ;  /* 0x0000000403087c25 */ /* 0x000fe2000f8e00ff */
[----:B------:R-:W-:Y:S02]  /*13eb0*/  LEA.HI R11, R11, R32, RZ, 0x3 ;  /* 0x000000200b0b7211 */ /* 0x000fe400078f18ff */
[----:B------:R-:W2:Y:S01]  /*13ec0*/  LDC R26, c[0x0][0xac8] ;  /* 0x0002b200ff1a7b82 */ /* 0x000ea20000000800 */
[----:B------:R-:W-:Y:S01]  /*13ed0*/  IMAD R3, R3, UR5, R4 ;  /* 0x0000000503037c24 */ /* 0x000fe2000f8e0204 */
[----:B------:R-:W-:Y:S01]  /*13ee0*/  SHF.R.S32.HI R25, RZ, 0x3, R11 ;  /* 0x00000003ff197819 */ /* 0x000fe2000001140b */
[----:B------:R-:W-:Y:S01]  /*13ef0*/  ULDC.64 UR4, c[0x0][0xae8] ;  /* 0x0002ba0000047ab9 */ /* 0x000fe20000000a00 */
[----:B------:R-:W-:Y:S01]  /*13f00*/  VIADD R33, R188, 0x180 ;  /* 0x00000180bc217836 */ /* 0x000fe20000000000 */
[----:B------:R-:W-:Y:S01]  /*13f10*/  SHF.R.S32.HI R34, RZ, 0x1f, R209 ;  /* 0x0000001fff227819 */ /* 0x000fe200000114d1 */
[----:B------:R-:W-:Y:S01]  /*13f20*/  IMAD.IADD R9, R9, 0x1, R3 ;  /* 0x0000000109097824 */ /* 0x000fe200078e0203 */
[----:B------:R-:W-:-:S02]  /*13f30*/  LOP3.LUT R3, R11, 0xfffffff8, RZ, 0xc0, !PT ;  /* 0xfffffff80b037812 */ /* 0x000fc400078ec0ff */
[----:B------:R-:W-:Y:S01]  /*13f40*/  SHF.R.S32.HI R35, RZ, 0x1f, R210 ;  /* 0x0000001fff237819 */ /* 0x000fe200000114d2 */
[----:B------:R-:W-:Y:S01]  /*13f50*/  IMAD.WIDE.U32 R8, R204, UR4, R8 ;  /* 0x00000004cc087c25 */ /* 0x000fe2000f8e0008 */
[----:B------:R-:W-:Y:S02]  /*13f60*/  SHF.R.S32.HI R36, RZ, 0x1f, R211 ;  /* 0x0000001fff247819 */ /* 0x000fe400000114d3 */
[----:B------:R-:W-:Y:S01]  /*13f70*/  SHF.R.S32.HI R37, RZ, 0x1f, R212 ;  /* 0x0000001fff257819 */ /* 0x000fe200000114d4 */
[----:B------:R-:W-:Y:S01]  /*13f80*/  IMAD.IADD R32, R32, 0x1, -R3 ;  /* 0x0000000120207824 */ /* 0x000fe200078e0a03 */
[----:B------:R-:W-:Y:S01]  /*13f90*/  SHF.R.S32.HI R38, RZ, 0x1f, R213 ;  /* 0x0000001fff267819 */ /* 0x000fe200000114d5 */
[----:B------:R-:W-:Y:S01]  /*13fa0*/  IMAD R9, R204, UR5, R9 ;  /* 0x00000005cc097c24 */ /* 0x000fe2000f8e0209 */
[----:B---3--:R-:W-:Y:S01]  /*13fb0*/  ISETP.NE.AND P0, PT, R13, 0x1, PT ;  /* 0x000000010d00780c */ /* 0x008fe20003f05270 */
[----:B------:R-:W-:Y:S01]  /*13fc0*/  IMAD R11, R32, 0x20, R25 ;  /* 0x00000020200b7824 */ /* 0x000fe200078e0219 */
[----:B------:R-:W-:Y:S01]  /*13fd0*/  ULDC.64 UR4, c[0x0][0xaf0] ;  /* 0x0002bc0000047ab9 */ /* 0x000fe20000000a00 */
[----:B------:R-:W-:Y:S01]  /*13fe0*/  IMAD R29, R0, R13, RZ ;  /* 0x0000000d001d7224 */ /* 0x000fe200078e02ff */
[----:B------:R-:W-:Y:S01]  /*13ff0*/  SHF.R.S32.HI R32, RZ, 0x1f, R33 ;  /* 0x0000001fff207819 */ /* 0x000fe20000011421 */
[----:B------:R-:W-:-:S02]  /*14000*/  IMAD.IADD R10, R194, 0x1, R11 ;  /* 0x00000001c20a7824 */ /* 0x000fc400078e020b */
[----:B------:R-:W-:Y:S01]  /*14010*/  IMAD R3, R30, UR4, RZ ;  /* 0x000000041e037c24 */ /* 0x000fe2000f8e02ff */
[-C--:B--2---:R-:W-:Y:S01]  /*14020*/  ISETP.GE.AND P1, PT, R213, R26.reuse, PT ;  /* 0x0000001ad500720c */ /* 0x084fe20003f26270 */
[----:B------:R-:W-:Y:S01]  /*14030*/  IMAD.WIDE.U32 R8, R31, UR4, R8 ;  /* 0x000000041f087c25 */ /* 0x000fe2000f8e0008 */
[----:B------:R-:W-:-:S03]  /*14040*/  ISETP.GE.AND P2, PT, R188, R26, PT ;  /* 0x0000001abc00720c */ /* 0x000fc60003f46270 */
[----:B------:R-:W2:Y:S01]  /*14050*/  @P0 LDC R15, c[0x0][0xbec] ;  /* 0x0002fb00ff0f0b82 */ /* 0x000ea20000000800 */
[----:B------:R-:W-:Y:S01]  /*14060*/  IMAD R11, R31, UR5, R3 ;  /* 0x000000051f0b7c24 */ /* 0x000fe2000f8e0203 */
[----:B------:R-:W-:Y:S01]  /*14070*/  ULDC.64 UR4, c[0x0][0xae0] ;  /* 0x0002b80000047ab9 */ /* 0x000fe20000000a00 */
[----:B------:R-:W-:Y:S01]  /*14080*/  IMAD.MOV.U32 R3, RZ, RZ, R10 ;  /* 0x000000ffff037224 */ /* 0x000fe200078e000a */
[----:B------:R-:W-:Y:S01]  /*14090*/  SEL R0, RZ, 0x1, P2 ;  /* 0x00000001ff007807 */ /* 0x000fe20001000000 */
[----:B------:R-:W-:Y:S02]  /*140a0*/  IMAD.IADD R9, R9, 0x1, R11 ;  /* 0x0000000109097824 */ /* 0x000fe400078e020b */
[----:B------:R-:W-:Y:S01]  /*140b0*/  IMAD.IADD R194, R25, 0x1, R194 ;  /* 0x0000000119c27824 */ /* 0x000fe200078e02c2 */
[----:B-1----:R-:W1:Y:S01]  /*140c0*/  @P0 LDC R21, c[0x0][0xbf0] ;  /* 0x0002fc00ff150b82 */ /* 0x002e620000000800 */
[----:B------:R-:W-:-:S05]  /*140d0*/  VIADD R31, R188, 0x1c0 ;  /* 0x000001c0bc1f7836 */ /* 0x000fca0000000000 */
[----:B------:R-:W-:Y:S02]  /*140e0*/  ISETP.GE.AND P2, PT, R31, R26, PT ;  /* 0x0000001a1f00720c */ /* 0x000fe40003f46270 */
[----:B------:R-:W-:Y:S01]  /*140f0*/  SHF.R.S32.HI R30, RZ, 0x1f, R31 ;  /* 0x0000001fff1e7819 */ /* 0x000fe2000001141f */
[----:B--2---:R-:W-:-:S05]  /*14100*/  @P0 IMAD.HI.U32 R4, R10, R15, RZ ;  /* 0x0000000f0a040227 */ /* 0x004fca00078e00ff */
        /* <DEDUP_REMOVED lines=11> */
[----:B------:R-:W-:Y:S01]  /*141c0*/  ISETP.GE.AND P0, PT, R211, R26, PT ;  /* 0x0000001ad300720c */ /* 0x000fe20003f06270 */
[----:B------:R-:W-:Y:S02]  /*141d0*/  IMAD.SHL.U32 R15, R10, 0x2, RZ ;  /* 0x000000020a0f7824 */ /* 0x000fe400078e00ff */
[----:B------:R-:W-:Y:S01]  /*141e0*/  IMAD.SHL.U32 R3, R3, 0x4, RZ ;  /* 0x0000000403037824 */ /* 0x000fe200078e00ff */
[----:B------:R-:W-:Y:S01]  /*141f0*/  SEL R4, RZ, 0xffffffff, P0 ;  /* 0xffffffffff047807 */ /* 0x000fe20000000000 */
[----:B------:R-:W-:Y:S01]  /*14200*/  IMAD.IADD R9, R9, 0x1, R13 ;  /* 0x0000000109097824 */ /* 0x000fe200078e020d */
[----:B------:R-:W-:-:S02]  /*14210*/  LOP3.LUT R0, R15, 0x2, R0, 0xe2, !PT ;  /* 0x000000020f007812 */ /* 0x000fc400078ee200 */
[-C--:B------:R-:W-:Y:S01]  /*14220*/  ISETP.GE.AND P0, PT, R210, R26.reuse, PT ;  /* 0x0000001ad200720c */ /* 0x080fe20003f06270 */
[----:B------:R-:W-:Y:S01]  /*14230*/  IMAD.SHL.U32 R10, R4, 0x8, RZ ;  /* 0x00000008040a7824 */ /* 0x000fe200078e00ff */
[----:B------:R-:W-:Y:S01]  /*14240*/  LOP3.LUT R3, R3, 0x4, R0, 0xe2, !PT ;  /* 0x0000000403037812 */ /* 0x000fe200078ee200 */
[----:B------:R-:W-:Y:S01]  /*14250*/  IMAD.WIDE.U32 R8, R11, UR4, R8 ;  /* 0x000000040b087c25 */ /* 0x000fe2000f8e0008 */
[----:B------:R-:W-:Y:S02]  /*14260*/  SEL R4, RZ, 0xffffffff, P0 ;  /* 0xffffffffff047807 */ /* 0x000fe40000000000 */
[----:B------:R-:W-:Y:S02]  /*14270*/  ISETP.GE.AND P0, PT, R209, R26, PT ;  /* 0x0000001ad100720c */ /* 0x000fe40003f06270 */
[----:B------:R-:W-:Y:S01]  /*14280*/  SHF.R.S32.HI R0, RZ, 0x1f, R11 ;  /* 0x0000001fff007819 */ /* 0x000fe2000001140b */
[----:B------:R-:W-:Y:S01]  /*14290*/  IMAD.SHL.U32 R4, R4, 0x10, RZ ;  /* 0x0000001004047824 */ /* 0x000fe200078e00ff */
        /* <DEDUP_REMOVED lines=13> */
[----:B------:R-:W-:Y:S02]  /*14370*/  LOP3.LUT R27, R0, R11, RZ, 0xfc, !PT ;  /* 0x0000000b001b7212 */ /* 0x000fe400078efcff */
[----:B------:R-:W-:Y:S02]  /*14380*/  LEA.HI.X R3, R8, UR5, R3, 0x1, P1 ;  /* 0x0000000508037c11 */ /* 0x000fe400088f0c03 */
[----:B------:R-:W-:Y:S01]  /*14390*/  SEL R0, RZ, 0x80, P2 ;  /* 0x00000080ff007807 */ /* 0x000fe20001000000 */
[----:B------:R1:W2:Y:S03]  /*143a0*/  SHFL.IDX PT, R8, R4, RZ, 0x181f ;  /* 0x00181fff04087589 */ /* 0x0002a600000e0000 */
[----:B------:R-:W-:Y:S01]  /*143b0*/  LOP3.LUT R28, R27, R0, RZ, 0xfc, !PT ;  /* 0x000000001b1c7212 */ /* 0x000fe200078efcff */
[----:B------:R1:W3:Y:S01]  /*143c0*/  SHFL.IDX PT, R9, R3, RZ, 0x181f ;  /* 0x00181fff03097589 */ /* 0x0002e200000e0000 */
[----:B------:R-:W-:Y:S05]  /*143d0*/  @P0 BRA `(.L_x_4830) ;  /* 0x00000000007c0947 */ /* 0x000fea0003800000 */
[-C--:B------:R-:W-:Y:S02]  /*143e0*/  ISETP.GE.AND P2, PT, R213, R26.reuse, PT ;  /* 0x0000001ad500720c */ /* 0x080fe40003f46270 */
[-C--:B------:R-:W-:Y:S02]  /*143f0*/  ISETP.GE.AND P1, PT, R188, R26.reuse, PT ;  /* 0x0000001abc00720c */ /* 0x080fe40003f26270 */
[-C--:B------:R-:W-:Y:S02]  /*14400*/  ISETP.GE.AND P5, PT, R212, R26.reuse, PT ;  /* 0x0000001ad400720c */ /* 0x080fe40003fa6270 */
[----:B------:R-:W-:-:S07]  /*14410*/  ISETP.GE.AND P3, PT, R211, R26, PT ;  /* 0x0000001ad300720c */ /* 0x000fce0003f66270 */
[CC--:B--2---:R-:W-:Y:S02]  /*14420*/  @!P2 LEA R12, P0, R213.reuse, R8.reuse, 0x1 ;  /* 0x00000008d50ca211 */ /* 0x0c4fe400078008ff */
[----:B---3--:R-:W-:Y:S02]  /*14430*/  @!P1 IMAD.WIDE R10, R188, 0x2, R8 ;  /* 0x00000002bc0a9825 */ /* 0x008fe400078e0208 */
        /* <DEDUP_REMOVED lines=25> */
.L_x_4830:
[----:B------:R-:W-:Y:S05]  /*145d0*/  BSYNC B1 ;  /* 0x0000000000017941 */ /* 0x000fea0003800000 */
.L_x_4829:
[----:B------:R-:W-:Y:S01]  /*145e0*/  VIADD R0, R194, 0x20 ;  /* 0x00000020c2007836 */ /* 0x000fe20000000000 */
[----:B---34-:R3:W4:Y:S04]  /*145f0*/  SHFL.IDX PT, R9, R3, 0x1, 0x181f ;  /* 0x00381f0003097f89 */ /* 0x01872800000e0000 */
[----:B------:R-:W-:Y:S01]  /*14600*/  ISETP.GE.AND P0, PT, R0, R29, PT ;  /* 0x0000001d0000720c */ /* 0x000fe20003f06270 */
[----:B--2---:R3:W2:-:S12]  /*14610*/  SHFL.IDX PT, R8, R4, 0x1, 0x181f ;  /* 0x00381f0004087f89 */ /* 0x00469800000e0000 */
[----:B---3--:R-:W-:Y:S05]  /*14620*/  @P0 BRA `(.L_x_4823) ;  /* 0x00000000007c0947 */ /* 0x008fea0003800000 */
[-C--:B------:R-:W-:Y:S02]  /*14630*/  ISETP.GE.AND P5, PT, R213, R26.reuse, PT ;  /* 0x0000001ad500720c */ /* 0x080fe40003fa6270 */
[-C--:B------:R-:W-:Y:S02]  /*14640*/  ISETP.GE.AND P4, PT, R188, R26.reuse, PT ;  /* 0x0000001abc00720c */ /* 0x080fe40003f86270 */
[-C--:B------:R-:W-:Y:S02]  /*14650*/  ISETP.GE.AND P0, PT, R212, R26.reuse, PT ;  /* 0x0000001ad400720c */ /* 0x080fe40003f06270 */
[----:B------:R-:W-:Y:S02]  /*14660*/  ISETP.GE.AND P1, PT, R211, R26, PT ;  /* 0x0000001ad300720c */ /* 0x000fe40003f26270 */
[----:B------:R-:W-:-:S05]  /*14670*/  LOP3.LUT P2, RZ, R27, 0x40, RZ, 0xc0, !PT ;  /* 0x000000401bff7812 */ /* 0x000fca000784c0ff */
[C---:B--2---:R-:W-:Y:S02]  /*14680*/  @!P5 LEA R12, P3, R213.reuse, R8, 0x1 ;  /* 0x00000008d50cd211 */ /* 0x044fe400078608ff */
[----:B----4-:R-:W-:Y:S02]  /*14690*/  @!P4 IMAD.WIDE R10, R188, 0x2, R8 ;  /* 0x00000002bc0ac825 */ /* 0x010fe400078e0208 */
        /* <DEDUP_REMOVED lines=11> */
[CC--:B--2---:R-:W-:Y:S02]  /*14750*/  @!P3 LEA R10, P6, R210.reuse, R8.reuse, 0x1 ;  /* 0x00000008d20ab211 */ /* 0x0c4fe400078c08ff */
        /* <DEDUP_REMOVED lines=12> */
.L_x_4823:
[----:B------:R-:W-:Y:S05]  /*14820*/  BSYNC B0 ;  /* 0x0000000000007941 */ /* 0x000fea0003800000 */
.L_x_4816:
[----:B------:R-:W-:Y:S02]  /*14830*/  ULDC UR4, c[0x0][0xc3c] ;  /* 0x00030f0000047ab9 */ /* 0x000fe40000000800 */
[----:B------:R-:W-:-:S13]  /*14840*/  ISETP.GE.AND P0, PT, R7, UR4, PT ;  /* 0x0000000407007c0c */ /* 0x000fda000bf06270 */
[----:B------:R-:W-:Y:S05]  /*14850*/  @!P0 BRA `(.L_x_4831) ;  /* 0xfffffecc00608947 */ /* 0x000fea000383ffff */
[----:B------:R-:W-:Y:S05]  /*14860*/  BRA `(.L_x_4684) ;  /* 0x0000009800bc7947 */ /* 0x000fea0003800000 */
.L_x_4682:
        /* <DEDUP_REMOVED lines=18> */
.L_x_4832:
        /* <DEDUP_REMOVED lines=43> */
.L_x_4836:
        /* <DEDUP_REMOVED lines=39> */
.L_x_4834:
        /* <DEDUP_REMOVED lines=12> */
.L_x_4837:
        /* <DEDUP_REMOVED lines=63> */
.L_x_4838:
        /* <DEDUP_REMOVED lines=61> */
.L_x_4839:
[----:B01----:R-:W-:-:S05]  /*15730*/  LOP3.LUT R3, RZ, R2, RZ, 0x33, !PT ;  /* 0x00000002ff037212 */ /* 0x003fca00078e33ff */
[----:B------:R-:W-:-:S05]  /*15740*/  IMAD.IADD R2, R4, 0x1, R3 ;  /* 0x0000000104027824 */ /* 0x000fca00078e0203 */
[----:B------:R1:W-:Y:S01]  /*15750*/  STL [R1+0x4], R2 ;  /* 0x0000040201007387 */ /* 0x0003e20000100800 */
[----:B------:R-:W-:Y:S05]  /*15760*/  BRA `(.L_x_4840) ;  /* 0x0000000000107947 */ /* 0x000fea0003800000 */
.L_x_4835:
[----:B------:R-:W-:Y:S01]  /*15770*/  IMAD.U32 R2, RZ, RZ, UR6 ;  /* 0x00000006ff027e24 */ /* 0x000fe2000f8e00ff */
[----:B------:R0:W-:Y:S04]  /*15780*/  STL [R1+0x4], RZ ;  /* 0x000004ff01007387 */ /* 0x0001e80000100800 */
[----:B------:R0:W-:Y:S04]  /*15790*/  STL [R1+0x8], RZ ;  /* 0x000008ff01007387 */ /* 0x0001e80000100800 */
[----:B------:R0:W-:Y:S02]  /*157a0*/  STL [R1], R2 ;  /* 0x0000000201007387 */ /* 0x0001e40000100800 */
.L_x_4840:
        /* <DEDUP_REMOVED lines=10> */
.L_x_4833:
        /* <DEDUP_REMOVED lines=13> */
[----:B------:R-:W-:Y:S01]  /*15920*/  ULDC.64 UR40, c[0x0][0x198] ;  /* 0x0000660000287ab9 */ /* 0x000fe20000000a00 */
[----:B------:R-:W-:Y:S01]  /*15930*/  LOP3.LUT R3, R0, 0x1f8, RZ, 0xc0, !PT ;  /* 0x000001f800037812 */ /* 0x000fe200078ec0ff */
[----:B01----:R-:W-:Y:S01]  /*15940*/  IMAD.SHL.U32 R2, R4, 0x8, RZ ;  /* 0x0000000804027824 */ /* 0x003fe200078e00ff */
[----:B------:R-:W-:Y:S01]  /*15950*/  ULDC UR37, c[0x0][0xc] ;  /* 0x0000030000257ab9 */ /* 0x000fe20000000800 */
        /* <DEDUP_REMOVED lines=12> */
[----:B------:R0:W-:Y:S04]  /*15a20*/  STL [R1+0x14], RZ ;  /* 0x000014ff01007387 */ /* 0x0001e80000100800 */
[----:B------:R0:W-:Y:S04]  /*15a30*/  STL [R1+0x10], RZ ;  /* 0x000010ff01007387 */ /* 0x0001e80000100800 */
[----:B------:R0:W-:Y:S02]  /*15a40*/  STL [R1+0x18], R0 ;  /* 0x0000180001007387 */ /* 0x0001e40000100800 */
.L_x_5009:
[----:B0-2---:R-:W2:Y:S01]  /*15a50*/  LDL R0, [R1+0xc] ;  /* 0x00000c0001007983 */ /* 0x005ea20000100800 */
[----:B-1----:R-:W2:Y:S01]  /*15a60*/  LDC.64 R2, c[0x0][0xc88] ;  /* 0x00032200ff027b82 */ /* 0x002ea20000000a00 */
        /* <DEDUP_REMOVED lines=30> */
[----:B------:R-:W-:Y:S02]  /*15c50*/  IADD3.X R3, R15, UR5, RZ, P4, !PT ;  /* 0x000000050f037c10 */ /* 0x000fe4000a7fe4ff */
        /* <DEDUP_REMOVED lines=9> */
[----:B------:R0:W5:Y:S04]  /*15cf0*/  @P0 LDG.E R12, desc[UR42][R6.64] ;  /* 0x0000002a060c0981 */ /* 0x000168000c1e1900 */
[----:B------:R0:W5:Y:S04]  /*15d00*/  @P1 LDG.E R0, desc[UR42][R4.64] ;  /* 0x0000002a04001981 */ /* 0x000168000c1e1900 */
[----:B--2---:R1:W-:Y:S02]  /*15d10*/  STL [R1+0x40], R9 ;  /* 0x0000400901007387 */ /* 0x0043e40000100800 */
[----:B-1----:R-:W-:Y:S01]  /*15d20*/  IMAD.U32 R9, RZ, RZ, UR4 ;  /* 0x00000004ff097e24 */ /* 0x002fe2000f8e00ff */
        /* <DEDUP_REMOVED lines=12> */
[----:B-1----:R-:W-:Y:S01]  /*15df0*/  IMAD.U32 R9, RZ, RZ, UR4 ;  /* 0x00000004ff097e24 */ /* 0x002fe2000f8e00ff */
[----:B0-----:R-:W-:Y:S06]  /*15e00*/  @P3 BRA `(.L_x_4842) ;  /* 0x0000000000143947 */ /* 0x001fec0003800000 */
[----:B------:R-:W-:Y:S05]  /*15e10*/  @!P2 BRA `(.L_x_4842) ;  /* 0x000000000010a947 */ /* 0x000fea0003800000 */
[----:B------:R-:W2:Y:S04]  /*15e20*/  LDG.E R10, desc[UR42][R2.64] ;  /* 0x0000002a020a7981 */ /* 0x000ea8000c1e1900 */
[----:B------:R-:W2:Y:S02]  /*15e30*/  LDG.E R2, desc[UR42][R2.64+0x4] ;  /* 0x0000042a02027981 */ /* 0x000ea4000c1e1900 */
[----:B--2--5:R-:W-:-:S05]  /*15e40*/  IMAD.IADD R14, R2, 0x1, -R10 ;  /* 0x00000001020e7824 */ /* 0x024fca00078e0a0a */
[----:B------:R0:W-:Y:S02]  /*15e50*/  STL [R1+0x44], R14 ;  /* 0x0000440e01007387 */ /* 0x0001e40000100800 */
.L_x_4842:
[----:B------:R-:W2:Y:S01]  /*15e60*/  LDL.LU R3, [R1+0x8] ;  /* 0x0000080001037983 */ /* 0x000ea20000300800 */
[----:B------:R-:W-:Y:S02]  /*15e70*/  ULDC.64 UR4, c[0x0][0xa20] ;  /* 0x0002880000047ab9 */ /* 0x000fe40000000a00 */
[----:B------:R-:W-:Y:S01]  /*15e80*/  ISETP.NE.U32.AND P2, PT, RZ, UR4, PT ;  /* 0x00000004ff007c0c */ /* 0x000fe2000bf45070 */
[----:B------:R1:W-:Y:S03]  /*15e90*/  STL [R1+0x8], R13 ;  /* 0x0000080d01007387 */ /* 0x0003e60000100800 */
[----:B------:R-:W-:Y:S02]  /*15ea0*/  ISETP.NE.AND.EX P2, PT, RZ, UR5, PT, P2 ;  /* 0x00000005ff007c0c */ /* 0x000fe4000bf45320 */
[C---:B--2---:R-:W-:Y:S02]  /*15eb0*/  LOP3.LUT R10, R3.reuse, 0xff000000, RZ, 0xc0, !PT ;  /* 0xff000000030a7812 */ /* 0x044fe400078ec0ff */
[----:B------:R-:W-:-:S02]  /*15ec0*/  LOP3.LUT R2, R3, 0xff0000, RZ, 0xc0, !PT ;  /* 0x00ff000003027812 */ /* 0x000fc400078ec0ff */
        /* <DEDUP_REMOVED lines=10> */
.L_x_4843:
[----:B------:R-:W-:Y:S05]  /*15f70*/  @!P0 BRA `(.L_x_4844) ;  /* 0x00000000000c8947 */ /* 0x000fea0003800000 */
[----:B------:R-:W2:Y:S04]  /*15f80*/  LDG.E R9, desc[UR42][R6.64] ;  /* 0x0000002a06097981 */ /* 0x000ea8000c1e1900 */
[----:B------:R-:W2:Y:S02]  /*15f90*/  LDG.E R6, desc[UR42][R6.64+0x4] ;  /* 0x0000042a06067981 */ /* 0x000ea4000c1e1900 */
[----:B--2---:R-:W-:-:S07]  /*15fa0*/  IMAD.IADD R9, R6, 0x1, -R9 ;  /* 0x0000000106097824 */ /* 0x004fce00078e0a09 */
.L_x_4844:
[----:B------:R-:W3:Y:S01]  /*15fb0*/  LDL R7, [R1+0x4] ;  /* 0x0000040001077983 */ /* 0x000ee20000100800 */
[----:B--2---:R-:W2:Y:S03]  /*15fc0*/  LDC R3, c[0x0][0x448] ;  /* 0x00011200ff037b82 */ /* 0x004ea60000000800 */
[----:B-1----:R-:W4:Y:S04]  /*15fd0*/  @P1 LDG.E R2, desc[UR42][R4.64] ;  /* 0x0000002a04021981 */ /* 0x002f28000c1e1900 */
[----:B------:R1:W4:Y:S01]  /*15fe0*/  @P1 LDG.E R4, desc[UR42][R4.64+0x4] ;  /* 0x0000042a04041981 */ /* 0x000322000c1e1900 */
[----:B------:R-:W-:Y:S01]  /*15ff0*/  LOP3.LUT R12, R10, 0xff, RZ, 0xc0, !PT ;  /* 0x000000ff0a0c7812 */ /* 0x000fe200078ec0ff */
[----:B------:R-:W-:Y:S01]  /*16000*/  BSSY B0, `(.L_x_4845) ;  /* 0x0000037000007945 */ /* 0x000fe20003800000 */
[----:B------:R-:W-:-:S03]  /*16010*/  SHF.R.U32.HI R10, RZ, 0x10, R10 ;  /* 0x00000010ff0a7819 */ /* 0x000fc6000001160a */
[----:B------:R0:W-:Y:S01]  /*16020*/  STL [R1+0x58], R12 ;  /* 0x0000580c01007387 */ /* 0x0001e20000100800 */
[----:B--2---:R-:W-:-:S13]  /*16030*/  ISETP.NE.AND P0, PT, R3, 0x1, PT ;  /* 0x000000010300780c */ /* 0x004fda0003f05270 */
[----:B-1----:R-:W1:Y:S08]  /*16040*/  @P0 LDC R5, c[0x0][0x44c] ;  /* 0x00011300ff050b82 */ /* 0x002e700000000800 */
[----:B------:R-:W2:Y:S01]  /*16050*/  @P0 LDC R6, c[0x0][0x450] ;  /* 0x00011400ff060b82 */ /* 0x000ea20000000800 */
[----:B---3--:R-:W-:Y:S02]  /*16060*/  IMAD.SHL.U32 R3, R7, 0x40, RZ ;  /* 0x0000004007037824 */ /* 0x008fe400078e00ff */
[----:B-----5:R-:W-:-:S02]  /*16070*/  IMAD.IADD R7, R9, 0x1, -R8 ;  /* 0x0000000109077824 */ /* 0x020fc400078e0a08 */
[----:B------:R-:W-:Y:S02]  /*16080*/  VIADD R3, R3, 0x3f ;  /* 0x0000003f03037836 */ /* 0x000fe40000000000 */
[----:B----4-:R-:W-:Y:S02]  /*16090*/  @P1 IMAD.IADD R11, R4, 0x1, -R2 ;  /* 0x00000001040b1824 */ /* 0x010fe400078e0a02 */
[----:B-1----:R-:W-:-:S05]  /*160a0*/  @P0 IMAD.HI.U32 R2, R3, R5, RZ ;  /* 0x0000000503020227 */ /* 0x002fca00078e00ff */
[----:B--2---:R-:W-:Y:S01]  /*160b0*/  @P0 SHF.R.U32.HI R3, RZ, R6, R2 ;  /* 0x00000006ff030219 */ /* 0x004fe20000011602 */
[----:B------:R-:W-:-:S04]  /*160c0*/  IMAD.IADD R2, R7, 0x1, R11 ;  /* 0x0000000107027824 */ /* 0x000fc800078e020b */
[C---:B------:R-:W-:Y:S01]  /*160d0*/  VIADD R4, R2.reuse, 0x3f ;  /* 0x0000003f02047836 */ /* 0x040fe20000000000 */
[----:B------:R-:W-:-:S05]  /*160e0*/  IADD3 R21, R2, 0x40, -R14 ;  /* 0x0000004002157810 */ /* 0x000fca0007ffe80e */
[----:B------:R-:W-:Y:S01]  /*160f0*/  IMAD.IADD R2, R21, 0x1, R3 ;  /* 0x0000000115027824 */ /* 0x000fe200078e0203 */
[----:B------:R-:W-:-:S04]  /*16100*/  SHF.R.S32.HI R3, RZ, 0x1f, R4 ;  /* 0x0000001fff037819 */ /* 0x000fc80000011404 */
[----:B------:R-:W-:Y:S02]  /*16110*/  SHF.R.S32.HI R6, RZ, 0x1f, R2 ;  /* 0x0000001fff067819 */ /* 0x000fe40000011402 */
[----:B------:R-:W-:Y:S01]  /*16120*/  LEA.HI R3, R3, R4, RZ, 0x6 ;  /* 0x0000000403037211 */ /* 0x000fe200078f30ff */
[----:B------:R-:W-:Y:S01]  /*16130*/  IMAD.MOV.U32 R4, RZ, RZ, RZ ;  /* 0x000000ffff047224 */ /* 0x000fe200078e00ff */
[----:B------:R-:W-:Y:S02]  /*16140*/  LEA.HI R6, R6, R2, RZ, 0x6 ;  /* 0x0000000206067211 */ /* 0x000fe400078f30ff */
[----:B------:R-:W-:Y:S02]  /*16150*/  SHF.R.S32.HI R20, RZ, 0x6, R3 ;  /* 0x00000006ff147819 */ /* 0x000fe40000011403 */
[----:B------:R-:W-:-:S04]  /*16160*/  SHF.R.S32.HI R6, RZ, 0x6, R6 ;  /* 0x00000006ff067819 */ /* 0x000fc80000011406 */
[----:B------:R-:W-:-:S04]  /*16170*/  VIMNMX R6, R20, R6, PT ;  /* 0x0000000614067248 */ /* 0x000fc80003fe0100 */
[----:B------:R-:W-:-:S13]  /*16180*/  ISETP.GE.AND P0, PT, R6, 0x1, PT ;  /* 0x000000010600780c */ /* 0x000fda0003f06270 */
[----:B0-----:R-:W-:Y:S05]  /*16190*/  @!P0 BRA `(.L_x_4846) ;  /* 0x0000000000748947 */ /* 0x001fea0003800000 */
        /* <DEDUP_REMOVED lines=29> */
.L_x_4846:
[----:B------:R-:W-:Y:S05]  /*16370*/  BSYNC B0 ;  /* 0x0000000000007941 */ /* 0x000fea0003800000 */
.L_x_4845:
        /* <DEDUP_REMOVED lines=23> */
[----:B------:R0:W1:Y:S02]  /*164f0*/  SHFL.IDX PT, R14, R4, RZ, 0x1f ;  /* 0x00001fff040e7589 */ /* 0x00006400000e0000 */
.L_x_5053:
[----:B-1----:R-:W-:Y:S02]  /*16500*/  ISETP.NE.AND P0, PT, R14, RZ, PT ;  /* 0x000000ff0e00720c */ /* 0x002fe40003f05270 */
[----:B------:R-:W-:-:S11]  /*16510*/  PLOP3.LUT P6, PT, PT, PT, PT, 0x8, 0x0 ;  /* 0x000000000000781c */ /* 0x000fd60003fce170 */
[----:B------:R-:W-:Y:S05]  /*16520*/  @P0 BRA `(.L_x_4850) ;  /* 0x00000000000c0947 */ /* 0x000fea0003800000 */
[----:B------:R-:W-:-:S03]  /*16530*/  UMOV UR4, 0xffffffff ;  /* 0xffffffff00047882 */ /* 0x000fc60000000000 */
[----:B------:R-:W-:Y:S05]  /*16540*/  BRA.DIV UR4, `(.L_x_4851) ;  /* 0x0000008a04ac7947 */ /* 0x000fea000b800000 */
[----:B------:R-:W-:-:S13]  /*16550*/  ELECT P6, URZ, PT ;  /* 0x00000000003f782f */ /* 0x000fda00038c0000 */
.L_x_4850:
        /* <DEDUP_REMOVED lines=9> */
.L_x_5056:
[----:B------:R-:W-:Y:S05]  /*165f0*/  BSYNC B1 ;  /* 0x0000000000017941 */ /* 0x000fea0003800000 */
.L_x_4852:
        /* <DEDUP_REMOVED lines=12> */
.L_x_5057:
[----:B------:R-:W-:Y:S05]  /*166c0*/  BSYNC B2 ;  /* 0x0000000000027941 */ /* 0x000fea0003800000 */
.L_x_4856:
        /* <DEDUP_REMOVED lines=9> */
.L_x_4859:
[----:B------:R-:W-:Y:S05]  /*16760*/  BSYNC B2 ;  /* 0x0000000000027941 */ /* 0x000fea0003800000 */
.L_x_4858:
        /* <DEDUP_REMOVED lines=13> */
.L_x_4860:
        /* <DEDUP_REMOVED lines=13> */
.L_x_5058:
[----:B------:R-:W-:Y:S05]  /*16910*/  BSYNC B2 ;  /* 0x0000000000027941 */ /* 0x000fea0003800000 */
.L_x_4861:
        /* <DEDUP_REMOVED lines=11> */
.L_x_4864:
[----:B------:R-:W-:Y:S05]  /*169d0*/  BSYNC B2 ;  /* 0x0000000000027941 */ /* 0x000fea0003800000 */
.L_x_4863:
        /* <DEDUP_REMOVED lines=10> */
.L_x_4865:
        /* <DEDUP_REMOVED lines=15> */
.L_x_4866:
        /* <DEDUP_REMOVED lines=15> */
.L_x_4867:
        /* <DEDUP_REMOVED lines=15> */
.L_x_4868:
        /* <DEDUP_REMOVED lines=15> */
.L_x_4869:
        /* <DEDUP_REMOVED lines=15> */
.L_x_4870:
        /* <DEDUP_REMOVED lines=15> */
.L_x_4871:
        /* <DEDUP_REMOVED lines=15> */
.L_x_4872:
        /* <DEDUP_REMOVED lines=10> */
.L_x_4855:
[----:B------:R-:W-:Y:S05]  /*171b0*/  BSYNC B1 ;  /* 0x0000000000017941 */ /* 0x000fea0003800000 */
.L_x_4854:
        /* <DEDUP_REMOVED lines=13> */
.L_x_4892:
        /* <DEDUP_REMOVED lines=13> */
.L_x_5059:
[----:B------:R-:W-:Y:S05]  /*17360*/  BSYNC B2 ;  /* 0x0000000000027941 */ /* 0x000fea0003800000 */
.L_x_4875:
        /* <DEDUP_REMOVED lines=9> */
.L_x_4878:
[----:B------:R-:W-:Y:S05]  /*17400*/  BSYNC B2 ;  /* 0x0000000000027941 */ /* 0x000fea0003800000 */
.L_x_4877:
        /* <DEDUP_REMOVED lines=12> */
.L_x_4879:
        /* <DEDUP_REMOVED lines=13> */
.L_x_5060:
[----:B------:R-:W-:Y:S05]  /*175a0*/  BSYNC B2 ;  /* 0x0000000000027941 */ /* 0x000fea0003800000 */
.L_x_4880:
        /* <DEDUP_REMOVED lines=11> */
.L_x_4883:
[----:B------:R-:W-:Y:S05]  /*17660*/  BSYNC B2 ;  /* 0x0000000000027941 */ /* 0x000fea0003800000 */
.L_x_4882:
        /* <DEDUP_REMOVED lines=10> */
.L_x_4884:
        /* <DEDUP_REMOVED lines=15> */
.L_x_4885:
        /* <DEDUP_REMOVED lines=15> */
.L_x_4886:
        /* <DEDUP_REMOVED lines=15> */
.L_x_4887:
        /* <DEDUP_REMOVED lines=15> */
.L_x_4888:
        /* <DEDUP_REMOVED lines=15> */
.L_x_4889:
        /* <DEDUP_REMOVED lines=15> */
.L_x_4890:
        /* <DEDUP_REMOVED lines=15> */
.L_x_4891:
        /* <DEDUP_REMOVED lines=10> */
.L_x_4874:
[----:B------:R-:W-:Y:S05]  /*17e40*/  BSYNC B1 ;  /* 0x0000000000017941 */ /* 0x000fea0003800000 */
.L_x_4873:
        /* <DEDUP_REMOVED lines=12> */
.L_x_4848:
[----:B------:R-:W-:Y:S05]  /*17f10*/  BSYNC B0 ;  /* 0x0000000000007941 */ /* 0x000fea0003800000 */
.L_x_4847:
[----:B01----:R-:W2:Y:S01]  /*17f20*/  LDL R5, [R1+0x4] ;  /* 0x0000040001057983 */ /* 0x003ea20000100800 */
[----:B------:R-:W0:Y:S01]  /*17f30*/  LDC R0, c[0x0][0x448] ;  /* 0x00011200ff007b82 */ /* 0x000e220000000800 */
[----:B------:R-:W-:Y:S01]  /*17f40*/  ISETP.NE.AND P2, PT, R10, RZ, PT ;  /* 0x000000ff0a00720c */ /* 0x000fe20003f45270 */
[----:B------:R-:W-:Y:S05]  /*17f50*/  @!P0 WARPSYNC.ALL ;  /* 0x0000000000008948 */ /* 0x000fea0003800000 */
[----:B------:R-:W-:Y:S07]  /*17f60*/  BSSY B0, `(.L_x_4893) ;  /* 0x000002d000007945 */ /* 0x000fee0003800000 */
[----:B------:R-:W1:Y:S08]  /*17f70*/  @!P2 LDC R10, c[0x0][0x9f0] ;  /* 0x00027c00ff0aab82 */ /* 0x000e700000000800 */
[----:B------:R-:W-:Y:S01]  /*17f80*/  @!P0 BAR.SYNC.DEFER_BLOCKING 0xc, 0x180 ;  /* 0x0306000000008b1d */ /* 0x000fe20000010000 */
[----:B0-----:R-:W-:-:S13]  /*17f90*/  ISETP.NE.AND P1, PT, R0, 0x1, PT ;  /* 0x000000010000780c */ /* 0x001fda0003f25270 */
[----:B------:R-:W0:Y:S08]  /*17fa0*/  @P1 LDC R2, c[0x0][0x44c] ;  /* 0x00011300ff021b82 */ /* 0x000e300000000800 */
[----:B------:R-:W3:Y:S01]  /*17fb0*/  @P1 LDC R3, c[0x0][0x450] ;  /* 0x00011400ff031b82 */ /* 0x000ee20000000800 */
[----:B--2---:R-:W-:-:S05]  /*17fc0*/  LEA R0, R5, 0x3f, 0x6 ;  /* 0x0000003f05007811 */ /* 0x004fca00078e30ff */
[----:B0-----:R-:W-:-:S05]  /*17fd0*/  @P1 IMAD.HI.U32 R2, R0, R2, RZ ;  /* 0x0000000200021227 */ /* 0x001fca00078e00ff */
[----:B---3--:R-:W-:-:S05]  /*17fe0*/  @P1 SHF.R.U32.HI R0, RZ, R3, R2 ;  /* 0x00000003ff001219 */ /* 0x008fca0000011602 */
[----:B------:R-:W-:-:S05]  /*17ff0*/  IMAD.IADD R0, R21, 0x1, R0 ;  /* 0x0000000115007824 */ /* 0x000fca00078e0200 */
[----:B------:R-:W-:-:S04]  /*18000*/  SHF.R.S32.HI R2, RZ, 0x1f, R0 ;  /* 0x0000001fff027819 */ /* 0x000fc80000011400 */
[----:B------:R-:W-:-:S04]  /*18010*/  LEA.HI R0, R2, R0, RZ, 0x6 ;  /* 0x0000000002007211 */ /* 0x000fc800078f30ff */
[----:B------:R-:W-:-:S04]  /*18020*/  SHF.R.S32.HI R0, RZ, 0x6, R0 ;  /* 0x00000006ff007819 */ /* 0x000fc80000011400 */
[----:B------:R-:W-:-:S04]  /*18030*/  VIMNMX R7, R20, R0, PT ;  /* 0x0000000014077248 */ /* 0x000fc80003fe0100 */
[----:B------:R-:W-:Y:S01]  /*18040*/  ISETP.GE.AND P1, PT, R7, 0x1, PT ;  /* 0x000000010700780c */ /* 0x000fe20003f26270 */
[----:B------:R0:W-:Y:S04]  /*18050*/  STL [R1+0x38], R7 ;  /* 0x0000380701007387 */ /* 0x0001e80000100800 */
[----:B------:R0:W-:Y:S08]  /*18060*/  STL [R1+0x3c], RZ ;  /* 0x00003cff01007387 */ /* 0x0001f00000100800 */
[----:B01----:R-:W-:Y:S05]  /*18070*/  @!P1 BRA `(.L_x_4894) ;  /* 0x00000000006c9947 */ /* 0x003fea0003800000 */
        /* <DEDUP_REMOVED lines=27> */
.L_x_4894:
[----:B------:R-:W-:Y:S05]  /*18230*/  BSYNC B0 ;  /* 0x0000000000007941 */ /* 0x000fea0003800000 */
.L_x_4893:
[----:B------:R-:W2:Y:S04]  /*18240*/  LDL R0, [R1+0x3c] ;  /* 0x00003c0001007983 */ /* 0x000ea80000100800 */
[----:B0-----:R-:W2:Y:S01]  /*18250*/  LDL R2, [R1+0x58] ;  /* 0x0000580001027983 */ /* 0x001ea20000100800 */
[----:B------:R-:W-:Y:S01]  /*18260*/  BSSY B7, `(.L_x_4895) ;  /* 0x00004b7000077945 */ /* 0x000fe20003800000 */
[----:B--2---:R-:W-:-:S05]  /*18270*/  IMAD R2, R2, R0, RZ ;  /* 0x0000000002027224 */ /* 0x004fca00078e02ff */
[----:B------:R-:W-:Y:S01]  /*18280*/  VIADDMNMX R0, R2, R0, R7, PT ;  /* 0x0000000002007246 */ /* 0x000fe20003800107 */
[----:B------:R0:W-:Y:S03]  /*18290*/  STL [R1+0x28], R2 ;  /* 0x0000280201007387 */ /* 0x0001e60000100800 */
[----:B------:R-:W-:Y:S01]  /*182a0*/  ISETP.GT.AND P0, PT, R0, R2, PT ;  /* 0x000000020000720c */ /* 0x000fe20003f04270 */
[----:B------:R0:W-:-:S12]  /*182b0*/  STL [R1+0x34], R0 ;  /* 0x0000340001007387 */ /* 0x0001d80000100800 */
[----:B0-----:R-:W-:Y:S05]  /*182c0*/  @P0 BRA `(.L_x_4896) ;  /* 0x0000000000480947 */ /* 0x001fea0003800000 */
[----:B------:R-:W0:Y:S02]  /*182d0*/  S2R R0, SR_TID.X ;  /* 0x0000000000007919 */ /* 0x000e240000002100 */
[----:B0-----:R-:W-:-:S04]  /*182e0*/  LOP3.LUT R0, R0, 0x7f, RZ, 0xc0, !PT ;  /* 0x0000007f00007812 */ /* 0x001fc800078ec0ff */
[----:B------:R-:W-:-:S13]  /*182f0*/  ISETP.NE.AND P0, PT, R0, RZ, PT ;  /* 0x000000ff0000720c */ /* 0x000fda0003f05270 */
[----:B------:R-:W-:Y:S05]  /*18300*/  @P0 BRA `(.L_x_4897) ;  /* 0x0000004800b00947 */ /* 0x000fea0003800000 */
[----:B------:R-:W0:Y:S01]  /*18310*/  S2R R5, SR_LANEID ;  /* 0x0000000000057919 */ /* 0x000e220000000000 */
[----:B------:R-:W-:Y:S01]  /*18320*/  VOTEU.ANY UR4, UPT, PT ;  /* 0x0000000000047886 */ /* 0x000fe200038e0100 */
[----:B------:R-:W1:Y:S01]  /*18330*/  LDC.64 R2, c[0x0][0xc60] ;  /* 0x00031800ff027b82 */ /* 0x000e620000000a00 */
[----:B------:R-:W0:Y:S02]  /*18340*/  FLO.U32 R0, UR4 ;  /* 0x0000000400007d00 */ /* 0x000e2400080e0000 */
[----:B0-----:R-:W-:-:S06]  /*18350*/  ISETP.EQ.U32.AND P0, PT, R0, R5, PT ;  /* 0x000000050000720c */ /* 0x001fcc0003f02070 */
[----:B------:R-:W1:Y:S07]  /*18360*/  POPC R5, UR4 ;  /* 0x0000000400057d09 */ /* 0x000e6e0008000000 */
[----:B-1----:R-:W2:Y:S01]  /*18370*/  @P0 ATOMG.E.ADD.STRONG.GPU PT, R3, desc[UR42][R2.64], R5 ;  /* 0x00000005020309a8 */ /* 0x002ea200081ee1ea */
[----:B------:R-:W0:Y:S02]  /*18380*/  S2R R4, SR_LTMASK ;  /* 0x0000000000047919 */ /* 0x000e240000003900 */
[----:B0-----:R-:W-:-:S04]  /*18390*/  LOP3.LUT R4, R4, UR4, RZ, 0xc0, !PT ;  /* 0x0000000404047c12 */ /* 0x001fc8000f8ec0ff */
[----:B------:R-:W0:Y:S01]  /*183a0*/  POPC R7, R4 ;  /* 0x0000000400077309 */ /* 0x000e220000000000 */
[----:B--2---:R-:W0:Y:S02]  /*183b0*/  SHFL.IDX PT, R0, R3, R0, 0x1f ;  /* 0x00001f0003007589 */ /* 0x004e2400000e0000 */
[----:B0-----:R-:W-:-:S05]  /*183c0*/  IADD3 R0, R0, UR37, R7 ;  /* 0x0000002500007c10 */ /* 0x001fca000fffe007 */
[----:B------:R4:W-:Y:S01]  /*183d0*/  STL [R1], R0 ;  /* 0x0000000001007387 */ /* 0x0009e20000100800 */
[----:B------:R-:W-:Y:S05]  /*183e0*/  BRA `(.L_x_4897) ;  /* 0x0000004800787947 */ /* 0x000fea0003800000 */
.L_x_4896:
        /* <DEDUP_REMOVED lines=20> */
.L_x_4899:
[----:B------:R-:W-:Y:S05]  /*18530*/  BSYNC B6 ;  /* 0x0000000000067941 */ /* 0x000fea0003800000 */
.L_x_4898:
        /* <DEDUP_REMOVED lines=20> */
.L_x_4902:
        /* <DEDUP_REMOVED lines=16> */
.L_x_4901:
[----:B------:R-:W-:Y:S05]  /*18780*/  BSYNC B6 ;  /* 0x0000000000067941 */ /* 0x000fea0003800000 */
.L_x_4900:
        /* <DEDUP_REMOVED lines=10> */
[----:B0-----:R-:W0:Y:S01]  /*18830*/  LDC.64 R2, c[0x0][0x418] ;  /* 0x00010600ff027b82 */ /* 0x001e220000000a00 */
[----:B----4-:R-:W-:Y:S01]  /*18840*/  VIADD R0, R0, 0xffffffff ;  /* 0xffffffff00007836 */ /* 0x010fe20000000000 */
        /* <DEDUP_REMOVED lines=11> */
[----:B------:R0:W1:Y:S02]  /*18900*/  SHFL.IDX PT, R14, R4, RZ, 0x1f ;  /* 0x00001fff040e7589 */ /* 0x00006400000e0000 */
.L_x_5063:
        /* <DEDUP_REMOVED lines=9> */
.L_x_5066:
        /* <DEDUP_REMOVED lines=24> */
.L_x_4906:
[----:B------:R-:W2:Y:S04]  /*18b20*/  LDL R0, [R1+0x10] ;  /* 0x0000100001007983 */ /* 0x000ea80000100800 */
[----:B-1----:R-:W3:Y:S01]  /*18b30*/  LDL R2, [R1+0x18] ;  /* 0x0000180001027983 */ /* 0x002ee20000100800 */
[----:B--2---:R-:W-:Y:S01]  /*18b40*/  IMAD R0, R0, 0x8, R18 ;  /* 0x0000000800007824 */ /* 0x004fe200078e0212 */
[----:B---3--:R-:W-:-:S04]  /*18b50*/  SHF.L.U32 R2, R2, 0x1f, RZ ;  /* 0x0000001f02027819 */ /* 0x008fc800000006ff */
[----:B------:R-:W1:Y:S02]  /*18b60*/  SYNCS.PHASECHK.TRANS64.TRYWAIT P0, [R0+URZ+0x28c40], R2 ;  /* 0x028c4002000075a7 */ /* 0x000e64000800017f */
[----:B-1----:R-:W-:Y:S05]  /*18b70*/  @!P0 BRA `(.L_x_4907) ;  /* 0x0000006400f88947 */ /* 0x002fea0003800000 */
.L_x_5067:
        /* <DEDUP_REMOVED lines=11> */
.L_x_4908:
[----:B------:R-:W2:Y:S04]  /*18c30*/  LDL R3, [R1+0x10] ;  /* 0x0000100001037983 */ /* 0x000ea80000100800 */
[----:B0-----:R-:W3:Y:S04]  /*18c40*/  LDL R4, [R1+0x30] ;  /* 0x0000300001047983 */ /* 0x001ee80000100800 */
[----:B-1----:R-:W4:Y:S01]  /*18c50*/  LDL R2, [R1+0x24] ;  /* 0x0000240001027983 */ /* 0x002f220000100800 */
        /* <DEDUP_REMOVED lines=11> */
[----:B--2---:R-:W-:Y:S01]  /*18d10*/  IMAD R0, R3, 0x2000, R18 ;  /* 0x0000200003007824 */ /* 0x004fe200078e0212 */
[----:B---3--:R-:W-:-:S04]  /*18d20*/  R2UR UR11, R4 ;  /* 0x00000000040b72ca */ /* 0x008fc800000e0000 */
[----:B------:R-:W-:Y:S02]  /*18d30*/  R2UR UR8, R0 ;  /* 0x00000000000872ca */ /* 0x000fe400000e0000 */
[----:B----4-:R-:W-:-:S11]  /*18d40*/  R2UR UR4, R2 ;  /* 0x00000000020472ca */ /* 0x010fd600000e0000 */
[----:B------:R-:W-:Y:S02]  /*18d50*/  UIADD3 UR8, UR8, 0x22400, URZ ;  /* 0x0002240008087890 */ /* 0x000fe4000fffe03f */
[----:B------:R-:W-:-:S03]  /*18d60*/  ULEA UR11, UR11, UR4, 0x6 ;  /* 0x000000040b0b7291 */ /* 0x000fc6000f8e303f */
[----:B------:R-:W-:-:S06]  /*18d70*/  UMOV UR4, 0x0 ;  /* 0x0000000000047882 */ /* 0x000fcc0000000000 */
[----:B------:R1:W-:Y:S02]  /*18d80*/  UTMALDG.4D [UR8], [UR6], desc[UR4] ;  /* 0x00000408060075b4 */ /* 0x0003e40008019000 */
[----:B-1----:R-:W-:Y:S01]  /*18d90*/  NOP ;  /* 0x0000000000007918 */ /* 0x002fe20000000000 */
.L_x_4904:
[----:B------:R-:W2:Y:S04]  /*18da0*/  LDL.LU R3, [R1+0x40] ;  /* 0x0000400001037983 */ /* 0x000ea80000300800 */
[----:B------:R-:W3:Y:S04]  /*18db0*/  LDL.LU R5, [R1+0x2c] ;  /* 0x00002c0001057983 */ /* 0x000ee80000300800 */
[----:B0-----:R-:W4:Y:S01]  /*18dc0*/  LDL.LU R4, [R1+0x48] ;  /* 0x0000480001047983 */ /* 0x001f220000300800 */
        /* <DEDUP_REMOVED lines=37> */
.L_x_4910:
[----:B------:R-:W-:Y:S05]  /*19020*/  BSYNC B6 ;  /* 0x0000000000067941 */ /* 0x000fea0003800000 */
.L_x_4909:
        /* <DEDUP_REMOVED lines=89> */
.L_x_5076:
        /* <DEDUP_REMOVED lines=10> */
.L_x_4912:
        /* <DEDUP_REMOVED lines=18> */
.L_x_5077:
[----:B------:R-:W-:Y:S05]  /*19780*/  BSYNC B0 ;  /* 0x0000000000007941 */ /* 0x000fea0003800000 */
.L_x_4913:
[----:B------:R-:W-:Y:S01]  /*19790*/  LOP3.LUT P0, RZ, R19, 0x1, RZ, 0xc0, !PT ;  /* 0x0000000113ff7812 */ /* 0x000fe2000780c0ff */
[----:B------:R-:W-:-:S12]  /*197a0*/  BSSY B0, `(.L_x_4915) ;  /* 0x0000097000007945 */ /* 0x000fd80003800000 */
[----:B------:R-:W-:Y:S05]  /*197b0*/  @!P0 BRA `(.L_x_4916) ;  /* 0x0000000800548947 */ /* 0x000fea0003800000 */
[----:B------:R-:W0:Y:S04]  /*197c0*/  LDL R4, [R1+0x10] ;  /* 0x0000100001047983 */ /* 0x000e280000100800 */
        /* <DEDUP_REMOVED lines=9> */
.L_x_5078:
[----:B------:R-:W-:Y:S05]  /*19860*/  BSYNC B1 ;  /* 0x0000000000017941 */ /* 0x000fea0003800000 */
.L_x_4917:
        /* <DEDUP_REMOVED lines=9> */
.L_x_4920:
[----:B------:R-:W-:Y:S05]  /*19900*/  BSYNC B1 ;  /* 0x0000000000017941 */ /* 0x000fea0003800000 */
.L_x_4919:
        /* <DEDUP_REMOVED lines=13> */
.L_x_4921:
        /* <DEDUP_REMOVED lines=15> */
.L_x_4922:
        /* <DEDUP_REMOVED lines=15> */
.L_x_4923:
        /* <DEDUP_REMOVED lines=15> */
.L_x_4924:
        /* <DEDUP_REMOVED lines=15> */
.L_x_4925:
        /* <DEDUP_REMOVED lines=15> */
.L_x_4926:
        /* <DEDUP_REMOVED lines=15> */
.L_x_4927:
        /* <DEDUP_REMOVED lines=15> */
.L_x_4928:
        /* <DEDUP_REMOVED lines=10> */
.L_x_4916:
[----:B------:R-:W-:Y:S05]  /*1a110*/  BSYNC B0 ;  /* 0x0000000000007941 */ /* 0x000fea0003800000 */
.L_x_4915:
        /* <DEDUP_REMOVED lines=55> */
.L_x_4935:
        /* <DEDUP_REMOVED lines=8> */
.L_x_5079:
[----:B------:R-:W-:Y:S05]  /*1a510*/  BSYNC B3 ;  /* 0x0000000000037941 */ /* 0x000fea0003800000 */
.L_x_4936:
        /* <DEDUP_REMOVED lines=9> */
.L_x_4939:
[----:B------:R-:W-:Y:S05]  /*1a5b0*/  BSYNC B3 ;  /* 0x0000000000037941 */ /* 0x000fea0003800000 */
.L_x_4938:
        /* <DEDUP_REMOVED lines=13> */
.L_x_4940:
        /* <DEDUP_REMOVED lines=13> */
.L_x_5080:
[----:B------:R-:W-:Y:S05]  /*1a760*/  BSYNC B3 ;  /* 0x0000000000037941 */ /* 0x000fea0003800000 */
.L_x_4941:
        /* <DEDUP_REMOVED lines=11> */
.L_x_4944:
[----:B------:R-:W-:Y:S05]  /*1a820*/  BSYNC B3 ;  /* 0x0000000000037941 */ /* 0x000fea0003800000 */
.L_x_4943:
        /* <DEDUP_REMOVED lines=10> */
.L_x_4945:
        /* <DEDUP_REMOVED lines=15> */
.L_x_4946:
        /* <DEDUP_REMOVED lines=15> */
.L_x_4947:
        /* <DEDUP_REMOVED lines=15> */
.L_x_4948:
        /* <DEDUP_REMOVED lines=15> */
.L_x_4949:
        /* <DEDUP_REMOVED lines=15> */
.L_x_4950:
        /* <DEDUP_REMOVED lines=15> */
.L_x_4951:
        /* <DEDUP_REMOVED lines=15> */
.L_x_4952:
        /* <DEDUP_REMOVED lines=10> */
.L_x_4934:
[----:B------:R-:W-:Y:S05]  /*1b000*/  BSYNC B1 ;  /* 0x0000000000017941 */ /* 0x000fea0003800000 */
.L_x_4933:
[----:B------:R-:W2:Y:S02]  /*1b010*/  LDL.LU R5, [R1+0x34] ;  /* 0x0000340001057983 */ /* 0x000ea40000300800 */
[----:B--2---:R-:W-:-:S07]  /*1b020*/  VIADD R0, R5, 0xfffffffd ;  /* 0xfffffffd05007836 */ /* 0x004fce0000000000 */
.L_x_4932:
[----:B------:R-:W-:Y:S05]  /*1b030*/  BSYNC B2 ;  /* 0x0000000000027941 */ /* 0x000fea0003800000 */
.L_x_4931:
[----:B------:R-:W-:Y:S01]  /*1b040*/  VIADD R8, R8, 0xfffffffe ;  /* 0xfffffffe08087836 */ /* 0x000fe20000000000 */
[----:B------:R-:W-:-:S04]  /*1b050*/  LOP3.LUT R4, RZ, R4, RZ, 0x33, !PT ;  /* 0x00000004ff047212 */ /* 0x000fc800078e33ff */
[----:B------:R-:W-:-:S13]  /*1b060*/  ISETP.NE.AND P0, PT, R8, R4, PT ;  /* 0x000000040800720c */ /* 0x000fda0003f05270 */
[----:B------:R-:W-:Y:S05]  /*1b070*/  @!P0 BRA `(.L_x_4930) ;  /* 0x0000001800e08947 */ /* 0x000fea0003800000 */
.L_x_4993:
        /* <DEDUP_REMOVED lines=35> */
.L_x_4955:
        /* <DEDUP_REMOVED lines=8> */
.L_x_5081:
[----:B------:R-:W-:Y:S05]  /*1b330*/  BSYNC B2 ;  /* 0x0000000000027941 */ /* 0x000fea0003800000 */
.L_x_4956:
        /* <DEDUP_REMOVED lines=9> */
.L_x_4959:
[----:B------:R-:W-:Y:S05]  /*1b3d0*/  BSYNC B2 ;  /* 0x0000000000027941 */ /* 0x000fea0003800000 */
.L_x_4958:
        /* <DEDUP_REMOVED lines=12> */
.L_x_4960:
        /* <DEDUP_REMOVED lines=13> */
.L_x_5082:
[----:B------:R-:W-:Y:S05]  /*1b570*/  BSYNC B2 ;  /* 0x0000000000027941 */ /* 0x000fea0003800000 */
.L_x_4961:
        /* <DEDUP_REMOVED lines=11> */
.L_x_4964:
[----:B------:R-:W-:Y:S05]  /*1b630*/  BSYNC B2 ;  /* 0x0000000000027941 */ /* 0x000fea0003800000 */
.L_x_4963:
        /* <DEDUP_REMOVED lines=9> */
.L_x_4965:
        /* <DEDUP_REMOVED lines=15> */
.L_x_4966:
        /* <DEDUP_REMOVED lines=15> */
.L_x_4967:
        /* <DEDUP_REMOVED lines=15> */
.L_x_4968:
        /* <DEDUP_REMOVED lines=15> */
.L_x_4969:
        /* <DEDUP_REMOVED lines=15> */
.L_x_4970:
        /* <DEDUP_REMOVED lines=15> */
.L_x_4971:
        /* <DEDUP_REMOVED lines=15> */
.L_x_4972:
        /* <DEDUP_REMOVED lines=10> */
.L_x_4954:
[----:B------:R-:W-:Y:S05]  /*1be00*/  BSYNC B1 ;  /* 0x0000000000017941 */ /* 0x000fea0003800000 */
.L_x_4953:
        /* <DEDUP_REMOVED lines=35> */
.L_x_4975:
        /* <DEDUP_REMOVED lines=8> */
.L_x_5083:
[----:B------:R-:W-:Y:S05]  /*1c0c0*/  BSYNC B2 ;  /* 0x0000000000027941 */ /* 0x000fea0003800000 */
.L_x_4976:
        /* <DEDUP_REMOVED lines=9> */
.L_x_4979:
[----:B------:R-:W-:Y:S05]  /*1c160*/  BSYNC B2 ;  /* 0x0000000000027941 */ /* 0x000fea0003800000 */
.L_x_4978:
        /* <DEDUP_REMOVED lines=13> */
.L_x_4980:
        /* <DEDUP_REMOVED lines=13> */
.L_x_5084:
[----:B------:R-:W-:Y:S05]  /*1c310*/  BSYNC B2 ;  /* 0x0000000000027941 */ /* 0x000fea0003800000 */
.L_x_4981:
        /* <DEDUP_REMOVED lines=11> */
.L_x_4984:
[----:B------:R-:W-:Y:S05]  /*1c3d0*/  BSYNC B2 ;  /* 0x0000000000027941 */ /* 0x000fea0003800000 */
.L_x_4983:
        /* <DEDUP_REMOVED lines=10> */
.L_x_4985:
        /* <DEDUP_REMOVED lines=15> */
.L_x_4986:
        /* <DEDUP_REMOVED lines=15> */
.L_x_4987:
        /* <DEDUP_REMOVED lines=15> */
.L_x_4988:
        /* <DEDUP_REMOVED lines=15> */
.L_x_4989:
        /* <DEDUP_REMOVED lines=15> */
.L_x_4990:
        /* <DEDUP_REMOVED lines=15> */
.L_x_4991:
        /* <DEDUP_REMOVED lines=15> */
.L_x_4992:
        /* <DEDUP_REMOVED lines=10> */
.L_x_4974:
[----:B------:R-:W-:Y:S05]  /*1cbb0*/  BSYNC B1 ;  /* 0x0000000000017941 */ /* 0x000fea0003800000 */
.L_x_4973:
[----:B------:R-:W2:Y:S01]  /*1cbc0*/  LDL R5, [R1+0x28] ;  /* 0x0000280001057983 */ /* 0x000ea20000100800 */
[----:B------:R-:W-:Y:S01]  /*1cbd0*/  VIADD R0, R0, 0xfffffffe ;  /* 0xfffffffe00007836 */ /* 0x000fe20000000000 */
[----:B--2---:R-:W-:-:S13]  /*1cbe0*/  ISETP.GT.AND P0, PT, R6, R5, PT ;  /* 0x000000050600720c */ /* 0x004fda0003f04270 */
[----:B------:R-:W-:Y:S05]  /*1cbf0*/  @P0 BRA `(.L_x_4993) ;  /* 0xffffffe400200947 */ /* 0x000fea000383ffff */
.L_x_4930:
[----:B------:R-:W-:Y:S05]  /*1cc00*/  BSYNC B0 ;  /* 0x0000000000007941 */ /* 0x000fea0003800000 */
.L_x_4929:
        /* <DEDUP_REMOVED lines=25> */
.L_x_4995:
[----:B------:R-:W-:Y:S05]  /*1cda0*/  BSYNC B0 ;  /* 0x0000000000007941 */ /* 0x000fea0003800000 */
.L_x_4994:
[----:B------:R-:W-:-:S05]  /*1cdb0*/  SEL R0, R0, RZ, P0 ;  /* 0x000000ff00007207 */ /* 0x000fca0000000000 */
[----:B------:R3:W-:Y:S02]  /*1cdc0*/  STL [R1+0x10], R0 ;  /* 0x0000100001007387 */ /* 0x0007e40000100800 */
.L_x_4897:
[----:B------:R-:W-:Y:S05]  /*1cdd0*/  BSYNC B7 ;  /* 0x0000000000077941 */ /* 0x000fea0003800000 */
.L_x_4895:
        /* <DEDUP_REMOVED lines=8> */
[----:B------:R-:W5:Y:S04]  /*1ce60*/  LDS.128 R4, [R18+0x28cd0] ;  /* 0x028cd00012047984 */ /* 0x000f680000000c00 */
[----:B-----5:R0:W-:Y:S04]  /*1ce70*/  STL.64 [R1], R4 ;  /* 0x0000000401007387 */ /* 0x0201e80000100a00 */
[----:B------:R0:W-:Y:S01]  /*1ce80*/  STL.64 [R1+0x8], R6 ;  /* 0x0000080601007387 */ /* 0x0001e20000100a00 */
[----:B------:R-:W-:Y:S06]  /*1ce90*/  BAR.ARV 0x4, 0x180 ;  /* 0x0106000000007b1d */ /* 0x000fec0000002000 */
[----:B------:R-:W-:Y:S05]  /*1cea0*/  BRA `(.L_x_4997) ;  /* 0x0000001000307947 */ /* 0x000fea0003800000 */
.L_x_4996:
[----:B------:R-:W5:Y:S01]  /*1ceb0*/  S2R R16, SR_TID.X ;  /* 0x0000000000107919 */ /* 0x000f620000002100 */
[----:B------:R-:W-:Y:S01]  /*1cec0*/  UMOV UR4, 0xffffffff ;  /* 0xffffffff00047882 */ /* 0x000fe20000000000 */
[----:B-----5:R-:W-:-:S04]  /*1ced0*/  LOP3.LUT R16, R16, 0x1f, RZ, 0xc0, !PT ;  /* 0x0000001f10107812 */ /* 0x020fc800078ec0ff */
[----:B------:R-:W-:Y:S01]  /*1cee0*/  ISETP.NE.AND P0, PT, R16, 0x1f, PT ;  /* 0x0000001f1000780c */ /* 0x000fe20003f05270 */
[----:B------:R-:W-:-:S12]  /*1cef0*/  BRA.DIV UR4, `(.L_x_4998) ;  /* 0x0000002e04187947 */ /* 0x000fd8000b800000 */
[----:B--2---:R-:W0:Y:S01]  /*1cf00*/  LDL.LU R2, [R1] ;  /* 0x0000000001027983 */ /* 0x004e220000300800 */
[----:B------:R-:W-:-:S03]  /*1cf10*/  ULDC UR4, c[0x0][0xc3c] ;  /* 0x00030f0000047ab9 */ /* 0x000fc60000000800 */
[----:B------:R-:W3:Y:S01]  /*1cf20*/  LDL R7, [R1+0xc] ;  /* 0x00000c0001077983 */ /* 0x000ee20000100800 */
[----:B0-----:R-:W-:Y:S02]  /*1cf30*/  IMAD.MOV.U32 R10, RZ, RZ, R2 ;  /* 0x000000ffff0a7224 */ /* 0x001fe400078e0002 */
[----:B---34-:R-:W-:-:S05]  /*1cf40*/  IMAD.IADD R0, R7, 0x1, R16 ;  /* 0x0000000107007824 */ /* 0x018fca00078e0210 */
[----:B------:R-:W-:-:S13]  /*1cf50*/  ISETP.GE.OR P1, PT, R0, UR4, !P0 ;  /* 0x0000000400007c0c */ /* 0x000fda000c726670 */
[----:B-1----:R-:W0:Y:S08]  /*1cf60*/  @!P1 LDC.64 R2, c[0x0][0xc80] ;  /* 0x00032000ff029b82 */ /* 0x002e300000000a00 */
        /* <DEDUP_REMOVED lines=9> */
[----:B------:R-:W-:Y:S01]  /*1d000*/  SHFL.IDX PT, R0, R10, 0x1, 0x1f ;  /* 0x00201f000a007f89 */ /* 0x000fe200000e0000 */
[C---:B------:R-:W-:Y:S02]  /*1d010*/  ISETP.GE.U32.AND P4, PT, R16.reuse, 0x8, PT ;  /* 0x000000081000780c */ /* 0x040fe40003f86070 */
[----:B------:R-:W-:Y:S01]  /*1d020*/  ISETP.GE.U32.AND P5, PT, R16, 0x10, PT ;  /* 0x000000101000780c */ /* 0x000fe20003fa6070 */
[----:B--2---:R-:W-:Y:S02]  /*1d030*/  @!P1 IMAD.MOV.U32 R4, RZ, RZ, R8 ;  /* 0x000000ffff049224 */ /* 0x004fe400078e0008 */
[----:B------:R-:W-:-:S02]  /*1d040*/  IMAD.MOV.U32 R8, RZ, RZ, RZ ;  /* 0x000000ffff087224 */ /* 0x000fc400078e00ff */
[----:B---3--:R-:W-:Y:S01]  /*1d050*/  @!P1 IMAD.MOV.U32 R6, RZ, RZ, R2 ;  /* 0x000000ffff069224 */ /* 0x008fe200078e0002 */
[----:B------:R-:W-:-:S03]  /*1d060*/  ISETP.NE.AND P1, PT, R16, RZ, PT ;  /* 0x000000ff1000720c */ /* 0x000fc60003f25270 */
[----:B------:R-:W-:-:S05]  /*1d070*/  IMAD R2, R6, R4, RZ ;  /* 0x0000000406027224 */ /* 0x000fca00078e02ff */
[----:B------:R-:W0:Y:S02]  /*1d080*/  SHFL.UP PT, R3, R2, 0x1, RZ ;  /* 0x0420000002037989 */ /* 0x000e2400000e00ff */
[----:B0-----:R-:W-:-:S05]  /*1d090*/  SEL R5, R3, RZ, P1 ;  /* 0x000000ff03057207 */ /* 0x001fca0000800000 */
[----:B------:R-:W-:Y:S02]  /*1d0a0*/  IMAD.IADD R2, R2, 0x1, R5 ;  /* 0x0000000102027824 */ /* 0x000fe400078e0205 */
[----:B------:R-:W-:Y:S04]  /*1d0b0*/  SHFL.IDX PT, R5, R10, RZ, 0x1f ;  /* 0x00001fff0a057589 */ /* 0x000fe800000e0000 */
        /* <DEDUP_REMOVED lines=13> */
.L_x_5094:
[----:B------:R-:W-:Y:S02]  /*1d190*/  ULDC UR4, c[0x0][0xc38] ;  /* 0x00030e0000047ab9 */ /* 0x000fe40000000800 */
[----:B------:R-:W-:-:S04]  /*1d1a0*/  IMAD.U32 R2, RZ, RZ, UR4 ;  /* 0x00000004ff027e24 */ /* 0x000fc8000f8e00ff */
[----:B-1----:R-:W-:-:S04]  /*1d1b0*/  IMAD R9, R9, R2, RZ ;  /* 0x0000000209097224 */ /* 0x002fc800078e02ff */
[----:B------:R-:W-:-:S05]  /*1d1c0*/  IMAD.IADD R0, R0, 0x1, R9 ;  /* 0x0000000100007824 */ /* 0x000fca00078e0209 */
[----:B------:R-:W-:-:S13]  /*1d1d0*/  ISETP.GT.AND P6, PT, R0, R5, PT ;  /* 0x000000050000720c */ /* 0x000fda0003fc4270 */
[----:B------:R-:W-:Y:S05]  /*1d1e0*/  @P6 BRA `(.L_x_4999) ;  /* 0x0000000000ac6947 */ /* 0x000fea0003800000 */
.L_x_5002:
        /* <DEDUP_REMOVED lines=37> */
.L_x_5102:
[----:B------:R-:W-:Y:S02]  /*1d440*/  ULDC UR4, c[0x0][0xc38] ;  /* 0x00030e0000047ab9 */ /* 0x000fe40000000800 */
[----:B------:R-:W-:-:S04]  /*1d450*/  IMAD.U32 R2, RZ, RZ, UR4 ;  /* 0x00000004ff027e24 */ /* 0x000fc8000f8e00ff */
[----:B-1----:R-:W-:-:S04]  /*1d460*/  IMAD R9, R9, R2, RZ ;  /* 0x0000000209097224 */ /* 0x002fc800078e02ff */
[----:B------:R-:W-:-:S05]  /*1d470*/  IMAD.IADD R0, R9, 0x1, R0 ;  /* 0x0000000109007824 */ /* 0x000fca00078e0200 */
[----:B------:R-:W-:-:S13]  /*1d480*/  ISETP.GT.AND P6, PT, R0, R5, PT ;  /* 0x000000050000720c */ /* 0x000fda0003fc4270 */
[----:B------:R-:W-:Y:S05]  /*1d490*/  @!P6 BRA `(.L_x_5002) ;  /* 0xfffffffc0054e947 */ /* 0x000fea000383ffff */
.L_x_4999:
        /* <DEDUP_REMOVED lines=12> */
.L_x_5107:
[----:B------:R-:W-:-:S13]  /*1d560*/  ISETP.NE.AND P0, PT, R0, RZ, PT ;  /* 0x000000ff0000720c */ /* 0x000fda0003f05270 */
[----:B------:R-:W-:Y:S05]  /*1d570*/  @!P0 BRA `(.L_x_5004) ;  /* 0x0000000000108947 */ /* 0x000fea0003800000 */
[----:B------:R-:W-:Y:S01]  /*1d580*/  UMOV UR4, 0xffffffff ;  /* 0xffffffff00047882 */ /* 0x000fe20000000000 */
[----:B-1----:R-:W-:Y:S02]  /*1d590*/  VIADD R7, R7, 0xffffffff ;  /* 0xffffffff07077836 */ /* 0x002fe40000000000 */
[----:B------:R-:W-:Y:S05]  /*1d5a0*/  BRA.DIV UR4, `(.L_x_5005) ;  /* 0x00000032040c7947 */ /* 0x000fea000b800000 */
[----:B------:R2:W3:Y:S02]  /*1d5b0*/  SHFL.IDX PT, R8, R3, R7, 0x1f ;  /* 0x00001f0703087589 */ /* 0x0004e400000e0000 */
.L_x_5004:
[----:B------:R-:W-:Y:S01]  /*1d5c0*/  ISETP.NE.AND P0, PT, R6, 0x1, PT ;  /* 0x000000010600780c */ /* 0x000fe20003f05270 */
[----:B---3--:R-:W-:-:S05]  /*1d5d0*/  IMAD R0, R8, R2, R9 ;  /* 0x0000000208007224 */ /* 0x008fca00078e0209 */
[----:B------:R3:W-:Y:S02]  /*1d5e0*/  STL [R1], R0 ;  /* 0x0000000001007387 */ /* 0x0007e40000100800 */
[----:B---3--:R-:W-:-:S05]  /*1d5f0*/  IMAD.IADD R0, R5, 0x1, -R0 ;  /* 0x0000000105007824 */ /* 0x008fca00078e0a00 */
[----:B------:R-:W-:Y:S05]  /*1d600*/  @!P0 BRA `(.L_x_5006) ;  /* 0x0000000000e48947 */ /* 0x000fea0003800000 */
[----:B------:R-:W-:-:S04]  /*1d610*/  IABS R5, R4 ;  /* 0x0000000400057213 */ /* 0x000fc80000000000 */
[----:B-12---:R-:W1:Y:S08]  /*1d620*/  I2F.RP R7, R5 ;  /* 0x0000000500077306 */ /* 0x006e700000209400 */
        /* <DEDUP_REMOVED lines=55> */
.L_x_5006:
[----:B0-2---:R-:W2:Y:S01]  /*1d9a0*/  LDL R3, [R1+0xc] ;  /* 0x00000c0001037983 */ /* 0x005ea20000100800 */
[----:B-1----:R-:W2:Y:S02]  /*1d9b0*/  LDC.64 R6, c[0x0][0xc90] ;  /* 0x00032400ff067b82 */ /* 0x002ea40000000a00 */
        /* <DEDUP_REMOVED lines=61> */
.L_x_5007:
[----:B------:R-:W-:-:S05]  /*1dd90*/  LOP3.LUT R3, RZ, R0, RZ, 0x33, !PT ;  /* 0x00000000ff037212 */ /* 0x000fca00078e33ff */
[----:B------:R-:W-:-:S05]  /*1dda0*/  IMAD.IADD R0, R4, 0x1, R3 ;  /* 0x0000000104007824 */ /* 0x000fca00078e0203 */
[----:B------:R2:W-:Y:S01]  /*1ddb0*/  STL [R1+0x4], R0 ;  /* 0x0000040001007387 */ /* 0x0005e20000100800 */
[----:B------:R-:W-:Y:S05]  /*1ddc0*/  BRA `(.L_x_5008) ;  /* 0x0000000000287947 */ /* 0x000fea0003800000 */
.L_x_5000:
        /* <DEDUP_REMOVED lines=10> */
.L_x_5008:
[----:B---3--:R-:W3:Y:S04]  /*1de70*/  LDL R3, [R1+0x8] ;  /* 0x0000080001037983 */ /* 0x008ee80000100800 */
[----:B01----:R-:W4:Y:S04]  /*1de80*/  LDL R2, [R1+0xc] ;  /* 0x00000c0001027983 */ /* 0x003f280000100800 */
        /* <DEDUP_REMOVED lines=14> */
.L_x_4997:
[----:B---34-:R-:W3:Y:S01]  /*1df70*/  LDL R0, [R1+0xc] ;  /* 0x00000c0001007983 */ /* 0x018ee20000100800 */
[----:B------:R-:W-:Y:S02]  /*1df80*/  ULDC UR4, c[0x0][0xc3c] ;  /* 0x00030f0000047ab9 */ /* 0x000fe40000000800 */
[----:B---3--:R-:W-:-:S13]  /*1df90*/  ISETP.GE.AND P0, PT, R0, UR4, PT ;  /* 0x0000000400007c0c */ /* 0x008fda000bf06270 */
[----:B------:R-:W-:Y:S05]  /*1dfa0*/  @!P0 BRA `(.L_x_5009) ;  /* 0xffffff7800a88947 */ /* 0x000fea000383ffff */
[----:B------:R-:W-:Y:S05]  /*1dfb0*/  BSYNC B8 ;  /* 0x0000000000087941 */ /* 0x000fea0003800000 */
.L_x_4841:
[----:B---3--:R-:W3:Y:S01]  /*1dfc0*/  LDL.LU R0, [R1+0x5c] ;  /* 0x00005c0001007983 */ /* 0x008ee20000300800 */
[----:B------:R-:W-:Y:S01]  /*1dfd0*/  BSSY B0, `(.L_x_5010) ;  /* 0x000000b000007945 */ /* 0x000fe20003800000 */
[----:B0-----:R-:W0:Y:S01]  /*1dfe0*/  S2R R5, SR_CgaCtaId ;  /* 0x0000000000057919 */ /* 0x001e220000008800 */
[----:B---3--:R-:W-:-:S05]  /*1dff0*/  VIADD R0, R0, 0x1 ;  /* 0x0000000100007836 */ /* 0x008fca0000000000 */
[----:B-12---:R-:W-:-:S04]  /*1e000*/  LEA.HI R2, R0, R0, RZ, 0x1 ;  /* 0x0000000000027211 */ /* 0x006fc800078f08ff */
[----:B------:R-:W-:-:S05]  /*1e010*/  LOP3.LUT R3, R2, 0xfffffffe, RZ, 0xc0, !PT ;  /* 0xfffffffe02037812 */ /* 0x000fca00078ec0ff */
[----:B------:R-:W-:Y:S01]  /*1e020*/  IMAD.IADD R3, R0, 0x1, -R3 ;  /* 0x0000000100037824 */ /* 0x000fe200078e0a03 */
[----:B------:R-:W-:-:S04]  /*1e030*/  MOV R0, 0x400 ;  /* 0x0000040000007802 */ /* 0x000fc80000000f00 */
[----:B0-----:R-:W-:Y:S02]  /*1e040*/  LEA R0, R5, R0, 0x18 ;  /* 0x0000000005007211 */ /* 0x001fe400078ec0ff */
[----:B------:R-:W-:-:S04]  /*1e050*/  SHF.L.U32 R3, R3, 0x1f, RZ ;  /* 0x0000001f03037819 */ /* 0x000fc800000006ff */
[----:B------:R-:W0:Y:S02]  /*1e060*/  SYNCS.PHASECHK.TRANS64.TRYWAIT P0, [R0+URZ+0x28c20], R3 ;  /* 0x028c2003000075a7 */ /* 0x000e24000800017f */
[----:B0-----:R-:W-:Y:S05]  /*1e070*/  @!P0 BRA `(.L_x_5011) ;  /* 0x0000002400848947 */ /* 0x001fea0003800000 */
.L_x_5110:
[----:B------:R-:W-:Y:S05]  /*1e080*/  BSYNC B0 ;  /* 0x0000000000007941 */ /* 0x000fea0003800000 */
.L_x_5010:
[----:B------:R-:W-:-:S03]  /*1e090*/  UMOV UR4, 0xffffffff ;  /* 0xffffffff00047882 */ /* 0x000fc60000000000 */
[----:B------:R-:W-:Y:S05]  /*1e0a0*/  BRA.DIV UR4, `(.L_x_5012) ;  /* 0x00000026048c7947 */ /* 0x000fea000b800000 */
[----:B------:R-:W1:Y:S02]  /*1e0b0*/  S2R R2, SR_TID.X ;  /* 0x0000000000027919 */ /* 0x000e640000002100 */
[----:B-1----:R-:W-:-:S04]  /*1e0c0*/  SHF.R.U32.HI R2, RZ, 0x5, R2 ;  /* 0x00000005ff027819 */ /* 0x002fc80000011602 */
[----:B------:R-:W-:-:S05]  /*1e0d0*/  LOP3.LUT R2, R2, 0x3, RZ, 0xc0, !PT ;  /* 0x0000000302027812 */ /* 0x000fca00078ec0ff */
[----:B------:R1:W2:Y:S02]  /*1e0e0*/  SHFL.IDX PT, R14, R2, RZ, 0x1f ;  /* 0x00001fff020e7589 */ /* 0x0002a400000e0000 */
.L_x_5113:
[----:B--2---:R-:W-:-:S13]  /*1e0f0*/  ISETP.NE.AND P0, PT, R14, RZ, PT ;  /* 0x000000ff0e00720c */ /* 0x004fda0003f05270 */
[----:B------:R-:W-:Y:S05]  /*1e100*/  @P0 BRA `(.L_x_4684) ;  /* 0x0000000000940947 */ /* 0x000fea0003800000 */
[----:B------:R-:W-:-:S03]  /*1e110*/  UMOV UR4, 0xffffffff ;  /* 0xffffffff00047882 */ /* 0x000fc60000000000 */
[----:B------:R-:W-:Y:S05]  /*1e120*/  BRA.DIV UR4, `(.L_x_5013) ;  /* 0x0000002604a07947 */ /* 0x000fea000b800000 */
[----:B------:R-:W-:-:S13]  /*1e130*/  ELECT P6, URZ, PT ;  /* 0x00000000003f782f */ /* 0x000fda00038c0000 */
.L_x_5116:
[----:B------:R-:W-:Y:S05]  /*1e140*/  @!P6 BRA `(.L_x_4684) ;  /* 0x000000000084e947 */ /* 0x000fea0003800000 */
[----:B------:R-:W-:-:S06]  /*1e150*/  ULOP3.LUT UR4, UR36, 0x2, URZ, 0xfc, !UPT ;  /* 0x0000000224047892 */ /* 0x000fcc000f8efc3f */
[----:B-1----:R-:W-:-:S05]  /*1e160*/  IMAD.U32 R2, RZ, RZ, UR4 ;  /* 0x00000004ff027e24 */ /* 0x002fca000f8e00ff */
[----:B------:R-:W-:-:S13]  /*1e170*/  ISETP.NE.AND P2, PT, R2, 0x3, PT ;  /* 0x000000030200780c */ /* 0x000fda0003f45270 */
[----:B------:R-:W-:Y:S05]  /*1e180*/  @!P2 BRA `(.L_x_5014) ;  /* 0x000000000004a947 */ /* 0x000fea0003800000 */
[----:B------:R-:W-:Y:S01]  /*1e190*/  BPT.TRAP 0x1 ;  /* 0x000000040000795c */ /* 0x000fe20000300000 */
.L_x_5014:
        /* <DEDUP_REMOVED lines=14> */
.L_x_5117:
[----:B------:R-:W1:Y:S02]  /*1e280*/  SYNCS.PHASECHK.TRANS64.TRYWAIT P0, [R7+URZ], R2 ;  /* 0x00000002070075a7 */ /* 0x000e64000800017f */
[----:B-1----:R-:W-:Y:S05]  /*1e290*/  @!P0 BRA `(.L_x_5016) ;  /* 0x0000002400788947 */ /* 0x002fea0003800000 */
.L_x_5118:
[----:B------:R-:W-:Y:S05]  /*1e2a0*/  @!P2 BRA `(.L_x_5017) ;  /* 0x000000000004a947 */ /* 0x000fea0003800000 */
[----:B------:R-:W-:Y:S01]  /*1e2b0*/  BPT.TRAP 0x1 ;  /* 0x000000040000795c */ /* 0x000fe20000300000 */
.L_x_5017:
[----:B------:R-:W2:Y:S01]  /*1e2c0*/  LDL.LU R4, [R1+0x10] ;  /* 0x0000100001047983 */ /* 0x000ea20000300800 */
[----:B------:R-:W-:-:S04]  /*1e2d0*/  VIADD R0, R0, 0x28c60 ;  /* 0x00028c6000007836 */ /* 0x000fc80000000000 */
[----:B--2---:R-:W-:-:S04]  /*1e2e0*/  IMAD R4, R4, 0x8, R0 ;  /* 0x0000000804047824 */ /* 0x004fc800078e0200 */
[----:B------:R-:W2:Y:S02]  /*1e2f0*/  SYNCS.PHASECHK.TRANS64.TRYWAIT P0, [R4+URZ], R5 ;  /* 0x00000005040075a7 */ /* 0x000ea4000800017f */
[----:B--2---:R-:W-:Y:S05]  /*1e300*/  @!P0 BRA `(.L_x_5018) ;  /* 0x0000002400708947 */ /* 0x004fea0003800000 */
.L_x_5119:
[----:B------:R-:W-:-:S07]  /*1e310*/  IMAD R3, R3, 0x8, R0 ;  /* 0x0000000803037824 */ /* 0x000fce00078e0200 */
.L_x_5019:
[----:B---3--:R3:W4:Y:S02]  /*1e320*/  SYNCS.PHASECHK.TRANS64.TRYWAIT P0, [R3+URZ], R2 ;  /* 0x00000002030075a7 */ /* 0x008724000800017f */
[----:B----4-:R-:W-:Y:S05]  /*1e330*/  @!P0 NANOSLEEP.SYNCS 0x989680 ;  /* 0x009896800000895d */ /* 0x010fea0003900000 */
[----:B------:R-:W4:Y:S02]  /*1e340*/  @!P0 SYNCS.PHASECHK.TRANS64 P0, [R3+URZ], R2 ;  /* 0x00000002030085a7 */ /* 0x000f24000800007f */
[----:B----4-:R-:W-:Y:S05]  /*1e350*/  @!P0 BRA `(.L_x_5019) ;  /* 0xfffffffc00f08947 */ /* 0x010fea000383ffff */
.L_x_4684:
[----:B------:R-:W-:Y:S05]  /*1e360*/  BSYNC B9 ;  /* 0x0000000000097941 */ /* 0x000fea0003800000 */
.L_x_4681:
[----:B------:R-:W-:Y:S05]  /*1e370*/  EXIT ;  /* 0x000000000000794d */ /* 0x000fea0003800000 */
.L_x_4702:
[----:B0-----:R0:W1:Y:S02]  /*1e380*/  SYNCS.PHASECHK.TRANS64.TRYWAIT P5, [R75+URZ+0x28c90], R78 ;  /* 0x028c904e4b0075a7 */ /* 0x00106400080a017f */
[----:B-1----:R-:W-:Y:S05]  /*1e390*/  @!P5 NANOSLEEP.SYNCS 0x989680 ;  /* 0x009896800000d95d */ /* 0x002fea0003900000 */
[----:B------:R-:W1:Y:S02]  /*1e3a0*/  @!P5 SYNCS.PHASECHK.TRANS64 P5, [R75+URZ+0x28c90], R78 ;  /* 0x028c904e4b00d5a7 */ /* 0x000e6400080a007f */
[----:B-1----:R-:W-:Y:S05]  /*1e3b0*/  @!P5 BRA `(.L_x_4702) ;  /* 0xfffffffc00f0d947 */ /* 0x002fea000383ffff */
[----:B------:R-:W-:Y:S05]  /*1e3c0*/  BRA `(.L_x_5020) ;  /* 0xfffffe4800707947 */ /* 0x000fea000383ffff */
.L_x_4712:
[----:B0-----:R0:W1:Y:S02]  /*1e3d0*/  SYNCS.PHASECHK.TRANS64.TRYWAIT P5, [R75+URZ+0x28c90], R78 ;  /* 0x028c904e4b0075a7 */ /* 0x00106400080a017f */
[----:B-1----:R-:W-:Y:S05]  /*1e3e0*/  @!P5 NANOSLEEP.SYNCS 0x989680 ;  /* 0x009896800000d95d */ /* 0x002fea0003900000 */
[----:B------:R-:W1:Y:S02]  /*1e3f0*/  @!P5 SYNCS.PHASECHK.TRANS64 P5, [R75+URZ+0x28c90], R78 ;  /* 0x028c904e4b00d5a7 */ /* 0x000e6400080a007f */
[----:B-1----:R-:W-:Y:S05]  /*1e400*/  @!P5 BRA `(.L_x_4712) ;  /* 0xfffffffc00f0d947 */ /* 0x002fea000383ffff */
[----:B------:R-:W-:Y:S05]  /*1e410*/  BRA `(.L_x_5021) ;  /* 0xfffffe5000c07947 */ /* 0x000fea000383ffff */
.L_x_4717:
[----:B0-----:R0:W1:Y:S02]  /*1e420*/  SYNCS.PHASECHK.TRANS64.TRYWAIT P5, [R75+URZ+0x28c90], R78 ;  /* 0x028c904e4b0075a7 */ /* 0x00106400080a017f */
[----:B-1----:R-:W-:Y:S05]  /*1e430*/  @!P5 NANOSLEEP.SYNCS 0x989680 ;  /* 0x009896800000d95d */ /* 0x002fea0003900000 */
[----:B------:R-:W1:Y:S02]  /*1e440*/  @!P5 SYNCS.PHASECHK.TRANS64 P5, [R75+URZ+0x28c90], R78 ;  /* 0x028c904e4b00d5a7 */ /* 0x000e6400080a007f */
[----:B-1----:R-:W-:Y:S05]  /*1e450*/  @!P5 BRA `(.L_x_4717) ;  /* 0xfffffffc00f0d947 */ /* 0x002fea000383ffff */
[----:B------:R-:W-:Y:S05]  /*1e460*/  BRA `(.L_x_5022) ;  /* 0xfffffe5800d87947 */ /* 0x000fea000383ffff */
.L_x_4721:
[----:B--2---:R2:W0:Y:S02]  /*1e470*/  SYNCS.PHASECHK.TRANS64.TRYWAIT P5, [R75+URZ+0x28cb0], R78 ;  /* 0x028cb04e4b0075a7 */ /* 0x00442400080a017f */
[----:B0-----:R-:W-:Y:S05]  /*1e480*/  @!P5 NANOSLEEP.SYNCS 0x989680 ;  /* 0x009896800000d95d */ /* 0x001fea0003900000 */
[----:B------:R-:W0:Y:S02]  /*1e490*/  @!P5 SYNCS.PHASECHK.TRANS64 P5, [R75+URZ+0x28cb0], R78 ;  /* 0x028cb04e4b00d5a7 */ /* 0x000e2400080a007f */
[----:B0-----:R-:W-:Y:S05]  /*1e4a0*/  @!P5 BRA `(.L_x_4721) ;  /* 0xfffffffc00f0d947 */ /* 0x001fea000383ffff */
[----:B------:R-:W-:Y:S05]  /*1e4b0*/  BRA `(.L_x_5023) ;  /* 0xfffffe5c00547947 */ /* 0x000fea000383ffff */
.L_x_4734:
[----:B0-----:R0:W1:Y:S02]  /*1e4c0*/  SYNCS.PHASECHK.TRANS64.TRYWAIT P1, [R5+URZ+0x28c50], R10 ;  /* 0x028c500a050075a7 */ /* 0x001064000802017f */
[----:B-1----:R-:W-:Y:S05]  /*1e4d0*/  @!P1 NANOSLEEP.SYNCS 0x989680 ;  /* 0x009896800000995d */ /* 0x002fea0003900000 */
[----:B------:R-:W1:Y:S02]  /*1e4e0*/  @!P1 SYNCS.PHASECHK.TRANS64 P1, [R5+URZ+0x28c50], R10 ;  /* 0x028c500a050095a7 */ /* 0x000e64000802007f */
[----:B-1----:R-:W-:Y:S05]  /*1e4f0*/  @!P1 BRA `(.L_x_4734) ;  /* 0xfffffffc00f09947 */ /* 0x002fea000383ffff */
[----:B------:R-:W-:Y:S05]  /*1e500*/  BRA `(.L_x_5024) ;  /* 0xfffffe6c00307947 */ /* 0x000fea000383ffff */
.L_x_4741:
[----:B-1----:R1:W2:Y:S02]  /*1e510*/  SYNCS.PHASECHK.TRANS64.TRYWAIT P2, [R21+URZ+0x28c50], R4 ;  /* 0x028c5004150075a7 */ /* 0x0022a4000804017f */
[----:B--2---:R-:W-:Y:S05]  /*1e520*/  @!P2 NANOSLEEP.SYNCS 0x989680 ;  /* 0x009896800000a95d */ /* 0x004fea0003900000 */
[----:B------:R-:W2:Y:S02]  /*1e530*/  @!P2 SYNCS.PHASECHK.TRANS64 P2, [R21+URZ+0x28c50], R4 ;  /* 0x028c50041500a5a7 */ /* 0x000ea4000804007f */
[----:B--2---:R-:W-:Y:S05]  /*1e540*/  @!P2 BRA `(.L_x_4741) ;  /* 0xfffffffc00f0a947 */ /* 0x004fea000383ffff */
[----:B------:R-:W-:Y:S05]  /*1e550*/  BRA `(.L_x_4740) ;  /* 0xfffffe7800607947 */ /* 0x000fea000383ffff */
.L_x_4756:
        /* <DEDUP_REMOVED lines=8> */
.L_x_5026:
[----:B------:R-:W-:Y:S05]  /*1e5e0*/  BSYNC B1 ;  /* 0x0000000000017941 */ /* 0x000fea0003800000 */
.L_x_5025:
        /* <DEDUP_REMOVED lines=8> */
.L_x_5027:
[----:B------:R-:W-:Y:S02]  /*1e670*/  IMAD.MOV.U32 R13, RZ, RZ, R33 ;  /* 0x000000ffff0d7224 */ /* 0x000fe400078e0021 */
[----:B------:R-:W-:-:S07]  /*1e680*/  IMAD.MOV.U32 R4, RZ, RZ, R14 ;  /* 0x000000ffff047224 */ /* 0x000fce00078e000e */
[----:B------:R-:W-:Y:S05]  /*1e690*/  WARPSYNC.COLLECTIVE R15, `(.L_x_5028) ;  /* 0x000000000f087348 */ /* 0x000fea0003c00000 */
[----:B------:R0:W1:Y:S02]  /*1e6a0*/  SHFL.IDX P6, R14, R13, R12, R11 ;  /* 0x0000000c0d0e7389 */ /* 0x00006400000c000b */
[----:B01----:R-:W-:Y:S01]  /*1e6b0*/  ENDCOLLECTIVE ;  /* 0x000000000000791b */ /* 0x003fe20003800000 */
.L_x_5028:
[----:B------:R-:W-:Y:S02]  /*1e6c0*/  IMAD.MOV.U32 R13, RZ, RZ, R30 ;  /* 0x000000ffff0d7224 */ /* 0x000fe400078e001e */
[----:B------:R-:W-:-:S07]  /*1e6d0*/  IMAD.MOV.U32 R0, RZ, RZ, R14 ;  /* 0x000000ffff007224 */ /* 0x000fce00078e000e */
[----:B------:R-:W-:Y:S05]  /*1e6e0*/  WARPSYNC.COLLECTIVE R15, `(.L_x_5029) ;  /* 0x000000000f087348 */ /* 0x000fea0003c00000 */
[----:B------:R0:W1:Y:S02]  /*1e6f0*/  SHFL.IDX P6, R14, R13, R12, R11 ;  /* 0x0000000c0d0e7389 */ /* 0x00006400000c000b */
[----:B01----:R-:W-:Y:S01]  /*1e700*/  ENDCOLLECTIVE ;  /* 0x000000000000791b */ /* 0x003fe20003800000 */
.L_x_5029:
[----:B------:R-:W-:Y:S01]  /*1e710*/  IMAD.MOV.U32 R8, RZ, RZ, R14 ;  /* 0x000000ffff087224 */ /* 0x000fe200078e000e */
[----:B------:R-:W-:Y:S06]  /*1e720*/  BRA `(.L_x_5030) ;  /* 0xfffffe9000a87947 */ /* 0x000fec000383ffff */
.L_x_4759:
[----:B------:R-:W-:Y:S01]  /*1e730*/  BSSY B1, `(.L_x_5031) ;  /* 0x0000008000017945 */ /* 0x000fe20003800000 */
[----:B------:R-:W-:Y:S02]  /*1e740*/  IMAD.MOV.U32 R13, RZ, RZ, R32 ;  /* 0x000000ffff0d7224 */ /* 0x000fe400078e0020 */
[----:B------:R-:W-:Y:S02]  /*1e750*/  IMAD.MOV.U32 R12, RZ, RZ, 0x1 ;  /* 0x00000001ff0c7424 */ /* 0x000fe400078e00ff */
[----:B------:R-:W-:Y:S02]  /*1e760*/  IMAD.MOV.U32 R11, RZ, RZ, 0x1c1f ;  /* 0x00001c1fff0b7424 */ /* 0x000fe400078e00ff */
[----:B------:R-:W-:-:S07]  /*1e770*/  IMAD.MOV.U32 R15, RZ, RZ, -0x1 ;  /* 0xffffffffff0f7424 */ /* 0x000fce00078e00ff */
[----:B0-----:R-:W-:Y:S05]  /*1e780*/  WARPSYNC.COLLECTIVE R15, `(.L_x_5032) ;  /* 0x000000000f087348 */ /* 0x001fea0003c00000 */
[----:B------:R1:W2:Y:S02]  /*1e790*/  SHFL.IDX P6, R14, R13, R12, R11 ;  /* 0x0000000c0d0e7389 */ /* 0x0002a400000c000b */
[----:B012---:R-:W-:Y:S01]  /*1e7a0*/  ENDCOLLECTIVE ;  /* 0x000000000000791b */ /* 0x007fe20003800000 */
.L_x_5032:
[----:B------:R-:W-:Y:S05]  /*1e7b0*/  BSYNC B1 ;  /* 0x0000000000017941 */ /* 0x000fea0003800000 */
.L_x_5031:
        /* <DEDUP_REMOVED lines=8> */
.L_x_5033:
[----:B------:R-:W-:Y:S02]  /*1e840*/  IMAD.MOV.U32 R13, RZ, RZ, R33 ;  /* 0x000000ffff0d7224 */ /* 0x000fe400078e0021 */
[----:B------:R-:W-:-:S07]  /*1e850*/  IMAD.MOV.U32 R3, RZ, RZ, R14 ;  /* 0x000000ffff037224 */ /* 0x000fce00078e000e */
[----:B------:R-:W-:Y:S05]  /*1e860*/  WARPSYNC.COLLECTIVE R15, `(.L_x_5034) ;  /* 0x000000000f087348 */ /* 0x000fea0003c00000 */
[----:B------:R0:W1:Y:S02]  /*1e870*/  SHFL.IDX P6, R14, R13, R12, R11 ;  /* 0x0000000c0d0e7389 */ /* 0x00006400000c000b */
[----:B01----:R-:W-:Y:S01]  /*1e880*/  ENDCOLLECTIVE ;  /* 0x000000000000791b */ /* 0x003fe20003800000 */
.L_x_5034:
[----:B------:R-:W-:Y:S02]  /*1e890*/  IMAD.MOV.U32 R13, RZ, RZ, R30 ;  /* 0x000000ffff0d7224 */ /* 0x000fe400078e001e */
[----:B------:R-:W-:-:S07]  /*1e8a0*/  IMAD.MOV.U32 R7, RZ, RZ, R14 ;  /* 0x000000ffff077224 */ /* 0x000fce00078e000e */
[----:B------:R-:W-:Y:S05]  /*1e8b0*/  WARPSYNC.COLLECTIVE R15, `(.L_x_5035) ;  /* 0x000000000f087348 */ /* 0x000fea0003c00000 */
[----:B------:R0:W1:Y:S02]  /*1e8c0*/  SHFL.IDX P6, R14, R13, R12, R11 ;  /* 0x0000000c0d0e7389 */ /* 0x00006400000c000b */
[----:B01----:R-:W-:Y:S01]  /*1e8d0*/  ENDCOLLECTIVE ;  /* 0x000000000000791b */ /* 0x003fe20003800000 */
.L_x_5035:
[----:B------:R-:W-:Y:S01]  /*1e8e0*/  IMAD.MOV.U32 R30, RZ, RZ, R14 ;  /* 0x000000ffff1e7224 */ /* 0x000fe200078e000e */
[----:B------:R-:W-:Y:S06]  /*1e8f0*/  BRA `(.L_x_5036) ;  /* 0xfffffe9400007947 */ /* 0x000fec000383ffff */
.L_x_4763:
[----:B0-----:R0:W1:Y:S02]  /*1e900*/  SYNCS.PHASECHK.TRANS64.TRYWAIT P0, [R2+URZ+0x28c00], R33 ;  /* 0x028c0021020075a7 */ /* 0x001064000800017f */
[----:B-1----:R-:W-:Y:S05]  /*1e910*/  @!P0 NANOSLEEP.SYNCS 0x989680 ;  /* 0x009896800000895d */ /* 0x002fea0003900000 */
[----:B------:R-:W1:Y:S02]  /*1e920*/  @!P0 SYNCS.PHASECHK.TRANS64 P0, [R2+URZ+0x28c00], R33 ;  /* 0x028c0021020085a7 */ /* 0x000e64000800007f */
[----:B-1----:R-:W-:Y:S05]  /*1e930*/  @!P0 BRA `(.L_x_4763) ;  /* 0xfffffffc00f08947 */ /* 0x002fea000383ffff */
[----:B------:R-:W-:Y:S05]  /*1e940*/  BRA `(.L_x_5037) ;  /* 0xfffffe9400e87947 */ /* 0x000fea000383ffff */
.L_x_4771:
        /* <DEDUP_REMOVED lines=8> */
.L_x_5039:
[----:B------:R-:W-:Y:S05]  /*1e9d0*/  BSYNC B1 ;  /* 0x0000000000017941 */ /* 0x000fea0003800000 */
.L_x_5038:
        /* <DEDUP_REMOVED lines=8> */
.L_x_5040:
[----:B------:R-:W-:Y:S02]  /*1ea60*/  IMAD.MOV.U32 R13, RZ, RZ, R9 ;  /* 0x000000ffff0d7224 */ /* 0x000fe400078e0009 */
[----:B------:R-:W-:-:S07]  /*1ea70*/  IMAD.MOV.U32 R4, RZ, RZ, R14 ;  /* 0x000000ffff047224 */ /* 0x000fce00078e000e */
[----:B------:R-:W-:Y:S05]  /*1ea80*/  WARPSYNC.COLLECTIVE R15, `(.L_x_5041) ;  /* 0x000000000f087348 */ /* 0x000fea0003c00000 */
[----:B------:R0:W1:Y:S02]  /*1ea90*/  SHFL.IDX P6, R14, R13, R12, R11 ;  /* 0x0000000c0d0e7389 */ /* 0x00006400000c000b */
[----:B01----:R-:W-:Y:S01]  /*1eaa0*/  ENDCOLLECTIVE ;  /* 0x000000000000791b */ /* 0x003fe20003800000 */
.L_x_5041:
[----:B------:R-:W-:Y:S02]  /*1eab0*/  IMAD.MOV.U32 R13, RZ, RZ, R8 ;  /* 0x000000ffff0d7224 */ /* 0x000fe400078e0008 */
[----:B------:R-:W-:-:S07]  /*1eac0*/  IMAD.MOV.U32 R7, RZ, RZ, R14 ;  /* 0x000000ffff077224 */ /* 0x000fce00078e000e */
[----:B------:R-:W-:Y:S05]  /*1ead0*/  WARPSYNC.COLLECTIVE R15, `(.L_x_5042) ;  /* 0x000000000f087348 */ /* 0x000fea0003c00000 */
[----:B------:R0:W1:Y:S02]  /*1eae0*/  SHFL.IDX P6, R14, R13, R12, R11 ;  /* 0x0000000c0d0e7389 */ /* 0x00006400000c000b */
[----:B01----:R-:W-:Y:S01]  /*1eaf0*/  ENDCOLLECTIVE ;  /* 0x000000000000791b */ /* 0x003fe20003800000 */
.L_x_5042:
[----:B------:R-:W-:Y:S01]  /*1eb00*/  IMAD.MOV.U32 R6, RZ, RZ, R14 ;  /* 0x000000ffff067224 */ /* 0x000fe200078e000e */
[----:B------:R-:W-:Y:S06]  /*1eb10*/  BRA `(.L_x_5043) ;  /* 0xfffffea000fc7947 */ /* 0x000fec000383ffff */
.L_x_4774:
        /* <DEDUP_REMOVED lines=8> */
.L_x_5045:
[----:B------:R-:W-:Y:S05]  /*1eba0*/  BSYNC B1 ;  /* 0x0000000000017941 */ /* 0x000fea0003800000 */
.L_x_5044:
        /* <DEDUP_REMOVED lines=8> */
.L_x_5046:
[----:B------:R-:W-:Y:S02]  /*1ec30*/  IMAD.MOV.U32 R13, RZ, RZ, R9 ;  /* 0x000000ffff0d7224 */ /* 0x000fe400078e0009 */
[----:B------:R-:W-:-:S07]  /*1ec40*/  IMAD.MOV.U32 R3, RZ, RZ, R14 ;  /* 0x000000ffff037224 */ /* 0x000fce00078e000e */
[----:B------:R-:W-:Y:S05]  /*1ec50*/  WARPSYNC.COLLECTIVE R15, `(.L_x_5047) ;  /* 0x000000000f087348 */ /* 0x000fea0003c00000 */
[----:B------:R0:W1:Y:S02]  /*1ec60*/  SHFL.IDX P6, R14, R13, R12, R11 ;  /* 0x0000000c0d0e7389 */ /* 0x00006400000c000b */
[----:B01----:R-:W-:Y:S01]  /*1ec70*/  ENDCOLLECTIVE ;  /* 0x000000000000791b */ /* 0x003fe20003800000 */
.L_x_5047:
[----:B------:R-:W-:Y:S02]  /*1ec80*/  IMAD.MOV.U32 R13, RZ, RZ, R8 ;  /* 0x000000ffff0d7224 */ /* 0x000fe400078e0008 */
[----:B------:R-:W-:-:S07]  /*1ec90*/  IMAD.MOV.U32 R6, RZ, RZ, R14 ;  /* 0x000000ffff067224 */ /* 0x000fce00078e000e */
[----:B------:R-:W-:Y:S05]  /*1eca0*/  WARPSYNC.COLLECTIVE R15, `(.L_x_5048) ;  /* 0x000000000f087348 */ /* 0x000fea0003c00000 */
[----:B------:R0:W1:Y:S02]  /*1ecb0*/  SHFL.IDX P6, R14, R13, R12, R11 ;  /* 0x0000000c0d0e7389 */ /* 0x00006400000c000b */
[----:B01----:R-:W-:Y:S01]  /*1ecc0*/  ENDCOLLECTIVE ;  /* 0x000000000000791b */ /* 0x003fe20003800000 */
.L_x_5048:
[----:B------:R-:W-:Y:S02]  /*1ecd0*/  IMAD.MOV.U32 R12, RZ, RZ, R3 ;  /* 0x000000ffff0c7224 */ /* 0x000fe400078e0003 */
[----:B------:R-:W-:Y:S01]  /*1ece0*/  IMAD.MOV.U32 R13, RZ, RZ, R0 ;  /* 0x000000ffff0d7224 */ /* 0x000fe200078e0000 */
[----:B------:R-:W-:Y:S06]  /*1ecf0*/  BRA `(.L_x_5049) ;  /* 0xfffffea400207947 */ /* 0x000fec000383ffff */
.L_x_4778:
[----:B0-----:R0:W1:Y:S02]  /*1ed00*/  SYNCS.PHASECHK.TRANS64.TRYWAIT P1, [R2+URZ+0x28c00], R3 ;  /* 0x028c0003020075a7 */ /* 0x001064000802017f */
[----:B-1----:R-:W-:Y:S05]  /*1ed10*/  @!P1 NANOSLEEP.SYNCS 0x989680 ;  /* 0x009896800000995d */ /* 0x002fea0003900000 */
[----:B------:R-:W1:Y:S02]  /*1ed20*/  @!P1 SYNCS.PHASECHK.TRANS64 P1, [R2+URZ+0x28c00], R3 ;  /* 0x028c0003020095a7 */ /* 0x000e64000802007f */
[----:B-1----:R-:W-:Y:S05]  /*1ed30*/  @!P1 BRA `(.L_x_4778) ;  /* 0xfffffffc00f09947 */ /* 0x002fea000383ffff */
[----:B------:R-:W-:Y:S05]  /*1ed40*/  BRA `(.L_x_5050) ;  /* 0xfffffea400bc7947 */ /* 0x000fea000383ffff */
.L_x_4784:
[----:B0-----:R0:W1:Y:S02]  /*1ed50*/  SYNCS.PHASECHK.TRANS64.TRYWAIT P2, [R21+URZ+0x28c30], R58 ;  /* 0x028c303a150075a7 */ /* 0x001064000804017f */
[----:B-1----:R-:W-:Y:S05]  /*1ed60*/  @!P2 NANOSLEEP.SYNCS 0x989680 ;  /* 0x009896800000a95d */ /* 0x002fea0003900000 */
[----:B------:R-:W1:Y:S02]  /*1ed70*/  @!P2 SYNCS.PHASECHK.TRANS64 P2, [R21+URZ+0x28c30], R58 ;  /* 0x028c303a1500a5a7 */ /* 0x000e64000804007f */
[----:B-1----:R-:W-:Y:S05]  /*1ed80*/  @!P2 BRA `(.L_x_4784) ;  /* 0xfffffffc00f0a947 */ /* 0x002fea000383ffff */
[----:B------:R-:W-:Y:S05]  /*1ed90*/  BRA `(.L_x_4783) ;  /* 0xfffffeb4002c7947 */ /* 0x000fea000383ffff */
.L_x_4789:
[----:B--2---:R2:W0:Y:S02]  /*1eda0*/  SYNCS.PHASECHK.TRANS64.TRYWAIT P2, [R21+URZ+0x28c50], R58 ;  /* 0x028c503a150075a7 */ /* 0x004424000804017f */
[----:B0-----:R-:W-:Y:S05]  /*1edb0*/  @!P2 NANOSLEEP.SYNCS 0x989680 ;  /* 0x009896800000a95d */ /* 0x001fea0003900000 */
[----:B------:R-:W0:Y:S02]  /*1edc0*/  @!P2 SYNCS.PHASECHK.TRANS64 P2, [R21+URZ+0x28c50], R58 ;  /* 0x028c503a1500a5a7 */ /* 0x000e24000804007f */
[----:B0-----:R-:W-:Y:S05]  /*1edd0*/  @!P2 BRA `(.L_x_4789) ;  /* 0xfffffffc00f0a947 */ /* 0x001fea000383ffff */
[----:B------:R-:W-:Y:S05]  /*1ede0*/  BRA `(.L_x_4788) ;  /* 0xfffffec400f07947 */ /* 0x000fea000383ffff */
.L_x_4796:
[----:B-1----:R1:W2:Y:S02]  /*1edf0*/  SYNCS.PHASECHK.TRANS64.TRYWAIT P2, [R215+URZ+0x28c30], R220 ;  /* 0x028c30dcd70075a7 */ /* 0x0022a4000804017f */
[----:B--2---:R-:W-:Y:S05]  /*1ee00*/  @!P2 NANOSLEEP.SYNCS 0x989680 ;  /* 0x009896800000a95d */ /* 0x004fea0003900000 */
[----:B------:R-:W2:Y:S02]  /*1ee10*/  @!P2 SYNCS.PHASECHK.TRANS64 P2, [R215+URZ+0x28c30], R220 ;  /* 0x028c30dcd700a5a7 */ /* 0x000ea4000804007f */
[----:B--2---:R-:W-:Y:S05]  /*1ee20*/  @!P2 BRA `(.L_x_4796) ;  /* 0xfffffffc00f0a947 */ /* 0x004fea000383ffff */
[----:B------:R-:W-:Y:S05]  /*1ee30*/  BRA `(.L_x_4795) ;  /* 0xfffffecc00287947 */ /* 0x000fea000383ffff */
.L_x_4801:
[----:B--2---:R2:W3:Y:S02]  /*1ee40*/  SYNCS.PHASECHK.TRANS64.TRYWAIT P2, [R215+URZ+0x28c50], R220 ;  /* 0x028c50dcd70075a7 */ /* 0x0044e4000804017f */
[----:B---3--:R-:W-:Y:S05]  /*1ee50*/  @!P2 NANOSLEEP.SYNCS 0x989680 ;  /* 0x009896800000a95d */ /* 0x008fea0003900000 */
[----:B------:R-:W3:Y:S02]  /*1ee60*/  @!P2 SYNCS.PHASECHK.TRANS64 P2, [R215+URZ+0x28c50], R220 ;  /* 0x028c50dcd700a5a7 */ /* 0x000ee4000804007f */
[----:B---3--:R-:W-:Y:S05]  /*1ee70*/  @!P2 BRA `(.L_x_4801) ;  /* 0xfffffffc00f0a947 */ /* 0x008fea000383ffff */
[----:B------:R-:W-:Y:S05]  /*1ee80*/  BRA `(.L_x_4800) ;  /* 0xfffffee800007947 */ /* 0x000fea000383ffff */
.L_x_4809:
[----:B-1----:R1:W2:Y:S02]  /*1ee90*/  SYNCS.PHASECHK.TRANS64.TRYWAIT P2, [R21+URZ+0x28c30], R193 ;  /* 0x028c30c1150075a7 */ /* 0x0022a4000804017f */
[----:B--2---:R-:W-:Y:S05]  /*1eea0*/  @!P2 NANOSLEEP.SYNCS 0x989680 ;  /* 0x009896800000a95d */ /* 0x004fea0003900000 */
[----:B------:R-:W2:Y:S02]  /*1eeb0*/  @!P2 SYNCS.PHASECHK.TRANS64 P2, [R21+URZ+0x28c30], R193 ;  /* 0x028c30c11500a5a7 */ /* 0x000ea4000804007f */
[----:B--2---:R-:W-:Y:S05]  /*1eec0*/  @!P2 BRA `(.L_x_4809) ;  /* 0xfffffffc00f0a947 */ /* 0x004fea000383ffff */
[----:B------:R-:W-:Y:S05]  /*1eed0*/  BRA `(.L_x_4808) ;  /* 0xfffffeec00147947 */ /* 0x000fea000383ffff */
.L_x_4814:
[----:B----4-:R4:W0:Y:S02]  /*1eee0*/  SYNCS.PHASECHK.TRANS64.TRYWAIT P2, [R21+URZ+0x28c50], R193 ;  /* 0x028c50c1150075a7 */ /* 0x010824000804017f */
[----:B0-----:R-:W-:Y:S05]  /*1eef0*/  @!P2 NANOSLEEP.SYNCS 0x989680 ;  /* 0x009896800000a95d */ /* 0x001fea0003900000 */
[----:B------:R-:W0:Y:S02]  /*1ef00*/  @!P2 SYNCS.PHASECHK.TRANS64 P2, [R21+URZ+0x28c50], R193 ;  /* 0x028c50c11500a5a7 */ /* 0x000e24000804007f */
[----:B0-----:R-:W-:Y:S05]  /*1ef10*/  @!P2 BRA `(.L_x_4814) ;  /* 0xfffffffc00f0a947 */ /* 0x001fea000383ffff */
[----:B------:R-:W-:Y:S05]  /*1ef20*/  BRA `(.L_x_4813) ;  /* 0xffffff0000687947 */ /* 0x000fea000383ffff */
.L_x_4849:
        /* <DEDUP_REMOVED lines=11> */
.L_x_5052:
[----:B------:R-:W-:Y:S05]  /*1efe0*/  BSYNC B1 ;  /* 0x0000000000017941 */ /* 0x000fea0003800000 */
.L_x_5051:
[----:B------:R-:W-:Y:S05]  /*1eff0*/  BRA `(.L_x_5053) ;  /* 0xffffff7400407947 */ /* 0x000fea000383ffff */
.L_x_4851:
[----:B------:R-:W-:Y:S01]  /*1f000*/  BSSY B1, `(.L_x_5054) ;  /* 0x0000006000017945 */ /* 0x000fe20003800000 */
[----:B------:R-:W-:-:S07]  /*1f010*/  IMAD.MOV.U32 R15, RZ, RZ, -0x1 ;  /* 0xffffffffff0f7424 */ /* 0x000fce00078e00ff */
[----:B0-----:R-:W-:Y:S05]  /*1f020*/  WARPSYNC.COLLECTIVE R15, `(.L_x_5055) ;  /* 0x000000000f0c7348 */ /* 0x001fea0003c00000 */
[----:B------:R-:W-:Y:S02]  /*1f030*/  ELECT P6, UR62, PT ;  /* 0x00000000003e782f */ /* 0x000fe400038c0000 */
[----:B------:R-:W-:Y:S01]  /*1f040*/  MOV R14, UR62 ;  /* 0x0000003e000e7c02 */ /* 0x000fe20008000f00 */
[----:B0-----:R-:W-:Y:S10]  /*1f050*/  ENDCOLLECTIVE ;  /* 0x000000000000791b */ /* 0x001ff40003800000 */
.L_x_5055:
[----:B------:R-:W-:Y:S05]  /*1f060*/  BSYNC B1 ;  /* 0x0000000000017941 */ /* 0x000fea0003800000 */
.L_x_5054:
[----:B------:R-:W-:Y:S05]  /*1f070*/  BRA `(.L_x_4850) ;  /* 0xffffff7400387947 */ /* 0x000fea000383ffff */
.L_x_4853:
[----:B0-----:R0:W1:Y:S02]  /*1f080*/  SYNCS.PHASECHK.TRANS64.TRYWAIT P0, [R18+URZ+0x28c20], R4 ;  /* 0x028c2004120075a7 */ /* 0x001064000800017f */
[----:B-1----:R-:W-:Y:S05]  /*1f090*/  @!P0 NANOSLEEP.SYNCS 0x989680 ;  /* 0x009896800000895d */ /* 0x002fea0003900000 */
[----:B------:R-:W1:Y:S02]  /*1f0a0*/  @!P0 SYNCS.PHASECHK.TRANS64 P0, [R18+URZ+0x28c20], R4 ;  /* 0x028c2004120085a7 */ /* 0x000e64000800007f */
[----:B-1----:R-:W-:Y:S05]  /*1f0b0*/  @!P0 BRA `(.L_x_4853) ;  /* 0xfffffffc00f08947 */ /* 0x002fea000383ffff */
[----:B------:R-:W-:Y:S05]  /*1f0c0*/  BRA `(.L_x_5056) ;  /* 0xffffff7400487947 */ /* 0x000fea000383ffff */
.L_x_4857:
[----:B-1----:R1:W2:Y:S02]  /*1f0d0*/  SYNCS.PHASECHK.TRANS64.TRYWAIT P0, [R5+URZ+0x28ca0], R9 ;  /* 0x028ca009050075a7 */ /* 0x0022a4000800017f */
[----:B--2---:R-:W-:Y:S05]  /*1f0e0*/  @!P0 NANOSLEEP.SYNCS 0x989680 ;  /* 0x009896800000895d */ /* 0x004fea0003900000 */
[----:B------:R-:W2:Y:S02]  /*1f0f0*/  @!P0 SYNCS.PHASECHK.TRANS64 P0, [R5+URZ+0x28ca0], R9 ;  /* 0x028ca009050085a7 */ /* 0x000ea4000800007f */
[----:B--2---:R-:W-:Y:S05]  /*1f100*/  @!P0 BRA `(.L_x_4857) ;  /* 0xfffffffc00f08947 */ /* 0x004fea000383ffff */
[----:B------:R-:W-:Y:S05]  /*1f110*/  BRA `(.L_x_5057) ;  /* 0xffffff7400687947 */ /* 0x000fea000383ffff */
.L_x_4862:
[----:B0-----:R0:W2:Y:S02]  /*1f120*/  SYNCS.PHASECHK.TRANS64.TRYWAIT P0, [R5+URZ+0x28cc0], R9 ;  /* 0x028cc009050075a7 */ /* 0x0010a4000800017f */
[----:B--2---:R-:W-:Y:S05]  /*1f130*/  @!P0 NANOSLEEP.SYNCS 0x989680 ;  /* 0x009896800000895d */ /* 0x004fea0003900000 */
[----:B------:R-:W2:Y:S02]  /*1f140*/  @!P0 SYNCS.PHASECHK.TRANS64 P0, [R5+URZ+0x28cc0], R9 ;  /* 0x028cc009050085a7 */ /* 0x000ea4000800007f */
[----:B--2---:R-:W-:Y:S05]  /*1f150*/  @!P0 BRA `(.L_x_4862) ;  /* 0xfffffffc00f08947 */ /* 0x004fea000383ffff */
[----:B------:R-:W-:Y:S05]  /*1f160*/  BRA `(.L_x_5058) ;  /* 0xffffff7400e87947 */ /* 0x000fea000383ffff */
.L_x_4876:
[----:B0-----:R0:W1:Y:S02]  /*1f170*/  SYNCS.PHASECHK.TRANS64.TRYWAIT P1, [R5+URZ+0x28ca0], R6 ;  /* 0x028ca006050075a7 */ /* 0x001064000802017f */
[----:B-1----:R-:W-:Y:S05]  /*1f180*/  @!P1 NANOSLEEP.SYNCS 0x989680 ;  /* 0x009896800000995d */ /* 0x002fea0003900000 */
[----:B------:R-:W1:Y:S02]  /*1f190*/  @!P1 SYNCS.PHASECHK.TRANS64 P1, [R5+URZ+0x28ca0], R6 ;  /* 0x028ca006050095a7 */ /* 0x000e64000802007f */
[----:B-1----:R-:W-:Y:S05]  /*1f1a0*/  @!P1 BRA `(.L_x_4876) ;  /* 0xfffffffc00f09947 */ /* 0x002fea000383ffff */
[----:B------:R-:W-:Y:S05]  /*1f1b0*/  BRA `(.L_x_5059) ;  /* 0xffffff8000687947 */ /* 0x000fea000383ffff */
.L_x_4881:
[----:B-1----:R1:W2:Y:S02]  /*1f1c0*/  SYNCS.PHASECHK.TRANS64.TRYWAIT P1, [R5+URZ+0x28cc0], R6 ;  /* 0x028cc006050075a7 */ /* 0x0022a4000802017f */
[----:B--2---:R-:W-:Y:S05]  /*1f1d0*/  @!P1 NANOSLEEP.SYNCS 0x989680 ;  /* 0x009896800000995d */ /* 0x004fea0003900000 */
[----:B------:R-:W2:Y:S02]  /*1f1e0*/  @!P1 SYNCS.PHASECHK.TRANS64 P1, [R5+URZ+0x28cc0], R6 ;  /* 0x028cc006050095a7 */ /* 0x000ea4000802007f */
[----:B--2---:R-:W-:Y:S05]  /*1f1f0*/  @!P1 BRA `(.L_x_4881) ;  /* 0xfffffffc00f09947 */ /* 0x004fea000383ffff */
[----:B------:R-:W-:Y:S05]  /*1f200*/  BRA `(.L_x_5060) ;  /* 0xffffff8000e47947 */ /* 0x000fea000383ffff */
.L_x_4903:
        /* <DEDUP_REMOVED lines=11> */
.L_x_5062:
[----:B------:R-:W-:Y:S05]  /*1f2c0*/  BSYNC B0 ;  /* 0x0000000000007941 */ /* 0x000fea0003800000 */
.L_x_5061:
[----:B------:R-:W-:Y:S05]  /*1f2d0*/  BRA `(.L_x_5063) ;  /* 0xffffff94008c7947 */ /* 0x000fea000383ffff */
.L_x_4905:
[----:B------:R-:W-:Y:S01]  /*1f2e0*/  BSSY B0, `(.L_x_5064) ;  /* 0x0000006000007945 */ /* 0x000fe20003800000 */
[----:B------:R-:W-:-:S07]  /*1f2f0*/  IMAD.MOV.U32 R15, RZ, RZ, -0x1 ;  /* 0xffffffffff0f7424 */ /* 0x000fce00078e00ff */
[----:B0-----:R-:W-:Y:S05]  /*1f300*/  WARPSYNC.COLLECTIVE R15, `(.L_x_5065) ;  /* 0x000000000f0c7348 */ /* 0x001fea0003c00000 */
[----:B------:R-:W-:Y:S02]  /*1f310*/  ELECT P6, UR62, PT ;  /* 0x00000000003e782f */ /* 0x000fe400038c0000 */
[----:B------:R-:W-:Y:S01]  /*1f320*/  MOV R14, UR62 ;  /* 0x0000003e000e7c02 */ /* 0x000fe20008000f00 */
[----:B0-----:R-:W-:Y:S10]  /*1f330*/  ENDCOLLECTIVE ;  /* 0x000000000000791b */ /* 0x001ff40003800000 */
.L_x_5065:
[----:B------:R-:W-:Y:S05]  /*1f340*/  BSYNC B0 ;  /* 0x0000000000007941 */ /* 0x000fea0003800000 */
.L_x_5064:
[----:B------:R-:W-:Y:S05]  /*1f350*/  BRA `(.L_x_5066) ;  /* 0xffffff9400907947 */ /* 0x000fea000383ffff */
.L_x_4907:
[----:B-1----:R1:W2:Y:S02]  /*1f360*/  SYNCS.PHASECHK.TRANS64.TRYWAIT P0, [R0+URZ+0x28c40], R2 ;  /* 0x028c4002000075a7 */ /* 0x0022a4000800017f */
[----:B--2---:R-:W-:Y:S05]  /*1f370*/  @!P0 NANOSLEEP.SYNCS 0x989680 ;  /* 0x009896800000895d */ /* 0x004fea0003900000 */
[----:B------:R-:W2:Y:S02]  /*1f380*/  @!P0 SYNCS.PHASECHK.TRANS64 P0, [R0+URZ+0x28c40], R2 ;  /* 0x028c4002000085a7 */ /* 0x000ea4000800007f */
[----:B--2---:R-:W-:Y:S05]  /*1f390*/  @!P0 BRA `(.L_x_4907) ;  /* 0xfffffffc00f08947 */ /* 0x004fea000383ffff */
[----:B------:R-:W-:Y:S05]  /*1f3a0*/  BRA `(.L_x_5067) ;  /* 0xffffff9400f47947 */ /* 0x000fea000383ffff */
.L_x_4911:
        /* <DEDUP_REMOVED lines=15> */
.L_x_5068:
[----:B------:R-:W-:Y:S02]  /*1f4a0*/  IMAD.MOV.U32 R13, RZ, RZ, R4 ;  /* 0x000000ffff0d7224 */ /* 0x000fe400078e0004 */
[----:B------:R-:W-:-:S07]  /*1f4b0*/  IMAD.MOV.U32 R6, RZ, RZ, R14 ;  /* 0x000000ffff067224 */ /* 0x000fce00078e000e */
[----:B------:R-:W-:Y:S05]  /*1f4c0*/  WARPSYNC.COLLECTIVE R15, `(.L_x_5069) ;  /* 0x000000000f087348 */ /* 0x000fea0003c00000 */
[----:B------:R0:W1:Y:S02]  /*1f4d0*/  SHFL.IDX P6, R14, R13, R12, R11 ;  /* 0x0000000c0d0e7389 */ /* 0x00006400000c000b */
[----:B01----:R-:W-:Y:S01]  /*1f4e0*/  ENDCOLLECTIVE ;  /* 0x000000000000791b */ /* 0x003fe20003800000 */
.L_x_5069:
[----:B------:R-:W-:Y:S02]  /*1f4f0*/  IMAD.MOV.U32 R13, RZ, RZ, R3 ;  /* 0x000000ffff0d7224 */ /* 0x000fe400078e0003 */
[----:B------:R-:W-:Y:S02]  /*1f500*/  IMAD.MOV.U32 R12, RZ, RZ, 0x1 ;  /* 0x00000001ff0c7424 */ /* 0x000fe400078e00ff */
[----:B------:R-:W-:-:S07]  /*1f510*/  IMAD.MOV.U32 R7, RZ, RZ, R14 ;  /* 0x000000ffff077224 */ /* 0x000fce00078e000e */
[----:B------:R-:W-:Y:S05]  /*1f520*/  WARPSYNC.COLLECTIVE R15, `(.L_x_5070) ;  /* 0x000000000f087348 */ /* 0x000fea0003c00000 */
[----:B------:R0:W1:Y:S02]  /*1f530*/  SHFL.IDX P6, R14, R13, R12, R11 ;  /* 0x0000000c0d0e7389 */ /* 0x00006400000c000b */
[----:B01----:R-:W-:Y:S01]  /*1f540*/  ENDCOLLECTIVE ;  /* 0x000000000000791b */ /* 0x003fe20003800000 */
.L_x_5070:
        /* <DEDUP_REMOVED lines=15> */
.L_x_5071:
[----:B------:R-:W-:Y:S02]  /*1f640*/  IMAD.MOV.U32 R13, RZ, RZ, R3 ;  /* 0x000000ffff0d7224 */ /* 0x000fe400078e0003 */
[----:B------:R-:W-:Y:S02]  /*1f650*/  IMAD.MOV.U32 R12, RZ, RZ, 0x2 ;  /* 0x00000002ff0c7424 */ /* 0x000fe400078e00ff */
[----:B------:R-:W-:-:S07]  /*1f660*/  IMAD.MOV.U32 R5, RZ, RZ, R14 ;  /* 0x000000ffff057224 */ /* 0x000fce00078e000e */
[----:B------:R-:W-:Y:S05]  /*1f670*/  WARPSYNC.COLLECTIVE R15, `(.L_x_5072) ;  /* 0x000000000f087348 */ /* 0x000fea0003c00000 */
[----:B------:R0:W1:Y:S02]  /*1f680*/  SHFL.IDX P6, R14, R13, R12, R11 ;  /* 0x0000000c0d0e7389 */ /* 0x00006400000c000b */
[----:B01----:R-:W-:Y:S01]  /*1f690*/  ENDCOLLECTIVE ;  /* 0x000000000000791b */ /* 0x003fe20003800000 */
.L_x_5072:
        /* <DEDUP_REMOVED lines=15> */
.L_x_5073:
[----:B------:R-:W-:Y:S02]  /*1f790*/  IMAD.MOV.U32 R13, RZ, RZ, R3 ;  /* 0x000000ffff0d7224 */ /* 0x000fe400078e0003 */
[----:B------:R-:W-:Y:S02]  /*1f7a0*/  IMAD.MOV.U32 R12, RZ, RZ, 0x3 ;  /* 0x00000003ff0c7424 */ /* 0x000fe400078e00ff */
[----:B------:R-:W-:-:S07]  /*1f7b0*/  IMAD.MOV.U32 R5, RZ, RZ, R14 ;  /* 0x000000ffff057224 */ /* 0x000fce00078e000e */
[----:B------:R-:W-:Y:S05]  /*1f7c0*/  WARPSYNC.COLLECTIVE R15, `(.L_x_5074) ;  /* 0x000000000f087348 */ /* 0x000fea0003c00000 */
[----:B------:R0:W1:Y:S02]  /*1f7d0*/  SHFL.IDX P6, R14, R13, R12, R11 ;  /* 0x0000000c0d0e7389 */ /* 0x00006400000c000b */
[----:B01----:R-:W-:Y:S01]  /*1f7e0*/  ENDCOLLECTIVE ;  /* 0x000000000000791b */ /* 0x003fe20003800000 */
.L_x_5074:
        /* <DEDUP_REMOVED lines=13> */
.L_x_5075:
[----:B------:R-:W-:Y:S01]  /*1f8c0*/  IMAD.MOV.U32 R3, RZ, RZ, R14 ;  /* 0x000000ffff037224 */ /* 0x000fe200078e000e */
[----:B------:R-:W-:Y:S06]  /*1f8d0*/  BRA `(.L_x_5076) ;  /* 0xffffff9c00387947 */ /* 0x000fec000383ffff */
.L_x_4914:
[----:B0-----:R0:W1:Y:S02]  /*1f8e0*/  SYNCS.PHASECHK.TRANS64.TRYWAIT P0, [R18+URZ+0x28c20], R0 ;  /* 0x028c2000120075a7 */ /* 0x001064000800017f */
[----:B-1----:R-:W-:Y:S05]  /*1f8f0*/  @!P0 NANOSLEEP.SYNCS 0x989680 ;  /* 0x009896800000895d */ /* 0x002fea0003900000 */
[----:B------:R-:W1:Y:S02]  /*1f900*/  @!P0 SYNCS.PHASECHK.TRANS64 P0, [R18+URZ+0x28c20], R0 ;  /* 0x028c2000120085a7 */ /* 0x000e64000800007f */
[----:B-1----:R-:W-:Y:S05]  /*1f910*/  @!P0 BRA `(.L_x_4914) ;  /* 0xfffffffc00f08947 */ /* 0x002fea000383ffff */
[----:B------:R-:W-:Y:S05]  /*1f920*/  BRA `(.L_x_5077) ;  /* 0xffffff9c00947947 */ /* 0x000fea000383ffff */
.L_x_4918:
[----:B0-----:R0:W1:Y:S02]  /*1f930*/  SYNCS.PHASECHK.TRANS64.TRYWAIT P0, [R0+URZ+0x28c60], R2 ;  /* 0x028c6002000075a7 */ /* 0x001064000800017f */
[----:B-1----:R-:W-:Y:S05]  /*1f940*/  @!P0 NANOSLEEP.SYNCS 0x989680 ;  /* 0x009896800000895d */ /* 0x002fea0003900000 */
[----:B------:R-:W1:Y:S02]  /*1f950*/  @!P0 SYNCS.PHASECHK.TRANS64 P0, [R0+URZ+0x28c60], R2 ;  /* 0x028c6002000085a7 */ /* 0x000e64000800007f */
[----:B-1----:R-:W-:Y:S05]  /*1f960*/  @!P0 BRA `(.L_x_4918) ;  /* 0xfffffffc00f08947 */ /* 0x002fea000383ffff */
[----:B------:R-:W-:Y:S05]  /*1f970*/  BRA `(.L_x_5078) ;  /* 0xffffff9c00b87947 */ /* 0x000fea000383ffff */
.L_x_4937:
[----:B-1----:R1:W2:Y:S02]  /*1f980*/  SYNCS.PHASECHK.TRANS64.TRYWAIT P0, [R2+URZ+0x28c40], R6 ;  /* 0x028c4006020075a7 */ /* 0x0022a4000800017f */
[----:B--2---:R-:W-:Y:S05]  /*1f990*/  @!P0 NANOSLEEP.SYNCS 0x989680 ;  /* 0x009896800000895d */ /* 0x004fea0003900000 */
[----:B------:R-:W2:Y:S02]  /*1f9a0*/  @!P0 SYNCS.PHASECHK.TRANS64 P0, [R2+URZ+0x28c40], R6 ;  /* 0x028c4006020085a7 */ /* 0x000ea4000800007f */
[----:B--2---:R-:W-:Y:S05]  /*1f9b0*/  @!P0 BRA `(.L_x_4937) ;  /* 0xfffffffc00f08947 */ /* 0x004fea000383ffff */
[----:B------:R-:W-:Y:S05]  /*1f9c0*/  BRA `(.L_x_5079) ;  /* 0xffffffa800d07947 */ /* 0x000fea000383ffff */
.L_x_4942:
[----:B0-----:R0:W2:Y:S02]  /*1f9d0*/  SYNCS.PHASECHK.TRANS64.TRYWAIT P0, [R2+URZ+0x28c60], R6 ;  /* 0x028c6006020075a7 */ /* 0x0010a4000800017f */
[----:B--2---:R-:W-:Y:S05]  /*1f9e0*/  @!P0 NANOSLEEP.SYNCS 0x989680 ;  /* 0x009896800000895d */ /* 0x004fea0003900000 */
[----:B------:R-:W2:Y:S02]  /*1f9f0*/  @!P0 SYNCS.PHASECHK.TRANS64 P0, [R2+URZ+0x28c60], R6 ;  /* 0x028c6006020085a7 */ /* 0x000ea4000800007f */
[----:B--2---:R-:W-:Y:S05]  /*1fa00*/  @!P0 BRA `(.L_x_4942) ;  /* 0xfffffffc00f08947 */ /* 0x004fea000383ffff */
[----:B------:R-:W-:Y:S05]  /*1fa10*/  BRA `(.L_x_5080) ;  /* 0xffffffac00507947 */ /* 0x000fea000383ffff */
.L_x_4957:
[----:B-1----:R1:W2:Y:S02]  /*1fa20*/  SYNCS.PHASECHK.TRANS64.TRYWAIT P0, [R2+URZ+0x28c40], R3 ;  /* 0x028c4003020075a7 */ /* 0x0022a4000800017f */
[----:B--2---:R-:W-:Y:S05]  /*1fa30*/  @!P0 NANOSLEEP.SYNCS 0x989680 ;  /* 0x009896800000895d */ /* 0x004fea0003900000 */
[----:B------:R-:W2:Y:S02]  /*1fa40*/  @!P0 SYNCS.PHASECHK.TRANS64 P0, [R2+URZ+0x28c40], R3 ;  /* 0x028c4003020085a7 */ /* 0x000ea4000800007f */
[----:B--2---:R-:W-:Y:S05]  /*1fa50*/  @!P0 BRA `(.L_x_4957) ;  /* 0xfffffffc00f08947 */ /* 0x004fea000383ffff */
[----:B------:R-:W-:Y:S05]  /*1fa60*/  BRA `(.L_x_5081) ;  /* 0xffffffb800307947 */ /* 0x000fea000383ffff */
.L_x_4962:
[----:B0-----:R0:W2:Y:S02]  /*1fa70*/  SYNCS.PHASECHK.TRANS64.TRYWAIT P0, [R2+URZ+0x28c60], R3 ;  /* 0x028c6003020075a7 */ /* 0x0010a4000800017f */
[----:B--2---:R-:W-:Y:S05]  /*1fa80*/  @!P0 NANOSLEEP.SYNCS 0x989680 ;  /* 0x009896800000895d */ /* 0x004fea0003900000 */
[----:B------:R-:W2:Y:S02]  /*1fa90*/  @!P0 SYNCS.PHASECHK.TRANS64 P0, [R2+URZ+0x28c60], R3 ;  /* 0x028c6003020085a7 */ /* 0x000ea4000800007f */
[----:B--2---:R-:W-:Y:S05]  /*1faa0*/  @!P0 BRA `(.L_x_4962) ;  /* 0xfffffffc00f08947 */ /* 0x004fea000383ffff */
[----:B------:R-:W-:Y:S05]  /*1fab0*/  BRA `(.L_x_5082) ;  /* 0xffffffb800ac7947 */ /* 0x000fea000383ffff */
.L_x_4977:
[----:B-1----:R1:W2:Y:S02]  /*1fac0*/  SYNCS.PHASECHK.TRANS64.TRYWAIT P0, [R3+URZ+0x28c40], R2 ;  /* 0x028c4002030075a7 */ /* 0x0022a4000800017f */
[----:B--2---:R-:W-:Y:S05]  /*1fad0*/  @!P0 NANOSLEEP.SYNCS 0x989680 ;  /* 0x009896800000895d */ /* 0x004fea0003900000 */
[----:B------:R-:W2:Y:S02]  /*1fae0*/  @!P0 SYNCS.PHASECHK.TRANS64 P0, [R3+URZ+0x28c40], R2 ;  /* 0x028c4002030085a7 */ /* 0x000ea4000800007f */
[----:B--2---:R-:W-:Y:S05]  /*1faf0*/  @!P0 BRA `(.L_x_4977) ;  /* 0xfffffffc00f08947 */ /* 0x004fea000383ffff */
[----:B------:R-:W-:Y:S05]  /*1fb00*/  BRA `(.L_x_5083) ;  /* 0xffffffc4006c7947 */ /* 0x000fea000383ffff */
.L_x_4982:
[----:B--2---:R2:W3:Y:S02]  /*1fb10*/  SYNCS.PHASECHK.TRANS64.TRYWAIT P0, [R3+URZ+0x28c60], R2 ;  /* 0x028c6002030075a7 */ /* 0x0044e4000800017f */
[----:B---3--:R-:W-:Y:S05]  /*1fb20*/  @!P0 NANOSLEEP.SYNCS 0x989680 ;  /* 0x009896800000895d */ /* 0x008fea0003900000 */
[----:B------:R-:W3:Y:S02]  /*1fb30*/  @!P0 SYNCS.PHASECHK.TRANS64 P0, [R3+URZ+0x28c60], R2 ;  /* 0x028c6002030085a7 */ /* 0x000ee4000800007f */
[----:B---3--:R-:W-:Y:S05]  /*1fb40*/  @!P0 BRA `(.L_x_4982) ;  /* 0xfffffffc00f08947 */ /* 0x008fea000383ffff */
[----:B------:R-:W-:Y:S05]  /*1fb50*/  BRA `(.L_x_5084) ;  /* 0xffffffc400ec7947 */ /* 0x000fea000383ffff */
.L_x_4998:
        /* <DEDUP_REMOVED lines=9> */
.L_x_5086:
[----:B------:R-:W-:Y:S05]  /*1fbf0*/  BSYNC B0 ;  /* 0x0000000000007941 */ /* 0x000fea0003800000 */
.L_x_5085:
        /* <DEDUP_REMOVED lines=9> */
.L_x_5087:
        /* <DEDUP_REMOVED lines=26> */
.L_x_5088:
        /* <DEDUP_REMOVED lines=8> */
.L_x_5089:
        /* <DEDUP_REMOVED lines=8> */
.L_x_5090:
        /* <DEDUP_REMOVED lines=8> */
.L_x_5091:
        /* <DEDUP_REMOVED lines=8> */
.L_x_5092:
        /* <DEDUP_REMOVED lines=9> */
.L_x_5093:
[----:B------:R-:W-:Y:S01]  /*200c0*/  IMAD.MOV.U32 R9, RZ, RZ, R14 ;  /* 0x000000ffff097224 */ /* 0x000fe200078e000e */
[----:B------:R-:W-:Y:S06]  /*200d0*/  BRA `(.L_x_5094) ;  /* 0xffffffd0002c7947 */ /* 0x000fec000383ffff */
.L_x_5001:
        /* <DEDUP_REMOVED lines=8> */
.L_x_5096:
[----:B------:R-:W-:Y:S05]  /*20160*/  BSYNC B0 ;  /* 0x0000000000007941 */ /* 0x000fea0003800000 */
.L_x_5095:
        /* <DEDUP_REMOVED lines=10> */
.L_x_5097:
        /* <DEDUP_REMOVED lines=8> */
.L_x_5098:
        /* <DEDUP_REMOVED lines=8> */
.L_x_5099:
        /* <DEDUP_REMOVED lines=8> */
.L_x_5100:
        /* <DEDUP_REMOVED lines=9> */
.L_x_5101:
[----:B------:R-:W-:Y:S01]  /*20420*/  IMAD.MOV.U32 R9, RZ, RZ, R14 ;  /* 0x000000ffff097224 */ /* 0x000fe200078e000e */
[----:B------:R-:W-:Y:S06]  /*20430*/  BRA `(.L_x_5102) ;  /* 0xffffffd000007947 */ /* 0x000fec000383ffff */
.L_x_5003:
[----:B------:R-:W-:Y:S01]  /*20440*/  BSSY B0, `(.L_x_5103) ;  /* 0x0000006000007945 */ /* 0x000fe20003800000 */
[----:B------:R-:W-:Y:S01]  /*20450*/  PLOP3.LUT P6, PT, P6, PT, PT, 0x8, 0x0 ;  /* 0x000000000000781c */ /* 0x000fe200037ce170 */
[----:B------:R-:W-:-:S12]  /*20460*/  IMAD.MOV.U32 R15, RZ, RZ, -0x1 ;  /* 0xffffffffff0f7424 */ /* 0x000fd800078e00ff */
[----:B0-----:R-:W-:Y:S05]  /*20470*/  WARPSYNC.COLLECTIVE R15, `(.L_x_5104) ;  /* 0x000000000f087348 */ /* 0x001fea0003c00000 */
[----:B------:R-:W-:Y:S01]  /*20480*/  VOTE.ANY R14, PT, P6 ;  /* 0x00000000000e7806 */ /* 0x000fe200030e0100 */
[----:B0-----:R-:W-:Y:S06]  /*20490*/  ENDCOLLECTIVE ;  /* 0x000000000000791b */ /* 0x001fec0003800000 */
.L_x_5104:
[----:B------:R-:W-:Y:S05]  /*204a0*/  BSYNC B0 ;  /* 0x0000000000007941 */ /* 0x000fea0003800000 */
.L_x_5103:
        /* <DEDUP_REMOVED lines=10> */
.L_x_5105:
[----:B------:R-:W-:Y:S02]  /*20550*/  IMAD.MOV.U32 R13, RZ, RZ, R6 ;  /* 0x000000ffff0d7224 */ /* 0x000fe400078e0006 */
[----:B------:R-:W-:-:S07]  /*20560*/  IMAD.MOV.U32 R4, RZ, RZ, R14 ;  /* 0x000000ffff047224 */ /* 0x000fce00078e000e */
[----:B------:R-:W-:Y:S05]  /*20570*/  WARPSYNC.COLLECTIVE R15, `(.L_x_5106) ;  /* 0x000000000f087348 */ /* 0x000fea0003c00000 */
[----:B------:R0:W1:Y:S02]  /*20580*/  SHFL.IDX P6, R14, R13, R12, R11 ;  /* 0x0000000c0d0e7389 */ /* 0x00006400000c000b */
[----:B01----:R-:W-:Y:S01]  /*20590*/  ENDCOLLECTIVE ;  /* 0x000000000000791b */ /* 0x003fe20003800000 */
.L_x_5106:
[----:B------:R-:W-:Y:S02]  /*205a0*/  IMAD.MOV.U32 R6, RZ, RZ, R14 ;  /* 0x000000ffff067224 */ /* 0x000fe400078e000e */
[----:B------:R-:W-:-:S05]  /*205b0*/  IMAD.IADD R10, R7, 0x1, R10 ;  /* 0x00000001070a7824 */ /* 0x000fca00078e020a */
[----:B------:R0:W-:Y:S01]  /*205c0*/  STL [R1+0xc], R10 ;  /* 0x00000c0a01007387 */ /* 0x0001e20000100800 */
[----:B------:R-:W-:Y:S05]  /*205d0*/  BRA `(.L_x_5107) ;  /* 0xffffffcc00e07947 */ /* 0x000fea000383ffff */
.L_x_5005:
[----:B------:R-:W-:Y:S01]  /*205e0*/  BSSY B0, `(.L_x_5108) ;  /* 0x0000008000007945 */ /* 0x000fe20003800000 */
[----:B------:R-:W-:Y:S02]  /*205f0*/  IMAD.MOV.U32 R13, RZ, RZ, R3 ;  /* 0x000000ffff0d7224 */ /* 0x000fe400078e0003 */
[----:B------:R-:W-:Y:S02]  /*20600*/  IMAD.MOV.U32 R12, RZ, RZ, R7 ;  /* 0x000000ffff0c7224 */ /* 0x000fe400078e0007 */
[----:B------:R-:W-:Y:S02]  /*20610*/  IMAD.MOV.U32 R11, RZ, RZ, 0x1f ;  /* 0x0000001fff0b7424 */ /* 0x000fe400078e00ff */
[----:B------:R-:W-:-:S07]  /*20620*/  IMAD.MOV.U32 R15, RZ, RZ, -0x1 ;  /* 0xffffffffff0f7424 */ /* 0x000fce00078e00ff */
[----:B0-----:R-:W-:Y:S05]  /*20630*/  WARPSYNC.COLLECTIVE R15, `(.L_x_5109) ;  /* 0x000000000f087348 */ /* 0x001fea0003c00000 */
[----:B------:R1:W2:Y:S02]  /*20640*/  SHFL.IDX P6, R14, R13, R12, R11 ;  /* 0x0000000c0d0e7389 */ /* 0x0002a400000c000b */
[----:B012---:R-:W-:Y:S01]  /*20650*/  ENDCOLLECTIVE ;  /* 0x000000000000791b */ /* 0x007fe20003800000 */
.L_x_5109:
[----:B------:R-:W-:Y:S05]  /*20660*/  BSYNC B0 ;  /* 0x0000000000007941 */ /* 0x000fea0003800000 */
.L_x_5108:
[----:B------:R-:W-:Y:S01]  /*20670*/  IMAD.MOV.U32 R8, RZ, RZ, R14 ;  /* 0x000000ffff087224 */ /* 0x000fe200078e000e */
[----:B------:R-:W-:Y:S06]  /*20680*/  BRA `(.L_x_5004) ;  /* 0xffffffcc00cc7947 */ /* 0x000fec000383ffff */
.L_x_5011:
[----:B0-----:R0:W1:Y:S02]  /*20690*/  SYNCS.PHASECHK.TRANS64.TRYWAIT P0, [R0+URZ+0x28c20], R3 ;  /* 0x028c2003000075a7 */ /* 0x001064000800017f */
[----:B-1----:R-:W-:Y:S05]  /*206a0*/  @!P0 NANOSLEEP.SYNCS 0x989680 ;  /* 0x009896800000895d */ /* 0x002fea0003900000 */
[----:B------:R-:W1:Y:S02]  /*206b0*/  @!P0 SYNCS.PHASECHK.TRANS64 P0, [R0+URZ+0x28c20], R3 ;  /* 0x028c2003000085a7 */ /* 0x000e64000800007f */
[----:B-1----:R-:W-:Y:S05]  /*206c0*/  @!P0 BRA `(.L_x_5011) ;  /* 0xfffffffc00f08947 */ /* 0x002fea000383ffff */
[----:B------:R-:W-:Y:S05]  /*206d0*/  BRA `(.L_x_5110) ;  /* 0xffffffd800687947 */ /* 0x000fea000383ffff */
.L_x_5012:
        /* <DEDUP_REMOVED lines=11> */
.L_x_5112:
[----:B------:R-:W-:Y:S05]  /*20790*/  BSYNC B0 ;  /* 0x0000000000007941 */ /* 0x000fea0003800000 */
.L_x_5111:
[----:B------:R-:W-:Y:S05]  /*207a0*/  BRA `(.L_x_5113) ;  /* 0xffffffd800507947 */ /* 0x000fea000383ffff */
.L_x_5013:
[----:B------:R-:W-:Y:S01]  /*207b0*/  BSSY B0, `(.L_x_5114) ;  /* 0x0000006000007945 */ /* 0x000fe20003800000 */
[----:B------:R-:W-:-:S07]  /*207c0*/  IMAD.MOV.U32 R15, RZ, RZ, -0x1 ;  /* 0xffffffffff0f7424 */ /* 0x000fce00078e00ff */
[----:B01----:R-:W-:Y:S05]  /*207d0*/  WARPSYNC.COLLECTIVE R15, `(.L_x_5115) ;  /* 0x000000000f0c7348 */ /* 0x003fea0003c00000 */
[----:B------:R-:W-:Y:S02]  /*207e0*/  ELECT P6, UR62, PT ;  /* 0x00000000003e782f */ /* 0x000fe400038c0000 */
[----:B------:R-:W-:Y:S01]  /*207f0*/  MOV R14, UR62 ;  /* 0x0000003e000e7c02 */ /* 0x000fe20008000f00 */
[----:B01----:R-:W-:Y:S10]  /*20800*/  ENDCOLLECTIVE ;  /* 0x000000000000791b */ /* 0x003ff40003800000 */
.L_x_5115:
[----:B------:R-:W-:Y:S05]  /*20810*/  BSYNC B0 ;  /* 0x0000000000007941 */ /* 0x000fea0003800000 */
.L_x_5114:
[----:B------:R-:W-:Y:S05]  /*20820*/  BRA `(.L_x_5116) ;  /* 0xffffffd800447947 */ /* 0x000fea000383ffff */
.L_x_5015:
[----:B0-----:R0:W1:Y:S02]  /*20830*/  SYNCS.PHASECHK.TRANS64.TRYWAIT P0, [R6+URZ], R5 ;  /* 0x00000005060075a7 */ /* 0x001064000800017f */
[----:B-1----:R-:W-:Y:S05]  /*20840*/  @!P0 NANOSLEEP.SYNCS 0x989680 ;  /* 0x009896800000895d */ /* 0x002fea0003900000 */
[----:B------:R-:W1:Y:S02]  /*20850*/  @!P0 SYNCS.PHASECHK.TRANS64 P0, [R6+URZ], R5 ;  /* 0x00000005060085a7 */ /* 0x000e64000800007f */
[----:B-1----:R-:W-:Y:S05]  /*20860*/  @!P0 BRA `(.L_x_5015) ;  /* 0xfffffffc00f08947 */ /* 0x002fea000383ffff */
[----:B------:R-:W-:Y:S05]  /*20870*/  BRA `(.L_x_5117) ;  /* 0xffffffd800807947 */ /* 0x000fea000383ffff */
.L_x_5016:
[----:B-1----:R1:W2:Y:S02]  /*20880*/  SYNCS.PHASECHK.TRANS64.TRYWAIT P0, [R7+URZ], R2 ;  /* 0x00000002070075a7 */ /* 0x0022a4000800017f */
[----:B--2---:R-:W-:Y:S05]  /*20890*/  @!P0 NANOSLEEP.SYNCS 0x989680 ;  /* 0x009896800000895d */ /* 0x004fea0003900000 */
[----:B------:R-:W2:Y:S02]  /*208a0*/  @!P0 SYNCS.PHASECHK.TRANS64 P0, [R7+URZ], R2 ;  /* 0x00000002070085a7 */ /* 0x000ea4000800007f */
[----:B--2---:R-:W-:Y:S05]  /*208b0*/  @!P0 BRA `(.L_x_5016) ;  /* 0xfffffffc00f08947 */ /* 0x004fea000383ffff */
[----:B------:R-:W-:Y:S05]  /*208c0*/  BRA `(.L_x_5118) ;  /* 0xffffffd800747947 */ /* 0x000fea000383ffff */
.L_x_5018:
[----:B--2---:R2:W3:Y:S02]  /*208d0*/  SYNCS.PHASECHK.TRANS64.TRYWAIT P0, [R4+URZ], R5 ;  /* 0x00000005040075a7 */ /* 0x0044e4000800017f */
[----:B---3--:R-:W-:Y:S05]  /*208e0*/  @!P0 NANOSLEEP.SYNCS 0x989680 ;  /* 0x009896800000895d */ /* 0x008fea0003900000 */
[----:B------:R-:W3:Y:S02]  /*208f0*/  @!P0 SYNCS.PHASECHK.TRANS64 P0, [R4+URZ], R5 ;  /* 0x00000005040085a7 */ /* 0x000ee4000800007f */
[----:B---3--:R-:W-:Y:S05]  /*20900*/  @!P0 BRA `(.L_x_5018) ;  /* 0xfffffffc00f08947 */ /* 0x008fea000383ffff */
[----:B------:R-:W-:Y:S05]  /*20910*/  BRA `(.L_x_5119) ;  /* 0xffffffd8007c7947 */ /* 0x000fea000383ffff */
.L_x_5120:
        /* <DEDUP_REMOVED lines=14> */
.L_x_5881:


//--------------------- .text._ZN7cutlass13device_kernelIN5flash11enable_sm90INS1_16FlashAttnFwdSm90INS1_25CollectiveMainloopFwdSm90ILi2EN4cute5tupleIJNS5_1CILi1EEES8_S8_EEENS6_IJNS7_ILi64EEESA_SA_EEELi512ENS_6half_tEfNS_4arch4Sm90ELb1ELb0ELb0ELb1ELb0ELb0ELb1ELb0ELb0ELb1ELb1ELb0EEENS1_21CollectiveEpilogueFwdINS6_IJSA_NS7_ILi512EEESA_EEES9_SC_SE_Li256ELb1ELb1ELb1ELb0EEENS1_36VarlenDynamicPersistentTileSchedulerILi64ELi64ELi256ELi128ELb1ELb1ELb1ELb1ELb1ELb1EEEEEEEEEvNT_6ParamsE --------------------------
	.section	.text._ZN7cutlass13device_kernelIN5flash11enable_sm90INS1_16FlashAttnFwdSm90INS1_25CollectiveMainloopFwdSm90ILi2EN4cute5tupleIJNS5_1CILi1EEES8_S8_EEENS6_IJNS7_ILi64EEESA_SA_EEELi512ENS_6half_tEfNS_4arch4Sm90ELb1ELb0ELb0ELb1ELb0ELb0ELb1ELb0ELb0ELb1ELb1ELb0EEENS1_21CollectiveEpilogueFwdINS6_IJSA_NS7_ILi512EEESA_EEES9_SC_SE_Li256ELb1ELb1ELb1ELb0EEENS1_36VarlenDynamicPersistentTileSchedulerILi64ELi64ELi256ELi128ELb1ELb1ELb1ELb1ELb1ELb1EEEEEEEEEvNT_6ParamsE,"ax",@progbits
	.align	128
.text._ZN7cutlass13device_kernelIN5flash11enable_sm90INS1_16FlashAttnFwdSm90INS1_25CollectiveMainloopFwdSm90ILi2EN4cute5tupleIJNS5_1CILi1EEES8_S8_EEENS6_IJNS7_ILi64EEESA_SA_EEELi512ENS_6half_tEfNS_4arch4Sm90ELb1ELb0ELb0ELb1ELb0ELb0ELb1ELb0ELb0ELb1ELb1ELb0EEENS1_21CollectiveEpilogueFwdINS6_IJSA_NS7_ILi512EEESA_EEES9_SC_SE_Li256ELb1ELb1ELb1ELb0EEENS1_36VarlenDynamicPersistentTileSchedulerILi64ELi64ELi256ELi128ELb1ELb1ELb1ELb1ELb1ELb1EEEEEEEEEvNT_6ParamsE:
        .type           _ZN7cutlass13device_kernelIN5flash11enable_sm90INS1_16FlashAttnFwdSm90INS1_25CollectiveMainloopFwdSm90ILi2EN4cute5tupleIJNS5_1CILi1EEES8_S8_EEENS6_IJNS7_ILi64EEESA_SA_EEELi512ENS_6half_tEfNS_4arch4Sm90ELb1ELb0ELb0ELb1ELb0ELb0ELb1ELb0ELb0ELb1ELb1ELb0EEENS1_21CollectiveEpilogueFwdINS6_IJSA_NS7_ILi512EEESA_EEES9_SC_SE_Li256ELb1ELb1ELb1ELb0EEENS1_36VarlenDynamicPersistentTileSchedulerILi64ELi64ELi256ELi128ELb1ELb1ELb1ELb1ELb1ELb1EEEEEEEEEvNT_6ParamsE,@function
        .size           _ZN7cutlass13device_kernelIN5flash11enable_sm90INS1_16FlashAttnFwdSm90INS1_25CollectiveMainloopFwdSm90ILi2EN4cute5tupleIJNS5_1CILi1EEES8_S8_EEENS6_IJNS7_ILi64EEESA_SA_EEELi512ENS_6half_tEfNS_4arch4Sm90ELb1ELb0ELb0ELb1ELb0ELb0ELb1ELb0ELb0ELb1ELb1ELb0EEENS1_21CollectiveEpilogueFwdINS6_IJSA_NS7_ILi512EEESA_EEES9_SC_SE_Li256ELb1ELb1ELb1ELb0EEENS1_36VarlenDynamicPersistentTileSchedulerILi64ELi64ELi256ELi128ELb1ELb1ELb1ELb1ELb1ELb1EEEEEEEEEvNT_6ParamsE,(.L_x_5882 - _ZN7cutlass13device_kernelIN5flash11enable_sm90INS1_16FlashAttnFwdSm90INS1_25CollectiveMainloopFwdSm90ILi2EN4cute5tupleIJNS5_1CILi1EEES8_S8_EEENS6_IJNS7_ILi64EEESA_SA_EEELi512ENS_6half_tEfNS_4arch4Sm90ELb1ELb0ELb0ELb1ELb0ELb0ELb1ELb0ELb0ELb1ELb1ELb0EEENS1_21CollectiveEpilogueFwdINS6_IJSA_NS7_ILi512EEESA_EEES9_SC_SE_Li256ELb1ELb1ELb1ELb0EEENS1_36VarlenDynamicPersistentTileSchedulerILi64ELi64ELi256ELi128ELb1ELb1ELb1ELb1ELb1ELb1EEEEEEEEEvNT_6ParamsE)
        .other          _ZN7cutlass13device_kernelIN5flash11enable_sm90INS1_16FlashAttnFwdSm90INS1_25CollectiveMainloopFwdSm90ILi2EN4cute5tupleIJNS5_1CILi1EEES8_S8_EEENS6_IJNS7_ILi64EEESA_SA_EEELi512ENS_6half_tEfNS_4arch4Sm90ELb1ELb0ELb0ELb1ELb0ELb0ELb1ELb0ELb0ELb1ELb1ELb0EEENS1_21CollectiveEpilogueFwdINS6_IJSA_NS7_ILi512EEESA_EEES9_SC_SE_Li256ELb1ELb1ELb1ELb0EEENS1_36VarlenDynamicPersistentTileSchedulerILi64ELi64ELi256ELi128ELb1ELb1ELb1ELb1ELb1ELb1EEEEEEEEEvNT_6ParamsE,@"STO_CUDA_ENTRY STV_DEFAULT"
_ZN7cutlass13device_kernelIN5flash11enable_sm90INS1_16FlashAttnFwdSm90INS1_25CollectiveMainloopFwdSm90ILi2EN4cute5tupleIJNS5_1CILi1EEES8_S8_EEENS6_IJNS7_ILi64EEESA_SA_EEELi512ENS_6half_tEfNS_4arch4Sm90ELb1ELb0ELb0ELb1ELb0ELb0ELb1ELb0ELb0ELb1ELb1ELb0EEENS1_21CollectiveEpilogueFwdINS6_IJSA_NS7_ILi512EEESA_EEES9_SC_SE_Li256ELb1ELb1ELb1ELb0EEENS1_36VarlenDynamicPersistentTileSchedulerILi64ELi64ELi256ELi128ELb1ELb1ELb1ELb1ELb1ELb1EEEEEEEEEvNT_6ParamsE:
        /* <DEDUP_REMOVED lines=18> */
.L_x_5122:
[----:B------:R-:W-:Y:S05]  /*0120*/  BSYNC B0 ;  /* 0x0000000000007941 */ /* 0x000fea0003800000 */
.L_x_5121:
        /* <DEDUP_REMOVED lines=39> */
.L_x_5123:
        /* <DEDUP_REMOVED lines=22> */
.L_x_5124:
        /* <DEDUP_REMOVED lines=18> */
.L_x_5125:
        /* <DEDUP_REMOVED lines=22> */
.L_x_5126:
        /* <DEDUP_REMOVED lines=22> */
.L_x_5127:
[----:B------:R-:W-:Y:S01]  /*08e0*/  PLOP3.LUT P0, PT, PT, PT, UP0, 0x80, 0x0 ;  /* 0x000000000000781c */ /* 0x000fe20003f0f008 */
[----:B------:R-:W-:Y:S01]  /*08f0*/  UMOV UR36, 0x1 ;  /* 0x0000000100247882 */ /* 0x000fe20000000000 */
[----:B------:R-:W-:Y:S01]  /*0900*/  NOP ;  /* 0x0000000000007918 */ /* 0x000fe20000000000 */
[----:B------:R-:W-:Y:S01]  /*0910*/  USEL UR36, UR36, 0x2, !UP0 ;  /* 0x0000000224247887 */ /* 0x000fe2000c000000 */
[----:B------:R-:W-:Y:S01]  /*0920*/  ULDC.64 UR38, c[0x0][0x208] ;  /* 0x0000820000267ab9 */ /* 0x000fe20000000a00 */
[----:B0123--:R-:W-:Y:S08]  /*0930*/  BAR.SYNC.DEFER_BLOCKING 0x0 ;  /* 0x0000000000007b1d */ /* 0x00fff00000010000 */
[----:B------:R-:W-:Y:S05]  /*0940*/  @!P0 BRA `(.L_x_5128) ;  /* 0x0000011400ac8947 */ /* 0x000fea0003800000 */
.L_x_5129:
        /* <DEDUP_REMOVED lines=25> */
[----:B------:R-:W-:-:S03]  /*0ae0*/  UMOV UR40, URZ ;  /* 0x0000003f00287c82 */ /* 0x000fc60008000000 */
        /* <DEDUP_REMOVED lines=8> */
[----:B------:R-:W-:Y:S01]  /*0b70*/  LEA.HI R0, R0, R7, RZ, 0x1 ;  /* 0x0000000700007211 */ /* 0x000fe200078f08ff */
[----:B------:R-:W-:Y:S01]  /*0b80*/  IMAD.IADD R3, R6, 0x1, -R3 ;  /* 0x0000000106037824 */ /* 0x000fe200078e0a03 */
[----:B------:R-:W-:Y:S01]  /*0b90*/  LOP3.LUT R13, R8, 0xfffffff8, RZ, 0xc0, !PT ;  /* 0xfffffff8080d7812 */ /* 0x000fe200078ec0ff */
[C---:B------:R-:W-:Y:S01]  /*0ba0*/  IMAD.IADD R15, R6.reuse, 0x1, -R15 ;  /* 0x00000001060f7824 */ /* 0x040fe200078e0a0f */
[----:B------:R-:W-:Y:S02]  /*0bb0*/  LOP3.LUT R11, R5, 0xffffff80, RZ, 0xc0, !PT ;  /* 0xffffff80050b7812 */ /* 0x000fe400078ec0ff */
[--C-:B------:R-:W-:Y:S01]  /*0bc0*/  SHF.R.S32.HI R4, RZ, 0x5, R2.reuse ;  /* 0x00000005ff047819 */ /* 0x100fe20000011402 */
[C---:B------:R-:W-:Y:S01]  /*0bd0*/  IMAD.IADD R13, R6.reuse, 0x1, -R13 ;  /* 0x00000001060d7824 */ /* 0x040fe200078e0a0d */
[----:B------:R-:W-:Y:S01]  /*0be0*/  SHF.R.S32.HI R9, RZ, 0x1f, R2 ;  /* 0x0000001fff097819 */ /* 0x000fe20000011402 */
[----:B------:R-:W-:Y:S01]  /*0bf0*/  IMAD.IADD R11, R6, 0x1, -R11 ;  /* 0x00000001060b7824 */ /* 0x000fe200078e0a0b */
[----:B------:R-:W-:-:S02]  /*0c00*/  LOP3.LUT R0, R0, 0x1ffffffe, RZ, 0xc0, !PT ;  /* 0x1ffffffe00007812 */ /* 0x000fc400078ec0ff */
[----:B------:R-:W-:Y:S02]  /*0c10*/  SHF.R.S32.HI R2, RZ, 0x1f, R3 ;  /* 0x0000001fff027819 */ /* 0x000fe40000011403 */
[----:B------:R-:W-:Y:S01]  /*0c20*/  LEA.HI R9, R9, R4, RZ, 0x2 ;  /* 0x0000000409097211 */ /* 0x000fe200078f10ff */
[----:B------:R-:W-:Y:S01]  /*0c30*/  IMAD.IADD R0, R7, 0x1, -R0 ;  /* 0x0000000107007824 */ /* 0x000fe200078e0a00 */
[----:B------:R-:W-:Y:S02]  /*0c40*/  LEA.HI R6, R15, R15, RZ, 0x1 ;  /* 0x0000000f0f067211 */ /* 0x000fe400078f08ff */
[----:B------:R-:W-:Y:S01]  /*0c50*/  LEA.HI R7, R2, R3, RZ, 0x3 ;  /* 0x0000000302077211 */ /* 0x000fe200078f18ff */
[----:B------:R-:W-:Y:S01]  /*0c60*/  IMAD.SHL.U32 R0, R0, 0x8, RZ ;  /* 0x0000000800007824 */ /* 0x000fe200078e00ff */
[----:B------:R-:W-:Y:S02]  /*0c70*/  SHF.R.S32.HI R230, RZ, 0x7, R5 ;  /* 0x00000007ffe67819 */ /* 0x000fe40000011405 */
[----:B------:R-:W-:-:S02]  /*0c80*/  LOP3.LUT R9, R9, 0x3ffffc, RZ, 0xc0, !PT ;  /* 0x003ffffc09097812 */ /* 0x000fc400078ec0ff */
[----:B------:R-:W-:Y:S01]  /*0c90*/  LOP3.LUT R6, R6, 0x1ffffffe, RZ, 0xc0, !PT ;  /* 0x1ffffffe06067812 */ /* 0x000fe200078ec0ff */
[----:B------:R-:W-:Y:S01]  /*0ca0*/  IMAD R10, R230, 0x100, R3 ;  /* 0x00000100e60a7824 */ /* 0x000fe200078e0203 */
[----:B------:R-:W-:Y:S01]  /*0cb0*/  SHF.R.S32.HI R2, RZ, 0x1f, R11 ;  /* 0x0000001fff027819 */ /* 0x000fe2000001140b */
[----:B------:R-:W-:Y:S01]  /*0cc0*/  IMAD.IADD R9, R4, 0x1, -R9 ;  /* 0x0000000104097824 */ /* 0x000fe200078e0a09 */
[C---:B------:R-:W-:Y:S01]  /*0cd0*/  LOP3.LUT R8, R7.reuse, 0xfffffff8, RZ, 0xc0, !PT ;  /* 0xfffffff807087812 */ /* 0x040fe200078ec0ff */
[----:B------:R-:W-:Y:S01]  /*0ce0*/  IMAD.SHL.U32 R7, R7, 0x40, RZ ;  /* 0x0000004007077824 */ /* 0x000fe200078e00ff */
[----:B------:R-:W-:Y:S01]  /*0cf0*/  LEA.HI R5, R5, R230, RZ, 0x1 ;  /* 0x000000e605057211 */ /* 0x000fe200078f08ff */
[----:B------:R-:W-:Y:S01]  /*0d00*/  IMAD.IADD R15, R15, 0x1, -R6 ;  /* 0x000000010f0f7824 */ /* 0x000fe200078e0a06 */
[CC--:B------:R-:W-:Y:S01]  /*0d10*/  LEA.HI R6, R2.reuse, R11.reuse, RZ, 0x2 ;  /* 0x0000000b02067211 */ /* 0x0c0fe200078f10ff */
[----:B------:R-:W-:Y:S01]  /*0d20*/  IMAD.IADD R8, R3, 0x1, -R8 ;  /* 0x0000000103087824 */ /* 0x000fe200078e0a08 */
[----:B------:R-:W-:Y:S01]  /*0d30*/  LEA.HI R3, R2, R11, RZ, 0x5 ;  /* 0x0000000b02037211 */ /* 0x000fe200078f28ff */
[----:B------:R-:W-:Y:S01]  /*0d40*/  IMAD R17, R9, 0x10, R10 ;  /* 0x0000001009117824 */ /* 0x000fe200078e020a */
[----:B------:R-:W-:-:S02]  /*0d50*/  LOP3.LUT R9, R7, 0x7ffffe00, RZ, 0xc0, !PT ;  /* 0x7ffffe0007097812 */ /* 0x000fc400078ec0ff */
[----:B------:R-:W-:Y:S02]  /*0d60*/  LOP3.LUT R10, R6, 0x7ffffffc, RZ, 0xc0, !PT ;  /* 0x7ffffffc060a7812 */ /* 0x000fe400078ec0ff */
[--C-:B------:R-:W-:Y:S01]  /*0d70*/  SHF.R.S32.HI R2, RZ, 0x2, R6.reuse ;  /* 0x00000002ff027819 */ /* 0x100fe20000011406 */
[----:B------:R-:W-:Y:S01]  /*0d80*/  IMAD R4, R4, 0x400, R9 ;  /* 0x0000040004047824 */ /* 0x000fe200078e0209 */
[----:B------:R-:W-:Y:S01]  /*0d90*/  SHF.R.S32.HI R7, RZ, 0x1f, R6 ;  /* 0x0000001fff077819 */ /* 0x000fe20000011406 */
[----:B------:R-:W-:Y:S01]  /*0da0*/  IMAD.SHL.U32 R6, R8, 0x40, RZ ;  /* 0x0000004008067824 */ /* 0x000fe200078e00ff */
[----:B------:R-:W-:Y:S01]  /*0db0*/  LOP3.LUT R5, R5, 0xfffffe, RZ, 0xc0, !PT ;  /* 0x00fffffe05057812 */ /* 0x000fe200078ec0ff */
[----:B------:R-:W-:Y:S01]  /*0dc0*/  IMAD.IADD R10, R11, 0x1, -R10 ;  /* 0x000000010b0a7824 */ /* 0x000fe200078e0a0a */
[----:B------:R-:W-:Y:S02]  /*0dd0*/  LEA.HI R7, R7, R2, RZ, 0x3 ;  /* 0x0000000207077211 */ /* 0x000fe400078f18ff */
[----:B------:R-:W-:Y:S01]  /*0de0*/  LOP3.LUT R9, R6, 0x1c0, RZ, 0xc0, !PT ;  /* 0x000001c006097812 */ /* 0x000fe200078ec0ff */
[----:B------:R-:W-:Y:S01]  /*0df0*/  IMAD.IADD R5, R230, 0x1, -R5 ;  /* 0x00000001e6057824 */ /* 0x000fe200078e0a05 */
[----:B------:R-:W-:Y:S01]  /*0e00*/  LOP3.LUT R7, R7, 0xfffffff8, RZ, 0xc0, !PT ;  /* 0xfffffff807077812 */ /* 0x000fe200078ec0ff */
[--C-:B------:R-:W-:Y:S01]  /*0e10*/  IMAD.U32 R6, R17, 0x40, R0.reuse ;  /* 0x0000004011067824 */ /* 0x100fe200078e0000 */
[----:B------:R-:W-:Y:S01]  /*0e20*/  LOP3.LUT R0, R9, 0x8, R0, 0xf8, !PT ;  /* 0x0000000809007812 */ /* 0x000fe200078ef800 */
[----:B------:R-:W-:Y:S01]  /*0e30*/  IMAD.SHL.U32 R11, R5, 0x100, RZ ;  /* 0x00000100050b7824 */ /* 0x000fe200078e00ff */
[----:B------:R-:W-:Y:S01]  /*0e40*/  SHF.R.U32.HI R9, RZ, 0x3, R9 ;  /* 0x00000003ff097819 */ /* 0x000fe20000011609 */
[----:B------:R-:W-:Y:S01]  /*0e50*/  IMAD.SHL.U32 R189, R10, 0x2, RZ ;  /* 0x000000020abd7824 */ /* 0x000fe200078e00ff */
[----:B------:R0:W-:Y:S01]  /*0e60*/  STL [R1+0x6c], R6 ;  /* 0x00006c0601007387 */ /* 0x0001e20000100800 */
[----:B------:R-:W-:Y:S01]  /*0e70*/  R2P PR, R8, 0x6 ;  /* 0x0000000608007804 */ /* 0x000fe20000000000 */
[----:B------:R-:W-:Y:S01]  /*0e80*/  IMAD.SHL.U32 R17, R13, 0x8, RZ ;  /* 0x000000080d117824 */ /* 0x000fe200078e00ff */
[----:B------:R-:W-:Y:S01]  /*0e90*/  LOP3.LUT R9, R0, R9, RZ, 0x3c, !PT ;  /* 0x0000000900097212 */ /* 0x000fe200078e3cff */
[----:B------:R1:W-:Y:S01]  /*0ea0*/  STL [R1+0x68], R11 ;  /* 0x0000680b01007387 */ /* 0x0003e20000100800 */
[----:B------:R-:W-:Y:S01]  /*0eb0*/  IMAD.IADD R22, R189, 0x1, R11 ;  /* 0x00000001bd167824 */ /* 0x000fe200078e020b */
[----:B------:R-:W-:Y:S01]  /*0ec0*/  SHF.R.S32.HI R3, RZ, 0x5, R3 ;  /* 0x00000005ff037819 */ /* 0x000fe20000011403 */
[----:B------:R-:W-:Y:S01]  /*0ed0*/  IMAD.IADD R18, R2, 0x1, -R7 ;  /* 0x0000000102127824 */ /* 0x000fe200078e0a07 */
[----:B------:R-:W-:Y:S01]  /*0ee0*/  SEL R185, R185, 0xffffffc0, !P2 ;  /* 0xffffffc0b9b97807 */ /* 0x000fe20005000000 */
[----:B------:R-:W-:Y:S01]  /*0ef0*/  IMAD.IADD R9, R4, 0x1, R9 ;  /* 0x0000000104097824 */ /* 0x000fe200078e0209 */
[----:B------:R-:W-:Y:S01]  /*0f00*/  SHF.R.S32.HI R0, RZ, 0x1f, R22 ;  /* 0x0000001fff007819 */ /* 0x000fe20000011416 */
[----:B------:R-:W-:-:S02]  /*0f10*/  VIADD R194, R17, 0x40 ;  /* 0x0000004011c27836 */ /* 0x000fc40000000000 */
[C---:B------:R-:W-:Y:S02]  /*0f20*/  VIADD R227, R22.reuse, 0x8 ;  /* 0x0000000816e37836 */ /* 0x040fe40000000000 */
[C---:B------:R-:W-:Y:S02]  /*0f30*/  VIADD R226, R22.reuse, 0x10 ;  /* 0x0000001016e27836 */ /* 0x040fe40000000000 */
[C---:B------:R-:W-:Y:S01]  /*0f40*/  VIADD R224, R22.reuse, 0x20 ;  /* 0x0000002016e07836 */ /* 0x040fe20000000000 */
[----:B------:R-:W-:Y:S01]  /*0f50*/  SHF.R.S32.HI R0, RZ, 0x1f, R227 ;  /* 0x0000001fff007819 */ /* 0x000fe200000114e3 */
[----:B------:R-:W-:Y:S02]  /*0f60*/  IMAD R23, R9, 0x2, R16 ;  /* 0x0000000209177824 */ /* 0x000fe400078e0210 */
[C---:B------:R-:W-:Y:S01]  /*0f70*/  VIADD R225, R22.reuse, 0x18 ;  /* 0x0000001816e17836 */ /* 0x040fe20000000000 */
[----:B------:R-:W-:Y:S01]  /*0f80*/  SHF.R.S32.HI R0, RZ, 0x1f, R224 ;  /* 0x0000001fff007819 */ /* 0x000fe200000114e0 */
[----:B------:R-:W-:-:S02]  /*0f90*/  VIADD R223, R22, 0x28 ;  /* 0x0000002816df7836 */ /* 0x000fc40000000000 */
        /* <DEDUP_REMOVED lines=61> */
[----:B0-----:R-:W-:-:S02]  /*1370*/  IMAD.MOV.U32 R6, RZ, RZ, R14 ;  /* 0x000000ffff067224 */ /* 0x001fc400078e000e */
[----:B------:R-:W-:Y:S02]  /*1380*/  IMAD.MOV.U32 R2, RZ, RZ, RZ ;  /* 0x000000ffff027224 */ /* 0x000fe400078e00ff */
[----:B------:R-:W-:Y:S02]  /*1390*/  VIADD R193, R17, 0x80 ;  /* 0x0000008011c17836 */ /* 0x000fe40000000000 */
[----:B------:R-:W-:Y:S02]  /*13a0*/  IMAD R190, R15, 0x8, R18 ;  /* 0x000000080fbe7824 */ /* 0x000fe400078e0212 */
[----:B-1----:R-:W-:-:S07]  /*13b0*/  IMAD.IADD R185, R185, 0x1, R184 ;  /* 0x00000001b9b97824 */ /* 0x002fce00078e02b8 */
.L_x_5185:
[----:B------:R-:W-:Y:S01]  /*13c0*/  ULDC.64 UR6, c[0x0][0xd88] ;  /* 0x0003620000067ab9 */ /* 0x000fe20000000a00 */
[----:B------:R-:W-:Y:S01]  /*13d0*/  ULDC.64 UR8, c[0x0][0xb10] ;  /* 0x0002c40000087ab9 */ /* 0x000fe20000000a00 */
[----:B------:R-:W-:Y:S01]  /*13e0*/  UIMAD.WIDE UR6, UR5, 0x4, UR6 ;  /* 0x00000004050678a5 */ /* 0x000fe2000f8e0206 */
[----:B0-----:R-:W0:Y:S05]  /*13f0*/  LDC R188, c[0x0][0x288] ;  /* 0x0000a200ffbc7b82 */ /* 0x001e2a0000000800 */
[----:B-1234-:R-:W-:Y:S02]  /*1400*/  IMAD.U32 R8, RZ, RZ, UR6 ;  /* 0x00000006ff087e24 */ /* 0x01efe4000f8e00ff */
[----:B------:R-:W-:Y:S01]  /*1410*/  IMAD.U32 R9, RZ, RZ, UR7 ;  /* 0x00000007ff097e24 */ /* 0x000fe2000f8e00ff */
[----:B------:R-:W-:Y:S01]  /*1420*/  ULDC.64 UR6, c[0x0][0xb20] ;  /* 0x0002c80000067ab9 */ /* 0x000fe20000000a00 */
[----:B-----5:R-:W1:Y:S03]  /*1430*/  LDC.64 R12, c[0x0][0x418] ;  /* 0x00010600ff0c7b82 */ /* 0x020e660000000a00 */
[----:B------:R-:W2:Y:S01]  /*1440*/  LDG.E R191, desc[UR38][R8.64] ;  /* 0x0000002608bf7981 */ /* 0x000ea2000c1e1900 */
[----:B------:R-:W-:Y:S01]  /*1450*/  ISETP.NE.U32.AND P1, PT, RZ, UR6, PT ;  /* 0x00000006ff007c0c */ /* 0x000fe2000bf25070 */
[----:B------:R-:W-:Y:S01]  /*1460*/  IMAD.MOV.U32 R10, RZ, RZ, RZ ;  /* 0x000000ffff0a7224 */ /* 0x000fe200078e00ff */
[----:B------:R-:W-:-:S02]  /*1470*/  ISETP.NE.U32.AND P0, PT, RZ, UR8, PT ;  /* 0x00000008ff007c0c */ /* 0x000fc4000bf05070 */
[----:B------:R-:W-:Y:S01]  /*1480*/  ISETP.NE.AND.EX P1, PT, RZ, UR7, PT, P1 ;  /* 0x00000007ff007c0c */ /* 0x000fe2000bf25310 */
[----:B------:R-:W3:Y:S01]  /*1490*/  LDC R3, c[0x0][0x424] ;  /* 0x00010900ff037b82 */ /* 0x000ee20000000800 */
[----:B------:R-:W-:-:S07]  /*14a0*/  ISETP.NE.AND.EX P0, PT, RZ, UR9, PT, P0 ;  /* 0x00000009ff007c0c */ /* 0x000fce000bf05300 */
[----:B------:R-:W4:Y:S01]  /*14b0*/  LDC R14, c[0x0][0x2f0] ;  /* 0x0000bc00ff0e7b82 */ /* 0x000f220000000800 */
[----:B--2---:R-:W-:-:S03]  /*14c0*/  SHF.R.S32.HI R196, RZ, 0x1f, R191 ;  /* 0x0000001fffc47819 */ /* 0x004fc600000114bf */
[----:B------:R-:W-:-:S04]  /*14d0*/  @P1 LEA R4, P2, R191, UR6, 0x2 ;  /* 0x00000006bf041c11 */ /* 0x000fc8000f8410ff */
[C---:B------:R-:W-:Y:S02]  /*14e0*/  @P1 LEA.HI.X R5, R191.reuse, UR7, R196, 0x2, P2 ;  /* 0x00000007bf051c11 */ /* 0x040fe400090f14c4 */
[----:B------:R-:W-:-:S03]  /*14f0*/  @P0 LEA R8, P2, R191, UR8, 0x2 ;  /* 0x00000008bf080c11 */ /* 0x000fc6000f8410ff */
[----:B------:R2:W5:Y:S01]  /*1500*/  @P1 LDG.E R10, desc[UR38][R4.64] ;  /* 0x00000026040a1981 */ /* 0x000562000c1e1900 */
[----:B------:R-:W-:Y:S01]  /*1510*/  @P0 LEA.HI.X R9, R191, UR9, R196, 0x2, P2 ;  /* 0x00000009bf090c11 */ /* 0x000fe200090f14c4 */
[----:B------:R-:W-:-:S04]  /*1520*/  ULDC.64 UR8, c[0x0][0xb18] ;  /* 0x0002c60000087ab9 */ /* 0x000fc80000000a00 */
[----:B0-----:R2:W5:Y:S01]  /*1530*/  @P0 LDG.E R188, desc[UR38][R8.64] ;  /* 0x0000002608bc0981 */ /* 0x001562000c1e1900 */
[----:B-1----:R-:W-:Y:S02]  /*1540*/  ISETP.NE.U32.AND P1, PT, R12, RZ, PT ;  /* 0x000000ff0c00720c */ /* 0x002fe40003f25070 */
[----:B------:R-:W-:Y:S02]  /*1550*/  ISETP.NE.U32.AND P2, PT, RZ, UR8, PT ;  /* 0x00000008ff007c0c */ /* 0x000fe4000bf45070 */
[C---:B------:R-:W-:Y:S02]  /*1560*/  LOP3.LUT R0, R6.reuse, 0xff000000, RZ, 0xc0, !PT ;  /* 0xff00000006007812 */ /* 0x040fe400078ec0ff */
[----:B------:R-:W-:Y:S02]  /*1570*/  ISETP.NE.AND.EX P1, PT, R13, RZ, PT, P1 ;  /* 0x000000ff0d00720c */ /* 0x000fe40003f25310 */
[----:B------:R-:W-:Y:S02]  /*1580*/  ISETP.NE.AND.EX P2, PT, RZ, UR9, PT, P2 ;  /* 0x00000009ff007c0c */ /* 0x000fe4000bf45320 */
[----:B------:R-:W-:-:S02]  /*1590*/  LOP3.LUT R192, R6, 0xffff, RZ, 0xc0, !PT ;  /* 0x0000ffff06c07812 */ /* 0x000fc400078ec0ff */
[----:B------:R-:W-:Y:S02]  /*15a0*/  LOP3.LUT R195, R6, 0xff0000, RZ, 0xc0, !PT ;  /* 0x00ff000006c37812 */ /* 0x000fe400078ec0ff */
[----:B------:R-:W-:Y:S02]  /*15b0*/  SHF.R.U32.HI R0, RZ, 0x8, R0 ;  /* 0x00000008ff007819 */ /* 0x000fe40000011600 */
[----:B---3--:R-:W-:Y:S01]  /*15c0*/  SEL R3, R3, 0x1, P1 ;  /* 0x0000000103037807 */ /* 0x008fe20000800000 */
[----:B--2-4-:R-:W-:Y:S06]  /*15d0*/  @P0 BRA `(.L_x_5130) ;  /* 0x0000000000240947 */ /* 0x014fec0003800000 */
        /* <DEDUP_REMOVED lines=9> */
.L_x_5130:
[----:B------:R-:W-:Y:S01]  /*1670*/  LEA.HI R195, R195, R0, RZ, 0x10 ;  /* 0x00000000c3c37211 */ /* 0x000fe200078f80ff */
[----:B------:R-:W-:Y:S01]  /*1680*/  IMAD R187, R3, R14, RZ ;  /* 0x0000000e03bb7224 */ /* 0x000fe200078e02ff */
[----:B------:R-:W-:Y:S06]  /*1690*/  @!P2 BRA `(.L_x_5131) ;  /* 0x000000000010a947 */ /* 0x000fec0003800000 */
[----:B------:R-:W-:-:S04]  /*16a0*/  LEA R4, P0, R191, UR8, 0x2 ;  /* 0x00000008bf047c11 */ /* 0x000fc8000f8010ff */
[----:B------:R-:W-:-:S05]  /*16b0*/  LEA.HI.X R5, R191, UR9, R196, 0x2, P0 ;  /* 0x00000009bf057c11 */ /* 0x000fca00080f14c4 */
[----:B------:R0:W5:Y:S01]  /*16c0*/  LDG.E R187, desc[UR38][R4.64] ;  /* 0x0000002604bb7981 */ /* 0x000162000c1e1900 */
[----:B------:R-:W-:Y:S05]  /*16d0*/  BRA `(.L_x_5132) ;  /* 0x0000000000247947 */ /* 0x000fea0003800000 */
.L_x_5131:
[----:B------:R-:W-:Y:S02]  /*16e0*/  ULDC.64 UR6, c[0x0][0xb00] ;  /* 0x0002c00000067ab9 */ /* 0x000fe40000000a00 */
[----:B------:R-:W-:-:S04]  /*16f0*/  ISETP.NE.U32.AND P0, PT, RZ, UR6, PT ;  /* 0x00000006ff007c0c */ /* 0x000fc8000bf05070 */
[----:B------:R-:W-:-:S13]  /*1700*/  ISETP.NE.AND.EX P0, PT, RZ, UR7, PT, P0 ;  /* 0x00000007ff007c0c */ /* 0x000fda000bf05300 */
[----:B------:R-:W-:Y:S05]  /*1710*/  @!P0 BRA `(.L_x_5132) ;  /* 0x0000000000148947 */ /* 0x000fea0003800000 */
[----:B------:R-:W0:Y:S02]  /*1720*/  LDC.64 R4, c[0x0][0xb00] ;  /* 0x0002c000ff047b82 */ /* 0x000e240000000a00 */
[----:B0-----:R-:W-:-:S05]  /*1730*/  IMAD.WIDE R4, R191, 0x4, R4 ;  /* 0x00000004bf047825 */ /* 0x001fca00078e0204 */
[----:B------:R-:W2:Y:S04]  /*1740*/  LDG.E R187, desc[UR38][R4.64] ;  /* 0x0000002604bb7981 */ /* 0x000ea8000c1e1900 */
[----:B------:R-:W2:Y:S02]  /*1750*/  LDG.E R0, desc[UR38][R4.64+0x4] ;  /* 0x0000042604007981 */ /* 0x000ea4000c1e1900 */
[----:B--2---:R-:W-:-:S07]  /*1760*/  IMAD.IADD R187, R0, 0x1, -R187 ;  /* 0x0000000100bb7824 */ /* 0x004fce00078e0abb */
.L_x_5132:
[----:B------:R-:W-:Y:S01]  /*1770*/  UISETP.NE.AND UP0, UPT, UR41, 0x1, UPT ;  /* 0x000000012900788c */ /* 0x000fe2000bf05270 */
[----:B-----5:R-:W-:Y:S01]  /*1780*/  IMAD.IADD R187, R187, 0x1, -R10 ;  /* 0x00000001bbbb7824 */ /* 0x020fe200078e0a0a */
[----:B------:R-:W-:-:S03]  /*1790*/  USHF.L.U32 UR42, UR4, 0x6, URZ ;  /* 0x00000006042a7899 */ /* 0x000fc6000800063f */
[----:B------:R-:W-:Y:S01]  /*17a0*/  VIADD R0, R187, 0x3f ;  /* 0x0000003fbb007836 */ /* 0x000fe20000000000 */
[----:B------:R-:W-:-:S04]  /*17b0*/  PLOP3.LUT P0, PT, PT, PT, UP0, 0x80, 0x0 ;  /* 0x000000000000781c */ /* 0x000fc80003f0f008 */
[----:B------:R-:W-:-:S04]  /*17c0*/  SHF.R.S32.HI R3, RZ, 0x1f, R0 ;  /* 0x0000001fff037819 */ /* 0x000fc80000011400 */
[----:B------:R-:W-:-:S04]  /*17d0*/  LEA.HI R3, R3, R0, RZ, 0x6 ;  /* 0x0000000003037211 */ /* 0x000fc800078f30ff */
[----:B------:R-:W-:Y:S01]  /*17e0*/  SHF.R.S32.HI R6, RZ, 0x6, R3 ;  /* 0x00000006ff067819 */ /* 0x000fe20000011403 */
[----:B------:R-:W-:Y:S06]  /*17f0*/  @!P0 BRA `(.L_x_5133) ;  /* 0x0000001c00d88947 */ /* 0x000fec0003800000 */
[----:B------:R-:W1:Y:S01]  /*1800*/  LDC R0, c[0x0][0x448] ;  /* 0x00011200ff007b82 */ /* 0x000e620000000800 */
[----:B------:R-:W-:Y:S01]  /*1810*/  UIADD3 UR4, UR42, 0x3f, URZ ;  /* 0x0000003f2a047890 */ /* 0x000fe2000fffe03f */
[----:B------:R-:W-:Y:S02]  /*1820*/  IADD3 R187, R187, 0x40, -R188 ;  /* 0x00000040bbbb7810 */ /* 0x000fe40007ffe8bc */
[----:B------:R-:W-:Y:S02]  /*1830*/  LOP3.LUT R8, R195, 0xff, RZ, 0xc0, !PT ;  /* 0x000000ffc3087812 */ /* 0x000fe400078ec0ff */
[----:B-1----:R-:W-:Y:S01]  /*1840*/  ISETP.NE.AND P0, PT, R0, 0x1, PT ;  /* 0x000000010000780c */ /* 0x002fe20003f05270 */
[----:B------:R-:W-:-:S12]  /*1850*/  IMAD.U32 R0, RZ, RZ, UR4 ;  /* 0x00000004ff007e24 */ /* 0x000fd8000f8e00ff */
[----:B------:R-:W1:Y:S08]  /*1860*/  @P0 LDC R3, c[0x0][0x44c] ;  /* 0x00011300ff030b82 */ /* 0x000e700000000800 */
[----:B0-----:R-:W0:Y:S01]  /*1870*/  @P0 LDC R4, c[0x0][0x450] ;  /* 0x00011400ff040b82 */ /* 0x001e220000000800 */
[----:B-1----:R-:W-:-:S05]  /*1880*/  @P0 IMAD.HI.U32 R3, R3, UR4, RZ ;  /* 0x0000000403030c27 */ /* 0x002fca000f8e00ff */
[----:B0-----:R-:W-:-:S05]  /*1890*/  @P0 SHF.R.U32.HI R0, RZ, R4, R3 ;  /* 0x00000004ff000219 */ /* 0x001fca0000011603 */
[----:B------:R-:W-:-:S05]  /*18a0*/  IMAD.IADD R0, R187, 0x1, R0 ;  /* 0x00000001bb007824 */ /* 0x000fca00078e0200 */
[----:B------:R-:W-:-:S04]  /*18b0*/  SHF.R.S32.HI R3, RZ, 0x1f, R0 ;  /* 0x0000001fff037819 */ /* 0x000fc80000011400 */
[----:B------:R-:W-:-:S04]  /*18c0*/  LEA.HI R3, R3, R0, RZ, 0x6 ;  /* 0x0000000003037211 */ /* 0x000fc800078f30ff */
[----:B------:R-:W-:-:S04]  /*18d0*/  SHF.R.S32.HI R3, RZ, 0x6, R3 ;  /* 0x00000006ff037819 */ /* 0x000fc80000011403 */
[----:B------:R-:W-:Y:S01]  /*18e0*/  VIMNMX R11, R6, R3, PT ;  /* 0x00000003060b7248 */ /* 0x000fe20003fe0100 */
[----:B------:R-:W-:-:S03]  /*18f0*/  IMAD.MOV.U32 R3, RZ, RZ, RZ ;  /* 0x000000ffff037224 */ /* 0x000fc600078e00ff */
[----:B------:R-:W-:-:S13]  /*1900*/  ISETP.GE.AND P0, PT, R11, 0x1, PT ;  /* 0x000000010b00780c */ /* 0x000fda0003f06270 */
[----:B------:R-:W-:Y:S05]  /*1910*/  @!P0 BRA `(.L_x_5134) ;  /* 0x0000000000788947 */ /* 0x000fea0003800000 */
[----:B------:R-:W-:-:S04]  /*1920*/  SHF.R.U32.HI R0, RZ, 0x10, R195 ;  /* 0x00000010ff007819 */ /* 0x000fc800000116c3 */
[----:B------:R-:W-:-:S13]  /*1930*/  ISETP.NE.AND P0, PT, R0, RZ, PT ;  /* 0x000000ff0000720c */ /* 0x000fda0003f05270 */
[----:B------:R-:W0:Y:S02]  /*1940*/  @!P0 LDC R0, c[0x0][0xae8] ;  /* 0x0002ba00ff008b82 */ /* 0x000e240000000800 */
        /* <DEDUP_REMOVED lines=27> */
.L_x_5134:
        /* <DEDUP_REMOVED lines=82> */
[----:B0-----:R-:W-:-:S04]  /*2020*/  LEA.HI R4, R3, R3, RZ, 0x1 ;  /* 0x0000000303047211 */ /* 0x001fc800078f08ff */
[----:B------:R-:W-:Y:S01]  /*2030*/  LOP3.LUT R4, R4, 0x1fffe, RZ, 0xc0, !PT ;  /* 0x0001fffe04047812 */ /* 0x000fe200078ec0ff */
[----:B------:R-:W-:-:S04]  /*2040*/  WARPGROUP.ARRIVE ;  /* 0x00000000000079c5 */ /* 0x000fc80000000000 */
        /* <DEDUP_REMOVED lines=11> */
[----:B------:R-:W-:-:S02]  /*2100*/  LOP3.LUT R3, R3, 0x2000000, RZ, 0xfc, !PT ;  /* 0x0200000003037812 */ /* 0x000fc400078efcff */
[----:B-1----:R-:W-:Y:S02]  /*2110*/  LOP3.LUT R9, R9, 0x7f, RZ, 0xc0, !PT ;  /* 0x0000007f09097812 */ /* 0x002fe400078ec0ff */
[----:B------:R-:W-:Y:S01]  /*2120*/  R2UR UR12, R7 ;  /* 0x00000000070c72ca */ /* 0x000fe200000e0000 */
[----:B------:R-:W-:Y:S01]  /*2130*/  IMAD R4, R2, 0x1000, R3 ;  /* 0x0000100002047824 */ /* 0x000fe200078e0203 */
[----:B------:R-:W-:Y:S01]  /*2140*/  ISETP.NE.AND P1, PT, R9, RZ, PT ;  /* 0x000000ff0900720c */ /* 0x000fe20003f25270 */
[C---:B------:R-:W-:Y:S02]  /*2150*/  VIADD R7, R5.reuse, 0x4 ;  /* 0x0000000405077836 */ /* 0x040fe40000000000 */
[C---:B------:R-:W-:Y:S01]  /*2160*/  VIADD R6, R4.reuse, 0x80 ;  /* 0x0000008004067836 */ /* 0x040fe20000000000 */
[----:B------:R-:W-:Y:S01]  /*2170*/  R2UR UR18, R4 ;  /* 0x00000000041272ca */ /* 0x000fe200000e0000 */
[----:B------:R-:W-:Y:S01]  /*2180*/  VIADD R5, R5, 0x6 ;  /* 0x0000000605057836 */ /* 0x000fe20000000000 */
[----:B------:R-:W-:-:S02]  /*2190*/  R2UR UR8, R7 ;  /* 0x00000000070872ca */ /* 0x000fc400000e0000 */
[----:B------:R-:W-:Y:S01]  /*21a0*/  R2UR UR14, R6 ;  /* 0x00000000060e72ca */ /* 0x000fe200000e0000 */
[C---:B------:R-:W-:Y:S01]  /*21b0*/  VIADD R6, R4.reuse, 0x100 ;  /* 0x0000010004067836 */ /* 0x040fe20000000000 */
[----:B------:R-:W-:Y:S01]  /*21c0*/  R2UR UR7, R5 ;  /* 0x00000000050772ca */ /* 0x000fe200000e0000 */
[----:B------:R-:W-:-:S03]  /*21d0*/  VIADD R4, R4, 0x180 ;  /* 0x0000018004047836 */ /* 0x000fc60000000000 */
[----:B------:R-:W-:Y:S02]  /*21e0*/  R2UR UR10, R6 ;  /* 0x00000000060a72ca */ /* 0x000fe400000e0000 */
[----:B------:R-:W-:Y:S01]  /*21f0*/  R2UR UR6, R4 ;  /* 0x00000000040672ca */ /* 0x000fe200000e0000 */
[----:B------:R-:W-:Y:S01]  /*2200*/  HGMMA.64x256x16.F32 R24, gdesc[UR16].tnspB, RZ, !UPT, gsb0 ;  /* 0x43e00000101879f0 */ /* 0x000fe2000c0008ff */
[----:B------:R-:W-:-:S04]  /*2210*/  @!P1 IMAD R4, R2, 0x8, R16 ;  /* 0x0000000802049824 */ /* 0x000fc800078e0210 */
[----:B------:R-:W-:-:S05]  /*2220*/  @!P1 VIADD R4, R4, 0x38860 ;  /* 0x0003886004049836 */ /* 0x000fca0000000000 */
[----:B------:R-:W-:Y:S01]  /*2230*/  @!P1 PRMT R4, RZ, 0x654, R4 ;  /* 0x00000654ff049816 */ /* 0x000fe20000000004 */
[----:B------:R-:W-:Y:S02]  /*2240*/  WARPGROUP.DEPBAR.LE gsb0, 0x0 ;  /* 0x00008000000079c5 */ /* 0x000fe40000010000 */
[----:B------:R-:W-:-:S15]  /*2250*/  WARPGROUP.ARRIVE ;  /* 0x00000000000079c5 */ /* 0x000fde0000000000 */
[----:B------:R-:W-:Y:S03]  /*2260*/  HGMMA.64x256x16.F32 R24, gdesc[UR12].tnspB, R24, gsb0 ;  /* 0x43e000000c1879f0 */ /* 0x000fe60008000818 */
[----:B------:R-:W-:Y:S02]  /*2270*/  WARPGROUP.DEPBAR.LE gsb0, 0x0 ;  /* 0x00008000000079c5 */ /* 0x000fe40000010000 */
[----:B------:R-:W-:-:S15]  /*2280*/  WARPGROUP.ARRIVE ;  /* 0x00000000000079c5 */ /* 0x000fde0000000000 */
[----:B------:R-:W-:-:S08]  /*2290*/  NOP ;  /* 0x0000000000007918 */ /* 0x000fd00000000000 */
[----:B------:R-:W-:Y:S01]  /*22a0*/  HGMMA.64x256x16.F32 R24, gdesc[UR8].tnspB, R24, gsb0 ;  /* 0x43e00000081879f0 */ /* 0x000fe20008000818 */
[----:B------:R-:W-:-:S03]  /*22b0*/  UIADD3 UR10, UR4, -0x2, URZ ;  /* 0xfffffffe040a7890 */ /* 0x000fc6000fffe03f */
[----:B------:R-:W-:Y:S01]  /*22c0*/  UMOV UR4, UR7 ;  /* 0x0000000700047c82 */ /* 0x000fe20008000000 */
[----:B------:R-:W-:Y:S02]  /*22d0*/  UMOV UR7, 0x40000040 ;  /* 0x4000004000077882 */ /* 0x000fe40000000000 */
[----:B------:R-:W-:Y:S01]  /*22e0*/  ISETP.LE.AND P0, PT, R0, UR10, PT ;  /* 0x0000000a00007c0c */ /* 0x000fe2000bf03270 */
[----:B------:R-:W-:Y:S02]  /*22f0*/  WARPGROUP.DEPBAR.LE gsb0, 0x0 ;  /* 0x00008000000079c5 */ /* 0x000fe40000010000 */
[----:B------:R-:W-:-:S15]  /*2300*/  WARPGROUP.ARRIVE ;  /* 0x00000000000079c5 */ /* 0x000fde0000000000 */
[----:B------:R-:W-:-:S03]  /*2310*/  NOP ;  /* 0x0000000000007918 */ /* 0x000fc60000000000 */
[----:B------:R-:W-:Y:S03]  /*2320*/  HGMMA.64x256x16.F32 R24, gdesc[UR4].tnspB, R24, gsb0 ;  /* 0x43e00000041879f0 */ /* 0x000fe60008000818 */
[----:B------:R-:W-:Y:S02]  /*2330*/  WARPGROUP.DEPBAR.LE gsb0, 0x0 ;  /* 0x00008000000079c5 */ /* 0x000fe40000010000 */
[----:B------:R-:W-:Y:S06]  /*2340*/  BAR.ARV 0xf, 0x100 ;  /* 0x03c4000000007b1d */ /* 0x000fec0000002000 */
[----:B------:R0:W-:Y:S01]  /*2350*/  @!P1 SYNCS.ARRIVE.TRANS64.RED.A1T0 RZ, [R4+URZ], RZ ;  /* 0x000000ff04ff99a7 */ /* 0x0001e2000810043f */
[----:B------:R-:W-:Y:S05]  /*2360*/  @!P0 BRA `(.L_x_5136) ;  /* 0x0000000800bc8947 */ /* 0x000fea0003800000 */
[----:B------:R-:W-:-:S05]  /*2370*/  UMOV UR20, UR10 ;  /* 0x0000000a00147c82 */ /* 0x000fca0008000000 */
.L_x_5137:
[----:B------:R-:W-:Y:S01]  /*2380*/  BAR.SYNC.DEFER_BLOCKING 0xe, 0x100 ;  /* 0x0384000000007b1d */ /* 0x000fe20000010000 */
[C---:B------:R-:W-:Y:S02]  /*2390*/  IMAD R5, R2.reuse, 0x40, R18 ;  /* 0x0000004002057824 */ /* 0x040fe400078e0212 */
[----:B------:R-:W-:Y:S02]  /*23a0*/  VIADD R2, R2, 0x1 ;  /* 0x0000000102027836 */ /* 0x000fe40000000000 */
[----:B------:R-:W-:Y:S01]  /*23b0*/  IMAD R5, R5, 0x4, R16 ;  /* 0x0000000405057824 */ /* 0x000fe200078e0210 */
[----:B------:R-:W-:Y:S01]  /*23c0*/  UMOV UR19, 0x40000040 ;  /* 0x4000004000137882 */ /* 0x000fe20000000000 */
[----:B------:R-:W-:Y:S01]  /*23d0*/  UMOV UR15, 0x40000040 ;  /* 0x40000040000f7882 */ /* 0x000fe20000000000 */
[----:B------:R-:W-:Y:S01]  /*23e0*/  ISETP.NE.AND P0, PT, R2, 0x2, PT ;  /* 0x000000020200780c */ /* 0x000fe20003f05270 */
[----:B------:R-:W-:Y:S01]  /*23f0*/  UMOV UR11, 0x40000040 ;  /* 0x40000040000b7882 */ /* 0x000fe20000000000 */
[----:B------:R-:W-:-:S02]  /*2400*/  UMOV UR7, 0x40000040 ;  /* 0x4000004000077882 */ /* 0x000fc40000000000 */
[----:B------:R-:W-:Y:S01]  /*2410*/  SEL R2, R2, RZ, P0 ;  /* 0x000000ff02027207 */ /* 0x000fe20000000000 */
        /* <DEDUP_REMOVED lines=67> */
[-C--:B-1----:R-:W-:Y:S01]  /*2850*/  FMUL.FTZ R26, R26, R6.reuse ;  /* 0x000000061a1a7220 */ /* 0x082fe20000410000 */
[-C--:B------:R-:W-:Y:S01]  /*2860*/  FMUL.FTZ R27, R27, R6.reuse ;  /* 0x000000061b1b7220 */ /* 0x080fe20000410000 */
[-C--:B------:R-:W-:Y:S01]  /*2870*/  FMUL.FTZ R30, R30, R6.reuse ;  /* 0x000000061e1e7220 */ /* 0x080fe20000410000 */
[-C--:B------:R-:W-:Y:S01]  /*2880*/  FMUL.FTZ R31, R31, R6.reuse ;  /* 0x000000061f1f7220 */ /* 0x080fe20000410000 */
[----:B------:R-:W-:Y:S01]  /*2890*/  R2UR UR18, R4 ;  /* 0x00000000041272ca */ /* 0x000fe200000e0000 */
        /* <DEDUP_REMOVED lines=60> */
[----:B------:R-:W-:-:S05]  /*2c60*/  VIADD R5, R4, 0x80 ;  /* 0x0000008004057836 */ /* 0x000fca0000000000 */
[----:B------:R-:W-:Y:S01]  /*2c70*/  WARPGROUP.ARRIVE ;  /* 0x00000000000079c5 */ /* 0x000fe20000000000 */
[----:B------:R-:W-:Y:S01]  /*2c80*/  R2UR UR14, R5 ;  /* 0x00000000050e72ca */ /* 0x000fe200000e0000 */
[C---:B------:R-:W-:Y:S02]  /*2c90*/  VIADD R5, R4.reuse, 0x100 ;  /* 0x0000010004057836 */ /* 0x040fe40000000000 */
[----:B------:R-:W-:Y:S02]  /*2ca0*/  VIADD R4, R4, 0x180 ;  /* 0x0000018004047836 */ /* 0x000fe40000000000 */
[----:B------:R-:W-:Y:S01]  /*2cb0*/  HGMMA.64x256x16.F32 R24, gdesc[UR16].tnspB, R24, gsb0 ;  /* 0x43e00000101879f0 */ /* 0x000fe20008000818 */
[----:B------:R-:W-:Y:S02]  /*2cc0*/  R2UR UR10, R5 ;  /* 0x00000000050a72ca */ /* 0x000fe400000e0000 */
[----:B------:R-:W-:Y:S01]  /*2cd0*/  R2UR UR6, R4 ;  /* 0x00000000040672ca */ /* 0x000fe200000e0000 */
[----:B------:R-:W-:Y:S01]  /*2ce0*/  @!P1 IMAD R4, R2, 0x8, R16 ;  /* 0x0000000802049824 */ /* 0x000fe200078e0210 */
[----:B------:R-:W-:-:S03]  /*2cf0*/  SEL R5, RZ, 0x1, P0 ;  /* 0x00000001ff057807 */ /* 0x000fc60000000000 */
[----:B------:R-:W-:-:S05]  /*2d00*/  @!P1 VIADD R4, R4, 0x38860 ;  /* 0x0003886004049836 */ /* 0x000fca0000000000 */
[----:B------:R-:W-:Y:S01]  /*2d10*/  @!P1 PRMT R4, RZ, 0x654, R4 ;  /* 0x00000654ff049816 */ /* 0x000fe20000000004 */
[----:B------:R-:W-:Y:S02]  /*2d20*/  WARPGROUP.DEPBAR.LE gsb0, 0x0 ;  /* 0x00008000000079c5 */ /* 0x000fe40000010000 */
[----:B------:R-:W-:-:S12]  /*2d30*/  WARPGROUP.ARRIVE ;  /* 0x00000000000079c5 */ /* 0x000fd80000000000 */
        /* <DEDUP_REMOVED lines=8> */
[----:B------:R-:W-:Y:S01]  /*2dc0*/  HGMMA.64x256x16.F32 R24, gdesc[UR4].tnspB, R24, gsb0 ;  /* 0x43e00000041879f0 */ /* 0x000fe20008000818 */
[----:B------:R-:W-:Y:S01]  /*2dd0*/  UMOV UR6, UR20 ;  /* 0x0000001400067c82 */ /* 0x000fe20008000000 */
[----:B------:R-:W-:Y:S01]  /*2de0*/  R2UR UR7, R5 ;  /* 0x00000000050772ca */ /* 0x000fe200000e0000 */
[----:B------:R-:W-:Y:S01]  /*2df0*/  UIADD3 UR20, UR20, -0x1, URZ ;  /* 0xffffffff14147890 */ /* 0x000fe2000fffe03f */
[----:B------:R-:W-:-:S11]  /*2e00*/  ISETP.LT.AND P0, PT, R0, UR6, PT ;  /* 0x0000000600007c0c */ /* 0x000fd6000bf01270 */
[----:B------:R-:W-:Y:S01]  /*2e10*/  ULOP3.LUT UR37, UR37, UR7, URZ, 0x3c, !UPT ;  /* 0x0000000725257292 */ /* 0x000fe2000f8e3c3f */
[----:B------:R-:W-:Y:S02]  /*2e20*/  WARPGROUP.DEPBAR.LE gsb0, 0x0 ;  /* 0x00008000000079c5 */ /* 0x000fe40000010000 */
[----:B------:R-:W-:Y:S06]  /*2e30*/  BAR.ARV 0xf, 0x100 ;  /* 0x03c4000000007b1d */ /* 0x000fec0000002000 */
[----:B------:R1:W-:Y:S01]  /*2e40*/  @!P1 SYNCS.ARRIVE.TRANS64.RED.A1T0 RZ, [R4+URZ], RZ ;  /* 0x000000ff04ff99a7 */ /* 0x0003e2000810043f */
[----:B------:R-:W-:Y:S05]  /*2e50*/  @P0 BRA `(.L_x_5137) ;  /* 0xfffffff400480947 */ /* 0x000fea000383ffff */
.L_x_5136:
[----:B------:R-:W-:Y:S01]  /*2e60*/  BAR.SYNC.DEFER_BLOCKING 0xe, 0x100 ;  /* 0x0384000000007b1d */ /* 0x000fe20000010000 */
[C---:B------:R-:W-:Y:S01]  /*2e70*/  IMAD R3, R2.reuse, 0x40, R18 ;  /* 0x0000004002037824 */ /* 0x040fe200078e0212 */
[----:B------:R-:W-:Y:S01]  /*2e80*/  PLOP3.LUT P0, PT, PT, PT, PT, 0x8, 0x0 ;  /* 0x000000000000781c */ /* 0x000fe20003f0e170 */
[----:B------:R-:W-:Y:S02]  /*2e90*/  VIADD R2, R2, 0x1 ;  /* 0x0000000102027836 */ /* 0x000fe40000000000 */
[----:B------:R-:W-:Y:S02]  /*2ea0*/  IMAD R16, R3, 0x4, R16 ;  /* 0x0000000403107824 */ /* 0x000fe400078e0210 */
[----:B------:R-:W-:Y:S01]  /*2eb0*/  IMAD.MOV.U32 R19, RZ, RZ, RZ ;  /* 0x000000ffff137224 */ /* 0x000fe200078e00ff */
[----:B------:R-:W-:-:S04]  /*2ec0*/  ISETP.NE.AND P1, PT, R2, 0x2, PT ;  /* 0x000000020200780c */ /* 0x000fc80003f25270 */
[----:B01----:R-:W-:Y:S02]  /*2ed0*/  SEL R4, RZ, 0x1, P1 ;  /* 0x00000001ff047807 */ /* 0x003fe40000800000 */
[----:B------:R-:W-:Y:S02]  /*2ee0*/  SEL R2, R2, RZ, P1 ;  /* 0x000000ff02027207 */ /* 0x000fe40000800000 */
[----:B------:R-:W-:Y:S01]  /*2ef0*/  R2UR UR4, R4 ;  /* 0x00000000040472ca */ /* 0x000fe200000e0000 */
[----:B------:R-:W0:Y:S04]  /*2f00*/  LDS R3, [R16+0x38400] ;  /* 0x0384000010037984 */ /* 0x000e280000000800 */
[----:B------:R-:W1:Y:S08]  /*2f10*/  LDS R0, [R16+0x38420] ;  /* 0x0384200010007984 */ /* 0x000e700000000800 */
[----:B------:R-:W-:Y:S01]  /*2f20*/  ULOP3.LUT UR37, UR37, UR4, URZ, 0x3c, !UPT ;  /* 0x0000000425257292 */ /* 0x000fe2000f8e3c3f */
        /* <DEDUP_REMOVED lines=131> */
.L_x_5133:
[----:B------:R-:W1:Y:S01]  /*3760*/  LDC R0, c[0x0][0x448] ;  /* 0x00011200ff007b82 */ /* 0x000e620000000800 */
[----:B------:R-:W-:Y:S01]  /*3770*/  UIADD3 UR4, UR42, 0x3f, URZ ;  /* 0x0000003f2a047890 */ /* 0x000fe2000fffe03f */
[----:B0-----:R-:W-:Y:S02]  /*3780*/  IADD3 R5, R187, 0x40, -R188 ;  /* 0x00000040bb057810 */ /* 0x001fe40007ffe8bc */
[----:B-1----:R-:W-:-:S13]  /*3790*/  ISETP.NE.AND P0, PT, R0, 0x1, PT ;  /* 0x000000010000780c */ /* 0x002fda0003f05270 */
[----:B------:R-:W0:Y:S08]  /*37a0*/  @P0 LDC R0, c[0x0][0x44c] ;  /* 0x00011300ff000b82 */ /* 0x000e300000000800 */
[----:B------:R-:W1:Y:S01]  /*37b0*/  @P0 LDC R4, c[0x0][0x450] ;  /* 0x00011400ff040b82 */ /* 0x000e620000000800 */
[----:B0-----:R-:W-:-:S04]  /*37c0*/  @P0 IMAD.HI.U32 R3, R0, UR4, RZ ;  /* 0x0000000400030c27 */ /* 0x001fc8000f8e00ff */
[----:B------:R-:W-:Y:S01]  /*37d0*/  IMAD.U32 R0, RZ, RZ, UR4 ;  /* 0x00000004ff007e24 */ /* 0x000fe2000f8e00ff */
[----:B------:R-:W-:Y:S01]  /*37e0*/  UMOV UR4, URZ ;  /* 0x0000003f00047c82 */ /* 0x000fe20008000000 */
[----:B-1----:R-:W-:-:S05]  /*37f0*/  @P0 SHF.R.U32.HI R0, RZ, R4, R3 ;  /* 0x00000004ff000219 */ /* 0x002fca0000011603 */
[----:B------:R-:W-:-:S05]  /*3800*/  IMAD.IADD R0, R5, 0x1, R0 ;  /* 0x0000000105007824 */ /* 0x000fca00078e0200 */
[----:B------:R-:W-:-:S04]  /*3810*/  SHF.R.S32.HI R3, RZ, 0x1f, R0 ;  /* 0x0000001fff037819 */ /* 0x000fc80000011400 */
[----:B------:R-:W-:Y:S02]  /*3820*/  LEA.HI R3, R3, R0, RZ, 0x6 ;  /* 0x0000000003037211 */ /* 0x000fe400078f30ff */
[----:B------:R-:W-:Y:S02]  /*3830*/  LOP3.LUT R0, R195, 0xff, RZ, 0xc0, !PT ;  /* 0x000000ffc3007812 */ /* 0x000fe400078ec0ff */
[----:B------:R-:W-:Y:S02]  /*3840*/  SHF.R.S32.HI R3, RZ, 0x6, R3 ;  /* 0x00000006ff037819 */ /* 0x000fe40000011403 */
[----:B------:R-:W-:Y:S02]  /*3850*/  R2UR UR43, R0 ;  /* 0x00000000002b72ca */ /* 0x000fe400000e0000 */
[----:B------:R-:W-:-:S04]  /*3860*/  VIMNMX R6, R6, R3, PT ;  /* 0x0000000306067248 */ /* 0x000fc80003fe0100 */
[----:B------:R-:W-:-:S13]  /*3870*/  ISETP.GE.AND P0, PT, R6, 0x1, PT ;  /* 0x000000010600780c */ /* 0x000fda0003f06270 */
[----:B------:R-:W-:Y:S05]  /*3880*/  @!P0 BRA `(.L_x_5138) ;  /* 0x0000000000948947 */ /* 0x000fea0003800000 */
[----:B------:R-:W-:Y:S01]  /*3890*/  SHF.R.U32.HI R5, RZ, 0x10, R195 ;  /* 0x00000010ff057819 */ /* 0x000fe200000116c3 */
[----:B------:R-:W-:-:S03]  /*38a0*/  UMOV UR4, URZ ;  /* 0x0000003f00047c82 */ /* 0x000fc60008000000 */
[----:B------:R-:W-:-:S13]  /*38b0*/  ISETP.NE.AND P0, PT, R5, RZ, PT ;  /* 0x000000ff0500720c */ /* 0x000fda0003f05270 */
[----:B------:R-:W0:Y:S02]  /*38c0*/  @!P0 LDC R5, c[0x0][0xae8] ;  /* 0x0002ba00ff058b82 */ /* 0x000e240000000800 */
[-C--:B0-----:R-:W-:Y:S02]  /*38d0*/  IABS R0, R5.reuse ;  /* 0x0000000500007213 */ /* 0x081fe40000000000 */
[----:B------:R-:W-:Y:S02]  /*38e0*/  IABS R8, R5 ;  /* 0x0000000500087213 */ /* 0x000fe40000000000 */
[----:B------:R-:W-:Y:S02]  /*38f0*/  R2UR UR8, R0 ;  /* 0x00000000000872ca */ /* 0x000fe400000e0000 */
[C---:B------:R-:W-:Y:S02]  /*3900*/  IADD3 R0, R5.reuse, -0x1, R6 ;  /* 0xffffffff05007810 */ /* 0x040fe40007ffe006 */
[----:B------:R-:W-:-:S02]  /*3910*/  R2UR UR9, R5 ;  /* 0x00000000050972ca */ /* 0x000fc400000e0000 */
[----:B------:R-:W-:Y:S02]  /*3920*/  IABS R7, R0 ;  /* 0x0000000000077213 */ /* 0x000fe40000000000 */
[----:B------:R-:W-:Y:S02]  /*3930*/  LOP3.LUT R0, R0, R5, RZ, 0x3c, !PT ;  /* 0x0000000500007212 */ /* 0x000fe400078e3cff */
[----:B------:R-:W-:-:S03]  /*3940*/  R2UR UR7, R7 ;  /* 0x00000000070772ca */ /* 0x000fc600000e0000 */
[----:B------:R-:W0:Y:S04]  /*3950*/  I2F.RP R3, UR8 ;  /* 0x0000000800037d06 */ /* 0x000e280008209400 */
[----:B------:R-:W-:-:S06]  /*3960*/  UISETP.NE.AND UP1, UPT, UR9, URZ, UPT ;  /* 0x0000003f0900728c */ /* 0x000fcc000bf25270 */
[----:B------:R-:W-:Y:S01]  /*3970*/  PLOP3.LUT P0, PT, PT, PT, UP1, 0x80, 0x0 ;  /* 0x000000000000781c */ /* 0x000fe20003f0f018 */
        /* <DEDUP_REMOVED lines=16> */
[----:B------:R-:W-:Y:S01]  /*3a80*/  UISETP.GE.AND UP2, UPT, UR6, URZ, UPT ;  /* 0x0000003f0600728c */ /* 0x000fe2000bf46270 */
[----:B------:R-:W-:-:S08]  /*3a90*/  @!P0 R2UR UR6, R5 ;  /* 0x00000000050682ca */ /* 0x000fd000000e0000 */
[----:B------:R-:W-:-:S07]  /*3aa0*/  @UP0 UIADD3 UR5, UR5, 0x1, URZ ;  /* 0x0000000105050890 */ /* 0x000fce000fffe03f */
[----:B------:R-:W-:Y:S02]  /*3ab0*/  UMOV UR4, UR5 ;  /* 0x0000000500047c82 */ /* 0x000fe40008000000 */
[----:B------:R-:W-:Y:S02]  /*3ac0*/  @!UP2 UIADD3 UR4, -UR4, URZ, URZ ;  /* 0x0000003f0404a290 */ /* 0x000fe4000fffe13f */
[----:B------:R-:W-:-:S12]  /*3ad0*/  @!UP1 ULOP3.LUT UR4, URZ, UR6, URZ, 0x33, !UPT ;  /* 0x000000063f049292 */ /* 0x000fd8000f8e333f */
.L_x_5138:
[----:B------:R-:W-:Y:S02]  /*3ae0*/  UIMAD UR43, UR43, UR4, URZ ;  /* 0x000000042b2b72a4 */ /* 0x000fe4000f8e023f */
[----:B------:R-:W-:Y:S01]  /*3af0*/  IMAD.U32 R5, RZ, RZ, UR4 ;  /* 0x00000004ff057e24 */ /* 0x000fe2000f8e00ff */
[----:B------:R-:W-:Y:S01]  /*3b00*/  PLOP3.LUT P0, PT, PT, PT, PT, 0x80, 0x0 ;  /* 0x000000000000781c */ /* 0x000fe20003f0f070 */
[----:B------:R-:W-:Y:S01]  /*3b10*/  IMAD.MOV.U32 R3, RZ, RZ, RZ ;  /* 0x000000ffff037224 */ /* 0x000fe200078e00ff */
[----:B------:R-:W-:Y:S01]  /*3b20*/  CS2R R150, SRZ ;  /* 0x0000000000967805 */ /* 0x000fe2000001ff00 */
[----:B------:R-:W-:Y:S01]  /*3b30*/  IMAD.MOV.U32 R19, RZ, RZ, RZ ;  /* 0x000000ffff137224 */ /* 0x000fe200078e00ff */
[----:B------:R-:W-:Y:S02]  /*3b40*/  VIADDMNMX R152, R5, UR43, R6, PT ;  /* 0x0000002b05987c46 */ /* 0x000fe4000b800106 */
[----:B------:R-:W-:Y:S02]  /*3b50*/  CS2R R148, SRZ ;  /* 0x0000000000947805 */ /* 0x000fe4000001ff00 */
        /* <DEDUP_REMOVED lines=64> */
[----:B------:R-:W0:Y:S02]  /*3f60*/  SHFL.IDX PT, R0, R230, RZ, 0x1f ;  /* 0x00001fffe6007589 */ /* 0x000e2400000e0000 */
        /* <DEDUP_REMOVED lines=27> */
.L_x_5139:
        /* <DEDUP_REMOVED lines=10> */
[----:B------:R-:W0:Y:S02]  /*41c0*/  SYNCS.PHASECHK.TRANS64.TRYWAIT P1, [R16+URZ+0x38800], R5 ;  /* 0x03880005100075a7 */ /* 0x000e24000802017f */
[----:B0-----:R-:W-:Y:S05]  /*41d0*/  @!P1 BRA `(.L_x_5140) ;  /* 0x0000016800a09947 */ /* 0x001fea0003800000 */
.L_x_5334:
[----:B------:R-:W-:Y:S05]  /*41e0*/  @!P0 BRA `(.L_x_5141) ;  /* 0x0000000000048947 */ /* 0x000fea0003800000 */
[----:B------:R-:W-:Y:S01]  /*41f0*/  BPT.TRAP 0x1 ;  /* 0x000000040000795c */ /* 0x000fe20000300000 */
.L_x_5141:
[----:B------:R-:W-:Y:S02]  /*4200*/  IMAD.U32 R6, RZ, RZ, UR37 ;  /* 0x00000025ff067e24 */ /* 0x000fe4000f8e00ff */
[----:B------:R-:W-:-:S03]  /*4210*/  IMAD R9, R2, 0x8, R16 ;  /* 0x0000000802097824 */ /* 0x000fc600078e0210 */
[----:B------:R-:W-:-:S04]  /*4220*/  SHF.L.U32 R6, R6, 0x1f, RZ ;  /* 0x0000001f06067819 */ /* 0x000fc800000006ff */
[----:B------:R1:W2:Y:S01]  /*4230*/  SYNCS.PHASECHK.TRANS64.TRYWAIT P1, [R9+URZ+0x38830], R6 ;  /* 0x03883006090075a7 */ /* 0x0002a2000802017f */
[----:B------:R-:W-:Y:S05]  /*4240*/  @!P0 BRA `(.L_x_5142) ;  /* 0x0000000000048947 */ /* 0x000fea0003800000 */
[----:B------:R-:W-:Y:S01]  /*4250*/  BPT.TRAP 0x1 ;  /* 0x000000040000795c */ /* 0x000fe20000300000 */
.L_x_5142:
[----:B------:R-:W-:-:S05]  /*4260*/  VIADD R0, R16, 0x22400 ;  /* 0x0002240010007836 */ /* 0x000fca0000000000 */
[----:B------:R-:W-:-:S04]  /*4270*/  SHF.R.U32.HI R0, RZ, 0x4, R0 ;  /* 0x00000004ff007819 */ /* 0x000fc80000011600 */
[----:B------:R-:W-:Y:S01]  /*4280*/  LOP3.LUT R0, R0, 0x3fff, RZ, 0xc0, !PT ;  /* 0x00003fff00007812 */ /* 0x000fe200078ec0ff */
[----:B--2---:R-:W-:Y:S06]  /*4290*/  @P1 BRA `(.L_x_5143) ;  /* 0x0000000000081947 */ /* 0x004fec0003800000 */
[----:B------:R-:W2:Y:S02]  /*42a0*/  SYNCS.PHASECHK.TRANS64.TRYWAIT P1, [R9+URZ+0x38830], R6 ;  /* 0x03883006090075a7 */ /* 0x000ea4000802017f */
[----:B--2---:R-:W-:Y:S05]  /*42b0*/  @!P1 BRA `(.L_x_5144) ;  /* 0x00000168007c9947 */ /* 0x004fea0003800000 */
.L_x_5143:
[----:B------:R-:W-:Y:S05]  /*42c0*/  WARPSYNC.ALL ;  /* 0x0000000000007948 */ /* 0x000fea0003800000 */
[----:B------:R-:W-:Y:S01]  /*42d0*/  LOP3.LUT R0, R0, 0x10000, RZ, 0xfc, !PT ;  /* 0x0001000000007812 */ /* 0x000fe200078efcff */
[----:B------:R-:W-:Y:S01]  /*42e0*/  VIADD R3, R16, 0x20400 ;  /* 0x0002040010037836 */ /* 0x000fe20000000000 */
[----:B------:R-:W-:-:S03]  /*42f0*/  WARPGROUP.ARRIVE ;  /* 0x00000000000079c5 */ /* 0x000fc60000000000 */
[----:B------:R-:W-:Y:S01]  /*4300*/  IMAD R4, R2, 0x200, R0 ;  /* 0x0000020002047824 */ /* 0x000fe200078e0200 */
[----:B------:R-:W-:Y:S01]  /*4310*/  UMOV UR11, 0x40000040 ;  /* 0x40000040000b7882 */ /* 0x000fe20000000000 */
[----:B------:R-:W-:Y:S01]  /*4320*/  UMOV UR9, 0x40000040 ;  /* 0x4000004000097882 */ /* 0x000fe20000000000 */
[----:B------:R-:W-:Y:S01]  /*4330*/  SHF.R.U32.HI R3, RZ, 0x4, R3 ;  /* 0x00000004ff037819 */ /* 0x000fe20000011603 */
[----:B------:R-:W-:Y:S01]  /*4340*/  UMOV UR15, 0x40000040 ;  /* 0x40000040000f7882 */ /* 0x000fe20000000000 */
[----:B------:R-:W-:Y:S01]  /*4350*/  R2UR UR10, R4 ;  /* 0x00000000040a72ca */ /* 0x000fe200000e0000 */
[----:B------:R-:W-:Y:S01]  /*4360*/  UMOV UR13, 0x40000040 ;  /* 0x40000040000d7882 */ /* 0x000fe20000000000 */
[----:B------:R-:W-:Y:S01]  /*4370*/  LOP3.LUT R3, R3, 0x3fff, RZ, 0xc0, !PT ;  /* 0x00003fff03037812 */ /* 0x000fe200078ec0ff */
[----:B------:R-:W-:Y:S01]  /*4380*/  UMOV UR19, 0x40000040 ;  /* 0x4000004000137882 */ /* 0x000fe20000000000 */
[----:B------:R-:W-:Y:S01]  /*4390*/  UMOV UR17, 0x40000040 ;  /* 0x4000004000117882 */ /* 0x000fe20000000000 */
[----:B------:R-:W-:Y:S01]  /*43a0*/  UMOV UR23, 0x40000040 ;  /* 0x4000004000177882 */ /* 0x000fe20000000000 */
[----:B------:R-:W-:Y:S01]  /*43b0*/  LOP3.LUT R3, R3, 0x10000, RZ, 0xfc, !PT ;  /* 0x0001000003037812 */ /* 0x000fe200078efcff */
[----:B------:R-:W-:-:S03]  /*43c0*/  UMOV UR21, 0x40000040 ;  /* 0x4000004000157882 */ /* 0x000fc60000000000 */
[C---:B------:R-:W-:Y:S01]  /*43d0*/  R2UR UR8, R3.reuse ;  /* 0x00000000030872ca */ /* 0x040fe200000e0000 */
[C---:B------:R-:W-:Y:S02]  /*43e0*/  VIADD R4, R3.reuse, 0x2 ;  /* 0x0000000203047836 */ /* 0x040fe40000000000 */
[----:B------:R-:W-:Y:S02]  /*43f0*/  UIADD3 UR14, UR10, 0x2, URZ ;  /* 0x000000020a0e7890 */ /* 0x000fe4000fffe03f */
[----:B------:R-:W-:Y:S01]  /*4400*/  UIADD3 UR18, UR10, 0x4, URZ ;  /* 0x000000040a127890 */ /* 0x000fe2000fffe03f */
[----:B------:R-:W-:Y:S01]  /*4410*/  R2UR UR12, R4 ;  /* 0x00000000040c72ca */ /* 0x000fe200000e0000 */
[C---:B------:R-:W-:Y:S01]  /*4420*/  VIADD R4, R3.reuse, 0x4 ;  /* 0x0000000403047836 */ /* 0x040fe20000000000 */
[----:B------:R-:W-:Y:S01]  /*4430*/  UIADD3 UR22, UR10, 0x6, URZ ;  /* 0x000000060a167890 */ /* 0x000fe2000fffe03f */
[----:B------:R-:W-:-:S03]  /*4440*/  VIADD R3, R3, 0x6 ;  /* 0x0000000603037836 */ /* 0x000fc60000000000 */
[----:B------:R-:W-:Y:S01]  /*4450*/  R2UR UR16, R4 ;  /* 0x00000000041072ca */ /* 0x000fe200000e0000 */
[----:B------:R-:W-:Y:S01]  /*4460*/  HGMMA.64x64x16.F32 R24, gdesc[UR8], RZ, !UPT, gsb0 ;  /* 0x00e00000081879f0 */ /* 0x000fe2000c0008ff */
[----:B------:R-:W-:Y:S02]  /*4470*/  R2UR UR20, R3 ;  /* 0x00000000031472ca */ /* 0x000fe400000e0000 */
        /* <DEDUP_REMOVED lines=10> */
[----:B------:R-:W3:Y:S02]  /*4520*/  SYNCS.PHASECHK.TRANS64.TRYWAIT P1, [R16+URZ+0x38810], R5 ;  /* 0x03881005100075a7 */ /* 0x000ee4000802017f */
[----:B---3--:R-:W-:Y:S05]  /*4530*/  @!P1 BRA `(.L_x_5145) ;  /* 0x0000016400f09947 */ /* 0x008fea0003800000 */
.L_x_5335:
[----:B------:R-:W-:Y:S05]  /*4540*/  @!P0 BRA `(.L_x_5146) ;  /* 0x0000000000048947 */ /* 0x000fea0003800000 */
[----:B------:R-:W-:Y:S01]  /*4550*/  BPT.TRAP 0x1 ;  /* 0x000000040000795c */ /* 0x000fe20000300000 */
.L_x_5146:
[----:B------:R4:W0:Y:S01]  /*4560*/  SYNCS.PHASECHK.TRANS64.TRYWAIT P1, [R9+URZ+0x38850], R6 ;  /* 0x03885006090075a7 */ /* 0x000822000802017f */
[----:B------:R-:W-:Y:S05]  /*4570*/  @!P0 BRA `(.L_x_5147) ;  /* 0x0000000000048947 */ /* 0x000fea0003800000 */
[----:B------:R-:W-:Y:S01]  /*4580*/  BPT.TRAP 0x1 ;  /* 0x000000040000795c */ /* 0x000fe20000300000 */
.L_x_5147:
[C---:B------:R-:W-:Y:S02]  /*4590*/  VIADD R3, R16.reuse, 0x400 ;  /* 0x0000040010037836 */ /* 0x040fe40000000000 */
[----:B------:R-:W-:-:S03]  /*45a0*/  VIADD R4, R16, 0x26400 ;  /* 0x0002640010047836 */ /* 0x000fc60000000000 */
[----:B------:R-:W-:Y:S02]  /*45b0*/  SHF.R.U32.HI R3, RZ, 0x4, R3 ;  /* 0x00000004ff037819 */ /* 0x000fe40000011603 */
[----:B------:R-:W-:Y:S02]  /*45c0*/  SHF.R.U32.HI R4, RZ, 0x4, R4 ;  /* 0x00000004ff047819 */ /* 0x000fe40000011604 */
[----:B------:R-:W-:Y:S02]  /*45d0*/  LOP3.LUT R3, R3, 0x3fff, RZ, 0xc0, !PT ;  /* 0x00003fff03037812 */ /* 0x000fe400078ec0ff */
[----:B------:R-:W-:Y:S02]  /*45e0*/  LOP3.LUT R4, R4, 0x3fff, RZ, 0xc0, !PT ;  /* 0x00003fff04047812 */ /* 0x000fe400078ec0ff */
[----:B------:R-:W-:Y:S02]  /*45f0*/  LOP3.LUT R3, R3, 0x10000, RZ, 0xfc, !PT ;  /* 0x0001000003037812 */ /* 0x000fe400078efcff */
[----:B------:R-:W-:-:S03]  /*4600*/  LOP3.LUT R4, R4, 0x10000, RZ, 0xfc, !PT ;  /* 0x0001000004047812 */ /* 0x000fc600078efcff */
[----:B0--3--:R-:W-:Y:S01]  /*4610*/  IMAD R5, R2, 0x1000, R3 ;  /* 0x0000100002057824 */ /* 0x009fe200078e0203 */
[----:B------:R-:W-:Y:S06]  /*4620*/  @P1 BRA `(.L_x_5148) ;  /* 0x0000000000081947 */ /* 0x000fec0003800000 */
[----:B------:R-:W0:Y:S02]  /*4630*/  SYNCS.PHASECHK.TRANS64.TRYWAIT P1, [R9+URZ+0x38850], R6 ;  /* 0x03885006090075a7 */ /* 0x000e24000802017f */
[----:B0-----:R-:W-:Y:S05]  /*4640*/  @!P1 BRA `(.L_x_5149) ;  /* 0x0000016400c09947 */ /* 0x001fea0003800000 */
.L_x_5148:
[C---:B------:R-:W-:Y:S01]  /*4650*/  R2UR UR24, R4.reuse ;  /* 0x00000000041872ca */ /* 0x040fe200000e0000 */
[----:B------:R-:W-:Y:S01]  /*4660*/  WARPGROUP.ARRIVE ;  /* 0x00000000000079c5 */ /* 0x000fe20000000000 */
[C---:B------:R-:W-:Y:S01]  /*4670*/  R2UR UR26, R5.reuse ;  /* 0x00000000051a72ca */ /* 0x040fe200000e0000 */
[----:B------:R-:W-:Y:S01]  /*4680*/  UMOV UR25, 0x40000040 ;  /* 0x4000004000197882 */ /* 0x000fe20000000000 */
[----:B------:R-:W-:Y:S01]  /*4690*/  UMOV UR27, 0x40000040 ;  /* 0x40000040001b7882 */ /* 0x000fe20000000000 */
[C---:B------:R-:W-:Y:S01]  /*46a0*/  VIADD R7, R4.reuse, 0x2 ;  /* 0x0000000204077836 */ /* 0x040fe20000000000 */
[----:B------:R-:W-:Y:S01]  /*46b0*/  UMOV UR5, 0x40000040 ;  /* 0x4000004000057882 */ /* 0x000fe20000000000 */
[----:B012-4-:R-:W-:Y:S01]  /*46c0*/  VIADD R6, R5, 0x2 ;  /* 0x0000000205067836 */ /* 0x017fe20000000000 */
[----:B------:R-:W-:Y:S01]  /*46d0*/  UMOV UR7, 0x40000040 ;  /* 0x4000004000077882 */ /* 0x000fe20000000000 */
[----:B------:R-:W0:Y:S01]  /*46e0*/  S2R R8, SR_TID.X ;  /* 0x0000000000087919 */ /* 0x000e220000002100 */
[----:B------:R-:W-:Y:S01]  /*46f0*/  R2UR UR4, R7 ;  /* 0x00000000070472ca */ /* 0x000fe200000e0000 */
[----:B------:R-:W-:Y:S01]  /*4700*/  VIADD R7, R4, 0x4 ;  /* 0x0000000404077836 */ /* 0x000fe20000000000 */
[----:B------:R-:W-:Y:S01]  /*4710*/  R2UR UR6, R6 ;  /* 0x00000000060672ca */ /* 0x000fe200000e0000 */
[C---:B------:R-:W-:Y:S01]  /*4720*/  VIADD R6, R5.reuse, 0x4 ;  /* 0x0000000405067836 */ /* 0x040fe20000000000 */
[----:B------:R-:W1:Y:S01]  /*4730*/  S2R R14, SR_TID.X ;  /* 0x00000000000e7919 */ /* 0x000e620000002100 */
[----:B------:R-:W-:Y:S01]  /*4740*/  HGMMA.64x64x16.F32 R24, gdesc[UR24], R24, gsb0 ;  /* 0x00e00000181879f0 */ /* 0x000fe20008000818 */
[----:B------:R-:W-:Y:S01]  /*4750*/  VIADD R11, R5, 0x800 ;  /* 0x00000800050b7836 */ /* 0x000fe20000000000 */
[----:B------:R-:W-:Y:S01]  /*4760*/  UMOV UR11, 0x40000040 ;  /* 0x40000040000b7882 */ /* 0x000fe20000000000 */
[----:B------:R-:W-:Y:S01]  /*4770*/  IMAD.U32 R15, RZ, RZ, UR42 ;  /* 0x0000002aff0f7e24 */ /* 0x000fe2000f8e00ff */
[----:B------:R-:W-:Y:S01]  /*4780*/  UMOV UR15, 0x40000040 ;  /* 0x40000040000f7882 */ /* 0x000fe20000000000 */
[----:B0-----:R-:W-:-:S02]  /*4790*/  SHF.R.U32.HI R8, RZ, 0x7, R8 ;  /* 0x00000007ff087819 */ /* 0x001fc40000011608 */
[----:B-1----:R-:W-:Y:S01]  /*47a0*/  LOP3.LUT R14, R14, 0x7f, RZ, 0xc0, !PT ;  /* 0x0000007f0e0e7812 */ /* 0x002fe200078ec0ff */
        /* <DEDUP_REMOVED lines=124> */
[----:B------:R-:W0:Y:S01]  /*4f70*/  SHFL.IDX PT, R6, R8, RZ, 0x1f ;  /* 0x00001fff08067589 */ /* 0x000e2200000e0000 */
[----:B------:R-:W-:Y:S01]  /*4f80*/  VIADD R7, R4, 0x800 ;  /* 0x0000080004077836 */ /* 0x000fe20000000000 */
[----:B0-----:R-:W-:-:S04]  /*4f90*/  ISETP.GT.AND P1, PT, R6, 0x7f, PT ;  /* 0x0000007f0600780c */ /* 0x001fc80003f24270 */
[----:B------:R-:W-:-:S05]  /*4fa0*/  SEL R6, RZ, 0x2, !P1 ;  /* 0x00000002ff067807 */ /* 0x000fca0004800000 */
[C---:B------:R-:W-:Y:S02]  /*4fb0*/  IMAD.IADD R8, R6.reuse, 0x1, R7 ;  /* 0x0000000106087824 */ /* 0x040fe400078e0207 */
        /* <DEDUP_REMOVED lines=12> */
[----:B------:R-:W-:Y:S02]  /*5080*/  IMAD.IADD R13, R11, 0x1, R8 ;  /* 0x000000010b0d7824 */ /* 0x000fe400078e0208 */
[--C-:B------:R-:W-:Y:S02]  /*5090*/  IMAD.IADD R7, R7, 0x1, R10.reuse ;  /* 0x0000000107077824 */ /* 0x100fe400078e020a */
        /* <DEDUP_REMOVED lines=42> */
[----:B------:R-:W-:Y:S02]  /*5340*/  IMAD.IADD R13, R8, 0x1, R11 ;  /* 0x00000001080d7824 */ /* 0x000fe400078e020b */
        /* <DEDUP_REMOVED lines=89> */
[----:B------:R-:W-:-:S02]  /*58e0*/  IMAD.IADD R10, R10, 0x1, R11 ;  /* 0x000000010a0a7824 */ /* 0x000fc400078e020b */
[----:B------:R-:W-:Y:S01]  /*58f0*/  IMAD.MOV.U32 R11, RZ, RZ, 0x40 ;  /* 0x00000040ff0b7424 */ /* 0x000fe200078e00ff */
[----:B------:R-:W-:Y:S02]  /*5900*/  WARPGROUP.DEPBAR.LE gsb0, 0x0 ;  /* 0x00008000000079c5 */ /* 0x000fe40000010000 */
[----:B------:R-:W-:-:S06]  /*5910*/  WARPGROUP.ARRIVE ;  /* 0x00000000000079c5 */ /* 0x000fcc0000000000 */
[----:B------:R-:W-:Y:S01]  /*5920*/  HGMMA.64x64x16.F32 R24, gdesc[UR4], R24, gsb0 ;  /* 0x00e00000041879f0 */ /* 0x000fe20008000818 */
[----:B------:R-:W-:Y:S01]  /*5930*/  R2UR UR4, R6 ;  /* 0x00000000060472ca */ /* 0x000fe200000e0000 */
[----:B------:R-:W-:Y:S01]  /*5940*/  UMOV UR5, 0x40000040 ;  /* 0x4000004000057882 */ /* 0x000fe20000000000 */
[----:B------:R-:W-:Y:S01]  /*5950*/  R2UR UR6, R8 ;  /* 0x00000000080672ca */ /* 0x000fe200000e0000 */
[----:B------:R-:W-:Y:S01]  /*5960*/  UMOV UR7, 0x40000040 ;  /* 0x4000004000077882 */ /* 0x000fe20000000000 */
        /* <DEDUP_REMOVED lines=9> */
[----:B------:R-:W-:Y:S01]  /*5a00*/  IMAD.MOV.U32 R7, RZ, RZ, 0x1000 ;  /* 0x00001000ff077424 */ /* 0x000fe200078e00ff */
[----:B------:R-:W0:Y:S04]  /*5a10*/  LDC R10, c[0x0][0x448] ;  /* 0x00011200ff0a7b82 */ /* 0x000e280000000800 */
[----:B------:R-:W-:-:S04]  /*5a20*/  SEL R7, R7, 0xf80, P1 ;  /* 0x00000f8007077807 */ /* 0x000fc80000800000 */
[----:B------:R-:W-:-:S04]  /*5a30*/  LOP3.LUT R7, R7, 0x1e00, RZ, 0xc0, !PT ;  /* 0x00001e0007077812 */ /* 0x000fc800078ec0ff */
[CC--:B------:R-:W-:Y:S02]  /*5a40*/  IADD3 R8, R6.reuse, R7.reuse, R4 ;  /* 0x0000000706087210 */ /* 0x0c0fe40007ffe004 */
[----:B------:R-:W-:Y:S02]  /*5a50*/  IADD3 R5, R6, R7, R5 ;  /* 0x0000000706057210 */ /* 0x000fe40007ffe005 */
[----:B0-----:R-:W-:-:S13]  /*5a60*/  ISETP.NE.AND P1, PT, R10, 0x1, PT ;  /* 0x000000010a00780c */ /* 0x001fda0003f25270 */
[----:B------:R-:W0:Y:S08]  /*5a70*/  @P1 LDC R6, c[0x0][0x44c] ;  /* 0x00011300ff061b82 */ /* 0x000e300000000800 */
[----:B------:R-:W1:Y:S08]  /*5a80*/  @P1 LDC R7, c[0x0][0x450] ;  /* 0x00011400ff071b82 */ /* 0x000e700000000800 */
[----:B------:R-:W2:Y:S01]  /*5a90*/  @P1 LDC R13, c[0x0][0x44c] ;  /* 0x00011300ff0d1b82 */ /* 0x000ea20000000800 */
[----:B------:R-:W-:-:S02]  /*5aa0*/  WARPGROUP.DEPBAR.LE gsb0, 0x0 ;  /* 0x00008000000079c5 */ /* 0x000fc40000010000 */
[----:B------:R-:W-:Y:S01]  /*5ab0*/  WARPGROUP.ARRIVE ;  /* 0x00000000000079c5 */ /* 0x000fe20000000000 */
[----:B--2---:R-:W-:-:S05]  /*5ac0*/  @P1 IMAD.HI.U32 R13, R13, UR42, RZ ;  /* 0x0000002a0d0d1c27 */ /* 0x004fca000f8e00ff */
[----:B------:R-:W-:Y:S01]  /*5ad0*/  HGMMA.64x64x16.F32 R24, gdesc[UR4], R24, gsb0 ;  /* 0x00e00000041879f0 */ /* 0x000fe20008000818 */
[----:B------:R-:W-:Y:S01]  /*5ae0*/  R2UR UR4, R8 ;  /* 0x00000000080472ca */ /* 0x000fe200000e0000 */
[----:B------:R-:W-:Y:S01]  /*5af0*/  UMOV UR5, 0x40000040 ;  /* 0x4000004000057882 */ /* 0x000fe20000000000 */
[----:B------:R-:W-:Y:S01]  /*5b00*/  R2UR UR6, R5 ;  /* 0x00000000050672ca */ /* 0x000fe200000e0000 */
[----:B------:R-:W-:Y:S01]  /*5b10*/  UMOV UR7, 0x40000040 ;  /* 0x4000004000077882 */ /* 0x000fe20000000000 */
[----:B------:R-:W-:-:S04]  /*5b20*/  VIADD R5, R190, UR42 ;  /* 0x0000002abe057c36 */ /* 0x000fc80008000000 */
[----:B0-----:R-:W-:-:S05]  /*5b30*/  @P1 IMAD.HI.U32 R6, R5, R6, RZ ;  /* 0x0000000605061227 */ /* 0x001fca00078e00ff */
[----:B-1----:R-:W-:Y:S01]  /*5b40*/  @P1 SHF.R.U32.HI R5, RZ, R7, R6 ;  /* 0x00000007ff051219 */ /* 0x002fe20000011606 */
[C---:B------:R-:W-:Y:S02]  /*5b50*/  IMAD R6, R152.reuse, -0x40, R11 ;  /* 0xffffffc098067824 */ /* 0x040fe400078e020b */
[----:B------:R-:W-:Y:S02]  /*5b60*/  VIADD R152, R152, 0xfffffffe ;  /* 0xfffffffe98987836 */ /* 0x000fe40000000000 */
[----:B------:R-:W0:Y:S01]  /*5b70*/  SHFL.IDX PT, R8, R5, RZ, 0x1c1f ;  /* 0x001c1fff05087589 */ /* 0x000e2200000e0000 */
[----:B------:R-:W-:Y:S02]  /*5b80*/  IADD3 R7, R187, 0x1, R6 ;  /* 0x00000001bb077810 */ /* 0x000fe40007ffe006 */
[----:B------:R-:W-:Y:S01]  /*5b90*/  IADD3 R6, -R189, R6, R187 ;  /* 0x00000006bd067210 */ /* 0x000fe20007ffe1bb */
[----:B------:R-:W1:Y:S01]  /*5ba0*/  SHFL.IDX PT, R5, R5, 0x1, 0x1c1f ;  /* 0x003c1f0005057f89 */ /* 0x000e6200000e0000 */
[----:B------:R-:W-:-:S04]  /*5bb0*/  IADD3 R7, -R188, R7, -R189 ;  /* 0x00000007bc077210 */ /* 0x000fc80007ffe9bd */
[----:B0-----:R-:W-:-:S04]  /*5bc0*/  VIADDMNMX R8, R8, R7, R6, PT ;  /* 0x0000000708087246 */ /* 0x001fc80003800106 */
[C---:B------:R-:W-:Y:S02]  /*5bd0*/  ISETP.GT.AND P2, PT, R8.reuse, RZ, PT ;  /* 0x000000ff0800720c */ /* 0x040fe40003f44270 */
[C---:B------:R-:W-:Y:S02]  /*5be0*/  ISETP.GT.AND P3, PT, R8.reuse, 0x1, PT ;  /* 0x000000010800780c */ /* 0x040fe40003f64270 */
[----:B------:R-:W-:Y:S02]  /*5bf0*/  ISETP.GT.AND P4, PT, R8, 0x8, PT ;  /* 0x000000080800780c */ /* 0x000fe40003f84270 */
[----:B-1----:R-:W-:Y:S01]  /*5c00*/  VIADDMNMX R7, R5, R7, R6, PT ;  /* 0x0000000705077246 */ /* 0x002fe20003800106 */
[----:B------:R-:W-:Y:S02]  /*5c10*/  WARPGROUP.DEPBAR.LE gsb0, 0x0 ;  /* 0x00008000000079c5 */ /* 0x000fe40000010000 */
[----:B------:R-:W-:-:S06]  /*5c20*/  WARPGROUP.ARRIVE ;  /* 0x00000000000079c5 */ /* 0x000fcc0000000000 */
[----:B------:R-:W-:Y:S01]  /*5c30*/  HGMMA.64x64x16.F32 R24, gdesc[UR4], R24, gsb0 ;  /* 0x00e00000041879f0 */ /* 0x000fe20008000818 */
[----:B------:R-:W-:Y:S01]  /*5c40*/  ULDC UR4, c[0x0][0xa80] ;  /* 0x0002a00000047ab9 */ /* 0x000fe20000000800 */
[----:B------:R-:W-:Y:S01]  /*5c50*/  R2UR UR6, R152 ;  /* 0x00000000980672ca */ /* 0x000fe200000e0000 */
        /* <DEDUP_REMOVED lines=116> */
[----:B0-----:R-:W-:Y:S01]  /*63a0*/  FMNMX.FTZ R7, R8, R5, !PT ;  /* 0x0000000508077209 */ /* 0x001fe20007810000 */
[--C-:B------:R-:W-:Y:S01]  /*63b0*/  FFMA.FTZ R52, R52, UR4, -R10.reuse ;  /* 0x0000000434347c23 */ /* 0x100fe2000801080a */
[----:B------:R-:W-:-:S03]  /*63c0*/  FFMA.FTZ R10, R53, UR4, -R10 ;  /* 0x00000004350a7c23 */ /* 0x000fc6000801080a */
[----:B------:R-:W0:Y:S01]  /*63d0*/  SHFL.BFLY PT, R8, R7, 0x1, 0x1f ;  /* 0x0c201f0007087f89 */ /* 0x000e2200000e0000 */
[----:B------:R-:W-:Y:S08]  /*63e0*/  MUFU.EX2 R28, R28 ;  /* 0x0000001c001c7308 */ /* 0x000ff00000000800 */
[----:B------:R-:W2:Y:S01]  /*63f0*/  MUFU.EX2 R29, R29 ;  /* 0x0000001d001d7308 */ /* 0x000ea20000000800 */
[----:B-1----:R-:W-:-:S07]  /*6400*/  F2FP.F16.F32.PACK_AB R152, R25, R24 ;  /* 0x000000181998723e */ /* 0x002fce00000000ff */
[----:B------:R1:W-:Y:S01]  /*6410*/  MUFU.EX2 R11, R10 ;  /* 0x0000000a000b7308 */ /* 0x0003e20000000800 */
[----:B0-----:R-:W-:-:S07]  /*6420*/  FMNMX.FTZ R5, R7, R8, !PT ;  /* 0x0000000807057209 */ /* 0x001fce0007810000 */
[----:B------:R-:W-:Y:S01]  /*6430*/  MUFU.EX2 R32, R32 ;  /* 0x0000002000207308 */ /* 0x000fe20000000800 */
[----:B-1----:R-:W-:Y:S01]  /*6440*/  IMAD R10, R2, 0x1000, R19 ;  /* 0x00001000020a7824 */ /* 0x002fe200078e0213 */
[----:B--2---:R-:W-:Y:S01]  /*6450*/  F2FP.F16.F32.PACK_AB R154, R29, R28 ;  /* 0x0000001c1d9a723e */ /* 0x004fe200000000ff */
[C---:B------:R-:W-:Y:S01]  /*6460*/  FMUL.FTZ R7, R5.reuse, UR4 ;  /* 0x0000000405077c20 */ /* 0x040fe20008410000 */
[----:B------:R-:W-:Y:S01]  /*6470*/  FSETP.NEU.FTZ.AND P2, PT, R5, -INF , PT ;  /* 0xff8000000500780b */ /* 0x000fe20003f5d000 */
[C---:B------:R-:W-:Y:S01]  /*6480*/  VIADD R12, R10.reuse, 0x80 ;  /* 0x000000800a0c7836 */ /* 0x040fe20000000000 */
[----:B------:R-:W-:Y:S02]  /*6490*/  R2UR UR10, R10 ;  /* 0x000000000a0a72ca */ /* 0x000fe400000e0000 */
[----:B------:R-:W0:Y:S01]  /*64a0*/  MUFU.EX2 R33, R33 ;  /* 0x0000002100217308 */ /* 0x000e220000000800 */
[----:B------:R-:W-:Y:S02]  /*64b0*/  FSEL R8, R7, RZ, P2 ;  /* 0x000000ff07087208 */ /* 0x000fe40001000000 */
[----:B------:R-:W-:-:S02]  /*64c0*/  ISETP.NE.AND P2, PT, R14, RZ, PT ;  /* 0x000000ff0e00720c */ /* 0x000fc40003f45270 */
[----:B------:R-:W1:Y:S01]  /*64d0*/  @P1 LDC R14, c[0x0][0x450] ;  /* 0x00011400ff0e1b82 */ /* 0x000e620000000800 */
        /* <DEDUP_REMOVED lines=9> */
[----:B------:R-:W-:Y:S01]  /*6570*/  R2UR UR14, R12 ;  /* 0x000000000c0e72ca */ /* 0x000fe200000e0000 */
[----:B------:R-:W-:-:S02]  /*6580*/  @!P2 VIADD R7, R9, 0x38840 ;  /* 0x000388400907a836 */ /* 0x000fc40000000000 */
[--C-:B------:R-:W-:Y:S01]  /*6590*/  FFMA.FTZ R42, R42, UR4, -R8.reuse ;  /* 0x000000042a2a7c23 */ /* 0x100fe20008010808 */
[--C-:B------:R-:W-:Y:S01]  /*65a0*/  FFMA.FTZ R43, R43, UR4, -R8.reuse ;  /* 0x000000042b2b7c23 */ /* 0x100fe20008010808 */
[--C-:B------:R-:W-:Y:S01]  /*65b0*/  FFMA.FTZ R46, R46, UR4, -R8.reuse ;  /* 0x000000042e2e7c23 */ /* 0x100fe20008010808 */
[----:B------:R-:W2:Y:S01]  /*65c0*/  MUFU.EX2 R27, R27 ;  /* 0x0000001b001b7308 */ /* 0x000ea20000000800 */
[----:B------:R-:W-:Y:S01]  /*65d0*/  @!P2 PRMT R7, RZ, 0x654, R7 ;  /* 0x00000654ff07a816 */ /* 0x000fe20000000007 */
[--C-:B------:R-:W-:Y:S01]  /*65e0*/  FFMA.FTZ R47, R47, UR4, -R8.reuse ;  /* 0x000000042f2f7c23 */ /* 0x100fe20008010808 */
[--C-:B------:R-:W-:Y:S01]  /*65f0*/  FFMA.FTZ R50, R50, UR4, -R8.reuse ;  /* 0x0000000432327c23 */ /* 0x100fe20008010808 */
[--C-:B------:R-:W-:Y:S01]  /*6600*/  FFMA.FTZ R51, R51, UR4, -R8.reuse ;  /* 0x0000000433337c23 */ /* 0x100fe20008010808 */
[----:B------:R3:W-:Y:S01]  /*6610*/  @!P2 SYNCS.ARRIVE.TRANS64.RED.A1T0 RZ, [R7+URZ], RZ ;  /* 0x000000ff07ffa9a7 */ /* 0x0007e2000810043f */
[--C-:B------:R-:W-:Y:S01]  /*6620*/  FFMA.FTZ R54, R54, UR4, -R8.reuse ;  /* 0x0000000436367c23 */ /* 0x100fe20008010808 */
[----:B------:R-:W-:Y:S01]  /*6630*/  FFMA.FTZ R8, R55, UR4, -R8 ;  /* 0x0000000437087c23 */ /* 0x000fe20008010808 */
[----:B------:R-:W4:Y:S01]  /*6640*/  MUFU.EX2 R30, R30 ;  /* 0x0000001e001e7308 */ /* 0x000f220000000800 */
[----:B-1----:R-:W-:Y:S01]  /*6650*/  @P1 SHF.R.U32.HI R15, RZ, R14, R13 ;  /* 0x0000000eff0f1219 */ /* 0x002fe2000001160d */
[----:B------:R-:W-:Y:S01]  /*6660*/  @!P2 VIADD R9, R9, 0x38860 ;  /* 0x000388600909a836 */ /* 0x000fe20000000000 */
[----:B0-----:R-:W-:Y:S01]  /*6670*/  F2FP.F16.F32.PACK_AB R156, R33, R32 ;  /* 0x00000020219c723e */ /* 0x001fe200000000ff */
[----:B---3--:R-:W-:Y:S01]  /*6680*/  FADD.FTZ R7, R24, R25 ;  /* 0x0000001918077221 */ /* 0x008fe20000010000 */
[----:B------:R-:W-:-:S03]  /*6690*/  IADD3 R15, R15, R187, -R188 ;  /* 0x000000bb0f0f7210 */ /* 0x000fc60007ffe8bc */
[----:B------:R-:W0:Y:S01]  /*66a0*/  MUFU.EX2 R31, R31 ;  /* 0x0000001f001f7308 */ /* 0x000e220000000800 */
[----:B--2---:R-:W-:Y:S01]  /*66b0*/  FADD.FTZ R13, R26, R27 ;  /* 0x0000001b1a0d7221 */ /* 0x004fe20000010000 */
[----:B------:R-:W-:Y:S01]  /*66c0*/  FADD.FTZ R12, R28, R7 ;  /* 0x000000071c0c7221 */ /* 0x000fe20000010000 */
[----:B------:R-:W-:Y:S02]  /*66d0*/  F2FP.F16.F32.PACK_AB R153, R27, R26 ;  /* 0x0000001a1b99723e */ /* 0x000fe400000000ff */
[----:B------:R-:W-:Y:S01]  /*66e0*/  R2UR UR5, R15 ;  /* 0x000000000f0572ca */ /* 0x000fe200000e0000 */
[----:B------:R-:W-:Y:S01]  /*66f0*/  FADD.FTZ R7, R29, R12 ;  /* 0x0000000c1d077221 */ /* 0x000fe20000010000 */
[----:B------:R-:W-:Y:S01]  /*6700*/  @!P2 PRMT R9, RZ, 0x654, R9 ;  /* 0x00000654ff09a816 */ /* 0x000fe20000000009 */
[----:B------:R-:W1:Y:S01]  /*6710*/  MUFU.EX2 R34, R34 ;  /* 0x0000002200227308 */ /* 0x000e620000000800 */
[----:B----4-:R-:W-:Y:S01]  /*6720*/  FADD.FTZ R14, R30, R13 ;  /* 0x0000000d1e0e7221 */ /* 0x010fe20000010000 */
[----:B------:R-:W-:-:S04]  /*6730*/  FADD.FTZ R12, R32, R7 ;  /* 0x00000007200c7221 */ /* 0x000fc80000010000 */
[----:B------:R-:W-:Y:S02]  /*6740*/  FADD.FTZ R7, R33, R12 ;  /* 0x0000000c21077221 */ /* 0x000fe40000010000 */
[----:B------:R-:W2:Y:S01]  /*6750*/  MUFU.EX2 R35, R35 ;  /* 0x0000002300237308 */ /* 0x000ea20000000800 */
[C---:B0-----:R-:W-:Y:S01]  /*6760*/  FADD.FTZ R13, R31.reuse, R14 ;  /* 0x0000000e1f0d7221 */ /* 0x041fe20000010000 */
[----:B------:R-:W-:Y:S01]  /*6770*/  F2FP.F16.F32.PACK_AB R155, R31, R30 ;  /* 0x0000001e1f9b723e */ /* 0x000fe200000000ff */
[----:B------:R-:W-:Y:S01]  /*6780*/  BAR.SYNC.DEFER_BLOCKING 0xf, 0x100 ;  /* 0x03c4000000007b1d */ /* 0x000fe20000010000 */
[----:B------:R-:W-:-:S04]  /*6790*/  USHF.R.S32.HI UR7, URZ, 0x1f, UR5 ;  /* 0x0000001f3f077899 */ /* 0x000fc80008011405 */
[----:B------:R-:W-:Y:S01]  /*67a0*/  ULEA.HI UR7, UR7, UR5, URZ, 0x6 ;  /* 0x0000000507077291 */ /* 0x000fe2000f8f303f */
[----:B------:R-:W0:Y:S01]  /*67b0*/  MUFU.EX2 R36, R36 ;  /* 0x0000002400247308 */ /* 0x000e220000000800 */
[----:B-1----:R-:W-:Y:S02]  /*67c0*/  FADD.FTZ R14, R34, R13 ;  /* 0x0000000d220e7221 */ /* 0x002fe40000010000 */
[----:B------:R-:W-:-:S04]  /*67d0*/  USHF.R.S32.HI UR7, URZ, 0x6, UR7 ;  /* 0x000000063f077899 */ /* 0x000fc80008011407 */
[----:B------:R-:W-:Y:S01]  /*67e0*/  UISETP.LT.AND UP0, UPT, UR43, UR7, UPT ;  /* 0x000000072b00728c */ /* 0x000fe2000bf01270 */
[----:B------:R-:W1:Y:S01]  /*67f0*/  MUFU.EX2 R38, R38 ;  /* 0x0000002600267308 */ /* 0x000e620000000800 */
[C---:B--2---:R-:W-:Y:S01]  /*6800*/  FADD.FTZ R13, R35.reuse, R14 ;  /* 0x0000000e230d7221 */ /* 0x044fe20000010000 */
[----:B------:R-:W-:Y:S01]  /*6810*/  F2FP.F16.F32.PACK_AB R157, R35, R34 ;  /* 0x00000022239d723e */ /* 0x000fe200000000ff */
[----:B------:R-:W-:-:S04]  /*6820*/  USEL UR5, UR43, UR7, !UP0 ;  /* 0x000000072b057287 */ /* 0x000fc8000c000000 */
[----:B------:R-:W-:Y:S01]  /*6830*/  UISETP.GE.AND UP0, UPT, UR6, UR5, UPT ;  /* 0x000000050600728c */ /* 0x000fe2000bf06270 */
[----:B------:R-:W2:Y:S01]  /*6840*/  MUFU.EX2 R37, R37 ;  /* 0x0000002500257308 */ /* 0x000ea20000000800 */
[----:B0-----:R-:W-:Y:S01]  /*6850*/  FADD.FTZ R12, R36, R7 ;  /* 0x00000007240c7221 */ /* 0x001fe20000010000 */
[----:B------:R0:W-:Y:S03]  /*6860*/  STSM.16.M88.4 [R23+0x36400], R152 ;  /* 0x0364009817007844 */ /* 0x0001e60000000200 */
[----:B------:R-:W-:-:S03]  /*6870*/  PLOP3.LUT P3, PT, PT, PT, UP0, 0x80, 0x0 ;  /* 0x000000000000781c */ /* 0x000fc60003f6f008 */
[----:B------:R-:W3:Y:S01]  /*6880*/  MUFU.EX2 R39, R39 ;  /* 0x0000002700277308 */ /* 0x000ee20000000800 */
[----:B-1----:R-:W-:-:S07]  /*6890*/  FADD.FTZ R14, R38, R13 ;  /* 0x0000000d260e7221 */ /* 0x002fce0000010000 */
[----:B------:R-:W1:Y:S01]  /*68a0*/  MUFU.EX2 R40, R40 ;  /* 0x0000002800287308 */ /* 0x000e620000000800 */
[C---:B--2---:R-:W-:Y:S01]  /*68b0*/  FADD.FTZ R7, R37.reuse, R12 ;  /* 0x0000000c25077221 */ /* 0x044fe20000010000 */
[----:B------:R-:W-:-:S06]  /*68c0*/  F2FP.F16.F32.PACK_AB R158, R37, R36 ;  /* 0x00000024259e723e */ /* 0x000fcc00000000ff */
[----:B------:R-:W2:Y:S01]  /*68d0*/  MUFU.EX2 R42, R42 ;  /* 0x0000002a002a7308 */ /* 0x000ea20000000800 */
[C---:B---3--:R-:W-:Y:S01]  /*68e0*/  FADD.FTZ R13, R39.reuse, R14 ;  /* 0x0000000e270d7221 */ /* 0x048fe20000010000 */
[----:B------:R-:W-:-:S05]  /*68f0*/  F2FP.F16.F32.PACK_AB R159, R39, R38 ;  /* 0x00000026279f723e */ /* 0x000fca00000000ff */
[----:B------:R0:W-:Y:S01]  /*6900*/  STSM.16.M88.4 [R184], R156 ;  /* 0x0000009cb8007844 */ /* 0x0001e20000000200 */
        /* <DEDUP_REMOVED lines=9> */
[----:B------:R-:W-:-:S06]  /*69a0*/  F2FP.F16.F32.PACK_AB R161, R43, R42 ;  /* 0x0000002a2ba1723e */ /* 0x000fcc00000000ff */
        /* <DEDUP_REMOVED lines=9> */
[----:B------:R-:W-:-:S05]  /*6a40*/  F2FP.F16.F32.PACK_AB R163, R47, R46 ;  /* 0x0000002e2fa3723e */ /* 0x000fca00000000ff */
[----:B------:R0:W-:Y:S01]  /*6a50*/  STSM.16.M88.4 [R186], R160 ;  /* 0x000000a0ba007844 */ /* 0x0001e20000000200 */
[----:B------:R-:W2:Y:S01]  /*6a60*/  MUFU.EX2 R49, R49 ;  /* 0x0000003100317308 */ /* 0x000ea20000000800 */
[----:B---3--:R-:W-:-:S07]  /*6a70*/  FADD.FTZ R12, R48, R7 ;  /* 0x00000007300c7221 */ /* 0x008fce0000010000 */
        /* <DEDUP_REMOVED lines=8> */
[----:B------:R3:W4:Y:S01]  /*6b00*/  MUFU.EX2 R167, R8 ;  /* 0x0000000800a77308 */ /* 0x0007220000000800 */
[----:B-1----:R-:W-:Y:S01]  /*6b10*/  F2FP.F16.F32.PACK_AB R166, R11, R52 ;  /* 0x000000340ba6723e */ /* 0x002fe200000000ff */
[----:B---3--:R-:W-:Y:S01]  /*6b20*/  FADD.FTZ R8, R52, R7 ;  /* 0x0000000734087221 */ /* 0x008fe20000010000 */
[----:B--2---:R-:W-:-:S03]  /*6b30*/  FADD.FTZ R12, R54, R13 ;  /* 0x0000000d360c7221 */ /* 0x004fc60000010000 */
[----:B------:R-:W-:Y:S01]  /*6b40*/  FADD.FTZ R7, R11, R8 ;  /* 0x000000080b077221 */ /* 0x000fe20000010000 */
[C---:B------:R-:W-:Y:S02]  /*6b50*/  VIADD R11, R10.reuse, 0x100 ;  /* 0x000001000a0b7836 */ /* 0x040fe40000000000 */
[----:B------:R-:W-:Y:S02]  /*6b60*/  VIADD R10, R10, 0x180 ;  /* 0x000001800a0a7836 */ /* 0x000fe40000000000 */
[C---:B----4-:R-:W-:Y:S01]  /*6b70*/  FADD.FTZ R8, R167.reuse, R12 ;  /* 0x0000000ca7087221 */ /* 0x050fe20000010000 */
[----:B------:R-:W-:-:S05]  /*6b80*/  F2FP.F16.F32.PACK_AB R167, R167, R54 ;  /* 0x00000036a7a7723e */ /* 0x000fca00000000ff */
[----:B------:R0:W-:Y:S01]  /*6b90*/  STSM.16.M88.4 [R185], R164 ;  /* 0x000000a4b9007844 */ /* 0x0001e20000000200 */
[----:B------:R-:W-:-:S06]  /*6ba0*/  WARPGROUP.ARRIVE ;  /* 0x00000000000079c5 */ /* 0x000fcc0000000000 */
[----:B------:R-:W-:Y:S01]  /*6bb0*/  HGMMA.64x256x16.F32 R24, R152, gdesc[UR8].tnspB, RZ, !UPT, gsb0 ;  /* 0x43e0000898187df0 */ /* 0x000fe2000c0008ff */
[----:B------:R-:W-:Y:S01]  /*6bc0*/  R2UR UR10, R11 ;  /* 0x000000000b0a72ca */ /* 0x000fe200000e0000 */
        /* <DEDUP_REMOVED lines=27> */
[----:B------:R-:W-:Y:S01]  /*6d80*/  ULDC UR4, c[0x0][0xa80] ;  /* 0x0002a00000047ab9 */ /* 0x000fe20000000800 */
[----:B------:R-:W-:Y:S02]  /*6d90*/  IMAD.MOV.U32 R10, RZ, RZ, R6 ;  /* 0x000000ffff0a7224 */ /* 0x000fe400078e0006 */
[----:B------:R-:W-:-:S07]  /*6da0*/  IMAD.MOV.U32 R12, RZ, RZ, R2 ;  /* 0x000000ffff0c7224 */ /* 0x000fce00078e0002 */
.L_x_5159:
        /* <DEDUP_REMOVED lines=8> */
.L_x_5151:
[----:B------:R-:W-:Y:S02]  /*6e30*/  IMAD.U32 R5, RZ, RZ, UR37 ;  /* 0x00000025ff057e24 */ /* 0x000fe4000f8e00ff */
[----:B0-----:R-:W-:-:S03]  /*6e40*/  IMAD R9, R2, 0x8, R16 ;  /* 0x0000000802097824 */ /* 0x001fc600078e0210 */
[----:B------:R-:W-:-:S04]  /*6e50*/  SHF.L.U32 R5, R5, 0x1f, RZ ;  /* 0x0000001f05057819 */ /* 0x000fc800000006ff */
[----:B------:R0:W1:Y:S01]  /*6e60*/  SYNCS.PHASECHK.TRANS64.TRYWAIT P3, [R9+URZ+0x38830], R5 ;  /* 0x03883005090075a7 */ /* 0x000062000806017f */
[----:B------:R-:W-:Y:S05]  /*6e70*/  @!P0 BRA `(.L_x_5152) ;  /* 0x0000000000048947 */ /* 0x000fea0003800000 */
[----:B------:R-:W-:Y:S01]  /*6e80*/  BPT.TRAP 0x1 ;  /* 0x000000040000795c */ /* 0x000fe20000300000 */
.L_x_5152:
[----:B------:R-:W-:Y:S01]  /*6e90*/  IMAD R6, R2, 0x200, R0 ;  /* 0x0000020002067824 */ /* 0x000fe200078e0200 */
[----:B-1----:R-:W-:Y:S06]  /*6ea0*/  @P3 BRA `(.L_x_5153) ;  /* 0x0000000000083947 */ /* 0x002fec0003800000 */
[----:B------:R-:W1:Y:S02]  /*6eb0*/  SYNCS.PHASECHK.TRANS64.TRYWAIT P3, [R9+URZ+0x38830], R5 ;  /* 0x03883005090075a7 */ /* 0x000e64000806017f */
[----:B-1----:R-:W-:Y:S05]  /*6ec0*/  @!P3 BRA `(.L_x_5154) ;  /* 0x0000013c00b4b947 */ /* 0x002fea0003800000 */
.L_x_5153:
[----:B------:R-:W-:Y:S01]  /*6ed0*/  R2UR UR10, R6 ;  /* 0x00000000060a72ca */ /* 0x000fe200000e0000 */
[----:B------:R-:W-:Y:S01]  /*6ee0*/  WARPGROUP.ARRIVE ;  /* 0x00000000000079c5 */ /* 0x000fe20000000000 */
[----:B------:R-:W-:Y:S01]  /*6ef0*/  UMOV UR11, 0x40000040 ;  /* 0x40000040000b7882 */ /* 0x000fe20000000000 */
[----:B------:R-:W-:Y:S01]  /*6f00*/  UMOV UR15, 0x40000040 ;  /* 0x40000040000f7882 */ /* 0x000fe20000000000 */
[----:B------:R-:W-:Y:S01]  /*6f10*/  UMOV UR19, 0x40000040 ;  /* 0x4000004000137882 */ /* 0x000fe20000000000 */
[----:B------:R-:W-:-:S08]  /*6f20*/  UMOV UR23, 0x40000040 ;  /* 0x4000004000177882 */ /* 0x000fd00000000000 */
[----:B------:R-:W-:Y:S01]  /*6f30*/  HGMMA.64x64x16.F32 R152, gdesc[UR8], RZ, !UPT, gsb0 ;  /* 0x00e00000089879f0 */ /* 0x000fe2000c0008ff */
[----:B------:R-:W-:Y:S02]  /*6f40*/  UIADD3 UR14, UR10, 0x2, URZ ;  /* 0x000000020a0e7890 */ /* 0x000fe4000fffe03f */
[----:B------:R-:W-:Y:S02]  /*6f50*/  UIADD3 UR18, UR10, 0x4, URZ ;  /* 0x000000040a127890 */ /* 0x000fe4000fffe03f */
        /* <DEDUP_REMOVED lines=13> */
.L_x_5155:
[----:B------:R2:W3:Y:S01]  /*7030*/  SYNCS.PHASECHK.TRANS64.TRYWAIT P3, [R9+URZ+0x38850], R5 ;  /* 0x03885005090075a7 */ /* 0x0004e2000806017f */
[----:B------:R-:W-:Y:S05]  /*7040*/  @!P0 BRA `(.L_x_5156) ;  /* 0x0000000000048947 */ /* 0x000fea0003800000 */
[----:B------:R-:W-:Y:S01]  /*7050*/  BPT.TRAP 0x1 ;  /* 0x000000040000795c */ /* 0x000fe20000300000 */
.L_x_5156:
[----:B---3--:R-:W-:Y:S05]  /*7060*/  @P3 BRA `(.L_x_5157) ;  /* 0x0000000000083947 */ /* 0x008fea0003800000 */
[----:B------:R-:W3:Y:S02]  /*7070*/  SYNCS.PHASECHK.TRANS64.TRYWAIT P3, [R9+URZ+0x38850], R5 ;  /* 0x03885005090075a7 */ /* 0x000ee4000806017f */
[----:B---3--:R-:W-:Y:S05]  /*7080*/  @!P3 BRA `(.L_x_5158) ;  /* 0x0000013c0058b947 */ /* 0x008fea0003800000 */
.L_x_5157:
[----:B0123--:R-:W-:Y:S01]  /*7090*/  IMAD R5, R2, 0x1000, R3 ;  /* 0x0000100002057824 */ /* 0x00ffe200078e0203 */
[----:B------:R-:W-:Y:S01]  /*70a0*/  WARPGROUP.ARRIVE ;  /* 0x00000000000079c5 */ /* 0x000fe20000000000 */
[----:B------:R-:W-:Y:S01]  /*70b0*/  UMOV UR27, 0x40000040 ;  /* 0x40000040001b7882 */ /* 0x000fe20000000000 */
[----:B------:R-:W-:Y:S01]  /*70c0*/  VIADD R6, R4, 0x2 ;  /* 0x0000000204067836 */ /* 0x000fe20000000000 */
[----:B------:R-:W-:Y:S01]  /*70d0*/  UMOV UR29, 0x40000040 ;  /* 0x40000040001d7882 */ /* 0x000fe20000000000 */
[C---:B------:R-:W-:Y:S01]  /*70e0*/  R2UR UR26, R5.reuse ;  /* 0x00000000051a72ca */ /* 0x040fe200000e0000 */
[----:B------:R-:W-:Y:S01]  /*70f0*/  UMOV UR31, 0x40000040 ;  /* 0x40000040001f7882 */ /* 0x000fe20000000000 */
[----:B------:R-:W0:Y:S01]  /*7100*/  S2R R13, SR_TID.X ;  /* 0x00000000000d7919 */ /* 0x000e220000002100 */
[----:B------:R-:W-:Y:S01]  /*7110*/  R2UR UR28, R6 ;  /* 0x00000000061c72ca */ /* 0x000fe200000e0000 */
[C---:B------:R-:W-:Y:S01]  /*7120*/  VIADD R6, R5.reuse, 0x2 ;  /* 0x0000000205067836 */ /* 0x040fe20000000000 */
[----:B------:R-:W-:Y:S01]  /*7130*/  UMOV UR7, 0xffffffc0 ;  /* 0xffffffc000077882 */ /* 0x000fe20000000000 */
[----:B------:R-:W-:Y:S01]  /*7140*/  VIADD R20, R5, 0x800 ;  /* 0x0000080005147836 */ /* 0x000fe20000000000 */
[----:B------:R-:W-:Y:S01]  /*7150*/  UIMAD UR7, UR6, UR7, 0x1 ;  /* 0x00000001060774a4 */ /* 0x000fe2000f8e0207 */
[----:B------:R-:W-:Y:S01]  /*7160*/  IMAD.MOV.U32 R15, RZ, RZ, 0x4 ;  /* 0x00000004ff0f7424 */ /* 0x000fe200078e00ff */
[----:B------:R-:W-:Y:S01]  /*7170*/  R2UR UR30, R6 ;  /* 0x00000000061e72ca */ /* 0x000fe200000e0000 */
[----:B------:R-:W-:Y:S01]  /*7180*/  VIADD R6, R4, 0x4 ;  /* 0x0000000404067836 */ /* 0x000fe20000000000 */
[----:B------:R-:W-:Y:S01]  /*7190*/  UMOV UR11, 0x40000040 ;  /* 0x40000040000b7882 */ /* 0x000fe20000000000 */
[----:B------:R-:W-:Y:S01]  /*71a0*/  UISETP.GT.AND UP0, UPT, UR6, UR5, UPT ;  /* 0x000000050600728c */ /* 0x000fe2000bf04270 */
[----:B------:R-:W-:Y:S01]  /*71b0*/  HGMMA.64x64x16.F32 R152, gdesc[UR24], R152, gsb0 ;  /* 0x00e00000189879f0 */ /* 0x000fe20008000898 */
[----:B------:R-:W-:Y:S01]  /*71c0*/  UIADD3 UR6, UR6, -0x1, URZ ;  /* 0xffffffff06067890 */ /* 0x000fe2000fffe03f */
[----:B0-----:R-:W-:Y:S01]  /*71d0*/  SHF.R.U32.HI R13, RZ, 0x7, R13 ;  /* 0x00000007ff0d7819 */ /* 0x001fe2000001160d */
[----:B------:R-:W-:-:S02]  /*71e0*/  WARPGROUP.DEPBAR.LE gsb0, 0x0 ;  /* 0x00008000000079c5 */ /* 0x000fc40000010000 */
[----:B------:R-:W-:-:S06]  /*71f0*/  WARPGROUP.ARRIVE ;  /* 0x00000000000079c5 */ /* 0x000fcc0000000000 */
[----:B------:R-:W-:Y:S01]  /*7200*/  HGMMA.64x64x16.F32 R152, gdesc[UR28], R152, gsb0 ;  /* 0x00e000001c9879f0 */ /* 0x000fe20008000898 */
[----:B------:R-:W-:Y:S01]  /*7210*/  R2UR UR28, R6 ;  /* 0x00000000061c72ca */ /* 0x000fe200000e0000 */
[----:B------:R-:W-:Y:S01]  /*7220*/  VIADD R6, R5, 0x4 ;  /* 0x0000000405067836 */ /* 0x000fe20000000000 */
[----:B------:R-:W-:Y:S01]  /*7230*/  UMOV UR29, 0x40000040 ;  /* 0x40000040001d7882 */ /* 0x000fe20000000000 */
[----:B------:R-:W-:-:S03]  /*7240*/  UMOV UR31, 0x40000040 ;  /* 0x40000040001f7882 */ /* 0x000fc60000000000 */
[----:B------:R-:W-:Y:S01]  /*7250*/  R2UR UR30, R6 ;  /* 0x00000000061e72ca */ /* 0x000fe200000e0000 */
[----:B------:R-:W-:Y:S01]  /*7260*/  VIADD R6, R4, 0x6 ;  /* 0x0000000604067836 */ /* 0x000fe20000000000 */
[----:B------:R-:W-:Y:S02]  /*7270*/  WARPGROUP.DEPBAR.LE gsb0, 0x0 ;  /* 0x00008000000079c5 */ /* 0x000fe40000010000 */
[----:B------:R-:W-:-:S09]  /*7280*/  WARPGROUP.ARRIVE ;  /* 0x00000000000079c5 */ /* 0x000fd20000000000 */
        /* <DEDUP_REMOVED lines=113> */
[----:B------:R-:W-:Y:S02]  /*79a0*/  R2UR UR30, R6 ;  /* 0x00000000061e72ca */ /* 0x000fe400000e0000 */
[----:B------:R0:W1:Y:S02]  /*79b0*/  SHFL.IDX PT, R6, R13, RZ, 0x1f ;  /* 0x00001fff0d067589 */ /* 0x00006400000e0000 */
[----:B0-----:R-:W-:Y:S01]  /*79c0*/  VIADD R13, R4, 0x800 ;  /* 0x00000800040d7836 */ /* 0x001fe20000000000 */
[----:B-1----:R-:W-:-:S04]  /*79d0*/  ISETP.GT.AND P3, PT, R6, 0x7f, PT ;  /* 0x0000007f0600780c */ /* 0x002fc80003f64270 */
[----:B------:R-:W-:-:S05]  /*79e0*/  SEL R14, RZ, 0x2, !P3 ;  /* 0x00000002ff0e7807 */ /* 0x000fca0005800000 */
[----:B------:R-:W-:Y:S01]  /*79f0*/  IMAD.IADD R6, R13, 0x1, R14 ;  /* 0x000000010d067824 */ /* 0x000fe200078e020e */
[----:B------:R-:W-:Y:S02]  /*7a00*/  WARPGROUP.DEPBAR.LE gsb0, 0x0 ;  /* 0x00008000000079c5 */ /* 0x000fe40000010000 */
[----:B------:R-:W-:-:S06]  /*7a10*/  WARPGROUP.ARRIVE ;  /* 0x00000000000079c5 */ /* 0x000fcc0000000000 */
[----:B------:R-:W-:Y:S01]  /*7a20*/  HGMMA.64x64x16.F32 R152, gdesc[UR28], R152, gsb0 ;  /* 0x00e000001c9879f0 */ /* 0x000fe20008000898 */
[----:B------:R-:W-:Y:S01]  /*7a30*/  R2UR UR28, R6 ;  /* 0x00000000061c72ca */ /* 0x000fe200000e0000 */
[----:B------:R-:W-:Y:S01]  /*7a40*/  IMAD.IADD R6, R14, 0x1, R20 ;  /* 0x000000010e067824 */ /* 0x000fe200078e0214 */
[----:B------:R-:W-:Y:S01]  /*7a50*/  UMOV UR29, 0x40000040 ;  /* 0x40000040001d7882 */ /* 0x000fe20000000000 */
[----:B------:R-:W-:-:S03]  /*7a60*/  UMOV UR31, 0x40000040 ;  /* 0x40000040001f7882 */ /* 0x000fc60000000000 */
[----:B------:R-:W-:Y:S02]  /*7a70*/  R2UR UR30, R6 ;  /* 0x00000000061e72ca */ /* 0x000fe400000e0000 */
[C---:B------:R-:W-:Y:S02]  /*7a80*/  SEL R6, R15.reuse, 0x2, P3 ;  /* 0x000000020f067807 */ /* 0x040fe40001800000 */
[----:B------:R-:W-:-:S03]  /*7a90*/  SEL R15, R15, 0x6, !P3 ;  /* 0x000000060f0f7807 */ /* 0x000fc60005800000 */
[C---:B------:R-:W-:Y:S02]  /*7aa0*/  IMAD.IADD R21, R13.reuse, 0x1, R6 ;  /* 0x000000010d157824 */ /* 0x040fe400078e0206 */
[----:B------:R-:W-:Y:S01]  /*7ab0*/  IMAD.IADD R13, R13, 0x1, R15 ;  /* 0x000000010d0d7824 */ /* 0x000fe200078e020f */
[----:B------:R-:W-:Y:S02]  /*7ac0*/  WARPGROUP.DEPBAR.LE gsb0, 0x0 ;  /* 0x00008000000079c5 */ /* 0x000fe40000010000 */
[----:B------:R-:W-:-:S06]  /*7ad0*/  WARPGROUP.ARRIVE ;  /* 0x00000000000079c5 */ /* 0x000fcc0000000000 */
[----:B------:R-:W-:Y:S01]  /*7ae0*/  HGMMA.64x64x16.F32 R152, gdesc[UR28], R152, gsb0 ;  /* 0x00e000001c9879f0 */ /* 0x000fe20008000898 */
[----:B------:R-:W-:Y:S01]  /*7af0*/  R2UR UR28, R21 ;  /* 0x00000000151c72ca */ /* 0x000fe200000e0000 */
[C---:B------:R-:W-:Y:S01]  /*7b00*/  IMAD.IADD R21, R20.reuse, 0x1, R6 ;  /* 0x0000000114157824 */ /* 0x040fe200078e0206 */
[----:B------:R-:W-:Y:S01]  /*7b10*/  UMOV UR29, 0x40000040 ;  /* 0x40000040001d7882 */ /* 0x000fe20000000000 */
[----:B------:R-:W-:Y:S01]  /*7b20*/  UMOV UR31, 0x40000040 ;  /* 0x40000040001f7882 */ /* 0x000fe20000000000 */
[----:B------:R-:W-:Y:S02]  /*7b30*/  IMAD.IADD R20, R20, 0x1, R15 ;  /* 0x0000000114147824 */ /* 0x000fe400078e020f */
[----:B------:R-:W-:Y:S01]  /*7b40*/  R2UR UR30, R21 ;  /* 0x00000000151e72ca */ /* 0x000fe200000e0000 */
[----:B------:R-:W-:Y:S02]  /*7b50*/  WARPGROUP.DEPBAR.LE gsb0, 0x0 ;  /* 0x00008000000079c5 */ /* 0x000fe40000010000 */
[----:B------:R-:W-:-:S10]  /*7b60*/  WARPGROUP.ARRIVE ;  /* 0x00000000000079c5 */ /* 0x000fd40000000000 */
        /* <DEDUP_REMOVED lines=26> */
[----:B------:R-:W-:Y:S01]  /*7d10*/  VIADD R20, R5, 0xa00 ;  /* 0x00000a0005147836 */ /* 0x000fe20000000000 */
[----:B------:R-:W-:Y:S01]  /*7d20*/  UMOV UR29, 0x40000040 ;  /* 0x40000040001d7882 */ /* 0x000fe20000000000 */
[----:B------:R-:W-:Y:S02]  /*7d30*/  UMOV UR31, 0x40000040 ;  /* 0x40000040001f7882 */ /* 0x000fe40000000000 */
[----:B------:R-:W-:-:S05]  /*7d40*/  IMAD.IADD R21, R14, 0x1, R20 ;  /* 0x000000010e157824 */ /* 0x000fca00078e0214 */
[----:B------:R-:W-:Y:S01]  /*7d50*/  R2UR UR30, R21 ;  /* 0x00000000151e72ca */ /* 0x000fe200000e0000 */
[C---:B------:R-:W-:Y:S02]  /*7d60*/  IMAD.IADD R21, R13.reuse, 0x1, R6 ;  /* 0x000000010d157824 */ /* 0x040fe400078e0206 */
[----:B------:R-:W-:Y:S01]  /*7d70*/  IMAD.IADD R13, R13, 0x1, R15 ;  /* 0x000000010d0d7824 */ /* 0x000fe200078e020f */
[----:B------:R-:W-:Y:S02]  /*7d80*/  WARPGROUP.DEPBAR.LE gsb0, 0x0 ;  /* 0x00008000000079c5 */ /* 0x000fe40000010000 */
[----:B------:R-:W-:-:S07]  /*7d90*/  WARPGROUP.ARRIVE ;  /* 0x00000000000079c5 */ /* 0x000fce0000000000 */
[----:B------:R-:W-:Y:S01]  /*7da0*/  HGMMA.64x64x16.F32 R152, gdesc[UR28], R152, gsb0 ;  /* 0x00e000001c9879f0 */ /* 0x000fe20008000898 */
[----:B------:R-:W-:Y:S01]  /*7db0*/  R2UR UR28, R21 ;  /* 0x00000000151c72ca */ /* 0x000fe200000e0000 */
[--C-:B------:R-:W-:Y:S01]  /*7dc0*/  IMAD.IADD R21, R6, 0x1, R20.reuse ;  /* 0x0000000106157824 */ /* 0x100fe200078e0214 */
        /* <DEDUP_REMOVED lines=82> */
[--C-:B------:R-:W-:Y:S02]  /*82f0*/  IMAD.IADD R6, R6, 0x1, R20.reuse ;  /* 0x0000000106067824 */ /* 0x100fe400078e0214 */
        /* <DEDUP_REMOVED lines=21> */
[----:B------:R-:W-:-:S04]  /*8450*/  LOP3.LUT R13, R13, 0x6, RZ, 0xc0, !PT ;  /* 0x000000060d0d7812 */ /* 0x000fc800078ec0ff */
[CC--:B------:R-:W-:Y:S02]  /*8460*/  IADD3 R5, R13.reuse, R6.reuse, R5 ;  /* 0x000000060d057210 */ /* 0x0c0fe40007ffe005 */
[----:B------:R-:W-:Y:S02]  /*8470*/  IADD3 R6, R13, R6, R4 ;  /* 0x000000060d067210 */ /* 0x000fe40007ffe004 */
[----:B------:R-:W0:Y:S01]  /*8480*/  @P1 LDC R13, c[0x0][0x44c] ;  /* 0x00011300ff0d1b82 */ /* 0x000e220000000800 */
[----:B------:R-:W-:Y:S02]  /*8490*/  WARPGROUP.DEPBAR.LE gsb0, 0x0 ;  /* 0x00008000000079c5 */ /* 0x000fe40000010000 */
[----:B------:R-:W-:-:S06]  /*84a0*/  WARPGROUP.ARRIVE ;  /* 0x00000000000079c5 */ /* 0x000fcc0000000000 */
[----:B------:R-:W-:Y:S01]  /*84b0*/  HGMMA.64x64x16.F32 R152, gdesc[UR28], R152, gsb0 ;  /* 0x00e000001c9879f0 */ /* 0x000fe20008000898 */
[----:B------:R-:W-:Y:S01]  /*84c0*/  R2UR UR28, R6 ;  /* 0x00000000061c72ca */ /* 0x000fe200000e0000 */
[----:B------:R-:W-:Y:S01]  /*84d0*/  UMOV UR29, 0x40000040 ;  /* 0x40000040001d7882 */ /* 0x000fe20000000000 */
[----:B------:R-:W-:Y:S01]  /*84e0*/  R2UR UR30, R5 ;  /* 0x00000000051e72ca */ /* 0x000fe200000e0000 */
[----:B------:R-:W-:Y:S01]  /*84f0*/  UMOV UR31, 0x40000040 ;  /* 0x40000040001f7882 */ /* 0x000fe20000000000 */
[----:B------:R-:W1:Y:S01]  /*8500*/  @P1 LDC R5, c[0x0][0x450] ;  /* 0x00011400ff051b82 */ /* 0x000e620000000800 */
[----:B------:R-:W-:-:S04]  /*8510*/  VIADD R6, R190, UR42 ;  /* 0x0000002abe067c36 */ /* 0x000fc80008000000 */
[----:B0-----:R-:W-:-:S05]  /*8520*/  @P1 IMAD.HI.U32 R13, R6, R13, RZ ;  /* 0x0000000d060d1227 */ /* 0x001fca00078e00ff */
[----:B-1----:R-:W-:Y:S02]  /*8530*/  @P1 SHF.R.U32.HI R6, RZ, R5, R13 ;  /* 0x00000005ff061219 */ /* 0x002fe4000001160d */
[----:B------:R-:W-:-:S03]  /*8540*/  IADD3 R5, R187, UR7, -R189 ;  /* 0x00000007bb057c10 */ /* 0x000fc6000fffe8bd */
[----:B------:R-:W0:Y:S02]  /*8550*/  SHFL.IDX PT, R13, R6, RZ, 0x1c1f ;  /* 0x001c1fff060d7589 */ /* 0x000e2400000e0000 */
[----:B------:R-:W-:-:S04]  /*8560*/  IMAD.IADD R5, R5, 0x1, -R188 ;  /* 0x0000000105057824 */ /* 0x000fc800078e0abc */
[----:B0-----:R-:W-:-:S05]  /*8570*/  IMAD.IADD R13, R5, 0x1, R13 ;  /* 0x00000001050d7824 */ /* 0x001fca00078e020d */
[C---:B------:R-:W-:Y:S02]  /*8580*/  ISETP.GT.AND P3, PT, R13.reuse, RZ, PT ;  /* 0x000000ff0d00720c */ /* 0x040fe40003f64270 */
[C---:B------:R-:W-:Y:S02]  /*8590*/  ISETP.GT.AND P4, PT, R13.reuse, 0x1, PT ;  /* 0x000000010d00780c */ /* 0x040fe40003f84270 */
[C---:B------:R-:W-:Y:S02]  /*85a0*/  ISETP.GT.AND P6, PT, R13.reuse, 0x28, PT ;  /* 0x000000280d00780c */ /* 0x040fe40003fc4270 */
        /* <DEDUP_REMOVED lines=42> */
[----:B------:R-:W-:Y:S02]  /*8850*/  ISETP.GT.AND P6, PT, R13, 0x38, PT ;  /* 0x000000380d00780c */ /* 0x000fe40003fc4270 */
[----:B------:R-:W-:Y:S02]  /*8860*/  FMNMX.FTZ R14, R177, R14, !PT ;  /* 0x0000000eb10e7209 */ /* 0x000fe40007810000 */
[----:B------:R-:W-:-:S02]  /*8870*/  FSEL R180, R180, -INF , P6 ;  /* 0xff800000b4b47808 */ /* 0x000fc40003000000 */
[----:B------:R-:W-:Y:S02]  /*8880*/  ISETP.GT.AND P5, PT, R13, 0x39, PT ;  /* 0x000000390d00780c */ /* 0x000fe40003fa4270 */
[----:B------:R-:W-:Y:S02]  /*8890*/  FMNMX.FTZ R13, R180, R14, !PT ;  /* 0x0000000eb40d7209 */ /* 0x000fe40007810000 */
[----:B------:R-:W0:Y:S01]  /*88a0*/  SHFL.IDX PT, R14, R6, 0x1, 0x1c1f ;  /* 0x003c1f00060e7f89 */ /* 0x000e2200000e0000 */
[----:B------:R-:W-:-:S04]  /*88b0*/  FSEL R181, R181, -INF , P5 ;  /* 0xff800000b5b57808 */ /* 0x000fc80002800000 */
[----:B------:R-:W-:-:S05]  /*88c0*/  FMNMX.FTZ R13, R181, R13, !PT ;  /* 0x0000000db50d7209 */ /* 0x000fca0007810000 */
[----:B------:R-:W1:Y:S01]  /*88d0*/  SHFL.BFLY PT, R6, R13, 0x2, 0x1f ;  /* 0x0c401f000d067f89 */ /* 0x000e6200000e0000 */
[----:B0-----:R-:W-:-:S05]  /*88e0*/  IMAD.IADD R5, R5, 0x1, R14 ;  /* 0x0000000105057824 */ /* 0x001fca00078e020e */
[C---:B------:R-:W-:Y:S02]  /*88f0*/  ISETP.GT.AND P4, PT, R5.reuse, RZ, PT ;  /* 0x000000ff0500720c */ /* 0x040fe40003f84270 */
[C---:B------:R-:W-:Y:S02]  /*8900*/  ISETP.GT.AND P5, PT, R5.reuse, 0x1, PT ;  /* 0x000000010500780c */ /* 0x040fe40003fa4270 */
        /* <DEDUP_REMOVED lines=10> */
[C---:B------:R-:W-:Y:S02]  /*89b0*/  ISETP.GT.AND P5, PT, R5.reuse, 0x11, PT ;  /* 0x000000110500780c */ /* 0x040fe40003fa4270 */
[C---:B------:R-:W-:Y:S02]  /*89c0*/  ISETP.GT.AND P6, PT, R5.reuse, 0x18, PT ;  /* 0x000000180500780c */ /* 0x040fe40003fc4270 */
[----:B------:R-:W-:Y:S02]  /*89d0*/  ISETP.GT.AND P3, PT, R5, 0x19, PT ;  /* 0x000000190500780c */ /* 0x000fe40003f64270 */
[----:B------:R-:W-:Y:S02]  /*89e0*/  FSEL R162, R162, -INF , P4 ;  /* 0xff800000a2a27808 */ /* 0x000fe40002000000 */
[----:B------:R-:W-:Y:S02]  /*89f0*/  FMNMX.FTZ R14, R159, R14, !PT ;  /* 0x0000000e9f0e7209 */ /* 0x000fe40007810000 */
        /* <DEDUP_REMOVED lines=9> */
[----:B------:R-:W-:Y:S02]  /*8a90*/  FSEL R171, R171, -INF , P5 ;  /* 0xff800000abab7808 */ /* 0x000fe40002800000 */
[----:B------:R-:W-:Y:S02]  /*8aa0*/  FSEL R174, R174, -INF , P6 ;  /* 0xff800000aeae7808 */ /* 0x000fe40003000000 */
[----:B------:R-:W-:Y:S02]  /*8ab0*/  FSEL R175, R175, -INF , P3 ;  /* 0xff800000afaf7808 */ /* 0x000fe40001800000 */
[----:B------:R-:W-:-:S02]  /*8ac0*/  ISETP.GT.AND P4, PT, R5, 0x30, PT ;  /* 0x000000300500780c */ /* 0x000fc40003f84270 */
[C---:B------:R-:W-:Y:S02]  /*8ad0*/  ISETP.GT.AND P5, PT, R5.reuse, 0x31, PT ;  /* 0x000000310500780c */ /* 0x040fe40003fa4270 */
[C---:B------:R-:W-:Y:S02]  /*8ae0*/  ISETP.GT.AND P6, PT, R5.reuse, 0x38, PT ;  /* 0x000000380500780c */ /* 0x040fe40003fc4270 */
[----:B------:R-:W-:Y:S02]  /*8af0*/  ISETP.GT.AND P3, PT, R5, 0x39, PT ;  /* 0x000000390500780c */ /* 0x000fe40003f64270 */
[----:B------:R-:W-:Y:S02]  /*8b00*/  FMNMX.FTZ R5, R163, R14, !PT ;  /* 0x0000000ea3057209 */ /* 0x000fe40007810000 */
[----:B------:R-:W-:Y:S02]  /*8b10*/  FSEL R178, R178, -INF , P4 ;  /* 0xff800000b2b27808 */ /* 0x000fe40002000000 */
[----:B------:R-:W-:-:S02]  /*8b20*/  FMNMX.FTZ R5, R166, R5, !PT ;  /* 0x00000005a6057209 */ /* 0x000fc40007810000 */
[----:B-1----:R-:W-:Y:S02]  /*8b30*/  FMNMX.FTZ R6, R13, R6, !PT ;  /* 0x000000060d067209 */ /* 0x002fe40007810000 */
[----:B------:R-:W-:Y:S02]  /*8b40*/  FMNMX.FTZ R5, R167, R5, !PT ;  /* 0x00000005a7057209 */ /* 0x000fe40007810000 */
[----:B------:R-:W-:Y:S01]  /*8b50*/  FSEL R179, R179, -INF , P5 ;  /* 0xff800000b3b37808 */ /* 0x000fe20002800000 */
[----:B------:R-:W0:Y:S01]  /*8b60*/  SHFL.BFLY PT, R13, R6, 0x1, 0x1f ;  /* 0x0c201f00060d7f89 */ /* 0x000e2200000e0000 */
[----:B------:R-:W-:Y:S02]  /*8b70*/  FMNMX.FTZ R5, R170, R5, !PT ;  /* 0x00000005aa057209 */ /* 0x000fe40007810000 */
[----:B------:R-:W-:Y:S02]  /*8b80*/  FSEL R182, R182, -INF , P6 ;  /* 0xff800000b6b67808 */ /* 0x000fe40003000000 */
[----:B------:R-:W-:-:S02]  /*8b90*/  FMNMX.FTZ R5, R171, R5, !PT ;  /* 0x00000005ab057209 */ /* 0x000fc40007810000 */
[----:B------:R-:W-:Y:S02]  /*8ba0*/  FSEL R229, R183, -INF , P3 ;  /* 0xff800000b7e57808 */ /* 0x000fe40001800000 */
        /* <DEDUP_REMOVED lines=9> */
[----:B------:R-:W-:Y:S01]  /*8c40*/  FSEL R228, R228, RZ, P4 ;  /* 0x000000ffe4e47208 */ /* 0x000fe20002000000 */
[----:B------:R-:W0:Y:S04]  /*8c50*/  SHFL.BFLY PT, R15, R5, 0x2, 0x1f ;  /* 0x0c401f00050f7f89 */ /* 0x000e2800000e0000 */
        /* <DEDUP_REMOVED lines=14> */
[----:B------:R-:W-:-:S03]  /*8d40*/  FFMA.FTZ R173, R181, UR4, -R228 ;  /* 0x00000004b5ad7c23 */ /* 0x000fc600080108e4 */
[----:B------:R-:W-:Y:S01]  /*8d50*/  MUFU.EX2 R152, R152 ;  /* 0x0000009800987308 */ /* 0x000fe20000000800 */
[----:B0-----:R-:W-:Y:S01]  /*8d60*/  FMNMX.FTZ R5, R5, R15, !PT ;  /* 0x0000000f05057209 */ /* 0x001fe20007810000 */
[--C-:B------:R-:W-:Y:S01]  /*8d70*/  FFMA.FTZ R15, R169, UR4, -R228.reuse ;  /* 0x00000004a90f7c23 */ /* 0x100fe200080108e4 */
[----:B------:R-:W-:-:S03]  /*8d80*/  FFMA.FTZ R169, R177, UR4, -R228 ;  /* 0x00000004b1a97c23 */ /* 0x000fc600080108e4 */
[----:B------:R-:W0:Y:S02]  /*8d90*/  SHFL.BFLY PT, R164, R5, 0x1, 0x1f ;  /* 0x0c201f0005a47f89 */ /* 0x000e2400000e0000 */
[----:B------:R-:W-:Y:S08]  /*8da0*/  MUFU.EX2 R153, R153 ;  /* 0x0000009900997308 */ /* 0x000ff00000000800 */
[----:B------:R-:W-:Y:S08]  /*8db0*/  MUFU.EX2 R156, R156 ;  /* 0x0000009c009c7308 */ /* 0x000ff00000000800 */
[----:B------:R-:W-:Y:S01]  /*8dc0*/  MUFU.EX2 R157, R157 ;  /* 0x0000009d009d7308 */ /* 0x000fe20000000800 */
[----:B0-----:R-:W-:-:S07]  /*8dd0*/  FMNMX.FTZ R5, R5, R164, !PT ;  /* 0x000000a405057209 */ /* 0x001fce0007810000 */
[----:B------:R-:W-:Y:S01]  /*8de0*/  MUFU.EX2 R161, R161 ;  /* 0x000000a100a17308 */ /* 0x000fe20000000800 */
[C---:B------:R-:W-:Y:S01]  /*8df0*/  FSETP.NEU.FTZ.AND P3, PT, R5.reuse, -INF , PT ;  /* 0xff8000000500780b */ /* 0x040fe20003f7d000 */
[----:B------:R-:W-:-:S06]  /*8e00*/  FMUL.FTZ R164, R5, UR4 ;  /* 0x0000000405a47c20 */ /* 0x000fcc0008410000 */
[----:B------:R-:W-:Y:S01]  /*8e10*/  MUFU.EX2 R160, R160 ;  /* 0x000000a000a07308 */ /* 0x000fe20000000800 */
[----:B------:R-:W-:-:S05]  /*8e20*/  FSEL R164, R164, RZ, P3 ;  /* 0x000000ffa4a47208 */ /* 0x000fca0001800000 */
[--C-:B------:R-:W-:Y:S01]  /*8e30*/  FFMA.FTZ R165, R155, UR4, -R164.reuse ;  /* 0x000000049ba57c23 */ /* 0x100fe200080108a4 */
[--C-:B------:R-:W-:Y:S01]  /*8e40*/  FFMA.FTZ R155, R158, UR4, -R164.reuse ;  /* 0x000000049e9b7c23 */ /* 0x100fe200080108a4 */
[--C-:B------:R-:W-:Y:S01]  /*8e50*/  FFMA.FTZ R158, R162, UR4, -R164.reuse ;  /* 0x00000004a29e7c23 */ /* 0x100fe200080108a4 */
[--C-:B------:R-:W-:Y:S01]  /*8e60*/  FFMA.FTZ R162, R163, UR4, -R164.reuse ;  /* 0x00000004a3a27c23 */ /* 0x100fe200080108a4 */
[--C-:B------:R-:W-:Y:S01]  /*8e70*/  FFMA.FTZ R176, R166, UR4, -R164.reuse ;  /* 0x00000004a6b07c23 */ /* 0x100fe200080108a4 */
[----:B------:R-:W-:Y:S01]  /*8e80*/  FSEL R163, R6, RZ, P4 ;  /* 0x000000ff06a37208 */ /* 0x000fe20002000000 */
[--C-:B------:R-:W-:Y:S01]  /*8e90*/  FFMA.FTZ R154, R154, UR4, -R164.reuse ;  /* 0x000000049a9a7c23 */ /* 0x100fe200080108a4 */
[----:B------:R-:W-:Y:S01]  /*8ea0*/  FSEL R166, R5, RZ, P3 ;  /* 0x000000ff05a67208 */ /* 0x000fe20001800000 */
[----:B------:R-:W-:Y:S01]  /*8eb0*/  FFMA.FTZ R177, R167, UR4, -R164 ;  /* 0x00000004a7b17c23 */ /* 0x000fe200080108a4 */
[----:B------:R-:W-:Y:S01]  /*8ec0*/  ISETP.NE.AND P3, PT, R22, RZ, PT ;  /* 0x000000ff1600720c */ /* 0x000fe20003f65270 */
[----:B------:R-:W-:Y:S01]  /*8ed0*/  FADD.FTZ R163, -R163, R10 ;  /* 0x0000000aa3a37221 */ /* 0x000fe20000010100 */
[----:B------:R-:W-:Y:S01]  /*8ee0*/  MUFU.EX2 R165, R165 ;  /* 0x000000a500a57308 */ /* 0x000fe20000000800 */
[----:B------:R-:W-:Y:S01]  /*8ef0*/  FADD.FTZ R166, -R166, R11 ;  /* 0x0000000ba6a67221 */ /* 0x000fe20000010100 */
[----:B------:R-:W-:-:S02]  /*8f00*/  @!P2 VIADD R11, R9, 0x38840 ;  /* 0x00038840090ba836 */ /* 0x000fc40000000000 */
[----:B------:R-:W-:Y:S01]  /*8f10*/  FMUL.FTZ R163, R163, UR4 ;  /* 0x00000004a3a37c20 */ /* 0x000fe20008410000 */
[--C-:B------:R-:W-:Y:S01]  /*8f20*/  FFMA.FTZ R159, R159, UR4, -R164.reuse ;  /* 0x000000049f9f7c23 */ /* 0x100fe200080108a4 */
[----:B------:R-:W-:Y:S01]  /*8f30*/  FMUL.FTZ R166, R166, UR4 ;  /* 0x00000004a6a67c20 */ /* 0x000fe20008410000 */
[--C-:B------:R-:W-:Y:S01]  /*8f40*/  FFMA.FTZ R10, R170, UR4, -R164.reuse ;  /* 0x00000004aa0a7c23 */ /* 0x100fe200080108a4 */
[----:B------:R-:W-:Y:S01]  /*8f50*/  @!P2 PRMT R11, RZ, 0x654, R11 ;  /* 0x00000654ff0ba816 */ /* 0x000fe2000000000b */
[----:B------:R-:W-:Y:S01]  /*8f60*/  MUFU.EX2 R154, R154 ;  /* 0x0000009a009a7308 */ /* 0x000fe20000000800 */
[--C-:B------:R-:W-:Y:S01]  /*8f70*/  FFMA.FTZ R179, R179, UR4, -R164.reuse ;  /* 0x00000004b3b37c23 */ /* 0x100fe200080108a4 */
[----:B------:R-:W-:Y:S01]  /*8f80*/  FFMA.FTZ R182, R182, UR4, -R164 ;  /* 0x00000004b6b67c23 */ /* 0x000fe200080108a4 */
[----:B------:R-:W-:Y:S01]  /*8f90*/  @!P3 IMAD R167, R12, 0x40, R18 ;  /* 0x000000400ca7b824 */ /* 0x000fe200078e0212 */
[----:B------:R0:W-:Y:S01]  /*8fa0*/  @!P2 SYNCS.ARRIVE.TRANS64.RED.A1T0 RZ, [R11+URZ], RZ ;  /* 0x000000ff0bffa9a7 */ /* 0x0001e2000810043f */
[--C-:B------:R-:W-:Y:S01]  /*8fb0*/  FFMA.FTZ R12, R174, UR4, -R164.reuse ;  /* 0x00000004ae0c7c23 */ /* 0x100fe200080108a4 */
[----:B------:R-:W-:Y:S01]  /*8fc0*/  FFMA.FTZ R171, R171, UR4, -R164 ;  /* 0x00000004abab7c23 */ /* 0x000fe200080108a4 */
[----:B------:R-:W-:Y:S01]  /*8fd0*/  @!P3 IMAD R167, R167, 0x4, R16 ;  /* 0x00000004a7a7b824 */ /* 0x000fe200078e0210 */
[----:B------:R-:W1:Y:S01]  /*8fe0*/  MUFU.EX2 R163, R163 ;  /* 0x000000a300a37308 */ /* 0x000e620000000800 */
[--C-:B------:R-:W-:Y:S01]  /*8ff0*/  FFMA.FTZ R175, R175, UR4, -R164.reuse ;  /* 0x00000004afaf7c23 */ /* 0x100fe200080108a4 */
[--C-:B------:R-:W-:Y:S01]  /*9000*/  FFMA.FTZ R178, R178, UR4, -R164.reuse ;  /* 0x00000004b2b27c23 */ /* 0x100fe200080108a4 */
[----:B------:R-:W-:Y:S01]  /*9010*/  FFMA.FTZ R164, R229, UR4, -R164 ;  /* 0x00000004e5a47c23 */ /* 0x000fe200080108a4 */
[----:B------:R-:W-:-:S04]  /*9020*/  @!P2 VIADD R9, R9, 0x38860 ;  /* 0x000388600909a836 */ /* 0x000fc80000000000 */
[----:B------:R-:W2:Y:S01]  /*9030*/  MUFU.EX2 R166, R166 ;  /* 0x000000a600a67308 */ /* 0x000ea20000000800 */
[----:B------:R-:W-:-:S07]  /*9040*/  @!P2 PRMT R9, RZ, 0x654, R9 ;  /* 0x00000654ff09a816 */ /* 0x000fce0000000009 */
[----:B------:R-:W3:Y:S01]  /*9050*/  MUFU.EX2 R155, R155 ;  /* 0x0000009b009b7308 */ /* 0x000ee20000000800 */
[----:B-1----:R-:W-:Y:S01]  /*9060*/  @!P3 STS [R167+0x38400], R163 ;  /* 0x038400a3a700b388 */ /* 0x002fe20000000800 */
[-C--:B------:R-:W-:Y:S01]  /*9070*/  FMUL.FTZ R24, R24, R163.reuse ;  /* 0x000000a318187220 */ /* 0x080fe20000410000 */
[-C--:B------:R-:W-:Y:S01]  /*9080*/  FMUL.FTZ R25, R25, R163.reuse ;  /* 0x000000a319197220 */ /* 0x080fe20000410000 */
[-C--:B------:R-:W-:Y:S01]  /*9090*/  FMUL.FTZ R28, R28, R163.reuse ;  /* 0x000000a31c1c7220 */ /* 0x080fe20000410000 */
[-C--:B------:R-:W-:Y:S01]  /*90a0*/  FMUL.FTZ R29, R29, R163.reuse ;  /* 0x000000a31d1d7220 */ /* 0x080fe20000410000 */
[-C--:B------:R-:W-:Y:S01]  /*90b0*/  FMUL.FTZ R32, R32, R163.reuse ;  /* 0x000000a320207220 */ /* 0x080fe20000410000 */
[-C--:B------:R-:W-:Y:S01]  /*90c0*/  FMUL.FTZ R33, R33, R163.reuse ;  /* 0x000000a321217220 */ /* 0x080fe20000410000 */
[----:B------:R-:W1:Y:S01]  /*90d0*/  MUFU.EX2 R159, R159 ;  /* 0x0000009f009f7308 */ /* 0x000e620000000800 */
[----:B--2---:R2:W-:Y:S01]  /*90e0*/  @!P3 STS [R167+0x38420], R166 ;  /* 0x038420a6a700b388 */ /* 0x0045e20000000800 */
[----:B------:R-:W-:Y:S01]  /*90f0*/  FFMA.FTZ R8, R166, R8, R154 ;  /* 0x00000008a6087223 */ /* 0x000fe2000001009a */
[-C--:B------:R-:W-:Y:S01]  /*9100*/  FMUL.FTZ R36, R36, R163.reuse ;  /* 0x000000a324247220 */ /* 0x080fe20000410000 */
[-C--:B------:R-:W-:Y:S01]  /*9110*/  FMUL.FTZ R37, R37, R163.reuse ;  /* 0x000000a325257220 */ /* 0x080fe20000410000 */
[-C--:B------:R-:W-:Y:S01]  /*9120*/  FMUL.FTZ R40, R40, R163.reuse ;  /* 0x000000a328287220 */ /* 0x080fe20000410000 */
[----:B------:R-:W-:Y:S01]  /*9130*/  FADD.FTZ R170, R165, R8 ;  /* 0x00000008a5aa7221 */ /* 0x000fe20000010000 */
[-C--:B------:R-:W-:Y:S01]  /*9140*/  FMUL.FTZ R41, R41, R163.reuse ;  /* 0x000000a329297220 */ /* 0x080fe20000410000 */
[----:B------:R-:W4:Y:S01]  /*9150*/  MUFU.EX2 R158, R158 ;  /* 0x0000009e009e7308 */ /* 0x000f220000000800 */
[----:B------:R-:W-:Y:S01]  /*9160*/  FMUL.FTZ R44, R44, R163 ;  /* 0x000000a32c2c7220 */ /* 0x000fe20000410000 */
[----:B---3--:R-:W-:Y:S01]  /*9170*/  FADD.FTZ R170, R155, R170 ;  /* 0x000000aa9baa7221 */ /* 0x008fe20000010000 */
[----:B--2---:R-:W-:Y:S01]  /*9180*/  FFMA.FTZ R167, R163, R7, R152 ;  /* 0x00000007a3a77223 */ /* 0x004fe20000010098 */
[----:B------:R-:W-:Y:S01]  /*9190*/  F2FP.F16.F32.PACK_AB R152, R153, R152 ;  /* 0x000000989998723e */ /* 0x000fe200000000ff */
[-C--:B------:R-:W-:Y:S01]  /*91a0*/  FMUL.FTZ R45, R45, R163.reuse ;  /* 0x000000a32d2d7220 */ /* 0x080fe20000410000 */
[-C--:B------:R-:W-:Y:S01]  /*91b0*/  FMUL.FTZ R48, R48, R163.reuse ;  /* 0x000000a330307220 */ /* 0x080fe20000410000 */
[----:B------:R-:W-:Y:S01]  /*91c0*/  FADD.FTZ R167, R153, R167 ;  /* 0x000000a799a77221 */ /* 0x000fe20000010000 */
[----:B------:R-:W2:Y:S01]  /*91d0*/  MUFU.EX2 R162, R162 ;  /* 0x000000a200a27308 */ /* 0x000ea20000000800 */
[----:B-1----:R-:W-:Y:S01]  /*91e0*/  FADD.FTZ R170, R159, R170 ;  /* 0x000000aa9faa7221 */ /* 0x002fe20000010000 */
[----:B------:R-:W-:Y:S01]  /*91f0*/  F2FP.F16.F32.PACK_AB R153, R165, R154 ;  /* 0x0000009aa599723e */ /* 0x000fe200000000ff */
[----:B------:R-:W-:Y:S01]  /*9200*/  FADD.FTZ R167, R156, R167 ;  /* 0x000000a79ca77221 */ /* 0x000fe20000010000 */
[----:B------:R-:W-:Y:S01]  /*9210*/  F2FP.F16.F32.PACK_AB R154, R183, R156 ;  /* 0x0000009cb79a723e */ /* 0x000fe200000000ff */
[----:B------:R-:W-:Y:S01]  /*9220*/  FMUL.FTZ R49, R49, R163 ;  /* 0x000000a331317220 */ /* 0x000fe20000410000 */
[----:B------:R-:W-:Y:S01]  /*9230*/  F2FP.F16.F32.PACK_AB R156, R161, R157 ;  /* 0x0000009da19c723e */ /* 0x000fe200000000ff */
[----:B------:R-:W-:Y:S01]  /*9240*/  FADD.FTZ R167, R183, R167 ;  /* 0x000000a7b7a77221 */ /* 0x000fe20000010000 */
[----:B------:R-:W1:Y:S01]  /*9250*/  MUFU.EX2 R13, R13 ;  /* 0x0000000d000d7308 */ /* 0x000e620000000800 */
[----:B----4-:R-:W-:Y:S01]  /*9260*/  FADD.FTZ R170, R158, R170 ;  /* 0x000000aa9eaa7221 */ /* 0x010fe20000010000 */
[----:B------:R-:W-:Y:S01]  /*9270*/  F2FP.F16.F32.PACK_AB R155, R159, R155 ;  /* 0x0000009b9f9b723e */ /* 0x000fe200000000ff */
[----:B------:R-:W-:Y:S01]  /*9280*/  BAR.SYNC.DEFER_BLOCKING 0xf, 0x100 ;  /* 0x03c4000000007b1d */ /* 0x000fe20000010000 */
[----:B------:R-:W-:Y:S01]  /*9290*/  FADD.FTZ R167, R157, R167 ;  /* 0x000000a79da77221 */ /* 0x000fe20000010000 */
[-C--:B------:R-:W-:Y:S01]  /*92a0*/  FMUL.FTZ R52, R52, R163.reuse ;  /* 0x000000a334347220 */ /* 0x080fe20000410000 */
[-C--:B------:R-:W-:Y:S01]  /*92b0*/  FMUL.FTZ R53, R53, R163.reuse ;  /* 0x000000a335357220 */ /* 0x080fe20000410000 */
[-C--:B------:R-:W-:Y:S01]  /*92c0*/  FMUL.FTZ R56, R56, R163.reuse ;  /* 0x000000a338387220 */ /* 0x080fe20000410000 */
[-C--:B------:R-:W-:Y:S01]  /*92d0*/  FMUL.FTZ R57, R57, R163.reuse ;  /* 0x000000a339397220 */ /* 0x080fe20000410000 */
[----:B------:R-:W-:Y:S01]  /*92e0*/  MUFU.EX2 R176, R176 ;  /* 0x000000b000b07308 */ /* 0x000fe20000000800 */
        /* <DEDUP_REMOVED lines=54> */
[----:B-1----:R-:W-:Y:S01]  /*9650*/  F2FP.F16.F32.PACK_AB R158, R13, R160 ;  /* 0x000000a00d9e723e */ /* 0x002fe200000000ff */
[----:B0-----:R0:W1:Y:S01]  /*9660*/  MUFU.EX2 R11, R171 ;  /* 0x000000ab000b7308 */ /* 0x0010620000000800 */
[----:B--2---:R-:W-:Y:S01]  /*9670*/  F2FP.F16.F32.PACK_AB R159, R177, R176 ;  /* 0x000000b0b19f723e */ /* 0x004fe200000000ff */
[-C--:B------:R-:W-:Y:S01]  /*9680*/  FMUL.FTZ R26, R26, R166.reuse ;  /* 0x000000a61a1a7220 */ /* 0x080fe20000410000 */
[-C--:B------:R-:W-:Y:S01]  /*9690*/  FMUL.FTZ R27, R27, R166.reuse ;  /* 0x000000a61b1b7220 */ /* 0x080fe20000410000 */
[-C--:B------:R-:W-:Y:S01]  /*96a0*/  FMUL.FTZ R30, R30, R166.reuse ;  /* 0x000000a61e1e7220 */ /* 0x080fe20000410000 */
[-C--:B------:R-:W-:Y:S01]  /*96b0*/  FMUL.FTZ R31, R31, R166.reuse ;  /* 0x000000a61f1f7220 */ /* 0x080fe20000410000 */
[-C--:B------:R-:W-:Y:S01]  /*96c0*/  FMUL.FTZ R34, R34, R166.reuse ;  /* 0x000000a622227220 */ /* 0x080fe20000410000 */
[----:B------:R-:W-:Y:S01]  /*96d0*/  FMUL.FTZ R35, R35, R166 ;  /* 0x000000a623237220 */ /* 0x000fe20000410000 */
[----:B------:R-:W-:Y:S01]  /*96e0*/  MUFU.EX2 R12, R12 ;  /* 0x0000000c000c7308 */ /* 0x000fe20000000800 */
[----:B0-----:R-:W-:-:S02]  /*96f0*/  IMAD R171, R2, 0x1000, R19 ;  /* 0x0000100002ab7824 */ /* 0x001fc400078e0213 */
[-C--:B------:R-:W-:Y:S01]  /*9700*/  FMUL.FTZ R38, R38, R166.reuse ;  /* 0x000000a626267220 */ /* 0x080fe20000410000 */
[-C--:B------:R-:W-:Y:S01]  /*9710*/  FMUL.FTZ R39, R39, R166.reuse ;  /* 0x000000a627277220 */ /* 0x080fe20000410000 */
[-C--:B------:R-:W-:Y:S01]  /*9720*/  FMUL.FTZ R42, R42, R166.reuse ;  /* 0x000000a62a2a7220 */ /* 0x080fe20000410000 */
[-C--:B------:R-:W-:Y:S01]  /*9730*/  FMUL.FTZ R43, R43, R166.reuse ;  /* 0x000000a62b2b7220 */ /* 0x080fe20000410000 */
[----:B------:R-:W-:Y:S01]  /*9740*/  R2UR UR10, R171 ;  /* 0x00000000ab0a72ca */ /* 0x000fe200000e0000 */
        /* <DEDUP_REMOVED lines=10> */
[----:B0-----:R-:W-:Y:S01]  /*97f0*/  FADD.FTZ R175, R161, R167 ;  /* 0x000000a7a1af7221 */ /* 0x001fe20000010000 */
[-C--:B------:R-:W-:Y:S01]  /*9800*/  FMUL.FTZ R62, R62, R166.reuse ;  /* 0x000000a63e3e7220 */ /* 0x080fe20000410000 */
[-C--:B------:R-:W-:Y:S01]  /*9810*/  FMUL.FTZ R63, R63, R166.reuse ;  /* 0x000000a63f3f7220 */ /* 0x080fe20000410000 */
[-C--:B------:R-:W-:Y:S01]  /*9820*/  FMUL.FTZ R66, R66, R166.reuse ;  /* 0x000000a642427220 */ /* 0x080fe20000410000 */
[----:B------:R-:W-:Y:S01]  /*9830*/  FADD.FTZ R175, R160, R175 ;  /* 0x000000afa0af7221 */ /* 0x000fe20000010000 */
        /* <DEDUP_REMOVED lines=49> */
[----:B---3--:R-:W-:Y:S01]  /*9b50*/  F2FP.F16.F32.PACK_AB R160, R15, R14 ;  /* 0x0000000e0fa0723e */ /* 0x008fe200000000ff */
[----:B------:R3:W4:Y:S01]  /*9b60*/  MUFU.EX2 R174, R164 ;  /* 0x000000a400ae7308 */ /* 0x0007220000000800 */
[----:B-1----:R-:W-:Y:S01]  /*9b70*/  F2FP.F16.F32.PACK_AB R161, R11, R10 ;  /* 0x0000000a0ba1723e */ /* 0x002fe200000000ff */
[----:B------:R1:W-:Y:S01]  /*9b80*/  STSM.16.M88.4 [R23+0x36400], R152 ;  /* 0x0364009817007844 */ /* 0x0003e20000000200 */
[----:B------:R-:W-:Y:S01]  /*9b90*/  F2FP.F16.F32.PACK_AB R162, R21, R20 ;  /* 0x0000001415a2723e */ /* 0x000fe200000000ff */
[----:B------:R-:W-:Y:S01]  /*9ba0*/  FADD.FTZ R170, R176, R170 ;  /* 0x000000aab0aa7221 */ /* 0x000fe20000010000 */
[----:B--2---:R-:W-:Y:S01]  /*9bb0*/  F2FP.F16.F32.PACK_AB R163, R7, R12 ;  /* 0x0000000c07a3723e */ /* 0x004fe200000000ff */
[----:B------:R2:W-:Y:S01]  /*9bc0*/  STSM.16.M88.4 [R184], R156 ;  /* 0x0000009cb8007844 */ /* 0x0005e20000000200 */
[----:B0-----:R-:W-:Y:S01]  /*9bd0*/  F2FP.F16.F32.PACK_AB R165, R179, R8 ;  /* 0x00000008b3a5723e */ /* 0x001fe200000000ff */
[----:B------:R-:W-:Y:S01]  /*9be0*/  FADD.FTZ R175, R13, R175 ;  /* 0x000000af0daf7221 */ /* 0x000fe20000010000 */
[----:B---3--:R-:W-:Y:S01]  /*9bf0*/  F2FP.F16.F32.PACK_AB R164, R169, R168 ;  /* 0x000000a8a9a4723e */ /* 0x008fe200000000ff */
[----:B------:R2:W-:Y:S01]  /*9c00*/  STSM.16.M88.4 [R186], R160 ;  /* 0x000000a0ba007844 */ /* 0x0005e20000000200 */
[----:B------:R-:W-:Y:S01]  /*9c10*/  F2FP.F16.F32.PACK_AB R166, R173, R172 ;  /* 0x000000acada6723e */ /* 0x000fe200000000ff */
[----:B------:R-:W-:Y:S01]  /*9c20*/  FADD.FTZ R170, R177, R170 ;  /* 0x000000aab1aa7221 */ /* 0x000fe20000010000 */
[----:B------:R-:W-:Y:S01]  /*9c30*/  FADD.FTZ R175, R14, R175 ;  /* 0x000000af0eaf7221 */ /* 0x000fe20000010000 */
[----:B------:R-:W-:-:S02]  /*9c40*/  PLOP3.LUT P3, PT, PT, PT, UP0, 0x80, 0x0 ;  /* 0x000000000000781c */ /* 0x000fc40003f6f008 */
[----:B------:R-:W-:Y:S01]  /*9c50*/  FADD.FTZ R170, R10, R170 ;  /* 0x000000aa0aaa7221 */ /* 0x000fe20000010000 */
[----:B----4-:R-:W-:Y:S01]  /*9c60*/  F2FP.F16.F32.PACK_AB R167, R174, R182 ;  /* 0x000000b6aea7723e */ /* 0x010fe200000000ff */
[----:B------:R-:W-:Y:S01]  /*9c70*/  FADD.FTZ R175, R15, R175 ;  /* 0x000000af0faf7221 */ /* 0x000fe20000010000 */
[----:B------:R-:W-:Y:S02]  /*9c80*/  IMAD.MOV.U32 R10, RZ, RZ, R6 ;  /* 0x000000ffff0a7224 */ /* 0x000fe400078e0006 */
[----:B------:R-:W-:Y:S01]  /*9c90*/  FADD.FTZ R11, R11, R170 ;  /* 0x000000aa0b0b7221 */ /* 0x000fe20000010000 */
[----:B------:R2:W-:Y:S01]  /*9ca0*/  STSM.16.M88.4 [R185], R164 ;  /* 0x000000a4b9007844 */ /* 0x0005e20000000200 */
[----:B------:R-:W-:Y:S01]  /*9cb0*/  WARPGROUP.ARRIVE ;  /* 0x00000000000079c5 */ /* 0x000fe20000000000 */
[----:B------:R-:W-:Y:S01]  /*9cc0*/  FADD.FTZ R20, R20, R175 ;  /* 0x000000af14147221 */ /* 0x000fe20000010000 */
[----:B------:R-:W-:Y:S01]  /*9cd0*/  FADD.FTZ R12, R12, R11 ;  /* 0x0000000b0c0c7221 */ /* 0x000fe20000010000 */
[----:B------:R-:W-:-:S02]  /*9ce0*/  IMAD.MOV.U32 R11, RZ, RZ, R5 ;  /* 0x000000ffff0b7224 */ /* 0x000fc400078e0005 */
[----:B------:R-:W-:Y:S01]  /*9cf0*/  FADD.FTZ R21, R21, R20 ;  /* 0x0000001415157221 */ /* 0x000fe20000010000 */
[----:B------:R-:W-:Y:S01]  /*9d00*/  HGMMA.64x256x16.F32 R24, R152, gdesc[UR8].tnspB, R24, gsb0 ;  /* 0x43e0000898187df0 */ /* 0x000fe20008000818 */
[----:B------:R-:W-:Y:S01]  /*9d10*/  UMOV UR11, 0x40000040 ;  /* 0x40000040000b7882 */ /* 0x000fe20000000000 */
[----:B------:R-:W-:Y:S01]  /*9d20*/  FADD.FTZ R7, R7, R12 ;  /* 0x0000000c07077221 */ /* 0x000fe20000010000 */
[----:B------:R-:W-:Y:S01]  /*9d30*/  FADD.FTZ R168, R168, R21 ;  /* 0x00000015a8a87221 */ /* 0x000fe20000010000 */
[----:B------:R-:W-:Y:S02]  /*9d40*/  IMAD.MOV.U32 R12, RZ, RZ, R2 ;  /* 0x000000ffff0c7224 */ /* 0x000fe400078e0002 */
[----:B------:R-:W-:Y:S01]  /*9d50*/  FADD.FTZ R8, R8, R7 ;  /* 0x0000000708087221 */ /* 0x000fe20000010000 */
[----:B------:R-:W-:-:S03]  /*9d60*/  FADD.FTZ R169, R169, R168 ;  /* 0x000000a8a9a97221 */ /* 0x000fc60000010000 */
[----:B------:R-:W-:Y:S01]  /*9d70*/  FADD.FTZ R179, R179, R8 ;  /* 0x00000008b3b37221 */ /* 0x000fe20000010000 */
[----:B------:R-:W-:-:S03]  /*9d80*/  FADD.FTZ R172, R172, R169 ;  /* 0x000000a9acac7221 */ /* 0x000fc60000010000 */
[----:B------:R-:W-:Y:S01]  /*9d90*/  FADD.FTZ R179, R182, R179 ;  /* 0x000000b3b6b37221 */ /* 0x000fe20000010000 */
[----:B------:R-:W-:-:S03]  /*9da0*/  FADD.FTZ R7, R173, R172 ;  /* 0x000000acad077221 */ /* 0x000fc60000010000 */
[----:B------:R-:W-:Y:S01]  /*9db0*/  FADD.FTZ R8, R174, R179 ;  /* 0x000000b3ae087221 */ /* 0x000fe20000010000 */
[----:B------:R-:W-:Y:S02]  /*9dc0*/  WARPGROUP.DEPBAR.LE gsb0, 0x0 ;  /* 0x00008000000079c5 */ /* 0x000fe40000010000 */
[----:B-1----:R-:W-:Y:S01]  /*9dd0*/  VIADD R152, R171, 0x80 ;  /* 0x00000080ab987836 */ /* 0x002fe20000000000 */
[----:B------:R-:W-:-:S04]  /*9de0*/  WARPGROUP.ARRIVE ;  /* 0x00000000000079c5 */ /* 0x000fc80000000000 */
[----:B------:R-:W-:Y:S01]  /*9df0*/  R2UR UR10, R152 ;  /* 0x00000000980a72ca */ /* 0x000fe200000e0000 */
[C---:B------:R-:W-:Y:S02]  /*9e00*/  VIADD R152, R171.reuse, 0x100 ;  /* 0x00000100ab987836 */ /* 0x040fe40000000000 */
[----:B------:R-:W-:-:S10]  /*9e10*/  VIADD R171, R171, 0x180 ;  /* 0x00000180abab7836 */ /* 0x000fd40000000000 */
        /* <DEDUP_REMOVED lines=24> */
.L_x_5150:
[----:B------:R-:W-:-:S06]  /*9fa0*/  UISETP.GE.AND UP0, UPT, UR6, UR43, UPT ;  /* 0x0000002b0600728c */ /* 0x000fcc000bf06270 */
[----:B------:R-:W-:-:S13]  /*9fb0*/  PLOP3.LUT P1, PT, PT, PT, UP0, 0x80, 0x0 ;  /* 0x000000000000781c */ /* 0x000fda0003f2f008 */
[----:B------:R-:W-:Y:S05]  /*9fc0*/  @!P1 BRA `(.L_x_5160) ;  /* 0x0000002c00409947 */ /* 0x000fea0003800000 */
[----:B------:R-:W-:Y:S01]  /*9fd0*/  IMAD.MOV.U32 R228, RZ, RZ, R5 ;  /* 0x000000ffffe47224 */ /* 0x000fe200078e0005 */
[----:B------:R-:W-:Y:S01]  /*9fe0*/  ULDC UR4, c[0x0][0xa80] ;  /* 0x0002a00000047ab9 */ /* 0x000fe20000000800 */
[----:B------:R-:W-:Y:S02]  /*9ff0*/  IMAD.MOV.U32 R10, RZ, RZ, R6 ;  /* 0x000000ffff0a7224 */ /* 0x000fe400078e0006 */
[----:B------:R-:W-:-:S07]  /*a000*/  IMAD.MOV.U32 R187, RZ, RZ, R2 ;  /* 0x000000ffffbb7224 */ /* 0x000fce00078e0002 */
.L_x_5169:
[----:B------:R-:W-:-:S05]  /*a010*/  VIADD R2, R187, 0x1 ;  /* 0x00000001bb027836 */ /* 0x000fca0000000000 */
[----:B------:R-:W-:-:S04]  /*a020*/  ISETP.NE.AND P1, PT, R2, 0x2, PT ;  /* 0x000000020200780c */ /* 0x000fc80003f25270 */
[----:B------:R-:W-:Y:S02]  /*a030*/  SEL R5, RZ, 0x1, P1 ;  /* 0x00000001ff057807 */ /* 0x000fe40000800000 */
[----:B------:R-:W-:Y:S02]  /*a040*/  SEL R2, R2, RZ, P1 ;  /* 0x000000ff02027207 */ /* 0x000fe40000800000 */
[----:B------:R-:W-:-:S13]  /*a050*/  R2UR UR5, R5 ;  /* 0x00000000050572ca */ /* 0x000fda00000e0000 */
[----:B------:R-:W-:Y:S01]  /*a060*/  ULOP3.LUT UR37, UR37, UR5, URZ, 0x3c, !UPT ;  /* 0x0000000525257292 */ /* 0x000fe2000f8e3c3f */
[----:B----4-:R-:W-:Y:S11]  /*a070*/  @!P0 BRA `(.L_x_5161) ;  /* 0x0000000000048947 */ /* 0x010ff60003800000 */
[----:B------:R-:W-:Y:S01]  /*a080*/  BPT.TRAP 0x1 ;  /* 0x000000040000795c */ /* 0x000fe20000300000 */
.L_x_5161:
[----:B------:R-:W-:Y:S02]  /*a090*/  IMAD.U32 R5, RZ, RZ, UR37 ;  /* 0x00000025ff057e24 */ /* 0x000fe4000f8e00ff */
[----:B0-2---:R-:W-:-:S03]  /*a0a0*/  IMAD R9, R2, 0x8, R16 ;  /* 0x0000000802097824 */ /* 0x005fc600078e0210 */
[----:B------:R-:W-:-:S04]  /*a0b0*/  SHF.L.U32 R5, R5, 0x1f, RZ ;  /* 0x0000001f05057819 */ /* 0x000fc800000006ff */
[----:B------:R0:W1:Y:S01]  /*a0c0*/  SYNCS.PHASECHK.TRANS64.TRYWAIT P1, [R9+URZ+0x38830], R5 ;  /* 0x03883005090075a7 */ /* 0x000062000802017f */
[----:B------:R-:W-:Y:S05]  /*a0d0*/  @!P0 BRA `(.L_x_5162) ;  /* 0x0000000000048947 */ /* 0x000fea0003800000 */
[----:B------:R-:W-:Y:S01]  /*a0e0*/  BPT.TRAP 0x1 ;  /* 0x000000040000795c */ /* 0x000fe20000300000 */
.L_x_5162:
[----:B------:R-:W-:Y:S01]  /*a0f0*/  IMAD R6, R2, 0x200, R0 ;  /* 0x0000020002067824 */ /* 0x000fe200078e0200 */
[----:B-1----:R-:W-:Y:S06]  /*a100*/  @P1 BRA `(.L_x_5163) ;  /* 0x0000000000081947 */ /* 0x002fec0003800000 */
[----:B------:R-:W1:Y:S02]  /*a110*/  SYNCS.PHASECHK.TRANS64.TRYWAIT P1, [R9+URZ+0x38830], R5 ;  /* 0x03883005090075a7 */ /* 0x000e64000802017f */
[----:B-1----:R-:W-:Y:S05]  /*a120*/  @!P1 BRA `(.L_x_5164) ;  /* 0x0000010c00449947 */ /* 0x002fea0003800000 */
.L_x_5163:
        /* <DEDUP_REMOVED lines=22> */
.L_x_5165:
[----:B------:R2:W3:Y:S01]  /*a290*/  SYNCS.PHASECHK.TRANS64.TRYWAIT P1, [R9+URZ+0x38850], R5 ;  /* 0x03885005090075a7 */ /* 0x0004e2000802017f */
[----:B------:R-:W-:Y:S05]  /*a2a0*/  @!P0 BRA `(.L_x_5166) ;  /* 0x0000000000048947 */ /* 0x000fea0003800000 */
[----:B------:R-:W-:Y:S01]  /*a2b0*/  BPT.TRAP 0x1 ;  /* 0x000000040000795c */ /* 0x000fe20000300000 */
.L_x_5166:
[----:B---3--:R-:W-:Y:S05]  /*a2c0*/  @P1 BRA `(.L_x_5167) ;  /* 0x0000000000081947 */ /* 0x008fea0003800000 */
[----:B------:R-:W3:Y:S02]  /*a2d0*/  SYNCS.PHASECHK.TRANS64.TRYWAIT P1, [R9+URZ+0x38850], R5 ;  /* 0x03885005090075a7 */ /* 0x000ee4000802017f */
[----:B---3--:R-:W-:Y:S05]  /*a2e0*/  @!P1 BRA `(.L_x_5168) ;  /* 0x0000010800e89947 */ /* 0x008fea0003800000 */
.L_x_5167:
        /* <DEDUP_REMOVED lines=12> */
[----:B------:R-:W-:Y:S01]  /*a3b0*/  UISETP.GT.AND UP0, UPT, UR6, UR43, UPT ;  /* 0x0000002b0600728c */ /* 0x000fe2000bf04270 */
[----:B------:R-:W-:Y:S01]  /*a3c0*/  IMAD.MOV.U32 R13, RZ, RZ, 0x4 ;  /* 0x00000004ff0d7424 */ /* 0x000fe200078e00ff */
[----:B------:R-:W-:Y:S01]  /*a3d0*/  R2UR UR30, R6 ;  /* 0x00000000061e72ca */ /* 0x000fe200000e0000 */
[----:B------:R-:W-:Y:S01]  /*a3e0*/  VIADD R6, R4, 0x4 ;  /* 0x0000000404067836 */ /* 0x000fe20000000000 */
[----:B------:R-:W-:-:S02]  /*a3f0*/  UIADD3 UR6, UR6, -0x1, URZ ;  /* 0xffffffff06067890 */ /* 0x000fc4000fffe03f */
[----:B------:R-:W-:Y:S01]  /*a400*/  HGMMA.64x64x16.F32 R152, gdesc[UR24], R152, gsb0 ;  /* 0x00e00000189879f0 */ /* 0x000fe20008000898 */
[----:B0-----:R-:W-:Y:S02]  /*a410*/  SHF.R.U32.HI R11, RZ, 0x7, R11 ;  /* 0x00000007ff0b7819 */ /* 0x001fe4000001160b */
[----:B------:R-:W-:Y:S02]  /*a420*/  WARPGROUP.DEPBAR.LE gsb0, 0x0 ;  /* 0x00008000000079c5 */ /* 0x000fe40000010000 */
        /* <DEDUP_REMOVED lines=336> */
[----:B------:R-:W-:-:S03]  /*b930*/  FMNMX.FTZ R5, R167, R5, !PT ;  /* 0x00000005a7057209 */ /* 0x000fc60007810000 */
[----:B------:R-:W-:Y:S01]  /*b940*/  FMUL.FTZ R188, R6, UR4 ;  /* 0x0000000406bc7c20 */ /* 0x000fe20008410000 */
[----:B------:R-:W-:Y:S01]  /*b950*/  FMNMX.FTZ R5, R170, R5, !PT ;  /* 0x00000005aa057209 */ /* 0x000fe20007810000 */
[----:B------:R-:W-:Y:S02]  /*b960*/  FADD.FTZ R10, -R6, R10 ;  /* 0x0000000a060a7221 */ /* 0x000fe40000010100 */
[--C-:B------:R-:W-:Y:S01]  /*b970*/  FFMA.FTZ R229, R156, UR4, -R188.reuse ;  /* 0x000000049ce57c23 */ /* 0x100fe200080108bc */
[----:B------:R-:W-:Y:S01]  /*b980*/  FMNMX.FTZ R5, R171, R5, !PT ;  /* 0x00000005ab057209 */ /* 0x000fe20007810000 */
[--C-:B------:R-:W-:Y:S01]  /*b990*/  FFMA.FTZ R156, R160, UR4, -R188.reuse ;  /* 0x00000004a09c7c23 */ /* 0x100fe200080108bc */
[--C-:B------:R-:W-:Y:S01]  /*b9a0*/  FFMA.FTZ R160, R164, UR4, -R188.reuse ;  /* 0x00000004a4a07c23 */ /* 0x100fe200080108bc */
[----:B------:R-:W-:Y:S01]  /*b9b0*/  FMUL.FTZ R10, R10, UR4 ;  /* 0x000000040a0a7c20 */ /* 0x000fe20008410000 */
[----:B------:R-:W-:Y:S01]  /*b9c0*/  FMNMX.FTZ R5, R174, R5, !PT ;  /* 0x00000005ae057209 */ /* 0x000fe20007810000 */
[--C-:B------:R-:W-:Y:S01]  /*b9d0*/  FFMA.FTZ R20, R176, UR4, -R188.reuse ;  /* 0x00000004b0147c23 */ /* 0x100fe200080108bc */
[--C-:B------:R-:W-:Y:S01]  /*b9e0*/  FFMA.FTZ R152, R152, UR4, -R188.reuse ;  /* 0x0000000498987c23 */ /* 0x100fe200080108bc */
[----:B------:R0:W1:Y:S01]  /*b9f0*/  MUFU.EX2 R12, R10 ;  /* 0x0000000a000c7308 */ /* 0x0000620000000800 */
[----:B------:R-:W-:Y:S01]  /*ba00*/  FMNMX.FTZ R5, R175, R5, !PT ;  /* 0x00000005af057209 */ /* 0x000fe20007810000 */
[--C-:B------:R-:W-:Y:S01]  /*ba10*/  FFMA.FTZ R153, R153, UR4, -R188.reuse ;  /* 0x0000000499997c23 */ /* 0x100fe200080108bc */
[--C-:B------:R-:W-:Y:S01]  /*ba20*/  FFMA.FTZ R157, R157, UR4, -R188.reuse ;  /* 0x000000049d9d7c23 */ /* 0x100fe200080108bc */
[--C-:B------:R-:W-:Y:S01]  /*ba30*/  FFMA.FTZ R161, R161, UR4, -R188.reuse ;  /* 0x00000004a1a17c23 */ /* 0x100fe200080108bc */
[----:B------:R-:W-:Y:S01]  /*ba40*/  FMNMX.FTZ R5, R178, R5, !PT ;  /* 0x00000005b2057209 */ /* 0x000fe20007810000 */
[--C-:B------:R-:W-:Y:S01]  /*ba50*/  FFMA.FTZ R14, R172, UR4, -R188.reuse ;  /* 0x00000004ac0e7c23 */ /* 0x100fe200080108bc */
[--C-:B------:R-:W-:Y:S01]  /*ba60*/  FFMA.FTZ R15, R173, UR4, -R188.reuse ;  /* 0x00000004ad0f7c23 */ /* 0x100fe200080108bc */
[----:B------:R-:W-:Y:S01]  /*ba70*/  MUFU.EX2 R152, R152 ;  /* 0x0000009800987308 */ /* 0x000fe20000000800 */
[----:B------:R-:W-:Y:S01]  /*ba80*/  FMNMX.FTZ R5, R179, R5, !PT ;  /* 0x00000005b3057209 */ /* 0x000fe20007810000 */
[--C-:B0-----:R-:W-:Y:S01]  /*ba90*/  FFMA.FTZ R10, R165, UR4, -R188.reuse ;  /* 0x00000004a50a7c23 */ /* 0x101fe200080108bc */
[--C-:B------:R-:W-:Y:S01]  /*baa0*/  FFMA.FTZ R11, R168, UR4, -R188.reuse ;  /* 0x00000004a80b7c23 */ /* 0x100fe200080108bc */
[--C-:B------:R-:W-:Y:S01]  /*bab0*/  FFMA.FTZ R21, R177, UR4, -R188.reuse ;  /* 0x00000004b1157c23 */ /* 0x100fe200080108bc */
[----:B------:R-:W-:Y:S01]  /*bac0*/  FMNMX.FTZ R5, R182, R5, !PT ;  /* 0x00000005b6057209 */ /* 0x000fe20007810000 */
[----:B------:R-:W-:-:S02]  /*bad0*/  FFMA.FTZ R168, R180, UR4, -R188 ;  /* 0x00000004b4a87c23 */ /* 0x000fc400080108bc */
[----:B------:R-:W-:Y:S01]  /*bae0*/  MUFU.EX2 R153, R153 ;  /* 0x0000009900997308 */ /* 0x000fe20000000800 */
[----:B------:R-:W-:Y:S01]  /*baf0*/  FMNMX.FTZ R5, R183, R5, !PT ;  /* 0x00000005b7057209 */ /* 0x000fe20007810000 */
[-C--:B-1----:R-:W-:Y:S01]  /*bb00*/  FMUL.FTZ R24, R24, R12.reuse ;  /* 0x0000000c18187220 */ /* 0x082fe20000410000 */
        /* <DEDUP_REMOVED lines=28> */
[--C-:B------:R-:W-:Y:S01]  /*bcd0*/  FFMA.FTZ R13, R169, UR4, -R188.reuse ;  /* 0x00000004a90d7c23 */ /* 0x100fe200080108bc */
[----:B------:R-:W-:Y:S01]  /*bce0*/  MUFU.EX2 R161, R161 ;  /* 0x000000a100a17308 */ /* 0x000fe20000000800 */
[----:B------:R-:W-:Y:S01]  /*bcf0*/  FFMA.FTZ R169, R181, UR4, -R188 ;  /* 0x00000004b5a97c23 */ /* 0x000fe200080108bc */
        /* <DEDUP_REMOVED lines=30> */
[C---:B------:R-:W-:Y:S01]  /*bee0*/  FADD.FTZ R164, -R5.reuse, R228 ;  /* 0x000000e405a47221 */ /* 0x040fe20000010100 */
[----:B------:R-:W-:Y:S01]  /*bef0*/  FMUL.FTZ R165, R5, UR4 ;  /* 0x0000000405a57c20 */ /* 0x000fe20008410000 */
[----:B------:R-:W-:Y:S01]  /*bf00*/  MUFU.EX2 R13, R13 ;  /* 0x0000000d000d7308 */ /* 0x000fe20000000800 */
[-C--:B------:R-:W-:Y:S01]  /*bf10*/  FMUL.FTZ R121, R121, R12.reuse ;  /* 0x0000000c79797220 */ /* 0x080fe20000410000 */
[----:B------:R-:W-:Y:S01]  /*bf20*/  FMUL.FTZ R164, R164, UR4 ;  /* 0x00000004a4a47c20 */ /* 0x000fe20008410000 */
[--C-:B------:R-:W-:Y:S01]  /*bf30*/  FFMA.FTZ R176, R155, UR4, -R165.reuse ;  /* 0x000000049bb07c23 */ /* 0x100fe200080108a5 */
[--C-:B------:R-:W-:Y:S01]  /*bf40*/  FFMA.FTZ R155, R158, UR4, -R165.reuse ;  /* 0x000000049e9b7c23 */ /* 0x100fe200080108a5 */
[--C-:B------:R-:W-:Y:S01]  /*bf50*/  FFMA.FTZ R158, R162, UR4, -R165.reuse ;  /* 0x00000004a29e7c23 */ /* 0x100fe200080108a5 */
[--C-:B------:R-:W-:Y:S01]  /*bf60*/  FFMA.FTZ R162, R163, UR4, -R165.reuse ;  /* 0x00000004a3a27c23 */ /* 0x100fe200080108a5 */
[--C-:B------:R-:W-:Y:S01]  /*bf70*/  FFMA.FTZ R154, R154, UR4, -R165.reuse ;  /* 0x000000049a9a7c23 */ /* 0x100fe200080108a5 */
[----:B------:R-:W-:Y:S01]  /*bf80*/  @!P2 VIADD R163, R9, 0x38840 ;  /* 0x0003884009a3a836 */ /* 0x000fe20000000000 */
[----:B------:R-:W-:Y:S01]  /*bf90*/  MUFU.EX2 R164, R164 ;  /* 0x000000a400a47308 */ /* 0x000fe20000000800 */
[--C-:B------:R-:W-:Y:S01]  /*bfa0*/  FFMA.FTZ R159, R159, UR4, -R165.reuse ;  /* 0x000000049f9f7c23 */ /* 0x100fe200080108a5 */
[--C-:B------:R-:W-:Y:S01]  /*bfb0*/  FFMA.FTZ R172, R166, UR4, -R165.reuse ;  /* 0x00000004a6ac7c23 */ /* 0x100fe200080108a5 */
[----:B------:R-:W-:Y:S01]  /*bfc0*/  FFMA.FTZ R173, R167, UR4, -R165 ;  /* 0x00000004a7ad7c23 */ /* 0x000fe200080108a5 */
[----:B------:R-:W-:Y:S01]  /*bfd0*/  @!P2 PRMT R163, RZ, 0x654, R163 ;  /* 0x00000654ffa3a816 */ /* 0x000fe200000000a3 */
[--C-:B------:R-:W-:Y:S01]  /*bfe0*/  FFMA.FTZ R170, R170, UR4, -R165.reuse ;  /* 0x00000004aaaa7c23 */ /* 0x100fe200080108a5 */
[--C-:B------:R-:W-:Y:S01]  /*bff0*/  FFMA.FTZ R171, R171, UR4, -R165.reuse ;  /* 0x00000004abab7c23 */ /* 0x100fe200080108a5 */
[--C-:B------:R-:W-:Y:S01]  /*c000*/  FFMA.FTZ R174, R174, UR4, -R165.reuse ;  /* 0x00000004aeae7c23 */ /* 0x100fe200080108a5 */
[----:B------:R-:W0:Y:S01]  /*c010*/  MUFU.EX2 R154, R154 ;  /* 0x0000009a009a7308 */ /* 0x000e220000000800 */
[----:B------:R1:W-:Y:S01]  /*c020*/  @!P2 SYNCS.ARRIVE.TRANS64.RED.A1T0 RZ, [R163+URZ], RZ ;  /* 0x000000ffa3ffa9a7 */ /* 0x0003e2000810043f */
[--C-:B------:R-:W-:Y:S01]  /*c030*/  FFMA.FTZ R179, R179, UR4, -R165.reuse ;  /* 0x00000004b3b37c23 */ /* 0x100fe200080108a5 */
[--C-:B------:R-:W-:Y:S01]  /*c040*/  FFMA.FTZ R182, R182, UR4, -R165.reuse ;  /* 0x00000004b6b67c23 */ /* 0x100fe200080108a5 */
[--C-:B------:R-:W-:Y:S01]  /*c050*/  FFMA.FTZ R175, R175, UR4, -R165.reuse ;  /* 0x00000004afaf7c23 */ /* 0x100fe200080108a5 */
[--C-:B------:R-:W-:Y:S01]  /*c060*/  FFMA.FTZ R178, R178, UR4, -R165.reuse ;  /* 0x00000004b2b27c23 */ /* 0x100fe200080108a5 */
[----:B------:R-:W-:Y:S01]  /*c070*/  FFMA.FTZ R165, R183, UR4, -R165 ;  /* 0x00000004b7a57c23 */ /* 0x000fe200080108a5 */
[----:B------:R-:W-:Y:S01]  /*c080*/  FMUL.FTZ R124, R124, R12 ;  /* 0x0000000c7c7c7220 */ /* 0x000fe20000410000 */
[----:B------:R-:W2:Y:S01]  /*c090*/  MUFU.EX2 R176, R176 ;  /* 0x000000b000b07308 */ /* 0x000ea20000000800 */
[----:B-1----:R-:W-:-:S02]  /*c0a0*/  @!P1 IMAD R163, R187, 0x40, R18 ;  /* 0x00000040bba39824 */ /* 0x002fc400078e0212 */
[-C--:B------:R-:W-:Y:S01]  /*c0b0*/  FMUL.FTZ R125, R125, R12.reuse ;  /* 0x0000000c7d7d7220 */ /* 0x080fe20000410000 */
[-C--:B------:R-:W-:Y:S01]  /*c0c0*/  FMUL.FTZ R128, R128, R12.reuse ;  /* 0x0000000c80807220 */ /* 0x080fe20000410000 */
[-C--:B------:R-:W-:Y:S01]  /*c0d0*/  FMUL.FTZ R129, R129, R12.reuse ;  /* 0x0000000c81817220 */ /* 0x080fe20000410000 */
[----:B------:R-:W-:Y:S02]  /*c0e0*/  @!P1 IMAD R163, R163, 0x4, R16 ;  /* 0x00000004a3a39824 */ /* 0x000fe400078e0210 */
[-C--:B------:R-:W-:Y:S01]  /*c0f0*/  FMUL.FTZ R132, R132, R12.reuse ;  /* 0x0000000c84847220 */ /* 0x080fe20000410000 */
[----:B------:R-:W-:Y:S01]  /*c100*/  FMUL.FTZ R133, R133, R12 ;  /* 0x0000000c85857220 */ /* 0x000fe20000410000 */
[----:B------:R-:W1:Y:S01]  /*c110*/  MUFU.EX2 R155, R155 ;  /* 0x0000009b009b7308 */ /* 0x000e620000000800 */
[----:B0-----:R-:W-:Y:S01]  /*c120*/  FFMA.FTZ R8, R164, R8, R154 ;  /* 0x00000008a4087223 */ /* 0x001fe2000001009a */
        /* <DEDUP_REMOVED lines=11> */
[----:B------:R-:W-:Y:S01]  /*c1e0*/  FMUL.FTZ R149, R149, R12 ;  /* 0x0000000c95957220 */ /* 0x000fe20000410000 */
[-C--:B------:R-:W-:Y:S01]  /*c1f0*/  FMUL.FTZ R26, R26, R164.reuse ;  /* 0x000000a41a1a7220 */ /* 0x080fe20000410000 */
[----:B------:R-:W-:Y:S01]  /*c200*/  FMUL.FTZ R27, R27, R164 ;  /* 0x000000a41b1b7220 */ /* 0x000fe20000410000 */
[----:B0-----:R-:W-:Y:S01]  /*c210*/  FFMA.FTZ R163, R12, R7, R152 ;  /* 0x000000070ca37223 */ /* 0x001fe20000010098 */
[----:B------:R-:W0:Y:S01]  /*c220*/  MUFU.EX2 R158, R158 ;  /* 0x0000009e009e7308 */ /* 0x000e220000000800 */
[----:B-1----:R-:W-:Y:S01]  /*c230*/  FADD.FTZ R166, R155, R166 ;  /* 0x000000a69ba67221 */ /* 0x002fe20000010000 */
[C---:B------:R-:W-:Y:S01]  /*c240*/  F2FP.F16.F32.PACK_AB R152, R153.reuse, R152 ;  /* 0x000000989998723e */ /* 0x040fe200000000ff */
[----:B------:R-:W-:Y:S01]  /*c250*/  FADD.FTZ R163, R153, R163 ;  /* 0x000000a399a37221 */ /* 0x000fe20000010000 */
[----:B------:R-:W-:Y:S01]  /*c260*/  F2FP.F16.F32.PACK_AB R153, R176, R154 ;  /* 0x0000009ab099723e */ /* 0x000fe200000000ff */
[----:B------:R-:W-:Y:S01]  /*c270*/  IMAD R176, R2, 0x1000, R19 ;  /* 0x0000100002b07824 */ /* 0x000fe200078e0213 */
[----:B------:R-:W-:Y:S01]  /*c280*/  F2FP.F16.F32.PACK_AB R154, R157, R229 ;  /* 0x000000e59d9a723e */ /* 0x000fe200000000ff */
[----:B------:R-:W-:Y:S01]  /*c290*/  FADD.FTZ R163, R229, R163 ;  /* 0x000000a3e5a37221 */ /* 0x000fe20000010000 */
[----:B------:R-:W1:Y:S01]  /*c2a0*/  MUFU.EX2 R162, R162 ;  /* 0x000000a200a27308 */ /* 0x000e620000000800 */
[C---:B---3--:R-:W-:Y:S01]  /*c2b0*/  FADD.FTZ R166, R159.reuse, R166 ;  /* 0x000000a69fa67221 */ /* 0x048fe20000010000 */
[----:B------:R-:W-:Y:S01]  /*c2c0*/  F2FP.F16.F32.PACK_AB R155, R159, R155 ;  /* 0x0000009b9f9b723e */ /* 0x000fe200000000ff */
[----:B------:R-:W-:Y:S01]  /*c2d0*/  BAR.SYNC.DEFER_BLOCKING 0xf, 0x100 ;  /* 0x03c4000000007b1d */ /* 0x000fe20000010000 */
[----:B------:R-:W-:Y:S01]  /*c2e0*/  FADD.FTZ R163, R157, R163 ;  /* 0x000000a39da37221 */ /* 0x000fe20000010000 */
[----:B------:R-:W-:Y:S01]  /*c2f0*/  R2UR UR10, R176 ;  /* 0x00000000b00a72ca */ /* 0x000fe200000e0000 */
[-C--:B------:R-:W-:Y:S01]  /*c300*/  FMUL.FTZ R30, R30, R164.reuse ;  /* 0x000000a41e1e7220 */ /* 0x080fe20000410000 */
[----:B------:R-:W-:Y:S01]  /*c310*/  FMUL.FTZ R31, R31, R164 ;  /* 0x000000a41f1f7220 */ /* 0x000fe20000410000 */
[----:B------:R-:W-:Y:S01]  /*c320*/  FADD.FTZ R163, R156, R163 ;  /* 0x000000a39ca37221 */ /* 0x000fe20000010000 */
[----:B------:R-:W-:Y:S01]  /*c330*/  MUFU.EX2 R172, R172 ;  /* 0x000000ac00ac7308 */ /* 0x000fe20000000800 */
[----:B0-----:R-:W-:Y:S01]  /*c340*/  FADD.FTZ R166, R158, R166 ;  /* 0x000000a69ea67221 */ /* 0x001fe20000010000 */
[C---:B------:R-:W-:Y:S01]  /*c350*/  F2FP.F16.F32.PACK_AB R156, R161.reuse, R156 ;  /* 0x0000009ca19c723e */ /* 0x040fe200000000ff */
[----:B------:R-:W-:Y:S01]  /*c360*/  FADD.FTZ R177, R161, R163 ;  /* 0x000000a3a1b17221 */ /* 0x000fe20000010000 */
[-C--:B------:R-:W-:Y:S01]  /*c370*/  FMUL.FTZ R34, R34, R164.reuse ;  /* 0x000000a422227220 */ /* 0x080fe20000410000 */
[-C--:B------:R-:W-:Y:S01]  /*c380*/  FMUL.FTZ R35, R35, R164.reuse ;  /* 0x000000a423237220 */ /* 0x080fe20000410000 */
[----:B------:R-:W-:Y:S01]  /*c390*/  FMUL.FTZ R38, R38, R164 ;  /* 0x000000a426267220 */ /* 0x000fe20000410000 */
[----:B------:R-:W-:Y:S01]  /*c3a0*/  FADD.FTZ R177, R160, R177 ;  /* 0x000000b1a0b17221 */ /* 0x000fe20000010000 */
[----:B------:R-:W0:Y:S01]  /*c3b0*/  MUFU.EX2 R173, R173 ;  /* 0x000000ad00ad7308 */ /* 0x000e220000000800 */
[----:B-1----:R-:W-:Y:S01]  /*c3c0*/  F2FP.F16.F32.PACK_AB R157, R162, R158 ;  /* 0x0000009ea29d723e */ /* 0x002fe200000000ff */
[----:B------:R-:W-:Y:S01]  /*c3d0*/  FMUL.FTZ R39, R39, R164 ;  /* 0x000000a427277220 */ /* 0x000fe20000410000 */
[----:B------:R-:W-:Y:S01]  /*c3e0*/  F2FP.F16.F32.PACK_AB R158, R10, R160 ;  /* 0x000000a00a9e723e */ /* 0x000fe200000000ff */
        /* <DEDUP_REMOVED lines=65> */
[----:B------:R-:W-:Y:S01]  /*c800*/  FMUL.FTZ R151, R151, R164 ;  /* 0x000000a497977220 */ /* 0x000fe20000410000 */
[----:B------:R-:W-:Y:S01]  /*c810*/  F2FP.F16.F32.PACK_AB R160, R13, R11 ;  /* 0x0000000b0da0723e */ /* 0x000fe200000000ff */
[----:B------:R3:W-:Y:S01]  /*c820*/  STSM.16.M88.4 [R23+0x36400], R152 ;  /* 0x0364009817007844 */ /* 0x0007e20000000200 */
[----:B------:R-:W-:Y:S01]  /*c830*/  MUFU.EX2 R168, R168 ;  /* 0x000000a800a87308 */ /* 0x000fe20000000800 */
[----:B0-----:R-:W-:Y:S01]  /*c840*/  F2FP.F16.F32.PACK_AB R161, R171, R170 ;  /* 0x000000aaaba1723e */ /* 0x001fe200000000ff */
[----:B------:R-:W-:Y:S01]  /*c850*/  FADD.FTZ R175, R172, R175 ;  /* 0x000000afacaf7221 */ /* 0x000fe20000010000 */
[----:B------:R-:W-:Y:S01]  /*c860*/  F2FP.F16.F32.PACK_AB R162, R15, R14 ;  /* 0x0000000e0fa2723e */ /* 0x000fe200000000ff */
[----:B------:R4:W-:Y:S01]  /*c870*/  STSM.16.M88.4 [R184], R156 ;  /* 0x0000009cb8007844 */ /* 0x0009e20000000200 */
[----:B--2---:R-:W-:Y:S01]  /*c880*/  F2FP.F16.F32.PACK_AB R163, R7, R174 ;  /* 0x000000ae07a3723e */ /* 0x004fe200000000ff */
[----:B------:R-:W-:Y:S01]  /*c890*/  FADD.FTZ R177, R10, R177 ;  /* 0x000000b10ab17221 */ /* 0x000fe20000010000 */
[----:B------:R-:W-:Y:S01]  /*c8a0*/  FADD.FTZ R175, R173, R175 ;  /* 0x000000afadaf7221 */ /* 0x000fe20000010000 */
[----:B------:R-:W0:Y:S01]  /*c8b0*/  MUFU.EX2 R169, R169 ;  /* 0x000000a900a97308 */ /* 0x000e220000000800 */
[----:B-1----:R-:W-:Y:S01]  /*c8c0*/  F2FP.F16.F32.PACK_AB R164, R21, R20 ;  /* 0x0000001415a4723e */ /* 0x002fe200000000ff */
[----:B------:R4:W-:Y:S01]  /*c8d0*/  STSM.16.M88.4 [R186], R160 ;  /* 0x000000a0ba007844 */ /* 0x0009e20000000200 */
[----:B------:R-:W-:Y:S01]  /*c8e0*/  FADD.FTZ R177, R11, R177 ;  /* 0x000000b10bb17221 */ /* 0x000fe20000010000 */
[----:B------:R-:W-:Y:S01]  /*c8f0*/  FADD.FTZ R170, R170, R175 ;  /* 0x000000afaaaa7221 */ /* 0x000fe20000010000 */
[----:B------:R-:W-:Y:S01]  /*c900*/  PLOP3.LUT P1, PT, PT, PT, UP0, 0x80, 0x0 ;  /* 0x000000000000781c */ /* 0x000fe20003f2f008 */
[----:B------:R-:W-:-:S02]  /*c910*/  @!P2 VIADD R9, R9, 0x38860 ;  /* 0x000388600909a836 */ /* 0x000fc40000000000 */
[----:B------:R-:W-:Y:S01]  /*c920*/  FADD.FTZ R177, R13, R177 ;  /* 0x000000b10db17221 */ /* 0x000fe20000010000 */
[----:B------:R-:W-:Y:S01]  /*c930*/  MUFU.EX2 R8, R178 ;  /* 0x000000b200087308 */ /* 0x000fe20000000800 */
[----:B------:R-:W-:Y:S01]  /*c940*/  FADD.FTZ R171, R171, R170 ;  /* 0x000000aaabab7221 */ /* 0x000fe20000010000 */
[----:B------:R-:W-:Y:S02]  /*c950*/  IMAD.MOV.U32 R187, RZ, RZ, R2 ;  /* 0x000000ffffbb7224 */ /* 0x000fe400078e0002 */
[----:B------:R-:W-:Y:S01]  /*c960*/  FADD.FTZ R14, R14, R177 ;  /* 0x000000b10e0e7221 */ /* 0x000fe20000010000 */
[----:B------:R-:W-:Y:S01]  /*c970*/  @!P2 PRMT R9, RZ, 0x654, R9 ;  /* 0x00000654ff09a816 */ /* 0x000fe20000000009 */
[----:B------:R-:W-:Y:S01]  /*c980*/  FADD.FTZ R174, R174, R171 ;  /* 0x000000abaeae7221 */ /* 0x000fe20000010000 */
[----:B------:R-:W-:Y:S02]  /*c990*/  IMAD.MOV.U32 R228, RZ, RZ, R5 ;  /* 0x000000ffffe47224 */ /* 0x000fe400078e0005 */
[----:B------:R-:W-:Y:S01]  /*c9a0*/  FADD.FTZ R15, R15, R14 ;  /* 0x0000000e0f0f7221 */ /* 0x000fe20000010000 */
[----:B------:R-:W1:Y:S01]  /*c9b0*/  MUFU.EX2 R179, R179 ;  /* 0x000000b300b37308 */ /* 0x000e620000000800 */
[----:B0-----:R-:W-:Y:S01]  /*c9c0*/  F2FP.F16.F32.PACK_AB R166, R169, R168 ;  /* 0x000000a8a9a6723e */ /* 0x001fe200000000ff */
[----:B------:R-:W-:Y:S01]  /*c9d0*/  FADD.FTZ R7, R7, R174 ;  /* 0x000000ae07077221 */ /* 0x000fe20000010000 */
[----:B------:R-:W-:Y:S01]  /*c9e0*/  FADD.FTZ R20, R20, R15 ;  /* 0x0000000f14147221 */ /* 0x000fe20000010000 */
[----:B------:R-:W-:-:S03]  /*c9f0*/  IMAD.MOV.U32 R10, RZ, RZ, R6 ;  /* 0x000000ffff0a7224 */ /* 0x000fc600078e0006 */
[----:B------:R-:W-:Y:S01]  /*ca00*/  FADD.FTZ R21, R21, R20 ;  /* 0x0000001415157221 */ /* 0x000fe20000010000 */
[----:B------:R-:W-:Y:S03]  /*ca10*/  MUFU.EX2 R182, R182 ;  /* 0x000000b600b67308 */ /* 0x000fe60000000800 */
[----:B------:R-:W-:-:S05]  /*ca20*/  FADD.FTZ R168, R168, R21 ;  /* 0x00000015a8a87221 */ /* 0x000fca0000010000 */
[----:B------:R1:W0:Y:S02]  /*ca30*/  MUFU.EX2 R12, R165 ;  /* 0x000000a5000c7308 */ /* 0x0002240000000800 */
[----:B-1----:R-:W-:Y:S01]  /*ca40*/  F2FP.F16.F32.PACK_AB R165, R179, R8 ;  /* 0x00000008b3a5723e */ /* 0x002fe200000000ff */
[----:B------:R-:W-:Y:S01]  /*ca50*/  FADD.FTZ R8, R8, R7 ;  /* 0x0000000708087221 */ /* 0x000fe20000010000 */
[----:B------:R-:W-:-:S03]  /*ca60*/  FADD.FTZ R7, R169, R168 ;  /* 0x000000a8a9077221 */ /* 0x000fc60000010000 */
[----:B------:R-:W-:Y:S01]  /*ca70*/  FADD.FTZ R179, R179, R8 ;  /* 0x00000008b3b37221 */ /* 0x000fe20000010000 */
[----:B0-----:R-:W-:-:S03]  /*ca80*/  F2FP.F16.F32.PACK_AB R167, R12, R182 ;  /* 0x000000b60ca7723e */ /* 0x001fc600000000ff */
[----:B------:R-:W-:Y:S02]  /*ca90*/  FADD.FTZ R179, R182, R179 ;  /* 0x000000b3b6b37221 */ /* 0x000fe40000010000 */
[----:B------:R4:W-:Y:S01]  /*caa0*/  STSM.16.M88.4 [R185], R164 ;  /* 0x000000a4b9007844 */ /* 0x0009e20000000200 */
[----:B------:R-:W-:Y:S01]  /*cab0*/  WARPGROUP.ARRIVE ;  /* 0x00000000000079c5 */ /* 0x000fe20000000000 */
[----:B------:R-:W-:-:S05]  /*cac0*/  FADD.FTZ R8, R12, R179 ;  /* 0x000000b30c087221 */ /* 0x000fca0000010000 */
[----:B------:R-:W-:Y:S01]  /*cad0*/  HGMMA.64x256x16.F32 R24, R152, gdesc[UR8].tnspB, R24, gsb0 ;  /* 0x43e0000898187df0 */ /* 0x000fe20008000818 */
[----:B------:R-:W-:Y:S02]  /*cae0*/  UMOV UR11, 0x40000040 ;  /* 0x40000040000b7882 */ /* 0x000fe40000000000 */
[----:B------:R-:W-:Y:S02]  /*caf0*/  WARPGROUP.DEPBAR.LE gsb0, 0x0 ;  /* 0x00008000000079c5 */ /* 0x000fe40000010000 */
[----:B---3--:R-:W-:Y:S01]  /*cb00*/  VIADD R152, R176, 0x80 ;  /* 0x00000080b0987836 */ /* 0x008fe20000000000 */
[----:B------:R-:W-:-:S04]  /*cb10*/  WARPGROUP.ARRIVE ;  /* 0x00000000000079c5 */ /* 0x000fc80000000000 */
[----:B------:R-:W-:Y:S01]  /*cb20*/  R2UR UR10, R152 ;  /* 0x00000000980a72ca */ /* 0x000fe200000e0000 */
[C---:B------:R-:W-:Y:S02]  /*cb30*/  VIADD R152, R176.reuse, 0x100 ;  /* 0x00000100b0987836 */ /* 0x040fe40000000000 */
[----:B------:R-:W-:-:S15]  /*cb40*/  VIADD R176, R176, 0x180 ;  /* 0x00000180b0b07836 */ /* 0x000fde0000000000 */
        /* <DEDUP_REMOVED lines=24> */
.L_x_5160:
[----:B------:R-:W1:Y:S01]  /*ccd0*/  SHFL.BFLY PT, R0, R7, 0x2, 0x1f ;  /* 0x0c401f0007007f89 */ /* 0x000e6200000e0000 */
[----:B------:R-:W-:Y:S01]  /*cce0*/  IMAD.MOV.U32 R19, RZ, RZ, -0x800000 ;  /* 0xff800000ff137424 */ /* 0x000fe200078e00ff */
[----:B------:R-:W-:Y:S08]  /*ccf0*/  BAR.ARV 0x8, 0x100 ;  /* 0x0204000000007b1d */ /* 0x000ff00000002000 */
[----:B------:R-:W-:Y:S01]  /*cd00*/  BAR.SYNC.DEFER_BLOCKING 0xf, 0x100 ;  /* 0x03c4000000007b1d */ /* 0x000fe20000010000 */
[----:B------:R-:W-:Y:S01]  /*cd10*/  ISETP.NE.AND P3, PT, R22, RZ, PT ;  /* 0x000000ff1600720c */ /* 0x000fe20003f65270 */
[----:B------:R-:W-:-:S04]  /*cd20*/  UIADD3 UR40, UR40, 0x1, URZ ;  /* 0x0000000128287890 */ /* 0x000fc8000fffe03f */
[----:B0-2-4-:R-:W0:Y:S01]  /*cd30*/  SHFL.BFLY PT, R9, R8, 0x2, 0x1f ;  /* 0x0c401f0008097f89 */ /* 0x015e2200000e0000 */
[----:B-1----:R-:W-:-:S07]  /*cd40*/  FADD.FTZ R0, R0, R7 ;  /* 0x0000000700007221 */ /* 0x002fce0000010000 */
[----:B------:R-:W-:Y:S01]  /*cd50*/  @!P3 IMAD R7, R2, 0x40, R18 ;  /* 0x000000400207b824 */ /* 0x000fe200078e0212 */
[----:B------:R-:W1:Y:S03]  /*cd60*/  SHFL.BFLY PT, R3, R0, 0x1, 0x1f ;  /* 0x0c201f0000037f89 */ /* 0x000e6600000e0000 */
[----:B------:R-:W-:Y:S02]  /*cd70*/  @!P3 IMAD R7, R7, 0x4, R16 ;  /* 0x000000040707b824 */ /* 0x000fe400078e0210 */
[----:B0-----:R-:W-:-:S05]  /*cd80*/  FADD.FTZ R9, R9, R8 ;  /* 0x0000000809097221 */ /* 0x001fca0000010000 */
[----:B------:R-:W0:Y:S01]  /*cd90*/  SHFL.BFLY PT, R4, R9, 0x1, 0x1f ;  /* 0x0c201f0009047f89 */ /* 0x000e2200000e0000 */
[----:B-1----:R-:W-:Y:S01]  /*cda0*/  FADD.FTZ R11, R0, R3 ;  /* 0x00000003000b7221 */ /* 0x002fe20000010000 */
[----:B------:R-:W-:Y:S02]  /*cdb0*/  IMAD.U32 R3, RZ, RZ, UR4 ;  /* 0x00000004ff037e24 */ /* 0x000fe4000f8e00ff */
[----:B------:R-:W-:Y:S02]  /*cdc0*/  IMAD.MOV.U32 R0, RZ, RZ, RZ ;  /* 0x000000ffff007224 */ /* 0x000fe400078e00ff */
[----:B------:R-:W-:-:S13]  /*cdd0*/  FSETP.NE.FTZ.AND P0, PT, R11, RZ, PT ;  /* 0x000000ff0b00720b */ /* 0x000fda0003f15000 */
[----:B------:R-:W1:Y:S01]  /*cde0*/  @P0 MUFU.LG2 R10, R11 ;  /* 0x0000000b000a0308 */ /* 0x000e620000000c00 */
[----:B------:R-:W-:Y:S01]  /*cdf0*/  @P0 FMUL.FTZ R3, R3, 0.69314718246459960938 ;  /* 0x3f31721803030820 */ /* 0x000fe20000410000 */
[----:B0-----:R-:W-:Y:S01]  /*ce00*/  FADD.FTZ R8, R9, R4 ;  /* 0x0000000409087221 */ /* 0x001fe20000010000 */
[----:B------:R-:W-:-:S04]  /*ce10*/  VIADD R4, R2, 0x1 ;  /* 0x0000000102047836 */ /* 0x000fc80000000000 */
[----:B------:R-:W-:Y:S02]  /*ce20*/  FSETP.NE.FTZ.AND P2, PT, R8, RZ, PT ;  /* 0x000000ff0800720b */ /* 0x000fe40003f55000 */
[----:B------:R-:W-:-:S04]  /*ce30*/  ISETP.NE.AND P1, PT, R4, 0x2, PT ;  /* 0x000000020400780c */ /* 0x000fc80003f25270 */
[----:B------:R-:W-:Y:S01]  /*ce40*/  SEL R2, RZ, 0x1, P1 ;  /* 0x00000001ff027807 */ /* 0x000fe20000800000 */
[----:B-1----:R-:W-:-:S03]  /*ce50*/  @P0 FMUL.FTZ R10, R10, 0.69314718246459960938 ;  /* 0x3f3172180a0a0820 */ /* 0x002fc60000410000 */
[----:B------:R-:W-:Y:S01]  /*ce60*/  R2UR UR5, R2 ;  /* 0x00000000020572ca */ /* 0x000fe200000e0000 */
[----:B------:R-:W-:Y:S02]  /*ce70*/  IMAD.U32 R2, RZ, RZ, UR4 ;  /* 0x00000004ff027e24 */ /* 0x000fe4000f8e00ff */
[----:B------:R-:W0:Y:S01]  /*ce80*/  @P2 MUFU.RCP R0, R8 ;  /* 0x0000000800002308 */ /* 0x000e220000001000 */
[----:B------:R-:W-:Y:S01]  /*ce90*/  @P0 FFMA.FTZ R19, R3, R6, R10 ;  /* 0x0000000603130223 */ /* 0x000fe2000001000a */
[----:B------:R-:W-:Y:S02]  /*cea0*/  IMAD.MOV.U32 R3, RZ, RZ, RZ ;  /* 0x000000ffff037224 */ /* 0x000fe400078e00ff */
[----:B------:R-:W-:-:S04]  /*ceb0*/  @P2 FMUL.FTZ R2, R2, 0.69314718246459960938 ;  /* 0x3f31721802022820 */ /* 0x000fc80000410000 */
[----:B------:R-:W1:Y:S01]  /*cec0*/  @P0 MUFU.RCP R3, R11 ;  /* 0x0000000b00030308 */ /* 0x000e620000001000 */
[----:B------:R-:W-:Y:S01]  /*ced0*/  PLOP3.LUT P0, PT, PT, PT, PT, 0x8, 0x0 ;  /* 0x000000000000781c */ /* 0x000fe20003f0e170 */
[----:B------:R-:W-:-:S06]  /*cee0*/  ULOP3.LUT UR37, UR37, UR5, URZ, 0x3c, !UPT ;  /* 0x0000000525257292 */ /* 0x000fcc000f8e3c3f */
        /* <DEDUP_REMOVED lines=75> */
[----:B0-----:R-:W-:-:S02]  /*d3a0*/  IMAD.MOV.U32 R3, RZ, RZ, -0x800000 ;  /* 0xff800000ff037424 */ /* 0x001fc400078e00ff */
[----:B------:R-:W-:Y:S01]  /*d3b0*/  @P2 FFMA.FTZ R3, R2, R5, R6 ;  /* 0x0000000502032223 */ /* 0x000fe20000010006 */
        /* <DEDUP_REMOVED lines=57> */
[----:B------:R-:W-:Y:S01]  /*d750*/  SEL R2, R4, RZ, P1 ;  /* 0x000000ff04027207 */ /* 0x000fe20000800000 */
[----:B------:R-:W-:Y:S06]  /*d760*/  BAR.ARV 0xe, 0x100 ;  /* 0x0384000000007b1d */ /* 0x000fec0000002000 */
.L_x_5135:
[----:B------:R-:W0:Y:S01]  /*d770*/  S2R R5, SR_CgaCtaId ;  /* 0x0000000000057919 */ /* 0x000e220000008800 */
[----:B------:R-:W-:Y:S01]  /*d780*/  MOV R16, 0x400 ;  /* 0x0000040000107802 */ /* 0x000fe20000000f00 */
[----:B------:R-:W-:Y:S01]  /*d790*/  BSSY B0, `(.L_x_5170) ;  /* 0x0000481000007945 */ /* 0x000fe20003800000 */
[----:B------:R-:W-:Y:S01]  /*d7a0*/  SHF.R.U32.HI R0, RZ, 0x10, R195 ;  /* 0x00000010ff007819 */ /* 0x000fe200000116c3 */
[----:B------:R-:W-:Y:S01]  /*d7b0*/  BAR.SYNC.DEFER_BLOCKING 0x5, 0x180 ;  /* 0x0146000000007b1d */ /* 0x000fe20000010000 */
[----:B0-----:R-:W-:-:S05]  /*d7c0*/  LEA R16, R5, R16, 0x18 ;  /* 0x0000001005107211 */ /* 0x001fca00078ec0ff */
[----:B------:R-:W0:Y:S02]  /*d7d0*/  LDS.128 R4, [R16+0x388d0] ;  /* 0x0388d00010047984 */ /* 0x000e240000000c00 */
[----:B0-----:R-:W-:Y:S02]  /*d7e0*/  R2UR UR4, R5 ;  /* 0x00000000050472ca */ /* 0x001fe400000e0000 */
[----:B------:R-:W-:Y:S01]  /*d7f0*/  R2UR UR5, R7 ;  /* 0x00000000070572ca */ /* 0x000fe200000e0000 */
[----:B------:R-:W-:Y:S06]  /*d800*/  BAR.ARV 0x4, 0x180 ;  /* 0x0106000000007b1d */ /* 0x000fec0000002000 */
[----:B------:R-:W-:Y:S08]  /*d810*/  @P0 BRA `(.L_x_5171) ;  /* 0x0000003800100947 */ /* 0x000ff00003800000 */
[----:B------:R-:W2:Y:S01]  /*d820*/  LDL R8, [R1+0x6c] ;  /* 0x00006c0001087983 */ /* 0x000ea20000100800 */
[----:B------:R-:W-:Y:S01]  /*d830*/  ULDC.64 UR6, c[0x0][0xd08] ;  /* 0x0003420000067ab9 */ /* 0x000fe20000000a00 */
[----:B------:R-:W0:Y:S01]  /*d840*/  S2R R7, SR_SWINHI ;  /* 0x0000000000077919 */ /* 0x000e220000002f00 */
[----:B------:R-:W-:Y:S02]  /*d850*/  MOV R4, R16 ;  /* 0x0000001000047202 */ /* 0x000fe40000000f00 */
[----:B0-----:R-:W-:Y:S01]  /*d860*/  MOV R5, R7 ;  /* 0x0000000700057202 */ /* 0x001fe20000000f00 */
[----:B------:R-:W-:Y:S02]  /*d870*/  BAR.SYNC.DEFER_BLOCKING 0x1, 0x100 ;  /* 0x0044000000007b1d */ /* 0x000fe40000010000 */
[----:B--2---:R-:W-:-:S03]  /*d880*/  IMAD.WIDE R20, R8, 0x2, R4 ;  /* 0x0000000208147825 */ /* 0x004fc600078e0204 */
[C---:B------:R-:W-:Y:S02]  /*d890*/  IADD3 R9, P6, R20.reuse, 0x6060, RZ ;  /* 0x0000606014097810 */ /* 0x040fe40007fde0ff */
[----:B------:R-:W-:Y:S02]  /*d8a0*/  IADD3 R13, P1, R20, 0x6020, RZ ;  /* 0x00006020140d7810 */ /* 0x000fe40007f3e0ff */
        /* <DEDUP_REMOVED lines=9> */
[----:B------:R-:W-:Y:S02]  /*d940*/  MOV R166, R8 ;  /* 0x0000000800a67202 */ /* 0x000fe40000000f00 */
[----:B------:R-:W-:Y:S02]  /*d950*/  LOP3.LUT R9, R20, 0x380, RZ, 0xc0, !PT ;  /* 0x0000038014097812 */ /* 0x000fe400078ec0ff */
[----:B------:R-:W-:-:S02]  /*d960*/  LOP3.LUT R10, R11, 0x380, RZ, 0xc0, !PT ;  /* 0x000003800b0a7812 */ /* 0x000fc400078ec0ff */
[----:B------:R-:W-:Y:S02]  /*d970*/  SHF.R.U64 R9, R9, 0x3, RZ ;  /* 0x0000000309097819 */ /* 0x000fe400000012ff */
[----:B------:R-:W-:Y:S02]  /*d980*/  MOV R164, R12 ;  /* 0x0000000c00a47202 */ /* 0x000fe40000000f00 */
[----:B------:R-:W-:Y:S01]  /*d990*/  LOP3.LUT R8, R9, R20, RZ, 0x3c, !PT ;  /* 0x0000001409087212 */ /* 0x000fe200078e3cff */
[----:B------:R-:W-:Y:S01]  /*d9a0*/  IMAD.MOV.U32 R9, RZ, RZ, R21 ;  /* 0x000000ffff097224 */ /* 0x000fe200078e0015 */
[----:B------:R-:W-:Y:S02]  /*d9b0*/  SHF.R.U64 R10, R10, 0x3, RZ ;  /* 0x000000030a0a7819 */ /* 0x000fe400000012ff */
[----:B------:R-:W-:Y:S02]  /*d9c0*/  IADD3 R156, P5, R20, 0x4020, RZ ;  /* 0x00004020149c7810 */ /* 0x000fe40007fbe0ff */
[----:B------:R-:W-:-:S02]  /*d9d0*/  MOV R12, R8 ;  /* 0x00000008000c7202 */ /* 0x000fc40000000f00 */
[----:B------:R-:W0:Y:S01]  /*d9e0*/  LDC R9, c[0x0][0xbd4] ;  /* 0x0002f500ff097b82 */ /* 0x000e220000000800 */
[----:B------:R-:W-:Y:S01]  /*d9f0*/  LOP3.LUT R10, R10, R11, RZ, 0x3c, !PT ;  /* 0x0000000b0a0a7212 */ /* 0x000fe200078e3cff */
[----:B------:R-:W-:Y:S01]  /*da00*/  IMAD.X R11, RZ, RZ, R21, P0 ;  /* 0x000000ffff0b7224 */ /* 0x000fe200000e0615 */
[----:B------:R-:W-:Y:S02]  /*da10*/  IADD3 R160, P0, R20, 0x2060, RZ ;  /* 0x0000206014a07810 */ /* 0x000fe40007f1e0ff */
[----:B------:R-:W-:Y:S02]  /*da20*/  LOP3.LUT R157, R156, 0x380, RZ, 0xc0, !PT ;  /* 0x000003809c9d7812 */ /* 0x000fe400078ec0ff */
[----:B------:R-:W-:Y:S02]  /*da30*/  LOP3.LUT R161, R160, 0x380, RZ, 0xc0, !PT ;  /* 0x00000380a0a17812 */ /* 0x000fe400078ec0ff */
[----:B------:R-:W-:Y:S02]  /*da40*/  MOV R165, R10 ;  /* 0x0000000a00a57202 */ /* 0x000fe40000000f00 */
[----:B------:R-:W-:-:S02]  /*da50*/  SHF.R.U64 R161, R161, 0x3, RZ ;  /* 0x00000003a1a17819 */ /* 0x000fc400000012ff */
[----:B------:R-:W-:Y:S02]  /*da60*/  IADD3 R11, P1, R20, 0x2040, RZ ;  /* 0x00002040140b7810 */ /* 0x000fe40007f3e0ff */
        /* <DEDUP_REMOVED lines=14> */
[C---:B------:R-:W-:Y:S02]  /*db50*/  IADD3 R158, P6, R20.reuse, 0x4000, RZ ;  /* 0x00004000149e7810 */ /* 0x040fe40007fde0ff */
[----:B------:R-:W-:Y:S02]  /*db60*/  MOV R157, R8 ;  /* 0x00000008009d7202 */ /* 0x000fe40000000f00 */
[----:B------:R-:W-:Y:S02]  /*db70*/  IADD3 R9, P0, R20, 0x2020, RZ ;  /* 0x0000202014097810 */ /* 0x000fe40007f1e0ff */
[----:B------:R-:W-:Y:S02]  /*db80*/  SHF.R.U64 R14, R14, 0x3, RZ ;  /* 0x000000030e0e7819 */ /* 0x000fe400000012ff */
[----:B------:R-:W-:Y:S02]  /*db90*/  LOP3.LUT R159, R158, 0x380, RZ, 0xc0, !PT ;  /* 0x000003809e9f7812 */ /* 0x000fe400078ec0ff */
[----:B------:R-:W-:-:S02]  /*dba0*/  LOP3.LUT R8, R9, 0x380, RZ, 0xc0, !PT ;  /* 0x0000038009087812 */ /* 0x000fc400078ec0ff */
[----:B------:R-:W-:Y:S01]  /*dbb0*/  LOP3.LUT R14, R14, R15, RZ, 0x3c, !PT ;  /* 0x0000000f0e0e7212 */ /* 0x000fe200078e3cff */
[--C-:B------:R-:W-:Y:S01]  /*dbc0*/  IMAD.X R15, RZ, RZ, R21.reuse, P2 ;  /* 0x000000ffff0f7224 */ /* 0x100fe200010e0615 */
[----:B------:R-:W-:Y:S02]  /*dbd0*/  SHF.R.U64 R159, R159, 0x3, RZ ;  /* 0x000000039f9f7819 */ /* 0x000fe400000012ff */
[----:B------:R-:W-:Y:S02]  /*dbe0*/  SHF.R.U64 R8, R8, 0x3, RZ ;  /* 0x0000000308087819 */ /* 0x000fe400000012ff */
[----:B------:R-:W-:Y:S01]  /*dbf0*/  LOP3.LUT R158, R159, R158, RZ, 0x3c, !PT ;  /* 0x0000009e9f9e7212 */ /* 0x000fe200078e3cff */
[--C-:B------:R-:W-:Y:S01]  /*dc00*/  IMAD.X R159, RZ, RZ, R21.reuse, P6 ;  /* 0x000000ffff9f7224 */ /* 0x100fe200030e0615 */
[----:B------:R-:W-:Y:S01]  /*dc10*/  LOP3.LUT R8, R8, R9, RZ, 0x3c, !PT ;  /* 0x0000000908087212 */ /* 0x000fe200078e3cff */
[----:B------:R-:W-:Y:S01]  /*dc20*/  IMAD.X R9, RZ, RZ, R21, P0 ;  /* 0x000000ffff097224 */ /* 0x000fe200000e0615 */
[----:B------:R-:W-:-:S02]  /*dc30*/  MOV R163, R14 ;  /* 0x0000000e00a37202 */ /* 0x000fc40000000f00 */
[----:B------:R-:W-:Y:S02]  /*dc40*/  IADD3 R14, P0, R20, 0x20, RZ ;  /* 0x00000020140e7810 */ /* 0x000fe40007f1e0ff */
[----:B------:R-:W-:Y:S02]  /*dc50*/  MOV R158, R158 ;  /* 0x0000009e009e7202 */ /* 0x000fe40000000f00 */
[----:B------:R-:W-:Y:S02]  /*dc60*/  MOV R159, R8 ;  /* 0x00000008009f7202 */ /* 0x000fe40000000f00 */
[----:B------:R-:W-:Y:S02]  /*dc70*/  LOP3.LUT R13, R14, 0x380, RZ, 0xc0, !PT ;  /* 0x000003800e0d7812 */ /* 0x000fe400078ec0ff */
[----:B------:R-:W-:Y:S02]  /*dc80*/  F2FP.F16.F32.PACK_AB R8, R25, R24 ;  /* 0x000000181908723e */ /* 0x000fe400000000ff */
[----:B------:R-:W-:-:S02]  /*dc90*/  F2FP.F16.F32.PACK_AB R9, R27, R26 ;  /* 0x0000001a1b09723e */ /* 0x000fc400000000ff */
[----:B------:R-:W-:Y:S02]  /*dca0*/  F2FP.F16.F32.PACK_AB R10, R29, R28 ;  /* 0x0000001c1d0a723e */ /* 0x000fe400000000ff */
[----:B------:R-:W-:Y:S02]  /*dcb0*/  F2FP.F16.F32.PACK_AB R11, R31, R30 ;  /* 0x0000001e1f0b723e */ /* 0x000fe400000000ff */
[----:B------:R-:W-:Y:S02]  /*dcc0*/  SHF.R.U64 R13, R13, 0x3, RZ ;  /* 0x000000030d0d7819 */ /* 0x000fe400000012ff */
[----:B------:R-:W-:Y:S01]  /*dcd0*/  F2FP.F16.F32.PACK_AB R15, R39, R38 ;  /* 0x00000026270f723e */ /* 0x000fe200000000ff */
[----:B------:R0:W-:Y:S01]  /*dce0*/  STSM.16.M88.4 [R12], R8 ;  /* 0x000000080c007844 */ /* 0x0001e20000000200 */
[C---:B------:R-:W-:Y:S02]  /*dcf0*/  IADD3 R153, P3, R20.reuse, 0x4060, RZ ;  /* 0x0000406014997810 */ /* 0x040fe40007f7e0ff */
[----:B------:R-:W-:-:S02]  /*dd00*/  IADD3 R154, P4, R20, 0x4040, RZ ;  /* 0x00004040149a7810 */ /* 0x000fc40007f9e0ff */
[----:B------:R-:W-:Y:S02]  /*dd10*/  LOP3.LUT R152, R153, 0x380, RZ, 0xc0, !PT ;  /* 0x0000038099987812 */ /* 0x000fe400078ec0ff */
[----:B------:R-:W-:Y:S02]  /*dd20*/  LOP3.LUT R155, R154, 0x380, RZ, 0xc0, !PT ;  /* 0x000003809a9b7812 */ /* 0x000fe400078ec0ff */
[----:B------:R-:W-:Y:S02]  /*dd30*/  SHF.R.U64 R152, R152, 0x3, RZ ;  /* 0x0000000398987819 */ /* 0x000fe400000012ff */
[----:B------:R-:W-:Y:S02]  /*dd40*/  SHF.R.U64 R155, R155, 0x3, RZ ;  /* 0x000000039b9b7819 */ /* 0x000fe400000012ff */
[----:B------:R-:W-:Y:S01]  /*dd50*/  LOP3.LUT R152, R152, R153, RZ, 0x3c, !PT ;  /* 0x0000009998987212 */ /* 0x000fe200078e3cff */
[--C-:B------:R-:W-:Y:S01]  /*dd60*/  IMAD.X R153, RZ, RZ, R21.reuse, P3 ;  /* 0x000000ffff997224 */ /* 0x100fe200018e0615 */
[----:B------:R-:W-:Y:S01]  /*dd70*/  LOP3.LUT R154, R155, R154, RZ, 0x3c, !PT ;  /* 0x0000009a9b9a7212 */ /* 0x000fe200078e3cff */
[--C-:B0-----:R-:W-:Y:S01]  /*dd80*/  IMAD.X R9, RZ, RZ, R21.reuse, P0 ;  /* 0x000000ffff097224 */ /* 0x101fe200000e0615 */
[----:B------:R-:W-:Y:S01]  /*dd90*/  LOP3.LUT R8, R13, R14, RZ, 0x3c, !PT ;  /* 0x0000000e0d087212 */ /* 0x000fe200078e3cff */
[----:B------:R-:W-:Y:S01]  /*dda0*/  IMAD.X R155, RZ, RZ, R21, P4 ;  /* 0x000000ffff9b7224 */ /* 0x000fe200020e0615 */
[----:B------:R-:W-:-:S02]  /*ddb0*/  IADD3 R10, P0, R20, 0x40, RZ ;  /* 0x00000040140a7810 */ /* 0x000fc40007f1e0ff */
[----:B------:R-:W-:Y:S02]  /*ddc0*/  MOV R8, R8 ;  /* 0x0000000800087202 */ /* 0x000fe40000000f00 */
[----:B------:R-:W-:Y:S02]  /*ddd0*/  LOP3.LUT R9, R10, 0x380, RZ, 0xc0, !PT ;  /* 0x000003800a097812 */ /* 0x000fe400078ec0ff */
[----:B------:R-:W-:Y:S02]  /*dde0*/  F2FP.F16.F32.PACK_AB R12, R33, R32 ;  /* 0x00000020210c723e */ /* 0x000fe400000000ff */
[----:B------:R-:W-:Y:S02]  /*ddf0*/  F2FP.F16.F32.PACK_AB R13, R35, R34 ;  /* 0x00000022230d723e */ /* 0x000fe400000000ff */
[----:B------:R-:W-:Y:S02]  /*de00*/  F2FP.F16.F32.PACK_AB R14, R37, R36 ;  /* 0x00000024250e723e */ /* 0x000fe400000000ff */
[----:B------:R-:W-:-:S02]  /*de10*/  SHF.R.U64 R9, R9, 0x3, RZ ;  /* 0x0000000309097819 */ /* 0x000fc400000012ff */
[----:B------:R-:W-:Y:S01]  /*de20*/  F2FP.F16.F32.PACK_AB R11, R47, R46 ;  /* 0x0000002e2f0b723e */ /* 0x000fe200000000ff */
[----:B------:R0:W-:Y:S01]  /*de30*/  STSM.16.M88.4 [R8], R12 ;  /* 0x0000000c08007844 */ /* 0x0001e20000000200 */
[----:B------:R-:W-:Y:S02]  /*de40*/  MOV R7, R152 ;  /* 0x0000009800077202 */ /* 0x000fe40000000f00 */
[----:B------:R-:W-:Y:S02]  /*de50*/  MOV R162, R154 ;  /* 0x0000009a00a27202 */ /* 0x000fe40000000f00 */
[----:B------:R-:W-:Y:S02]  /*de60*/  F2FP.F16.F32.PACK_AB R153, R67, R66 ;  /* 0x000000424399723e */ /* 0x000fe400000000ff */
[----:B------:R-:W-:Y:S02]  /*de70*/  F2FP.F16.F32.PACK_AB R154, R69, R68 ;  /* 0x00000044459a723e */ /* 0x000fe400000000ff */
[----:B------:R-:W-:-:S02]  /*de80*/  F2FP.F16.F32.PACK_AB R155, R71, R70 ;  /* 0x00000046479b723e */ /* 0x000fc400000000ff */
[----:B------:R-:W-:Y:S02]  /*de90*/  MOV R160, R160 ;  /* 0x000000a000a07202 */ /* 0x000fe40000000f00 */
[----:B0-----:R-:W-:Y:S01]  /*dea0*/  LOP3.LUT R8, R9, R10, RZ, 0x3c, !PT ;  /* 0x0000000a09087212 */ /* 0x001fe200078e3cff */
[----:B------:R-:W-:Y:S01]  /*deb0*/  IMAD.X R9, RZ, RZ, R21, P0 ;  /* 0x000000ffff097224 */ /* 0x000fe200000e0615 */
[----:B------:R-:W-:Y:S02]  /*dec0*/  IADD3 R14, P0, R20, 0x2000, RZ ;  /* 0x00002000140e7810 */ /* 0x000fe40007f1e0ff */
[----:B------:R-:W-:Y:S02]  /*ded0*/  F2FP.F16.F32.PACK_AB R10, R45, R44 ;  /* 0x0000002c2d0a723e */ /* 0x000fe400000000ff */
[----:B------:R-:W-:Y:S02]  /*dee0*/  MOV R12, R8 ;  /* 0x00000008000c7202 */ /* 0x000fe40000000f00 */
[----:B------:R-:W-:-:S02]  /*def0*/  F2FP.F16.F32.PACK_AB R8, R41, R40 ;  /* 0x000000282908723e */ /* 0x000fc400000000ff */
[----:B------:R-:W-:Y:S02]  /*df00*/  F2FP.F16.F32.PACK_AB R9, R43, R42 ;  /* 0x0000002a2b09723e */ /* 0x000fe400000000ff */
[----:B------:R-:W-:Y:S02]  /*df10*/  LOP3.LUT R13, R14, 0x380, RZ, 0xc0, !PT ;  /* 0x000003800e0d7812 */ /* 0x000fe400078ec0ff */
[----:B------:R-:W-:Y:S01]  /*df20*/  F2FP.F16.F32.PACK_AB R15, R63, R62 ;  /* 0x0000003e3f0f723e */ /* 0x000fe200000000ff */
[----:B------:R0:W-:Y:S01]  /*df30*/  STSM.16.M88.4 [R12], R8 ;  /* 0x000000080c007844 */ /* 0x0001e20000000200 */
[----:B------:R-:W-:Y:S02]  /*df40*/  SHF.R.U64 R13, R13, 0x3, RZ ;  /* 0x000000030d0d7819 */ /* 0x000fe400000012ff */
[----:B0-----:R-:W-:Y:S01]  /*df50*/  IADD3 R10, P1, R20, 0x60, RZ ;  /* 0x00000060140a7810 */ /* 0x001fe20007f3e0ff */
[----:B------:R-:W-:Y:S01]  /*df60*/  IMAD.X R9, RZ, RZ, R21, P0 ;  /* 0x000000ffff097224 */ /* 0x000fe200000e0615 */
[----:B------:R-:W-:-:S02]  /*df70*/  LOP3.LUT R8, R13, R14, RZ, 0x3c, !PT ;  /* 0x0000000e0d087212 */ /* 0x000fc400078e3cff */
[----:B------:R-:W-:Y:S01]  /*df80*/  LOP3.LUT R13, R10, 0x380, RZ, 0xc0, !PT ;  /* 0x000003800a0d7812 */ /* 0x000fe200078ec0ff */
[----:B------:R-:W-:Y:S01]  /*df90*/  IMAD.X R21, RZ, RZ, R21, P1 ;  /* 0x000000ffff157224 */ /* 0x000fe200008e0615 */
[----:B------:R-:W-:Y:S02]  /*dfa0*/  MOV R152, R8 ;  /* 0x0000000800987202 */ /* 0x000fe40000000f00 */
[----:B------:R-:W-:Y:S02]  /*dfb0*/  SHF.R.U64 R13, R13, 0x3, RZ ;  /* 0x000000030d0d7819 */ /* 0x000fe400000012ff */
[----:B------:R-:W-:Y:S02]  /*dfc0*/  F2FP.F16.F32.PACK_AB R8, R49, R48 ;  /* 0x000000303108723e */ /* 0x000fe400000000ff */
[----:B------:R-:W-:Y:S02]  /*dfd0*/  LOP3.LUT R20, R13, R10, RZ, 0x3c, !PT ;  /* 0x0000000a0d147212 */ /* 0x000fe400078e3cff */
[----:B------:R-:W-:-:S02]  /*dfe0*/  F2FP.F16.F32.PACK_AB R9, R51, R50 ;  /* 0x000000323309723e */ /* 0x000fc400000000ff */
[----:B------:R-:W-:Y:S02]  /*dff0*/  MOV R20, R20 ;  /* 0x0000001400147202 */ /* 0x000fe40000000f00 */
[----:B------:R-:W-:Y:S02]  /*e000*/  F2FP.F16.F32.PACK_AB R10, R53, R52 ;  /* 0x00000034350a723e */ /* 0x000fe400000000ff */
[----:B------:R-:W-:Y:S02]  /*e010*/  F2FP.F16.F32.PACK_AB R11, R55, R54 ;  /* 0x00000036370b723e */ /* 0x000fe400000000ff */
[----:B------:R-:W-:Y:S02]  /*e020*/  F2FP.F16.F32.PACK_AB R12, R57, R56 ;  /* 0x00000038390c723e */ /* 0x000fe400000000ff */
[----:B------:R-:W-:Y:S01]  /*e030*/  F2FP.F16.F32.PACK_AB R13, R59, R58 ;  /* 0x0000003a3b0d723e */ /* 0x000fe200000000ff */
[----:B------:R0:W-:Y:S01]  /*e040*/  STSM.16.M88.4 [R20], R8 ;  /* 0x0000000814007844 */ /* 0x0001e20000000200 */
[----:B------:R-:W-:-:S02]  /*e050*/  F2FP.F16.F32.PACK_AB R14, R61, R60 ;  /* 0x0000003c3d0e723e */ /* 0x000fc400000000ff */
[----:B------:R-:W-:-:S03]  /*e060*/  ISETP.NE.U32.AND P0, PT, RZ, UR6, PT ;  /* 0x00000006ff007c0c */ /* 0x000fc6000bf05070 */
[----:B------:R1:W-:Y:S01]  /*e070*/  STSM.16.M88.4 [R152], R12 ;  /* 0x0000000c98007844 */ /* 0x0003e20000000200 */
[----:B------:R-:W-:Y:S02]  /*e080*/  ISETP.NE.AND.EX P0, PT, RZ, UR7, PT, P0 ;  /* 0x00000007ff007c0c */ /* 0x000fe4000bf05300 */
[----:B0-----:R-:W-:Y:S02]  /*e090*/  F2FP.F16.F32.PACK_AB R8, R73, R72 ;  /* 0x000000484908723e */ /* 0x001fe400000000ff */
[----:B------:R-:W-:Y:S02]  /*e0a0*/  F2FP.F16.F32.PACK_AB R9, R75, R74 ;  /* 0x0000004a4b09723e */ /* 0x000fe400000000ff */
[----:B------:R-:W-:Y:S02]  /*e0b0*/  F2FP.F16.F32.PACK_AB R10, R77, R76 ;  /* 0x0000004c4d0a723e */ /* 0x000fe400000000ff */
[----:B-1----:R-:W-:Y:S02]  /*e0c0*/  F2FP.F16.F32.PACK_AB R152, R65, R64 ;  /* 0x000000404198723e */ /* 0x002fe400000000ff */
[----:B------:R-:W-:-:S02]  /*e0d0*/  F2FP.F16.F32.PACK_AB R11, R79, R78 ;  /* 0x0000004e4f0b723e */ /* 0x000fc400000000ff */
[----:B------:R-:W-:Y:S01]  /*e0e0*/  F2FP.F16.F32.PACK_AB R12, R81, R80 ;  /* 0x00000050510c723e */ /* 0x000fe200000000ff */
[----:B------:R0:W-:Y:S01]  /*e0f0*/  STSM.16.M88.4 [R159], R152 ;  /* 0x000000989f007844 */ /* 0x0001e20000000200 */
[----:B------:R-:W-:Y:S02]  /*e100*/  F2FP.F16.F32.PACK_AB R13, R83, R82 ;  /* 0x00000052530d723e */ /* 0x000fe400000000ff */
[----:B------:R-:W-:Y:S01]  /*e110*/  F2FP.F16.F32.PACK_AB R14, R85, R84 ;  /* 0x00000054550e723e */ /* 0x000fe200000000ff */
[----:B------:R1:W-:Y:S01]  /*e120*/  STSM.16.M88.4 [R157], R8 ;  /* 0x000000089d007844 */ /* 0x0003e20000000200 */
        /* <DEDUP_REMOVED lines=33> */
[----:B------:R-:W-:Y:S01]  /*e340*/  F2FP.F16.F32.PACK_AB R153, R139, R138 ;  /* 0x0000008a8b99723e */ /* 0x000fe200000000ff */
[----:B------:R-:W-:Y:S01]  /*e350*/  IMAD.SHL.U32 R7, R191, 0x4, RZ ;  /* 0x00000004bf077824 */ /* 0x000fe200078e00ff */
[----:B------:R-:W-:Y:S02]  /*e360*/  F2FP.F16.F32.PACK_AB R154, R141, R140 ;  /* 0x0000008c8d9a723e */ /* 0x000fe400000000ff */
[----:B------:R-:W-:Y:S02]  /*e370*/  F2FP.F16.F32.PACK_AB R155, R143, R142 ;  /* 0x0000008e8f9b723e */ /* 0x000fe400000000ff */
[----:B0-----:R-:W-:Y:S02]  /*e380*/  F2FP.F16.F32.PACK_AB R8, R145, R144 ;  /* 0x000000909108723e */ /* 0x001fe400000000ff */
[----:B------:R-:W-:Y:S01]  /*e390*/  F2FP.F16.F32.PACK_AB R9, R147, R146 ;  /* 0x000000929309723e */ /* 0x000fe200000000ff */
[----:B------:R-:W-:Y:S01]  /*e3a0*/  STSM.16.M88.4 [R165], R152 ;  /* 0x00000098a5007844 */ /* 0x000fe20000000200 */
[----:B------:R-:W-:-:S02]  /*e3b0*/  F2FP.F16.F32.PACK_AB R10, R149, R148 ;  /* 0x00000094950a723e */ /* 0x000fc400000000ff */
[----:B------:R-:W-:Y:S02]  /*e3c0*/  F2FP.F16.F32.PACK_AB R11, R151, R150 ;  /* 0x00000096970b723e */ /* 0x000fe400000000ff */
[----:B-1----:R-:W-:Y:S02]  /*e3d0*/  SHF.L.U64.HI R14, R191, 0x2, R196 ;  /* 0x00000002bf0e7819 */ /* 0x002fe400000102c4 */
[----:B------:R-:W-:Y:S01]  /*e3e0*/  @P0 IADD3 R12, P2, R7, UR6, RZ ;  /* 0x00000006070c0c10 */ /* 0x000fe2000ff5e0ff */
[----:B------:R0:W-:Y:S03]  /*e3f0*/  STSM.16.M88.4 [R166], R8 ;  /* 0x00000008a6007844 */ /* 0x0001e60000000200 */
[----:B------:R-:W-:Y:S01]  /*e400*/  @P0 IADD3.X R13, R14, UR7, RZ, P2, !PT ;  /* 0x000000070e0d0c10 */ /* 0x000fe200097fe4ff */
[----:B------:R-:W-:Y:S08]  /*e410*/  BAR.SYNC.DEFER_BLOCKING 0x1, 0x100 ;  /* 0x0044000000007b1d */ /* 0x000ff00000010000 */
[----:B0-----:R-:W0:Y:S01]  /*e420*/  LDC.64 R10, c[0x0][0xd00] ;  /* 0x00034000ff0a7b82 */ /* 0x001e220000000a00 */
[----:B------:R-:W2:Y:S01]  /*e430*/  @P0 LDG.E R12, desc[UR38][R12.64] ;  /* 0x000000260c0c0981 */ /* 0x000ea2000c1e1900 */
[----:B0-----:R-:W-:-:S02]  /*e440*/  ISETP.NE.U32.AND P1, PT, R10, RZ, PT ;  /* 0x000000ff0a00720c */ /* 0x001fc40003f25070 */
[----:B------:R-:W-:Y:S02]  /*e450*/  IADD3 R8, P2, R7, R10, RZ ;  /* 0x0000000a07087210 */ /* 0x000fe40007f5e0ff */
[----:B------:R-:W-:Y:S01]  /*e460*/  ISETP.NE.AND.EX P1, PT, R11, RZ, PT, P1 ;  /* 0x000000ff0b00720c */ /* 0x000fe20003f25310 */
[----:B------:R-:W-:Y:S02]  /*e470*/  IMAD.MOV.U32 R7, RZ, RZ, RZ ;  /* 0x000000ffff077224 */ /* 0x000fe400078e00ff */
[----:B------:R-:W-:-:S10]  /*e480*/  IMAD.X R9, R14, 0x1, R11, P2 ;  /* 0x000000010e097824 */ /* 0x000fd400010e060b */
        /* <DEDUP_REMOVED lines=10> */
.L_x_5172:
[----:B------:R-:W0:Y:S01]  /*e530*/  SHFL.IDX PT, R8, R230, RZ, 0x1f ;  /* 0x00001fffe6087589 */ /* 0x000e2200000e0000 */
[----:B------:R-:W-:Y:S02]  /*e540*/  LOP3.LUT R195, R195, 0xff, RZ, 0xc0, !PT ;  /* 0x000000ffc3c37812 */ /* 0x000fe400078ec0ff */
[----:B0-----:R-:W-:Y:S02]  /*e550*/  ISETP.NE.AND P0, PT, R8, RZ, PT ;  /* 0x000000ff0800720c */ /* 0x001fe40003f05270 */
[----:B-----5:R-:W-:-:S11]  /*e560*/  SHF.R.S32.HI R8, RZ, 0x1f, R7 ;  /* 0x0000001fff087819 */ /* 0x020fd60000011407 */
[----:B------:R-:W-:Y:S05]  /*e570*/  @P0 BRA `(.L_x_5173) ;  /* 0x0000000000f40947 */ /* 0x000fea0003800000 */
[----:B------:R-:W2:Y:S01]  /*e580*/  LDL R156, [R1+0x68] ;  /* 0x00006800019c7983 */ /* 0x000ea20000100800 */
[----:B------:R-:W-:Y:S01]  /*e590*/  IMAD.MOV.U32 R20, RZ, RZ, 0xab8 ;  /* 0x00000ab8ff147424 */ /* 0x000fe200078e00ff */
[----:B------:R-:W-:Y:S01]  /*e5a0*/  ISETP.GT.AND P1, PT, R0, 0x1, PT ;  /* 0x000000010000780c */ /* 0x000fe20003f24270 */
[----:B------:R-:W0:Y:S01]  /*e5b0*/  LDC R9, c[0x0][0xce8] ;  /* 0x00033a00ff097b82 */ /* 0x000e220000000800 */
[----:B------:R-:W-:Y:S01]  /*e5c0*/  ISETP.NE.U32.AND P0, PT, R10, RZ, PT ;  /* 0x000000ff0a00720c */ /* 0x000fe20003f05070 */
[----:B------:R-:W-:Y:S01]  /*e5d0*/  VIADD R152, R190, UR42 ;  /* 0x0000002abe987c36 */ /* 0x000fe20008000000 */
[----:B------:R-:W-:Y:S02]  /*e5e0*/  SEL R20, R20, 0xa78, P1 ;  /* 0x00000a7814147807 */ /* 0x000fe40000800000 */
[----:B------:R-:W-:-:S03]  /*e5f0*/  ISETP.NE.AND.EX P0, PT, R11, RZ, PT, P0 ;  /* 0x000000ff0b00720c */ /* 0x000fc60003f05300 */
[----:B------:R-:W1:Y:S01]  /*e600*/  LDC.64 R12, c[0x0][R20+0x220] ;  /* 0x00008800140c7b82 */ /* 0x000e620000000a00 */
[----:B------:R-:W-:Y:S02]  /*e610*/  SEL R21, R191, RZ, !P0 ;  /* 0x000000ffbf157207 */ /* 0x000fe40004000000 */
[----:B------:R-:W-:-:S05]  /*e620*/  SEL R153, R196, RZ, !P0 ;  /* 0x000000ffc4997207 */ /* 0x000fca0004000000 */
[----:B------:R-:W3:Y:S01]  /*e630*/  LDC.64 R14, c[0x0][R20+0x218] ;  /* 0x00008600140e7b82 */ /* 0x000ee20000000a00 */
[----:B0-----:R-:W-:Y:S01]  /*e640*/  ISETP.NE.AND P2, PT, R9, 0x1, PT ;  /* 0x000000010900780c */ /* 0x001fe20003f45270 */
[----:B-1----:R-:W-:-:S04]  /*e650*/  IMAD R13, R13, R21, RZ ;  /* 0x000000150d0d7224 */ /* 0x002fc800078e02ff */
[C---:B------:R-:W-:Y:S02]  /*e660*/  IMAD R153, R12.reuse, R153, R13 ;  /* 0x000000990c997224 */ /* 0x040fe400078e020d */
[----:B------:R-:W-:-:S04]  /*e670*/  IMAD.WIDE.U32 R12, R12, R21, RZ ;  /* 0x000000150c0c7225 */ /* 0x000fc800078e00ff */
[-C--:B---3--:R-:W-:Y:S02]  /*e680*/  IMAD R155, R15, R192.reuse, RZ ;  /* 0x000000c00f9b7224 */ /* 0x088fe400078e02ff */
[----:B------:R-:W-:Y:S02]  /*e690*/  IMAD.IADD R13, R13, 0x1, R153 ;  /* 0x000000010d0d7824 */ /* 0x000fe400078e0299 */
[----:B------:R-:W-:Y:S01]  /*e6a0*/  IMAD.WIDE.U32 R14, R14, R192, RZ ;  /* 0x000000c00e0e7225 */ /* 0x000fe200078e00ff */
[----:B------:R-:W0:Y:S03]  /*e6b0*/  @P2 LDC R153, c[0x0][0xcec] ;  /* 0x00033b00ff992b82 */ /* 0x000e260000000800 */
[----:B------:R-:W-:Y:S01]  /*e6c0*/  IMAD.IADD R154, R15, 0x1, R155 ;  /* 0x000000010f9a7824 */ /* 0x000fe200078e029b */
[----:B------:R-:W-:-:S04]  /*e6d0*/  IADD3 R21, P0, P3, R12, R14, R7 ;  /* 0x0000000e0c157210 */ /* 0x000fc80007b1e007 */
[----:B------:R-:W1:Y:S01]  /*e6e0*/  @P2 LDC R155, c[0x0][0xcf0] ;  /* 0x00033c00ff9b2b82 */ /* 0x000e620000000800 */
[----:B------:R-:W-:Y:S02]  /*e6f0*/  IADD3.X R154, R13, R154, R8, P0, P3 ;  /* 0x0000009a0d9a7210 */ /* 0x000fe400007e6408 */
[----:B------:R-:W-:-:S05]  /*e700*/  SEL R13, R195, RZ, P1 ;  /* 0x000000ffc30d7207 */ /* 0x000fca0000800000 */
[----:B------:R-:W3:Y:S01]  /*e710*/  LDC.64 R14, c[0x0][R20+0x228] ;  /* 0x00008a00140e7b82 */ /* 0x000ee20000000a00 */
[----:B0-----:R-:W-:-:S04]  /*e720*/  @P2 IMAD.HI.U32 R12, R152, R153, RZ ;  /* 0x00000099980c2227 */ /* 0x001fc800078e00ff */
[----:B------:R-:W-:Y:S01]  /*e730*/  IMAD.MOV.U32 R153, RZ, RZ, R152 ;  /* 0x000000ffff997224 */ /* 0x000fe200078e0098 */
[----:B-1----:R-:W-:Y:S01]  /*e740*/  @P2 SHF.R.U32.HI R153, RZ, R155, R12 ;  /* 0x0000009bff992219 */ /* 0x002fe2000001160c */
[-C--:B---3--:R-:W-:Y:S02]  /*e750*/  IMAD R155, R15, R13.reuse, RZ ;  /* 0x0000000d0f9b7224 */ /* 0x088fe400078e02ff */
[----:B------:R-:W-:Y:S02]  /*e760*/  IMAD.WIDE.U32 R14, R14, R13, RZ ;  /* 0x0000000d0e0e7225 */ /* 0x000fe400078e00ff */
[----:B------:R-:W0:Y:S02]  /*e770*/  LDC.64 R12, c[0x0][0xca8] ;  /* 0x00032a00ff0c7b82 */ /* 0x000e240000000a00 */
[----:B------:R-:W-:Y:S01]  /*e780*/  IMAD.IADD R15, R15, 0x1, R155 ;  /* 0x000000010f0f7824 */ /* 0x000fe200078e029b */
[----:B------:R-:W-:Y:S01]  /*e790*/  IADD3 R14, P0, P2, R153, R21, R14 ;  /* 0x00000015990e7210 */ /* 0x000fe20007a1e00e */
[--C-:B------:R-:W-:Y:S01]  /*e7a0*/  IMAD.MOV R155, RZ, RZ, -R153.reuse ;  /* 0x000000ffff9b7224 */ /* 0x100fe200078e0a99 */
[----:B------:R-:W-:-:S03]  /*e7b0*/  SHF.R.S32.HI R153, RZ, 0x1f, R153 ;  /* 0x0000001fff997819 */ /* 0x000fc60000011499 */
[----:B------:R-:W1:Y:S01]  /*e7c0*/  LDC.64 R20, c[0x0][R20+0x210] ;  /* 0x0000840014147b82 */ /* 0x000e620000000a00 */
[----:B------:R-:W-:Y:S01]  /*e7d0*/  IMAD R155, R9, R155, R152 ;  /* 0x0000009b099b7224 */ /* 0x000fe200078e0298 */
[----:B------:R-:W-:Y:S01]  /*e7e0*/  IADD3.X R15, R153, R154, R15, P0, P2 ;  /* 0x0000009a990f7210 */ /* 0x000fe200007e440f */
[----:B------:R-:W-:Y:S02]  /*e7f0*/  IMAD R152, R9, UR6, RZ ;  /* 0x0000000609987c24 */ /* 0x000fe4000f8e02ff */
[----:B------:R-:W-:Y:S01]  /*e800*/  VIADD R9, R18, UR42 ;  /* 0x0000002a12097c36 */ /* 0x000fe20008000000 */
[----:B------:R-:W-:Y:S02]  /*e810*/  SHF.R.S32.HI R153, RZ, 0x1f, R155 ;  /* 0x0000001fff997819 */ /* 0x000fe4000001149b */
[----:B0-----:R-:W0:Y:S08]  /*e820*/  @!P1 LDC R12, c[0x0][0xc50] ;  /* 0x00031400ff0c9b82 */ /* 0x001e300000000800 */
[----:B------:R-:W3:Y:S01]  /*e830*/  @!P1 LDC R13, c[0x0][0xc54] ;  /* 0x00031500ff0d9b82 */ /* 0x000ee20000000800 */
[----:B-1----:R-:W-:-:S02]  /*e840*/  IMAD R21, R21, R155, RZ ;  /* 0x0000009b15157224 */ /* 0x002fc400078e02ff */
[----:B------:R-:W-:-:S04]  /*e850*/  IMAD.WIDE.U32 R14, R20, R155, R14 ;  /* 0x0000009b140e7225 */ /* 0x000fc800078e000e */
[----:B------:R-:W-:-:S04]  /*e860*/  IMAD R21, R20, R153, R21 ;  /* 0x0000009914157224 */ /* 0x000fc800078e0215 */
[----:B------:R-:W-:Y:S01]  /*e870*/  IMAD.IADD R15, R15, 0x1, R21 ;  /* 0x000000010f0f7824 */ /* 0x000fe200078e0215 */
[----:B0-----:R-:W-:-:S04]  /*e880*/  LEA R20, P0, R14, R12, 0x2 ;  /* 0x0000000c0e147211 */ /* 0x001fc800078010ff */
[----:B---3--:R-:W-:Y:S02]  /*e890*/  LEA.HI.X R21, R14, R13, R15, 0x2, P0 ;  /* 0x0000000d0e157211 */ /* 0x008fe400000f140f */
[----:B------:R-:W-:Y:S04]  /*e8a0*/  SHFL.IDX PT, R14, R20, 0x1, 0x1c1f ;  /* 0x003c1f00140e7f89 */ /* 0x000fe800000e0000 */
        /* <DEDUP_REMOVED lines=10> */
.L_x_5173:
        /* <DEDUP_REMOVED lines=24> */
[C---:B------:R-:W-:Y:S02]  /*ead0*/  IADD3 R53, P3, R4.reuse, 0x8000, RZ ;  /* 0x0000800004357810 */ /* 0x040fe40007f7e0ff */
[----:B------:R-:W-:Y:S01]  /*eae0*/  IADD3 R45, P1, R4, 0x6000, RZ ;  /* 0x00006000042d7810 */ /* 0x000fe20007f3e0ff */
[----:B------:R-:W-:Y:S01]  /*eaf0*/  IMAD R8, R8, UR8, RZ ;  /* 0x0000000808087c24 */ /* 0x000fe2000f8e02ff */
[----:B------:R-:W-:Y:S01]  /*eb00*/  SHF.R.U64 R48, R48, 0x3, RZ ;  /* 0x0000000330307819 */ /* 0x000fe200000012ff */
[C---:B------:R-:W-:Y:S01]  /*eb10*/  VIADD R97, R17.reuse, 0x140 ;  /* 0x0000014011617836 */ /* 0x040fe20000000000 */
[----:B------:R-:W-:Y:S01]  /*eb20*/  SHF.R.U64 R40, R40, 0x3, RZ ;  /* 0x0000000328287819 */ /* 0x000fe200000012ff */
[----:B------:R-:W-:Y:S01]  /*eb30*/  VIADD R93, R17, 0x180 ;  /* 0x00000180115d7836 */ /* 0x000fe20000000000 */
[----:B------:R-:W-:Y:S01]  /*eb40*/  LOP3.LUT R52, R53, 0x380, RZ, 0xc0, !PT ;  /* 0x0000038035347812 */ /* 0x000fe200078ec0ff */
[----:B------:R-:W5:Y:S01]  /*eb50*/  LD.E.128 R24, desc[UR38][R24.64] ;  /* 0x0000002618187980 */ /* 0x000f62000c101d00 */
[----:B------:R-:W-:-:S02]  /*eb60*/  IADD3 R29, P4, R4, 0x2000, RZ ;  /* 0x00002000041d7810 */ /* 0x000fc40007f9e0ff */
[C---:B------:R-:W-:Y:S02]  /*eb70*/  IADD3 R33, P5, R4.reuse, 0x3000, RZ ;  /* 0x0000300004217810 */ /* 0x040fe40007fbe0ff */
[----:B------:R-:W-:Y:S02]  /*eb80*/  IADD3 R37, P6, R4, 0x4000, RZ ;  /* 0x0000400004257810 */ /* 0x000fe40007fde0ff */
[----:B------:R-:W-:Y:S02]  /*eb90*/  LOP3.LUT R44, R45, 0x380, RZ, 0xc0, !PT ;  /* 0x000003802d2c7812 */ /* 0x000fe400078ec0ff */
[----:B------:R-:W-:Y:S01]  /*eba0*/  LOP3.LUT R48, R48, R49, RZ, 0x3c, !PT ;  /* 0x0000003130307212 */ /* 0x000fe200078e3cff */
[--C-:B------:R-:W-:Y:S01]  /*ebb0*/  IMAD.X R49, RZ, RZ, R5.reuse, P2 ;  /* 0x000000ffff317224 */ /* 0x100fe200010e0605 */
[----:B------:R-:W-:Y:S01]  /*ebc0*/  LOP3.LUT R40, R40, R41, RZ, 0x3c, !PT ;  /* 0x0000002928287212 */ /* 0x000fe200078e3cff */
[----:B------:R-:W-:Y:S01]  /*ebd0*/  IMAD.X R41, RZ, RZ, R5, P0 ;  /* 0x000000ffff297224 */ /* 0x000fe200000e0605 */
[----:B------:R-:W-:-:S02]  /*ebe0*/  SHF.R.U64 R52, R52, 0x3, RZ ;  /* 0x0000000334347819 */ /* 0x000fc400000012ff */
[----:B------:R-:W-:Y:S01]  /*ebf0*/  LOP3.LUT R28, R29, 0x380, RZ, 0xc0, !PT ;  /* 0x000003801d1c7812 */ /* 0x000fe200078ec0ff */
[----:B------:R-:W5:Y:S01]  /*ec00*/  LD.E.128 R48, desc[UR38][R48.64] ;  /* 0x0000002630307980 */ /* 0x000f62000c101d00 */
[----:B------:R-:W-:Y:S02]  /*ec10*/  LOP3.LUT R32, R33, 0x380, RZ, 0xc0, !PT ;  /* 0x0000038021207812 */ /* 0x000fe400078ec0ff */
[----:B------:R-:W-:Y:S01]  /*ec20*/  LOP3.LUT R36, R37, 0x380, RZ, 0xc0, !PT ;  /* 0x0000038025247812 */ /* 0x000fe200078ec0ff */
[----:B------:R-:W5:Y:S01]  /*ec30*/  LD.E.128 R40, desc[UR38][R40.64] ;  /* 0x0000002628287980 */ /* 0x000f62000c101d00 */
[----:B------:R-:W-:Y:S02]  /*ec40*/  IADD3 R77, P2, R4, 0xe000, RZ ;  /* 0x0000e000044d7810 */ /* 0x000fe40007f5e0ff */
[----:B------:R-:W-:Y:S02]  /*ec50*/  SHF.R.U64 R44, R44, 0x3, RZ ;  /* 0x000000032c2c7819 */ /* 0x000fe400000012ff */
[----:B------:R-:W-:-:S02]  /*ec60*/  IADD3 R69, P0, R4, 0xc000, RZ ;  /* 0x0000c00004457810 */ /* 0x000fc40007f1e0ff */
[----:B------:R-:W-:Y:S01]  /*ec70*/  LOP3.LUT R52, R52, R53, RZ, 0x3c, !PT ;  /* 0x0000003534347212 */ /* 0x000fe200078e3cff */
[--C-:B------:R-:W-:Y:S01]  /*ec80*/  IMAD.X R53, RZ, RZ, R5.reuse, P3 ;  /* 0x000000ffff357224 */ /* 0x100fe200018e0605 */
[----:B------:R-:W-:Y:S02]  /*ec90*/  SHF.R.U64 R28, R28, 0x3, RZ ;  /* 0x000000031c1c7819 */ /* 0x000fe400000012ff */
[----:B------:R-:W-:Y:S02]  /*eca0*/  SHF.R.U64 R32, R32, 0x3, RZ ;  /* 0x0000000320207819 */ /* 0x000fe400000012ff */
[----:B------:R-:W-:Y:S01]  /*ecb0*/  SHF.R.U64 R36, R36, 0x3, RZ ;  /* 0x0000000324247819 */ /* 0x000fe200000012ff */
[----:B------:R-:W5:Y:S01]  /*ecc0*/  LD.E.128 R52, desc[UR38][R52.64] ;  /* 0x0000002634347980 */ /* 0x000f62000c101d00 */
[----:B------:R-:W-:Y:S02]  /*ecd0*/  LOP3.LUT R76, R77, 0x380, RZ, 0xc0, !PT ;  /* 0x000003804d4c7812 */ /* 0x000fe400078ec0ff */
[----:B------:R-:W-:Y:S01]  /*ece0*/  LOP3.LUT R44, R44, R45, RZ, 0x3c, !PT ;  /* 0x0000002d2c2c7212 */ /* 0x000fe200078e3cff */
[----:B------:R-:W-:Y:S01]  /*ecf0*/  IMAD.X R45, RZ, RZ, R5, P1 ;  /* 0x000000ffff2d7224 */ /* 0x000fe200008e0605 */
[----:B------:R-:W-:-:S02]  /*ed00*/  LOP3.LUT R68, R69, 0x380, RZ, 0xc0, !PT ;  /* 0x0000038045447812 */ /* 0x000fc400078ec0ff */
[C---:B------:R-:W-:Y:S02]  /*ed10*/  IADD3 R11, P3, R4.reuse, 0xf000, RZ ;  /* 0x0000f000040b7810 */ /* 0x040fe40007f7e0ff */
        /* <DEDUP_REMOVED lines=8> */
[----:B------:R-:W-:Y:S01]  /*eda0*/  SHF.R.U64 R76, R76, 0x3, RZ ;  /* 0x000000034c4c7819 */ /* 0x000fe200000012ff */
[----:B------:R-:W-:Y:S01]  /*edb0*/  IMAD.X R81, RZ, RZ, R5, P3 ;  /* 0x000000ffff517224 */ /* 0x000fe200018e0605 */
[----:B------:R-:W-:Y:S01]  /*edc0*/  SHF.R.U64 R68, R68, 0x3, RZ ;  /* 0x0000000344447819 */ /* 0x000fe200000012ff */
[----:B------:R-:W5:Y:S01]  /*edd0*/  LD.E.128 R28, desc[UR38][R28.64] ;  /* 0x000000261c1c7980 */ /* 0x000f62000c101d00 */
[----:B------:R-:W-:-:S02]  /*ede0*/  LOP3.LUT R10, R11, 0x380, RZ, 0xc0, !PT ;  /* 0x000003800b0a7812 */ /* 0x000fc400078ec0ff */
[C---:B------:R-:W-:Y:S01]  /*edf0*/  IADD3 R57, P4, R4.reuse, 0x9000, RZ ;  /* 0x0000900004397810 */ /* 0x040fe20007f9e0ff */
[----:B------:R-:W5:Y:S01]  /*ee00*/  LD.E.128 R32, desc[UR38][R32.64] ;  /* 0x0000002620207980 */ /* 0x000f62000c101d00 */
[C---:B------:R-:W-:Y:S02]  /*ee10*/  IADD3 R61, P5, R4.reuse, 0xa000, RZ ;  /* 0x0000a000043d7810 */ /* 0x040fe40007fbe0ff */
[C---:B------:R-:W-:Y:S01]  /*ee20*/  IADD3 R65, P6, R4.reuse, 0xb000, RZ ;  /* 0x0000b00004417810 */ /* 0x040fe20007fde0ff */
[----:B------:R-:W5:Y:S01]  /*ee30*/  LD.E.128 R36, desc[UR38][R36.64] ;  /* 0x0000002624247980 */ /* 0x000f62000c101d00 */
[----:B------:R-:W-:Y:S02]  /*ee40*/  LOP3.LUT R13, R4, 0x380, RZ, 0xc0, !PT ;  /* 0x00000380040d7812 */ /* 0x000fe400078ec0ff */
        /* <DEDUP_REMOVED lines=11> */
[----:B------:R-:W-:Y:S02]  /*ef00*/  SHF.R.U64 R13, R13, 0x3, RZ ;  /* 0x000000030d0d7819 */ /* 0x000fe400000012ff */
[----:B-1----:R-:W-:Y:S02]  /*ef10*/  ISETP.NE.AND P2, PT, R21, 0x1, PT ;  /* 0x000000011500780c */ /* 0x002fe40003f45270 */
[----:B------:R-:W-:-:S02]  /*ef20*/  SHF.R.U64 R72, R72, 0x3, RZ ;  /* 0x0000000348487819 */ /* 0x000fc400000012ff */
[----:B------:R-:W-:Y:S02]  /*ef30*/  ISETP.GE.AND P0, PT, R194, UR7, PT ;  /* 0x00000007c2007c0c */ /* 0x000fe4000bf06270 */
[----:B------:R-:W-:Y:S01]  /*ef40*/  LOP3.LUT R80, R10, R11, RZ, 0x3c, !PT ;  /* 0x0000000b0a507212 */ /* 0x000fe200078e3cff */
[----:B------:R-:W-:Y:S01]  /*ef50*/  IMAD R11, R7, UR9, R8 ;  /* 0x00000009070b7c24 */ /* 0x000fe2000f8e0208 */
[----:B------:R-:W-:Y:S02]  /*ef60*/  SHF.R.U64 R56, R56, 0x3, RZ ;  /* 0x0000000338387819 */ /* 0x000fe400000012ff */
[----:B------:R-:W-:Y:S02]  /*ef70*/  SHF.R.U64 R60, R60, 0x3, RZ ;  /* 0x000000033c3c7819 */ /* 0x000fe400000012ff */
[----:B------:R-:W-:Y:S01]  /*ef80*/  SHF.R.U64 R64, R64, 0x3, RZ ;  /* 0x0000000340407819 */ /* 0x000fe200000012ff */
[----:B------:R-:W0:Y:S01]  /*ef90*/  @P2 LDC R85, c[0x0][0xcec] ;  /* 0x00033b00ff552b82 */ /* 0x000e220000000800 */
[----:B------:R-:W-:Y:S01]  /*efa0*/  LOP3.LUT R4, R13, R4, RZ, 0x3c, !PT ;  /* 0x000000040d047212 */ /* 0x000fe200078e3cff */
[----:B------:R-:W5:Y:S01]  /*efb0*/  LD.E.128 R80, desc[UR38][R80.64] ;  /* 0x0000002650507980 */ /* 0x000f62000c101d00 */
[----:B------:R-:W-:Y:S01]  /*efc0*/  LOP3.LUT R72, R72, R73, RZ, 0x3c, !PT ;  /* 0x0000004948487212 */ /* 0x000fe200078e3cff */
[--C-:B------:R-:W-:Y:S01]  /*efd0*/  IMAD.X R73, RZ, RZ, R5.reuse, P1 ;  /* 0x000000ffff497224 */ /* 0x100fe200008e0605 */
[----:B------:R-:W-:Y:S01]  /*efe0*/  SEL R8, RZ, 0xffffffff, P0 ;  /* 0xffffffffff087807 */ /* 0x000fe20000000000 */
[----:B------:R1:W5:Y:S01]  /*eff0*/  LD.E.128 R12, desc[UR38][R4.64] ;  /* 0x00000026040c7980 */ /* 0x000362000c101d00 */
[----:B------:R-:W-:Y:S01]  /*f000*/  ISETP.GE.AND P1, PT, R17, UR7, PT ;  /* 0x0000000711007c0c */ /* 0x000fe2000bf26270 */
[----:B------:R-:W2:Y:S01]  /*f010*/  @P2 LDC R87, c[0x0][0xcf0] ;  /* 0x00033c00ff572b82 */ /* 0x000ea20000000800 */
[----:B------:R-:W-:Y:S01]  /*f020*/  LOP3.LUT R56, R56, R57, RZ, 0x3c, !PT ;  /* 0x0000003938387212 */ /* 0x000fe200078e3cff */
[--C-:B------:R-:W-:Y:S01]  /*f030*/  IMAD.X R57, RZ, RZ, R5.reuse, P4 ;  /* 0x000000ffff397224 */ /* 0x100fe200020e0605 */
[----:B------:R-:W-:Y:S01]  /*f040*/  LOP3.LUT R60, R60, R61, RZ, 0x3c, !PT ;  /* 0x0000003d3c3c7212 */ /* 0x000fe200078e3cff */
[--C-:B------:R-:W-:Y:S01]  /*f050*/  IMAD.X R61, RZ, RZ, R5.reuse, P5 ;  /* 0x000000ffff3d7224 */ /* 0x100fe200028e0605 */
[----:B------:R-:W-:Y:S01]  /*f060*/  LOP3.LUT R64, R64, R65, RZ, 0x3c, !PT ;  /* 0x0000004140407212 */ /* 0x000fe200078e3cff */
[----:B------:R-:W-:Y:S01]  /*f070*/  IMAD.X R65, RZ, RZ, R5, P6 ;  /* 0x000000ffff417224 */ /* 0x000fe200030e0605 */
[----:B------:R-:W-:Y:S01]  /*f080*/  ISETP.GE.AND P0, PT, R193, UR7, PT ;  /* 0x00000007c1007c0c */ /* 0x000fe2000bf06270 */
[----:B-1----:R-:W-:Y:S01]  /*f090*/  IMAD.WIDE.U32 R4, R7, UR8, RZ ;  /* 0x0000000807047c25 */ /* 0x002fe2000f8e00ff */
[----:B------:R-:W-:Y:S01]  /*f0a0*/  SEL R7, RZ, 0x1, P1 ;  /* 0x00000001ff077807 */ /* 0x000fe20000800000 */
[----:B------:R-:W-:Y:S01]  /*f0b0*/  ULDC.64 UR8, c[0x0][0xbe8] ;  /* 0x0002fa0000087ab9 */ /* 0x000fe20000000a00 */
[----:B------:R-:W5:Y:S01]  /*f0c0*/  LD.E.128 R56, desc[UR38][R56.64] ;  /* 0x0000002638387980 */ /* 0x000f62000c101d00 */
[----:B------:R-:W-:Y:S01]  /*f0d0*/  IMAD.SHL.U32 R10, R8, 0x2, RZ ;  /* 0x00000002080a7824 */ /* 0x000fe200078e00ff */
[----:B------:R-:W-:-:S02]  /*f0e0*/  SEL R8, RZ, 0xffffffff, P0 ;  /* 0xffffffffff087807 */ /* 0x000fc40000000000 */
[----:B------:R-:W5:Y:S02]  /*f0f0*/  LD.E.128 R60, desc[UR38][R60.64] ;  /* 0x000000263c3c7980 */ /* 0x000f64000c101d00 */
[----:B------:R-:W-:Y:S01]  /*f100*/  LOP3.LUT R7, R10, 0x2, R7, 0xe2, !PT ;  /* 0x000000020a077812 */ /* 0x000fe200078ee207 */
[----:B------:R-:W-:Y:S01]  /*f110*/  IMAD.SHL.U32 R8, R8, 0x4, RZ ;  /* 0x0000000408087824 */ /* 0x000fe200078e00ff */
[----:B------:R-:W-:Y:S01]  /*f120*/  LOP3.LUT R10, R9, 0xfffffff8, RZ, 0xc0, !PT ;  /* 0xfffffff8090a7812 */ /* 0x000fe200078ec0ff */
[----:B------:R-:W-:Y:S01]  /*f130*/  IMAD.IADD R5, R5, 0x1, R11 ;  /* 0x0000000105057824 */ /* 0x000fe200078e020b */
[----:B------:R-:W5:Y:S03]  /*f140*/  LD.E.128 R64, desc[UR38][R64.64] ;  /* 0x0000002640407980 */ /* 0x000f66000c101d00 */
[----:B------:R-:W-:Y:S01]  /*f150*/  IMAD.IADD R11, R3, 0x1, -R10 ;  /* 0x00000001030b7824 */ /* 0x000fe200078e0a0a */
[----:B------:R-:W-:Y:S01]  /*f160*/  LOP3.LUT R10, R8, 0x4, R7, 0xe2, !PT ;  /* 0x00000004080a7812 */ /* 0x000fe200078ee207 */
[----:B------:R-:W-:Y:S01]  /*f170*/  VIADD R7, R17, 0xc0 ;  /* 0x000000c011077836 */ /* 0x000fe20000000000 */
[----:B------:R-:W5:Y:S01]  /*f180*/  LD.E.128 R72, desc[UR38][R72.64] ;  /* 0x0000002648487980 */ /* 0x000f62000c101d00 */
[----:B------:R-:W-:Y:S01]  /*f190*/  IMAD.WIDE.U32 R4, R192, UR8, R4 ;  /* 0x00000008c0047c25 */ /* 0x000fe2000f8e0004 */
[----:B------:R-:W-:-:S02]  /*f1a0*/  SHF.R.S32.HI R9, RZ, 0x1f, R191 ;  /* 0x0000001fff097819 */ /* 0x000fc400000114bf */
[----:B------:R-:W-:Y:S01]  /*f1b0*/  ISETP.GE.AND P1, PT, R7, UR7, PT ;  /* 0x0000000707007c0c */ /* 0x000fe2000bf26270 */
[----:B------:R-:W-:Y:S01]  /*f1c0*/  VIADD R3, R17, 0x100 ;  /* 0x0000010011037836 */ /* 0x000fe20000000000 */
[----:B------:R-:W-:Y:S01]  /*f1d0*/  @!PT LDS RZ, [RZ] ;  /* 0x00000000fffff984 */ /* 0x000fe20000000800 */
[----:B------:R-:W-:Y:S01]  /*f1e0*/  @!PT LDS RZ, [RZ] ;  /* 0x00000000fffff984 */ /* 0x000fe20000000800 */
[----:B------:R-:W-:Y:S01]  /*f1f0*/  @!PT LDS RZ, [RZ] ;  /* 0x00000000fffff984 */ /* 0x000fe20000000800 */
[----:B------:R-:W-:Y:S01]  /*f200*/  @!PT LDS RZ, [RZ] ;  /* 0x00000000fffff984 */ /* 0x000fe20000000800 */
[----:B------:R1:W-:Y:S06]  /*f210*/  MEMBAR.ALL.CTA ;  /* 0x0000000000007992 */ /* 0x0003ec0000008000 */
[----:B-1----:R-:W1:Y:S01]  /*f220*/  FENCE.VIEW.ASYNC.S ;  /* 0x00000000000073c6 */ /* 0x002e620000000000 */
[----:B------:R-:W-:Y:S01]  /*f230*/  IMAD R5, R192, UR9, R5 ;  /* 0x00000009c0057c24 */ /* 0x000fe2000f8e0205 */
[----:B------:R-:W-:Y:S01]  /*f240*/  ULDC.64 UR8, c[0x0][0xbf0] ;  /* 0x0002fc0000087ab9 */ /* 0x000fe20000000a00 */
[----:B------:R-:W-:Y:S01]  /*f250*/  IMAD R8, R11, 0x20, R0 ;  /* 0x000000200b087824 */ /* 0x000fe200078e0200 */
[----:B------:R-:W-:Y:S01]  /*f260*/  ISETP.GE.AND P0, PT, R3, UR7, PT ;  /* 0x0000000703007c0c */ /* 0x000fe2000bf06270 */
[----:B------:R-:W-:Y:S01]  /*f270*/  IMAD R20, R9, UR8, RZ ;  /* 0x0000000809147c24 */ /* 0x000fe2000f8e02ff */
[----:B------:R-:W-:Y:S01]  /*f280*/  SEL R9, RZ, 0xffffffff, P1 ;  /* 0xffffffffff097807 */ /* 0x000fe20000800000 */
[----:B------:R-:W-:Y:S01]  /*f290*/  VIADD R84, R8, UR42 ;  /* 0x0000002a08547c36 */ /* 0x000fe20008000000 */
[----:B------:R-:W-:-:S03]  /*f2a0*/  SEL R11, RZ, 0xffffffff, P0 ;  /* 0xffffffffff0b7807 */ /* 0x000fc60000000000 */
[----:B------:R-:W-:Y:S02]  /*f2b0*/  IMAD.SHL.U32 R89, R9, 0x8, RZ ;  /* 0x0000000809597824 */ /* 0x000fe400078e00ff */
[----:B0-----:R-:W-:-:S03]  /*f2c0*/  @P2 IMAD.HI.U32 R8, R84, R85, RZ ;  /* 0x0000005554082227 */ /* 0x001fc600078e00ff */
[----:B------:R-:W-:Y:S01]  /*f2d0*/  LOP3.LUT R10, R89, 0x8, R10, 0xe2, !PT ;  /* 0x00000008590a7812 */ /* 0x000fe200078ee20a */
[----:B------:R-:W-:Y:S01]  /*f2e0*/  IMAD.MOV.U32 R9, RZ, RZ, R84 ;  /* 0x000000ffff097224 */ /* 0x000fe200078e0054 */
[----:B--2---:R-:W-:Y:S01]  /*f2f0*/  @P2 SHF.R.U32.HI R9, RZ, R87, R8 ;  /* 0x00000057ff092219 */ /* 0x004fe20000011608 */
[----:B------:R-:W-:Y:S02]  /*f300*/  IMAD.SHL.U32 R11, R11, 0x10, RZ ;  /* 0x000000100b0b7824 */ /* 0x000fe400078e00ff */
[C---:B------:R-:W-:Y:S02]  /*f310*/  IMAD R19, R191.reuse, UR9, R20 ;  /* 0x00000009bf137c24 */ /* 0x040fe4000f8e0214 */
[----:B------:R-:W-:Y:S01]  /*f320*/  IMAD.WIDE.U32 R4, R191, UR8, R4 ;  /* 0x00000008bf047c25 */ /* 0x000fe2000f8e0004 */
[----:B------:R-:W-:Y:S01]  /*f330*/  LOP3.LUT R10, R11, 0x10, R10, 0xe2, !PT ;  /* 0x000000100b0a7812 */ /* 0x000fe200078ee20a */
[----:B------:R-:W-:Y:S01]  /*f340*/  ULDC.64 UR8, c[0x0][0xbe0] ;  /* 0x0002f80000087ab9 */ /* 0x000fe20000000a00 */
[----:B------:R-:W-:Y:S01]  /*f350*/  ISETP.GE.AND P0, PT, R97, UR7, PT ;  /* 0x0000000761007c0c */ /* 0x000fe2000bf06270 */
[----:B------:R-:W-:Y:S01]  /*f360*/  IMAD.IADD R5, R5, 0x1, R19 ;  /* 0x0000000105057824 */ /* 0x000fe200078e0213 */
[--C-:B------:R-:W-:Y:S01]  /*f370*/  SHF.R.S32.HI R19, RZ, 0x1f, R9.reuse ;  /* 0x0000001fff137819 */ /* 0x100fe20000011409 */
[----:B------:R-:W-:Y:S01]  /*f380*/  IMAD.MOV R11, RZ, RZ, -R9 ;  /* 0x000000ffff0b7224 */ /* 0x000fe200078e0a09 */
[----:B------:R-:W-:-:S03]  /*f390*/  SEL R8, RZ, 0xffffffff, P0 ;  /* 0xffffffffff087807 */ /* 0x000fc60000000000 */
[----:B------:R-:W-:Y:S02]  /*f3a0*/  IMAD R11, R21, R11, R84 ;  /* 0x0000000b150b7224 */ /* 0x000fe400078e0254 */
[----:B------:R-:W-:Y:S01]  /*f3b0*/  IMAD R20, R19, UR8, RZ ;  /* 0x0000000813147c24 */ /* 0x000fe2000f8e02ff */
[----:B------:R-:W-:Y:S01]  /*f3c0*/  ISETP.GE.AND P0, PT, R93, UR7, PT ;  /* 0x000000075d007c0c */ /* 0x000fe2000bf06270 */
[----:B------:R-:W-:Y:S01]  /*f3d0*/  IMAD.SHL.U32 R85, R8, 0x20, RZ ;  /* 0x0000002008557824 */ /* 0x000fe200078e00ff */
[----:B------:R-:W-:Y:S01]  /*f3e0*/  SHF.R.S32.HI R8, RZ, 0x1f, R11 ;  /* 0x0000001fff087819 */ /* 0x000fe2000001140b */
[----:B------:R-:W-:-:S04]  /*f3f0*/  IMAD.WIDE.U32 R4, R9, UR8, R4 ;  /* 0x0000000809047c25 */ /* 0x000fc8000f8e0004 */
[----:B------:R-:W-:Y:S01]  /*f400*/  IMAD R19, R9, UR9, R20 ;  /* 0x0000000909137c24 */ /* 0x000fe2000f8e0214 */
[----:B------:R-:W-:Y:S01]  /*f410*/  ULDC.64 UR8, c[0x0][0xbd8] ;  /* 0x0002f60000087ab9 */ /* 0x000fe20000000a00 */
[----:B------:R-:W-:Y:S01]  /*f420*/  LOP3.LUT R10, R85, 0x20, R10, 0xe2, !PT ;  /* 0x00000020550a7812 */ /* 0x000fe200078ee20a */
[----:B------:R-:W-:Y:S01]  /*f430*/  IMAD R8, R8, UR8, RZ ;  /* 0x0000000808087c24 */ /* 0x000fe2000f8e02ff */
[----:B------:R-:W-:Y:S01]  /*f440*/  SEL R9, RZ, 0x40, P0 ;  /* 0x00000040ff097807 */ /* 0x000fe20000000000 */
[----:B------:R-:W-:Y:S02]  /*f450*/  IMAD.IADD R5, R5, 0x1, R19 ;  /* 0x0000000105057824 */ /* 0x000fe400078e0213 */
[----:B------:R-:W-:Y:S02]  /*f460*/  IMAD R91, R21, UR6, RZ ;  /* 0x00000006155b7c24 */ /* 0x000fe4000f8e02ff */
[----:B------:R-:W-:Y:S01]  /*f470*/  VIADD R90, R0, UR42 ;  /* 0x0000002a005a7c36 */ /* 0x000fe20008000000 */
[----:B------:R-:W-:Y:S01]  /*f480*/  LOP3.LUT R19, R10, R9, RZ, 0xfc, !PT ;  /* 0x000000090a137212 */ /* 0x000fe200078efcff */
[----:B------:R-:W-:-:S02]  /*f490*/  IMAD R9, R11, UR9, R8 ;  /* 0x000000090b097c24 */ /* 0x000fc4000f8e0208 */
[----:B------:R-:W-:Y:S01]  /*f4a0*/  IMAD.WIDE.U32 R4, R11, UR8, R4 ;  /* 0x000000080b047c25 */ /* 0x000fe2000f8e0004 */
[----:B------:R-:W-:Y:S01]  /*f4b0*/  ISETP.GE.AND P1, PT, R90, R91, PT ;  /* 0x0000005b5a00720c */ /* 0x000fe20003f26270 */
[----:B------:R-:W-:Y:S02]  /*f4c0*/  ULDC.64 UR8, c[0x0][0xb80] ;  /* 0x0002e00000087ab9 */ /* 0x000fe40000000a00 */
[----:B------:R-:W-:Y:S01]  /*f4d0*/  VIADD R95, R17, 0x1c0 ;  /* 0x000001c0115f7836 */ /* 0x000fe20000000000 */
[----:B------:R-:W-:Y:S01]  /*f4e0*/  LEA R88, P2, R4, UR8, 0x1 ;  /* 0x0000000804587c11 */ /* 0x000fe2000f8408ff */
[----:B------:R-:W-:Y:S02]  /*f4f0*/  IMAD.IADD R5, R5, 0x1, R9 ;  /* 0x0000000105057824 */ /* 0x000fe400078e0209 */
[----:B------:R-:W-:Y:S01]  /*f500*/  VIADD R8, R16, 0x38820 ;  /* 0x0003882010087836 */ /* 0x000fe20000000000 */
[----:B------:R-:W-:Y:S02]  /*f510*/  ISETP.GE.AND P0, PT, R95, UR7, PT ;  /* 0x000000075f007c0c */ /* 0x000fe4000bf06270 */
[----:B------:R-:W-:-:S02]  /*f520*/  LEA.HI.X R89, R4, UR9, R5, 0x1, P2 ;  /* 0x0000000904597c11 */ /* 0x000fc400090f0c05 */
[----:B------:R-:W-:Y:S01]  /*f530*/  PRMT R8, RZ, 0x654, R8 ;  /* 0x00000654ff087816 */ /* 0x000fe20000000008 */
[----:B-1----:R0:W1:Y:S01]  /*f540*/  SHFL.IDX PT, R4, R88, RZ, 0x181f ;  /* 0x00181fff58047589 */ /* 0x00206200000e0000 */
[----:B------:R-:W-:Y:S01]  /*f550*/  SEL R0, RZ, 0x80, P0 ;  /* 0x00000080ff007807 */ /* 0x000fe20000000000 */
[----:B------:R-:W-:Y:S01]  /*f560*/  BSSY B1, `(.L_x_5175) ;  /* 0x000002b000017945 */ /* 0x000fe20003800000 */
[----:B------:R0:W-:Y:S01]  /*f570*/  SYNCS.ARRIVE.TRANS64.RED.A1T0 RZ, [R8+URZ], RZ ;  /* 0x000000ff08ff79a7 */ /* 0x0001e2000810043f */
        /* <DEDUP_REMOVED lines=11> */
[CC--:B01----:R-:W-:Y:S01]  /*f630*/  @!P1 LEA R8, P2, R194.reuse, R4.reuse, 0x1 ;  /* 0x00000004c2089211 */ /* 0x0c3fe200078408ff */
        /* <DEDUP_REMOVED lines=14> */
[----:B0-----:R-:W-:Y:S01]  /*f720*/  SHF.R.S32.HI R11, RZ, 0x1f, R93 ;  /* 0x0000001fff0b7819 */ /* 0x001fe2000001145d */
[----:B------:R3:W-:Y:S01]  /*f730*/  @!P3 ST.E.128 desc[UR38][R84.64], R44 ;  /* 0x0000002c5400b985 */ /* 0x0007e2000c101d26 */
[----:B------:R-:W-:-:S02]  /*f740*/  @!P2 LEA.HI.X R87, R3, R5, R87, 0x1, P5 ;  /* 0x000000050357a211 */ /* 0x000fc400028f0c57 */
[----:B-1----:R-:W-:Y:S02]  /*f750*/  SHF.R.S32.HI R9, RZ, 0x1f, R97 ;  /* 0x0000001fff097819 */ /* 0x002fe40000011461 */
[CC--:B------:R-:W-:Y:S01]  /*f760*/  @!P1 LEA R8, P5, R97.reuse, R4.reuse, 0x1 ;  /* 0x0000000461089211 */ /* 0x0c0fe200078a08ff */
[----:B------:R3:W-:Y:S01]  /*f770*/  @!P2 ST.E.128 desc[UR38][R86.64], R52 ;  /* 0x000000345600a985 */ /* 0x0007e2000c101d26 */
[----:B------:R-:W-:Y:S02]  /*f780*/  SHF.R.S32.HI R12, RZ, 0x1f, R95 ;  /* 0x0000001fff0c7819 */ /* 0x000fe4000001145f */
        /* <DEDUP_REMOVED lines=8> */
.L_x_5176:
[----:B------:R-:W-:Y:S05]  /*f810*/  BSYNC B1 ;  /* 0x0000000000017941 */ /* 0x000fea0003800000 */
.L_x_5175:
[----:B0--3--:R-:W-:Y:S01]  /*f820*/  VIADD R8, R90, 0x20 ;  /* 0x000000205a087836 */ /* 0x009fe20000000000 */
[----:B--2---:R4:W0:Y:S04]  /*f830*/  SHFL.IDX PT, R5, R89, 0x1, 0x181f ;  /* 0x00381f0059057f89 */ /* 0x00482800000e0000 */
[----:B------:R-:W-:Y:S01]  /*f840*/  ISETP.GE.AND P0, PT, R8, R91, PT ;  /* 0x0000005b0800720c */ /* 0x000fe20003f06270 */
[----:B-1----:R4:W1:-:S12]  /*f850*/  SHFL.IDX PT, R4, R88, 0x1, 0x181f ;  /* 0x00381f0058047f89 */ /* 0x00285800000e0000 */
[----:B----4-:R-:W-:Y:S05]  /*f860*/  @P0 BRA `(.L_x_5177) ;  /* 0x0000002400cc0947 */ /* 0x010fea0003800000 */
[----:B------:R-:W-:Y:S02]  /*f870*/  ISETP.GE.AND P0, PT, R17, UR7, PT ;  /* 0x0000000711007c0c */ /* 0x000fe4000bf06270 */
[----:B------:R-:W-:Y:S02]  /*f880*/  ISETP.GE.AND P4, PT, R194, UR7, PT ;  /* 0x00000007c2007c0c */ /* 0x000fe4000bf86270 */
[----:B------:R-:W-:Y:S02]  /*f890*/  ISETP.GE.AND P3, PT, R193, UR7, PT ;  /* 0x00000007c1007c0c */ /* 0x000fe4000bf66270 */
[----:B------:R-:W-:Y:S02]  /*f8a0*/  ISETP.GE.AND P2, PT, R7, UR7, PT ;  /* 0x0000000707007c0c */ /* 0x000fe4000bf46270 */
[----:B------:R-:W-:Y:S02]  /*f8b0*/  ISETP.GE.AND P1, PT, R3, UR7, PT ;  /* 0x0000000703007c0c */ /* 0x000fe4000bf26270 */
[----:B-----5:R-:W-:-:S02]  /*f8c0*/  SHF.R.S32.HI R13, RZ, 0x1f, R193 ;  /* 0x0000001fff0d7819 */ /* 0x020fc400000114c1 */
[----:B------:R-:W-:Y:S01]  /*f8d0*/  SHF.R.S32.HI R15, RZ, 0x1f, R7 ;  /* 0x0000001fff0f7819 */ /* 0x000fe20000011407 */
[----:B01----:R-:W-:Y:S02]  /*f8e0*/  @!P0 IMAD.WIDE R8, R17, 0x2, R4 ;  /* 0x0000000211088825 */ /* 0x003fe400078e0204 */
[CC--:B------:R-:W-:Y:S02]  /*f8f0*/  @!P4 LEA R10, P5, R194.reuse, R4.reuse, 0x1 ;  /* 0x00000004c20ac211 */ /* 0x0c0fe400078a08ff */
[-C--:B------:R-:W-:Y:S01]  /*f900*/  @!P3 LEA R12, P6, R193, R4.reuse, 0x1 ;  /* 0x00000004c10cb211 */ /* 0x080fe200078c08ff */
[----:B------:R0:W-:Y:S01]  /*f910*/  @!P0 ST.E.128 desc[UR38][R8.64], R24 ;  /* 0x0000001808008985 */ /* 0x0001e2000c101d26 */
[----:B------:R-:W-:Y:S02]  /*f920*/  ISETP.GE.AND P0, PT, R97, UR7, PT ;  /* 0x0000000761007c0c */ /* 0x000fe4000bf06270 */
[----:B------:R-:W-:Y:S02]  /*f930*/  @!P4 LEA.HI.X R11, R194, R5, R152, 0x1, P5 ;  /* 0x00000005c20bc211 */ /* 0x000fe400028f0c98 */
        /* <DEDUP_REMOVED lines=26> */
.L_x_5174:
[----:B------:R-:W-:Y:S01]  /*fae0*/  ULDC UR7, c[0x0][0xce8] ;  /* 0x00033a0000077ab9 */ /* 0x000fe20000000800 */
[----:B------:R-:W-:Y:S01]  /*faf0*/  ULDC.64 UR8, c[0x0][0xc08] ;  /* 0x0003020000087ab9 */ /* 0x000fe20000000a00 */
[----:B------:R-:W-:Y:S01]  /*fb00*/  UISETP.NE.AND UP0, UPT, UR7, 0x1, UPT ;  /* 0x000000010700788c */ /* 0x000fe2000bf05270 */
[----:B------:R-:W-:Y:S01]  /*fb10*/  IMAD R8, R8, UR8, RZ ;  /* 0x0000000808087c24 */ /* 0x000fe2000f8e02ff */
[----:B------:R-:W-:Y:S01]  /*fb20*/  SHF.R.S32.HI R0, RZ, 0x1f, R191 ;  /* 0x0000001fff007819 */ /* 0x000fe200000114bf */
[C---:B------:R-:W-:Y:S01]  /*fb30*/  IMAD.WIDE.U32 R4, R7.reuse, UR8, RZ ;  /* 0x0000000807047c25 */ /* 0x040fe2000f8e00ff */
[----:B------:R-:W-:Y:S01]  /*fb40*/  ULDC.64 UR10, c[0x0][0xc40] ;  /* 0x00031000000a7ab9 */ /* 0x000fe20000000a00 */
[----:B------:R-:W-:Y:S01]  /*fb50*/  UIMAD UR6, UR6, UR7, URZ ;  /* 0x00000007060672a4 */ /* 0x000fe2000f8e023f */
[----:B------:R-:W-:Y:S01]  /*fb60*/  PLOP3.LUT P0, PT, PT, PT, UP0, 0x80, 0x0 ;  /* 0x000000000000781c */ /* 0x000fe20003f0f008 */
[----:B------:R-:W-:Y:S01]  /*fb70*/  IMAD R7, R7, UR9, R8 ;  /* 0x0000000907077c24 */ /* 0x000fe2000f8e0208 */
[----:B------:R-:W-:Y:S01]  /*fb80*/  ULDC.64 UR8, c[0x0][0xc38] ;  /* 0x00030e0000087ab9 */ /* 0x000fe20000000a00 */
[----:B------:R-:W-:Y:S01]  /*fb90*/  IMAD R0, R0, UR10, RZ ;  /* 0x0000000a00007c24 */ /* 0x000fe2000f8e02ff */
[----:B------:R-:W-:Y:S01]  /*fba0*/  BSSY B1, `(.L_x_5178) ;  /* 0x00000c3000017945 */ /* 0x000fe20003800000 */
[----:B------:R-:W-:Y:S01]  /*fbb0*/  IMAD.IADD R5, R5, 0x1, R7 ;  /* 0x0000000105057824 */ /* 0x000fe200078e0207 */
[----:B0-----:R-:W-:Y:S01]  /*fbc0*/  SHF.R.S32.HI R19, RZ, 0x1f, R204 ;  /* 0x0000001fff137819 */ /* 0x001fe200000114cc */
[----:B------:R-:W-:Y:S01]  /*fbd0*/  VIADD R8, R190, UR42 ;  /* 0x0000002abe087c36 */ /* 0x000fe20008000000 */
[----:B------:R-:W-:Y:S01]  /*fbe0*/  SHF.R.S32.HI R152, RZ, 0x1f, R205 ;  /* 0x0000001fff987819 */ /* 0x000fe200000114cd */
[----:B------:R-:W-:Y:S01]  /*fbf0*/  IMAD.WIDE.U32 R4, R192, UR8, R4 ;  /* 0x00000008c0047c25 */ /* 0x000fe2000f8e0004 */
[----:B------:R-:W-:Y:S01]  /*fc00*/  @UP0 ULDC UR8, c[0x0][0xcec] ;  /* 0x00033b0000080ab9 */ /* 0x000fe20000000800 */
[----:B------:R-:W-:-:S02]  /*fc10*/  SHF.R.S32.HI R153, RZ, 0x1f, R206 ;  /* 0x0000001fff997819 */ /* 0x000fc400000114ce */
[C---:B------:R-:W-:Y:S01]  /*fc20*/  IMAD R7, R191.reuse, UR11, R0 ;  /* 0x0000000bbf077c24 */ /* 0x040fe2000f8e0200 */
[----:B------:R-:W-:Y:S01]  /*fc30*/  SHF.R.S32.HI R154, RZ, 0x1f, R207 ;  /* 0x0000001fff9a7819 */ /* 0x000fe200000114cf */
[----:B------:R-:W-:Y:S01]  /*fc40*/  @P0 IMAD.HI.U32 R0, R8, UR8, RZ ;  /* 0x0000000808000c27 */ /* 0x000fe2000f8e00ff */
[----:B------:R-:W-:Y:S01]  /*fc50*/  @UP0 ULDC UR8, c[0x0][0xcf0] ;  /* 0x00033c0000080ab9 */ /* 0x000fe20000000800 */
[----:B------:R-:W-:Y:S02]  /*fc60*/  SHF.R.S32.HI R155, RZ, 0x1f, R208 ;  /* 0x0000001fff9b7819 */ /* 0x000fe400000114d0 */
[----:B------:R-:W-:Y:S01]  /*fc70*/  IMAD R5, R192, UR9, R5 ;  /* 0x00000009c0057c24 */ /* 0x000fe2000f8e0205 */
[----:B------:R-:W-:Y:S01]  /*fc80*/  SHF.R.S32.HI R156, RZ, 0x1f, R209 ;  /* 0x0000001fff9c7819 */ /* 0x000fe200000114d1 */
[----:B------:R-:W-:Y:S01]  /*fc90*/  IMAD.MOV.U32 R3, RZ, RZ, R8 ;  /* 0x000000ffff037224 */ /* 0x000fe200078e0008 */
[----:B------:R-:W-:Y:S01]  /*fca0*/  @P0 SHF.R.U32.HI R3, RZ, UR8, R0 ;  /* 0x00000008ff030c19 */ /* 0x000fe20008011600 */
[----:B------:R-:W-:Y:S01]  /*fcb0*/  IMAD.WIDE.U32 R4, R191, UR10, R4 ;  /* 0x0000000abf047c25 */ /* 0x000fe2000f8e0004 */
[----:B------:R-:W-:Y:S01]  /*fcc0*/  ULDC.64 UR10, c[0x0][0xc30] ;  /* 0x00030c00000a7ab9 */ /* 0x000fe20000000a00 */
[----:B------:R-:W-:Y:S01]  /*fcd0*/  ULDC.64 UR8, c[0x0][0xc48] ;  /* 0x0003120000087ab9 */ /* 0x000fe20000000a00 */
[----:B------:R-:W-:Y:S01]  /*fce0*/  SHF.R.S32.HI R0, RZ, 0x1f, R3 ;  /* 0x0000001fff007819 */ /* 0x000fe20000011403 */
[----:B------:R-:W-:Y:S01]  /*fcf0*/  IMAD.IADD R5, R5, 0x1, R7 ;  /* 0x0000000105057824 */ /* 0x000fe200078e0207 */
[----:B------:R-:W-:Y:S01]  /*fd00*/  SHF.R.S32.HI R157, RZ, 0x1f, R210 ;  /* 0x0000001fff9d7819 */ /* 0x000fe200000114d2 */
[----:B------:R-:W-:Y:S01]  /*fd10*/  IMAD.MOV R7, RZ, RZ, -R3 ;  /* 0x000000ffff077224 */ /* 0x000fe200078e0a03 */
[----:B------:R-:W-:Y:S01]  /*fd20*/  SHF.R.S32.HI R158, RZ, 0x1f, R211 ;  /* 0x0000001fff9e7819 */ /* 0x000fe200000114d3 */
[----:B------:R-:W-:Y:S01]  /*fd30*/  IMAD R0, R0, UR10, RZ ;  /* 0x0000000a00007c24 */ /* 0x000fe2000f8e02ff */
[----:B------:R-:W-:Y:S01]  /*fd40*/  SHF.R.S32.HI R159, RZ, 0x1f, R212 ;  /* 0x0000001fff9f7819 */ /* 0x000fe200000114d4 */
[----:B------:R-:W-:Y:S01]  /*fd50*/  IMAD R7, R7, UR7, R8 ;  /* 0x0000000707077c24 */ /* 0x000fe2000f8e0208 */
[----:B------:R-:W-:Y:S01]  /*fd60*/  SHF.R.S32.HI R160, RZ, 0x1f, R213 ;  /* 0x0000001fffa07819 */ /* 0x000fe200000114d5 */
[----:B------:R-:W-:Y:S01]  /*fd70*/  IMAD.WIDE.U32 R4, R195, UR8, R4 ;  /* 0x00000008c3047c25 */ /* 0x000fe2000f8e0004 */
[----:B------:R-:W-:-:S02]  /*fd80*/  SHF.R.S32.HI R161, RZ, 0x1f, R214 ;  /* 0x0000001fffa17819 */ /* 0x000fc400000114d6 */
[----:B------:R-:W-:Y:S01]  /*fd90*/  SHF.R.S32.HI R162, RZ, 0x1f, R215 ;  /* 0x0000001fffa27819 */ /* 0x000fe200000114d7 */
[----:B------:R-:W-:Y:S01]  /*fda0*/  IMAD R9, R3, UR11, R0 ;  /* 0x0000000b03097c24 */ /* 0x000fe2000f8e0200 */
[----:B------:R-:W-:Y:S01]  /*fdb0*/  SHF.R.S32.HI R0, RZ, 0x1f, R7 ;  /* 0x0000001fff007819 */ /* 0x000fe20000011407 */
[----:B------:R-:W-:Y:S01]  /*fdc0*/  IMAD R5, R195, UR9, R5 ;  /* 0x00000009c3057c24 */ /* 0x000fe2000f8e0205 */
[----:B------:R-:W-:Y:S01]  /*fdd0*/  ULDC.64 UR8, c[0x0][0xc28] ;  /* 0x00030a0000087ab9 */ /* 0x000fe20000000a00 */
[----:B------:R-:W-:Y:S01]  /*fde0*/  VIADD R8, R16, 0x38820 ;  /* 0x0003882010087836 */ /* 0x000fe20000000000 */
[----:B------:R-:W-:Y:S01]  /*fdf0*/  SHF.R.S32.HI R163, RZ, 0x1f, R216 ;  /* 0x0000001fffa37819 */ /* 0x000fe200000114d8 */
[----:B------:R-:W-:Y:S01]  /*fe00*/  IMAD.WIDE.U32 R4, R3, UR10, R4 ;  /* 0x0000000a03047c25 */ /* 0x000fe2000f8e0004 */
[----:B------:R-:W-:Y:S02]  /*fe10*/  SHF.R.S32.HI R164, RZ, 0x1f, R217 ;  /* 0x0000001fffa47819 */ /* 0x000fe400000114d9 */
[----:B------:R-:W-:Y:S01]  /*fe20*/  PRMT R8, RZ, 0x654, R8 ;  /* 0x00000654ff087816 */ /* 0x000fe20000000008 */
[----:B------:R-:W-:Y:S01]  /*fe30*/  IMAD R0, R0, UR8, RZ ;  /* 0x0000000800007c24 */ /* 0x000fe2000f8e02ff */
[----:B------:R-:W-:Y:S01]  /*fe40*/  SHF.R.S32.HI R165, RZ, 0x1f, R218 ;  /* 0x0000001fffa57819 */ /* 0x000fe200000114da */
[----:B------:R-:W-:Y:S01]  /*fe50*/  IMAD.IADD R5, R5, 0x1, R9 ;  /* 0x0000000105057824 */ /* 0x000fe200078e0209 */
[----:B------:R0:W-:Y:S01]  /*fe60*/  SYNCS.ARRIVE.TRANS64.RED.A1T0 RZ, [R8+URZ], RZ ;  /* 0x000000ff08ff79a7 */ /* 0x0001e2000810043f */
        /* <DEDUP_REMOVED lines=16> */
[----:B------:R-:W-:-:S02]  /*ff70*/  SHF.R.S32.HI R14, RZ, 0x1f, R225 ;  /* 0x0000001fff0e7819 */ /* 0x000fc400000114e1 */
        /* <DEDUP_REMOVED lines=124> */
[----:B------:R-:W-:Y:S02]  /*10740*/  @!P4 LEA.HI.X R5, R200, R13, R234, 0x2, P0 ;  /* 0x0000000dc805c211 */ /* 0x000fe400000f14ea */
[----:B0-----:R-:W-:-:S03]  /*10750*/  @!P2 LEA R8, P1, R198, R12, 0x2 ;  /* 0x0000000cc608a211 */ /* 0x001fc600078210ff */
[----:B------:R0:W-:Y:S01]  /*10760*/  @!P4 ST.E.64 desc[UR38][R4.64], R136 ;  /* 0x000000880400c985 */ /* 0x0001e2000c101b26 */
[C---:B------:R-:W-:Y:S02]  /*10770*/  @!P5 LEA R12, P0, R197.reuse, R12, 0x2 ;  /* 0x0000000cc50cd211 */ /* 0x040fe400078010ff */
[-C--:B------:R-:W-:Y:S01]  /*10780*/  @!P2 LEA.HI.X R9, R198, R13.reuse, R232, 0x2, P1 ;  /* 0x0000000dc609a211 */ /* 0x080fe200008f14e8 */
[----:B------:R0:W-:Y:S01]  /*10790*/  @!P3 ST.E.64 desc[UR38][R10.64], R140 ;  /* 0x0000008c0a00b985 */ /* 0x0001e2000c101b26 */
[----:B------:R-:W-:-:S03]  /*107a0*/  @!P5 LEA.HI.X R13, R197, R13, R231, 0x2, P0 ;  /* 0x0000000dc50dd211 */ /* 0x000fc600000f14e7 */
[----:B------:R0:W-:Y:S04]  /*107b0*/  @!P2 ST.E.64 desc[UR38][R8.64], R144 ;  /* 0x000000900800a985 */ /* 0x0001e8000c101b26 */
[----:B------:R0:W-:Y:S02]  /*107c0*/  @!P5 ST.E.64 desc[UR38][R12.64], R148 ;  /* 0x000000940c00d985 */ /* 0x0001e4000c101b26 */
.L_x_5179:
[----:B------:R-:W-:Y:S05]  /*107d0*/  BSYNC B1 ;  /* 0x0000000000017941 */ /* 0x000fea0003800000 */
.L_x_5178:
[----:B------:R-:W-:Y:S01]  /*107e0*/  VIADD R0, R0, 0x8 ;  /* 0x0000000800007836 */ /* 0x000fe20000000000 */
[----:B------:R3:W4:Y:S04]  /*107f0*/  SHFL.IDX PT, R24, R7, 0x1, 0x1c1f ;  /* 0x003c1f0007187f89 */ /* 0x00072800000e0000 */
[----:B------:R-:W-:Y:S01]  /*10800*/  ISETP.GE.AND P0, PT, R0, UR6, PT ;  /* 0x0000000600007c0c */ /* 0x000fe2000bf06270 */
[----:B------:R-:W0:-:S12]  /*10810*/  SHFL.IDX PT, R3, R3, 0x1, 0x1c1f ;  /* 0x003c1f0003037f89 */ /* 0x000e1800000e0000 */
[----:B---3--:R-:W-:Y:S05]  /*10820*/  @P0 BRA `(.L_x_5177) ;  /* 0x0000001400dc0947 */ /* 0x008fea0003800000 */
[----:B------:R-:W-:Y:S02]  /*10830*/  ULDC UR6, c[0x0][0xbc8] ;  /* 0x0002f20000067ab9 */ /* 0x000fe40000000800 */
[----:B------:R-:W-:Y:S02]  /*10840*/  ISETP.GE.AND P4, PT, R22, UR6, PT ;  /* 0x0000000616007c0c */ /* 0x000fe4000bf86270 */
[----:B------:R-:W-:Y:S02]  /*10850*/  ISETP.GE.AND P2, PT, R227, UR6, PT ;  /* 0x00000006e3007c0c */ /* 0x000fe4000bf46270 */
[----:B------:R-:W-:Y:S02]  /*10860*/  ISETP.GE.AND P1, PT, R226, UR6, PT ;  /* 0x00000006e2007c0c */ /* 0x000fe4000bf26270 */
[----:B------:R-:W-:-:S07]  /*10870*/  ISETP.GE.AND P0, PT, R225, UR6, PT ;  /* 0x00000006e1007c0c */ /* 0x000fce000bf06270 */
[CC--:B01----:R-:W-:Y:S02]  /*10880*/  @!P4 LEA R12, P3, R22.reuse, R3.reuse, 0x2 ;  /* 0x00000003160cc211 */ /* 0x0c3fe400078610ff */
[-C--:B------:R-:W-:Y:S02]  /*10890*/  @!P2 LEA R4, P6, R227, R3.reuse, 0x2 ;  /* 0x00000003e304a211 */ /* 0x080fe400078c10ff */
[----:B--2-4-:R-:W-:Y:S02]  /*108a0*/  @!P4 LEA.HI.X R13, R22, R24, R21, 0x2, P3 ;  /* 0x00000018160dc211 */ /* 0x014fe400018f1415 */
        /* <DEDUP_REMOVED lines=27> */
[----:B--2---:R-:W-:-:S02]  /*10a60*/  @!P1 LEA R8, P5, R220, R3, 0x2 ;  /* 0x00000003dc089211 */ /* 0x004fc400078a10ff */
        /* <DEDUP_REMOVED lines=8> */
[-C--:B---3--:R-:W-:Y:S01]  /*10af0*/  @!P3 LEA R12, P6, R218, R3.reuse, 0x2 ;  /* 0x00000003da0cb211 */ /* 0x088fe200078c10ff */
        /* <DEDUP_REMOVED lines=11> */
[-C--:B--2---:R-:W-:Y:S01]  /*10bb0*/  @!P1 LEA R8, P3, R214, R3.reuse, 0x2 ;  /* 0x00000003d6089211 */ /* 0x084fe200078610ff */
[----:B------:R0:W-:Y:S01]  /*10bc0*/  @!P5 ST.E.64 desc[UR38][R20.64], R74 ;  /* 0x0000004a1400d985 */ /* 0x0001e2000c101b26 */
[----:B------:R-:W-:Y:S02]  /*10bd0*/  @!P0 LEA.HI.X R5, R215, R24, R162, 0x2, P4 ;  /* 0x00000018d7058211 */ /* 0x000fe400020f14a2 */
[----:B------:R-:W-:Y:S02]  /*10be0*/  ISETP.GE.AND P4, PT, R211, UR6, PT ;  /* 0x00000006d3007c0c */ /* 0x000fe4000bf86270 */
[----:B------:R-:W-:Y:S01]  /*10bf0*/  ISETP.GE.AND P5, PT, R212, UR6, PT ;  /* 0x00000006d4007c0c */ /* 0x000fe2000bfa6270 */
[----:B------:R2:W-:Y:S01]  /*10c00*/  @!P0 ST.E.64 desc[UR38][R4.64], R78 ;  /* 0x0000004e04008985 */ /* 0x0005e2000c101b26 */
[----:B---3--:R-:W-:-:S02]  /*10c10*/  @!P2 LEA R10, P6, R213, R3, 0x2 ;  /* 0x00000003d50aa211 */ /* 0x008fc400078c10ff */
        /* <DEDUP_REMOVED lines=17> */
[-C--:B--2---:R-:W-:Y:S02]  /*10d30*/  @!P2 LEA R4, P6, R209, R3.reuse, 0x2 ;  /* 0x00000003d104a211 */ /* 0x084fe400078c10ff */
[----:B------:R-:W-:Y:S01]  /*10d40*/  ISETP.GE.AND P4, PT, R205, UR6, PT ;  /* 0x00000006cd007c0c */ /* 0x000fe2000bf86270 */
[----:B------:R2:W-:Y:S01]  /*10d50*/  @!P3 ST.E.64 desc[UR38][R20.64], R98 ;  /* 0x000000621400b985 */ /* 0x0005e2000c101b26 */
[-C--:B---3--:R-:W-:Y:S02]  /*10d60*/  @!P1 LEA R8, P3, R208, R3.reuse, 0x2 ;  /* 0x00000003d0089211 */ /* 0x088fe400078610ff */
        /* <DEDUP_REMOVED lines=13> */
[C---:B--2---:R-:W-:Y:S01]  /*10e40*/  @!P3 LEA R20, P6, R204.reuse, R3, 0x2 ;  /* 0x00000003cc14b211 */ /* 0x044fe200078c10ff */
        /* <DEDUP_REMOVED lines=11> */
[-C--:B---3--:R-:W-:Y:S01]  /*10f00*/  @!P1 LEA R8, P6, R202, R3.reuse, 0x2 ;  /* 0x00000003ca089211 */ /* 0x088fe200078c10ff */
[----:B------:R3:W-:Y:S02]  /*10f10*/  @!P0 ST.E.64 desc[UR38][R4.64], R126 ;  /* 0x0000007e04008985 */ /* 0x0007e4000c101b26 */
[----:B0-----:R-:W-:-:S02]  /*10f20*/  @!P4 LEA R10, P0, R201, R3, 0x2 ;  /* 0x00000003c90ac211 */ /* 0x001fc400078010ff */
[-C--:B------:R-:W-:Y:S02]  /*10f30*/  @!P1 LEA.HI.X R9, R202, R24.reuse, R236, 0x2, P6 ;  /* 0x00000018ca099211 */ /* 0x080fe400030f14ec */
[-C--:B--2---:R-:W-:Y:S02]  /*10f40*/  @!P3 LEA R12, P6, R200, R3.reuse, 0x2 ;  /* 0x00000003c80cb211 */ /* 0x084fe400078c10ff */
        /* <DEDUP_REMOVED lines=17> */
.L_x_5171:
        /* <DEDUP_REMOVED lines=26> */
.L_x_5180:
[----:B------:R-:W-:Y:S01]  /*11200*/  BSSY B1, `(.L_x_5181) ;  /* 0x0000038000017945 */ /* 0x000fe20003800000 */
[----:B------:R-:W-:Y:S02]  /*11210*/  SEL R191, R191, RZ, !P0 ;  /* 0x000000ffbfbf7207 */ /* 0x000fe40004000000 */
[----:B------:R-:W-:Y:S02]  /*11220*/  SEL R196, R196, RZ, !P0 ;  /* 0x000000ffc4c47207 */ /* 0x000fe40004000000 */
[----:B-----5:R-:W-:Y:S01]  /*11230*/  SHF.R.S32.HI R26, RZ, 0x1f, R3 ;  /* 0x0000001fff1a7819 */ /* 0x020fe20000011403 */
[----:B------:R-:W-:Y:S06]  /*11240*/  @P3 BRA `(.L_x_5182) ;  /* 0x0000000000cc3947 */ /* 0x000fec0003800000 */
[----:B------:R-:W0:Y:S01]  /*11250*/  S2R R29, SR_TID.X ;  /* 0x00000000001d7919 */ /* 0x000e220000002100 */
[----:B------:R-:W1:Y:S01]  /*11260*/  LDC R28, c[0x0][0xce8] ;  /* 0x00033a00ff1c7b82 */ /* 0x000e620000000800 */
[----:B------:R-:W-:Y:S02]  /*11270*/  IMAD.U32 R8, RZ, RZ, UR42 ;  /* 0x0000002aff087e24 */ /* 0x000fe4000f8e00ff */
[----:B-1----:R-:W-:-:S03]  /*11280*/  IMAD R4, R7, R28, RZ ;  /* 0x0000001c07047224 */ /* 0x002fc600078e02ff */
        /* <DEDUP_REMOVED lines=15> */
[----:B------:R-:W-:-:S05]  /*11380*/  IMAD.WIDE.U32 R20, R12, R191, RZ ;  /* 0x000000bf0c147225 */ /* 0x000fca00078e00ff */
[----:B------:R-:W1:Y:S01]  /*11390*/  LDC.64 R14, c[0x0][R24+0x228] ;  /* 0x00008a00180e7b82 */ /* 0x000e620000000a00 */
[----:B--2---:R-:W-:-:S07]  /*113a0*/  @P1 IMAD.HI.U32 R0, R29, R0, RZ ;  /* 0x000000001d001227 */ /* 0x004fce00078e00ff */
[----:B------:R-:W2:Y:S01]  /*113b0*/  LDC.64 R8, c[0x0][R24+0x210] ;  /* 0x0000840018087b82 */ /* 0x000ea20000000a00 */
[-C--:B---3--:R-:W-:Y:S02]  /*113c0*/  IMAD R25, R11, R192.reuse, RZ ;  /* 0x000000c00b197224 */ /* 0x088fe400078e02ff */
[----:B------:R-:W-:-:S04]  /*113d0*/  IMAD.WIDE.U32 R10, R10, R192, RZ ;  /* 0x000000c00a0a7225 */ /* 0x000fc800078e00ff */
[----:B------:R-:W-:Y:S01]  /*113e0*/  IMAD.IADD R25, R11, 0x1, R25 ;  /* 0x000000010b197824 */ /* 0x000fe200078e0219 */
[----:B----4-:R-:W-:Y:S01]  /*113f0*/  @P1 SHF.R.U32.HI R19, RZ, R27, R0 ;  /* 0x0000001bff131219 */ /* 0x010fe20000011600 */
[----:B------:R-:W-:Y:S01]  /*11400*/  IMAD R27, R12, R196, R13 ;  /* 0x000000c40c1b7224 */ /* 0x000fe200078e020d */
[----:B------:R-:W-:Y:S01]  /*11410*/  SEL R13, R195, RZ, P0 ;  /* 0x000000ffc30d7207 */ /* 0x000fe20000000000 */
[----:B0-----:R-:W0:Y:S01]  /*11420*/  @!P0 LDC R4, c[0x0][0xc50] ;  /* 0x00031400ff048b82 */ /* 0x001e220000000800 */
[----:B------:R-:W-:Y:S01]  /*11430*/  IADD3 R0, P1, P3, R20, R10, R3 ;  /* 0x0000000a14007210 */ /* 0x000fe20007b3e003 */
[----:B------:R-:W-:Y:S02]  /*11440*/  IMAD.MOV R12, RZ, RZ, -R19 ;  /* 0x000000ffff0c7224 */ /* 0x000fe400078e0a13 */
[----:B------:R-:W-:Y:S02]  /*11450*/  IMAD.IADD R27, R21, 0x1, R27 ;  /* 0x00000001151b7824 */ /* 0x000fe400078e021b */
[----:B-1----:R-:W-:-:S02]  /*11460*/  IMAD.WIDE.U32 R10, R14, R13, RZ ;  /* 0x0000000d0e0a7225 */ /* 0x002fc400078e00ff */
[----:B------:R-:W1:Y:S02]  /*11470*/  @!P0 LDC R5, c[0x0][0xc54] ;  /* 0x00031500ff058b82 */ /* 0x000e640000000800 */
[----:B------:R-:W-:Y:S02]  /*11480*/  IMAD R15, R15, R13, RZ ;  /* 0x0000000d0f0f7224 */ /* 0x000fe400078e02ff */
        /* <DEDUP_REMOVED lines=15> */
.L_x_5182:
[----:B------:R-:W-:Y:S05]  /*11580*/  BSYNC B1 ;  /* 0x0000000000017941 */ /* 0x000fea0003800000 */
.L_x_5181:
[----:B------:R-:W-:Y:S05]  /*11590*/  @P2 BRA `(.L_x_5177) ;  /* 0x0000000800802947 */ /* 0x000fea0003800000 */
[----:B------:R-:W1:Y:S01]  /*115a0*/  LDC R10, c[0x0][0xce8] ;  /* 0x00033a00ff0a7b82 */ /* 0x000e620000000800 */
[----:B------:R-:W-:Y:S01]  /*115b0*/  ULDC.64 UR6, c[0x0][0xba0] ;  /* 0x0002e80000067ab9 */ /* 0x000fe20000000a00 */
[----:B------:R-:W-:Y:S01]  /*115c0*/  ULDC UR8, c[0x0][0xbc8] ;  /* 0x0002f20000087ab9 */ /* 0x000fe20000000800 */
[----:B------:R-:W-:Y:S01]  /*115d0*/  IMAD R0, R26, UR6, RZ ;  /* 0x000000061a007c24 */ /* 0x000fe2000f8e02ff */
[----:B------:R-:W-:Y:S01]  /*115e0*/  ISETP.GE.AND P1, PT, R194, UR8, PT ;  /* 0x00000008c2007c0c */ /* 0x000fe2000bf26270 */
[----:B0-----:R-:W-:Y:S01]  /*115f0*/  IMAD.WIDE.U32 R4, R3, UR6, RZ ;  /* 0x0000000603047c25 */ /* 0x001fe2000f8e00ff */
[----:B------:R-:W-:Y:S01]  /*11600*/  ISETP.GE.AND P2, PT, R17, UR8, PT ;  /* 0x0000000811007c0c */ /* 0x000fe2000bf46270 */
[----:B------:R-:W-:Y:S01]  /*11610*/  BSSY B1, `(.L_x_5183) ;  /* 0x0000074000017945 */ /* 0x000fe20003800000 */
[----:B------:R-:W-:Y:S01]  /*11620*/  SHF.R.S32.HI R37, RZ, 0x1f, R194 ;  /* 0x0000001fff257819 */ /* 0x000fe200000114c2 */
[----:B------:R-:W-:Y:S01]  /*11630*/  IMAD R3, R3, UR7, R0 ;  /* 0x0000000703037c24 */ /* 0x000fe2000f8e0200 */
[----:B------:R-:W-:Y:S01]  /*11640*/  ULDC.64 UR6, c[0x0][0xbe8] ;  /* 0x0002fa0000067ab9 */ /* 0x000fe20000000a00 */
[----:B------:R-:W-:Y:S01]  /*11650*/  SEL R0, RZ, 0x1, P2 ;  /* 0x00000001ff007807 */ /* 0x000fe20001000000 */
[----:B------:R-:W-:Y:S01]  /*11660*/  VIADD R33, R17, 0xc0 ;  /* 0x000000c011217836 */ /* 0x000fe20000000000 */
[----:B------:R-:W-:Y:S01]  /*11670*/  ISETP.GE.AND P2, PT, R193, UR8, PT ;  /* 0x00000008c1007c0c */ /* 0x000fe2000bf46270 */
[----:B------:R-:W-:Y:S01]  /*11680*/  IMAD.IADD R5, R5, 0x1, R3 ;  /* 0x0000000105057824 */ /* 0x000fe200078e0203 */
[----:B------:R-:W-:Y:S01]  /*11690*/  SHF.R.S32.HI R3, RZ, 0x1f, R30 ;  /* 0x0000001fff037819 */ /* 0x000fe2000001141e */
[----:B------:R-:W-:Y:S01]  /*116a0*/  VIADD R29, R17, 0x100 ;  /* 0x00000100111d7836 */ /* 0x000fe20000000000 */
[----:B------:R-:W-:Y:S01]  /*116b0*/  SEL R14, RZ, 0xffffffff, P2 ;  /* 0xffffffffff0e7807 */ /* 0x000fe20001000000 */
[----:B------:R-:W-:Y:S01]  /*116c0*/  IMAD.WIDE.U32 R4, R192, UR6, R4 ;  /* 0x00000006c0047c25 */ /* 0x000fe2000f8e0004 */
[----:B------:R-:W-:-:S02]  /*116d0*/  LEA.HI R8, R3, R30, RZ, 0x3 ;  /* 0x0000001e03087211 */ /* 0x000fc400078f18ff */
[----:B------:R-:W-:Y:S01]  /*116e0*/  SEL R3, RZ, 0xffffffff, P1 ;  /* 0xffffffffff037807 */ /* 0x000fe20000800000 */
[----:B------:R-:W-:Y:S01]  /*116f0*/  IMAD R5, R192, UR7, R5 ;  /* 0x00000007c0057c24 */ /* 0x000fe2000f8e0205 */
[----:B------:R-:W-:Y:S01]  /*11700*/  LOP3.LUT R9, R8, 0xfffffff8, RZ, 0xc0, !PT ;  /* 0xfffffff808097812 */ /* 0x000fe200078ec0ff */
[----:B------:R-:W-:Y:S01]  /*11710*/  ULDC.64 UR6, c[0x0][0xbf0] ;  /* 0x0002fc0000067ab9 */ /* 0x000fe20000000a00 */
[----:B-1----:R-:W-:Y:S01]  /*11720*/  ISETP.NE.AND P0, PT, R10, 0x1, PT ;  /* 0x000000010a00780c */ /* 0x002fe20003f05270 */
[----:B------:R-:W-:Y:S01]  /*11730*/  IMAD.SHL.U32 R15, R3, 0x2, RZ ;  /* 0x00000002030f7824 */ /* 0x000fe200078e00ff */
[----:B------:R-:W-:Y:S01]  /*11740*/  SHF.R.S32.HI R20, RZ, 0x3, R8 ;  /* 0x00000003ff147819 */ /* 0x000fe20000011408 */
[----:B------:R-:W-:Y:S01]  /*11750*/  IMAD.IADD R3, R30, 0x1, -R9 ;  /* 0x000000011e037824 */ /* 0x000fe200078e0a09 */
[----:B------:R-:W-:Y:S01]  /*11760*/  ISETP.GE.AND P1, PT, R33, UR8, PT ;  /* 0x0000000821007c0c */ /* 0x000fe2000bf26270 */
[----:B------:R-:W-:Y:S01]  /*11770*/  IMAD.WIDE.U32 R4, R191, UR6, R4 ;  /* 0x00000006bf047c25 */ /* 0x000fe2000f8e0004 */
[----:B------:R-:W-:-:S02]  /*11780*/  LOP3.LUT R12, R15, 0x2, R0, 0xe2, !PT ;  /* 0x000000020f0c7812 */ /* 0x000fc400078ee200 */
[----:B------:R-:W-:Y:S01]  /*11790*/  SHF.R.S32.HI R30, RZ, 0x1f, R193 ;  /* 0x0000001fff1e7819 */ /* 0x000fe200000114c1 */
[----:B------:R-:W-:Y:S01]  /*117a0*/  IMAD R3, R3, 0x20, R20 ;  /* 0x0000002003037824 */ /* 0x000fe200078e0214 */
[----:B------:R-:W-:Y:S01]  /*117b0*/  SHF.R.S32.HI R28, RZ, 0x1f, R33 ;  /* 0x0000001fff1c7819 */ /* 0x000fe20000011421 */
[----:B------:R-:W-:Y:S01]  /*117c0*/  IMAD R0, R196, UR6, RZ ;  /* 0x00000006c4007c24 */ /* 0x000fe2000f8e02ff */
[----:B------:R-:W-:Y:S01]  /*117d0*/  SHF.R.S32.HI R36, RZ, 0x1f, R29 ;  /* 0x0000001fff247819 */ /* 0x000fe2000001141d */
[----:B------:R-:W0:Y:S01]  /*117e0*/  @P0 LDC R11, c[0x0][0xcec] ;  /* 0x00033b00ff0b0b82 */ /* 0x000e220000000800 */
[----:B------:R-:W-:Y:S02]  /*117f0*/  VIADD R8, R3, UR42 ;  /* 0x0000002a03087c36 */ /* 0x000fe40008000000 */
[----:B------:R-:W-:Y:S01]  /*11800*/  IMAD R9, R191, UR7, R0 ;  /* 0x00000007bf097c24 */ /* 0x000fe2000f8e0200 */
[----:B------:R-:W-:Y:S01]  /*11810*/  ULDC.64 UR6, c[0x0][0xbe0] ;  /* 0x0002f80000067ab9 */ /* 0x000fe20000000a00 */
[----:B------:R-:W-:Y:S01]  /*11820*/  IMAD.SHL.U32 R15, R14, 0x4, RZ ;  /* 0x000000040e0f7824 */ /* 0x000fe200078e00ff */
[----:B------:R-:W-:Y:S01]  /*11830*/  SEL R14, RZ, 0xffffffff, P1 ;  /* 0xffffffffff0e7807 */ /* 0x000fe20000800000 */
[----:B------:R-:W-:Y:S01]  /*11840*/  IMAD.MOV.U32 R3, RZ, RZ, R8 ;  /* 0x000000ffff037224 */ /* 0x000fe200078e0008 */
[----:B------:R-:W1:Y:S01]  /*11850*/  @P0 LDC R13, c[0x0][0xcf0] ;  /* 0x00033c00ff0d0b82 */ /* 0x000e620000000800 */
[----:B------:R-:W-:Y:S01]  /*11860*/  IMAD.IADD R5, R5, 0x1, R9 ;  /* 0x0000000105057824 */ /* 0x000fe200078e0209 */
[----:B------:R-:W-:Y:S01]  /*11870*/  LOP3.LUT R12, R15, 0x4, R12, 0xe2, !PT ;  /* 0x000000040f0c7812 */ /* 0x000fe200078ee20c */
[----:B------:R-:W-:-:S02]  /*11880*/  VIADD R35, R17, 0x140 ;  /* 0x0000014011237836 */ /* 0x000fc40000000000 */
[----:B------:R-:W-:Y:S02]  /*11890*/  VIADD R31, R17, 0x180 ;  /* 0x00000180111f7836 */ /* 0x000fe40000000000 */
[----:B------:R-:W-:Y:S01]  /*118a0*/  IMAD R25, R7, R10, RZ ;  /* 0x0000000a07197224 */ /* 0x000fe200078e02ff */
[----:B------:R-:W-:Y:S01]  /*118b0*/  SHF.R.S32.HI R34, RZ, 0x1f, R35 ;  /* 0x0000001fff227819 */ /* 0x000fe20000011423 */
[----:B------:R-:W-:Y:S01]  /*118c0*/  VIADD R27, R17, 0x1c0 ;  /* 0x000001c0111b7836 */ /* 0x000fe20000000000 */
[----:B------:R-:W-:-:S04]  /*118d0*/  SHF.R.S32.HI R26, RZ, 0x1f, R31 ;  /* 0x0000001fff1a7819 */ /* 0x000fc8000001141f */
[----:B------:R-:W-:Y:S01]  /*118e0*/  ISETP.GE.AND P1, PT, R27, UR8, PT ;  /* 0x000000081b007c0c */ /* 0x000fe2000bf26270 */
[----:B0-----:R-:W-:Y:S01]  /*118f0*/  @P0 IMAD.HI.U32 R0, R8, R11, RZ ;  /* 0x0000000b08000227 */ /* 0x001fe200078e00ff */
[----:B------:R-:W-:-:S03]  /*11900*/  SHF.R.S32.HI R32, RZ, 0x1f, R27 ;  /* 0x0000001fff207819 */ /* 0x000fc6000001141b */
[----:B------:R-:W-:Y:S01]  /*11910*/  IMAD.SHL.U32 R11, R14, 0x8, RZ ;  /* 0x000000080e0b7824 */ /* 0x000fe200078e00ff */
[----:B-1----:R-:W-:Y:S02]  /*11920*/  @P0 SHF.R.U32.HI R3, RZ, R13, R0 ;  /* 0x0000000dff030219 */ /* 0x002fe40000011600 */
[----:B------:R-:W-:Y:S02]  /*11930*/  ISETP.GE.AND P0, PT, R29, UR8, PT ;  /* 0x000000081d007c0c */ /* 0x000fe4000bf06270 */
[--C-:B------:R-:W-:Y:S01]  /*11940*/  SHF.R.S32.HI R0, RZ, 0x1f, R3.reuse ;  /* 0x0000001fff007819 */ /* 0x100fe20000011403 */
[----:B------:R-:W-:Y:S01]  /*11950*/  IMAD.MOV R9, RZ, RZ, -R3 ;  /* 0x000000ffff097224 */ /* 0x000fe200078e0a03 */
[----:B------:R-:W-:Y:S01]  /*11960*/  LOP3.LUT R12, R11, 0x8, R12, 0xe2, !PT ;  /* 0x000000080b0c7812 */ /* 0x000fe200078ee20c */
[----:B------:R-:W-:Y:S01]  /*11970*/  IMAD.WIDE.U32 R4, R3, UR6, R4 ;  /* 0x0000000603047c25 */ /* 0x000fe2000f8e0004 */
[----:B------:R-:W-:Y:S02]  /*11980*/  SEL R11, RZ, 0xffffffff, P0 ;  /* 0xffffffffff0b7807 */ /* 0x000fe40000000000 */
[----:B------:R-:W-:Y:S01]  /*11990*/  ISETP.GE.AND P0, PT, R35, UR8, PT ;  /* 0x0000000823007c0c */ /* 0x000fe2000bf06270 */
[----:B------:R-:W-:-:S02]  /*119a0*/  IMAD R0, R0, UR6, RZ ;  /* 0x0000000600007c24 */ /* 0x000fc4000f8e02ff */
[----:B------:R-:W-:Y:S02]  /*119b0*/  IMAD R9, R10, R9, R8 ;  /* 0x000000090a097224 */ /* 0x000fe400078e0208 */
[----:B------:R-:W-:Y:S02]  /*119c0*/  IMAD.SHL.U32 R13, R11, 0x10, RZ ;  /* 0x000000100b0d7824 */ /* 0x000fe400078e00ff */
[----:B------:R-:W-:Y:S01]  /*119d0*/  IMAD R11, R3, UR7, R0 ;  /* 0x00000007030b7c24 */ /* 0x000fe2000f8e0200 */
[----:B------:R-:W-:Y:S01]  /*119e0*/  SHF.R.S32.HI R0, RZ, 0x1f, R9 ;  /* 0x0000001fff007819 */ /* 0x000fe20000011409 */
[----:B------:R-:W-:Y:S01]  /*119f0*/  ULDC.64 UR6, c[0x0][0xbd8] ;  /* 0x0002f60000067ab9 */ /* 0x000fe20000000a00 */
[----:B------:R-:W-:Y:S01]  /*11a00*/  SEL R3, RZ, 0xffffffff, P0 ;  /* 0xffffffffff037807 */ /* 0x000fe20000000000 */
[----:B------:R-:W-:Y:S01]  /*11a10*/  IMAD.IADD R5, R5, 0x1, R11 ;  /* 0x0000000105057824 */ /* 0x000fe200078e020b */
[----:B------:R-:W-:Y:S01]  /*11a20*/  ISETP.GE.AND P0, PT, R31, UR8, PT ;  /* 0x000000081f007c0c */ /* 0x000fe2000bf06270 */
[----:B------:R-:W-:Y:S01]  /*11a30*/  IMAD R0, R0, UR6, RZ ;  /* 0x0000000600007c24 */ /* 0x000fe2000f8e02ff */
[----:B------:R-:W-:Y:S01]  /*11a40*/  LOP3.LUT R12, R13, 0x10, R12, 0xe2, !PT ;  /* 0x000000100d0c7812 */ /* 0x000fe200078ee20c */
[----:B------:R-:W-:-:S02]  /*11a50*/  IMAD.SHL.U32 R11, R3, 0x20, RZ ;  /* 0x00000020030b7824 */ /* 0x000fc400078e00ff */
[C---:B------:R-:W-:Y:S02]  /*11a60*/  IMAD R3, R9.reuse, UR7, R0 ;  /* 0x0000000709037c24 */ /* 0x040fe4000f8e0200 */
[----:B------:R-:W-:Y:S01]  /*11a70*/  IMAD.WIDE.U32 R4, R9, UR6, R4 ;  /* 0x0000000609047c25 */ /* 0x000fe2000f8e0004 */
[----:B------:R-:W-:Y:S01]  /*11a80*/  ULDC.64 UR6, c[0x0][0xb80] ;  /* 0x0002e00000067ab9 */ /* 0x000fe20000000a00 */
[----:B------:R-:W-:Y:S02]  /*11a90*/  SEL R9, RZ, 0x40, P0 ;  /* 0x00000040ff097807 */ /* 0x000fe40000000000 */
[----:B------:R-:W-:Y:S01]  /*11aa0*/  IMAD.IADD R3, R5, 0x1, R3 ;  /* 0x0000000105037824 */ /* 0x000fe200078e0203 */
[----:B------:R-:W-:Y:S01]  /*11ab0*/  LEA R19, P0, R4, UR6, 0x1 ;  /* 0x0000000604137c11 */ /* 0x000fe2000f8008ff */
[----:B------:R-:W-:Y:S01]  /*11ac0*/  VIADD R0, R20, UR42 ;  /* 0x0000002a14007c36 */ /* 0x000fe20008000000 */
[----:B------:R-:W-:Y:S02]  /*11ad0*/  LOP3.LUT R12, R11, 0x20, R12, 0xe2, !PT ;  /* 0x000000200b0c7812 */ /* 0x000fe400078ee20c */
[----:B------:R-:W-:Y:S01]  /*11ae0*/  LEA.HI.X R3, R4, UR7, R3, 0x1, P0 ;  /* 0x0000000704037c11 */ /* 0x000fe200080f0c03 */
[----:B------:R0:W1:Y:S01]  /*11af0*/  SHFL.IDX PT, R8, R19, RZ, 0x181f ;  /* 0x00181fff13087589 */ /* 0x00006200000e0000 */
[----:B------:R-:W-:-:S02]  /*11b00*/  ISETP.GE.AND P0, PT, R0, R25, PT ;  /* 0x000000190000720c */ /* 0x000fc40003f06270 */
[----:B------:R-:W-:Y:S02]  /*11b10*/  LOP3.LUT R24, R12, R9, RZ, 0xfc, !PT ;  /* 0x000000090c187212 */ /* 0x000fe400078efcff */
[----:B------:R-:W-:Y:S01]  /*11b20*/  SEL R5, RZ, 0x80, P1 ;  /* 0x00000080ff057807 */ /* 0x000fe20000800000 */
[----:B------:R0:W2:Y:S03]  /*11b30*/  SHFL.IDX PT, R9, R3, RZ, 0x181f ;  /* 0x00181fff03097589 */ /* 0x0000a600000e0000 */
[----:B------:R-:W-:-:S05]  /*11b40*/  LOP3.LUT R7, R24, R5, RZ, 0xfc, !PT ;  /* 0x0000000518077212 */ /* 0x000fca00078efcff */
        /* <DEDUP_REMOVED lines=32> */
.L_x_5184:
[----:B------:R-:W-:Y:S05]  /*11d50*/  BSYNC B1 ;  /* 0x0000000000017941 */ /* 0x000fea0003800000 */
.L_x_5183:
        /* <DEDUP_REMOVED lines=36> */
.L_x_5177:
[----:B------:R-:W-:Y:S05]  /*11fa0*/  BSYNC B0 ;  /* 0x0000000000007941 */ /* 0x000fea0003800000 */
.L_x_5170:
[----:B------:R-:W-:Y:S02]  /*11fb0*/  ULDC UR6, c[0x0][0xd3c] ;  /* 0x00034f0000067ab9 */ /* 0x000fe40000000800 */
[----:B------:R-:W-:-:S06]  /*11fc0*/  UISETP.GE.AND UP0, UPT, UR5, UR6, UPT ;  /* 0x000000060500728c */ /* 0x000fcc000bf06270 */
[----:B------:R-:W-:-:S13]  /*11fd0*/  PLOP3.LUT P0, PT, PT, PT, UP0, 0x80, 0x0 ;  /* 0x000000000000781c */ /* 0x000fda0003f0f008 */
[----:B------:R-:W-:Y:S05]  /*11fe0*/  @!P0 BRA `(.L_x_5185) ;  /* 0xfffffef000f48947 */ /* 0x000fea000383ffff */
[----:B------:R-:W-:Y:S05]  /*11ff0*/  EXIT ;  /* 0x000000000000794d */ /* 0x000fea0003800000 */
.L_x_5128:
        /* <DEDUP_REMOVED lines=18> */
.L_x_5186:
        /* <DEDUP_REMOVED lines=43> */
.L_x_5190:
        /* <DEDUP_REMOVED lines=39> */
.L_x_5188:
        /* <DEDUP_REMOVED lines=12> */
.L_x_5191:
        /* <DEDUP_REMOVED lines=63> */
.L_x_5192:
        /* <DEDUP_REMOVED lines=61> */
.L_x_5193:
[----:B01----:R-:W-:-:S05]  /*12ec0*/  LOP3.LUT R3, RZ, R2, RZ, 0x33, !PT ;  /* 0x00000002ff037212 */ /* 0x003fca00078e33ff */
[----:B------:R-:W-:-:S05]  /*12ed0*/  IMAD.IADD R2, R4, 0x1, R3 ;  /* 0x0000000104027824 */ /* 0x000fca00078e0203 */
[----:B------:R1:W-:Y:S01]  /*12ee0*/  STL [R1+0x4], R2 ;  /* 0x0000040201007387 */ /* 0x0003e20000100800 */
[----:B------:R-:W-:Y:S05]  /*12ef0*/  BRA `(.L_x_5194) ;  /* 0x0000000000107947 */ /* 0x000fea0003800000 */
.L_x_5189:
[----:B------:R-:W-:Y:S01]  /*12f00*/  IMAD.U32 R2, RZ, RZ, UR6 ;  /* 0x00000006ff027e24 */ /* 0x000fe2000f8e00ff */
[----:B------:R0:W-:Y:S04]  /*12f10*/  STL [R1+0x4], RZ ;  /* 0x000004ff01007387 */ /* 0x0001e80000100800 */
[----:B------:R0:W-:Y:S04]  /*12f20*/  STL [R1+0x8], RZ ;  /* 0x000008ff01007387 */ /* 0x0001e80000100800 */
[----:B------:R0:W-:Y:S02]  /*12f30*/  STL [R1], R2 ;  /* 0x0000000201007387 */ /* 0x0001e40000100800 */
.L_x_5194:
        /* <DEDUP_REMOVED lines=10> */
.L_x_5187:
        /* <DEDUP_REMOVED lines=38> */
.L_x_5321:
[----:B--2---:R-:W2:Y:S01]  /*13240*/  LDL R0, [R1+0xc] ;  /* 0x00000c0001007983 */ /* 0x004ea20000100800 */
[----:B------:R-:W2:Y:S01]  /*13250*/  LDC.64 R2, c[0x0][0xd88] ;  /* 0x00036200ff027b82 */ /* 0x000ea20000000a00 */
[----:B------:R-:W-:Y:S05]  /*13260*/  YIELD ;  /* 0x0000000000007946 */ /* 0x000fea0003800000 */
[----:B------:R-:W-:Y:S01]  /*13270*/  ULDC.64 UR4, c[0x0][0xb20] ;  /* 0x0002c80000047ab9 */ /* 0x000fe20000000a00 */
[----:B0---4-:R-:W-:Y:S01]  /*13280*/  IMAD.MOV.U32 R6, RZ, RZ, RZ ;  /* 0x000000ffff067224 */ /* 0x011fe200078e00ff */
        /* <DEDUP_REMOVED lines=51> */
.L_x_5196:
        /* <DEDUP_REMOVED lines=18> */
.L_x_5197:
[----:B------:R-:W-:Y:S05]  /*136e0*/  @!P0 BRA `(.L_x_5198) ;  /* 0x00000000000c8947 */ /* 0x000fea0003800000 */
[----:B------:R-:W3:Y:S04]  /*136f0*/  LDG.E R6, desc[UR38][R4.64] ;  /* 0x0000002604067981 */ /* 0x000ee8000c1e1900 */
[----:B------:R-:W3:Y:S02]  /*13700*/  LDG.E R4, desc[UR38][R4.64+0x4] ;  /* 0x0000042604047981 */ /* 0x000ee4000c1e1900 */
[----:B---3--:R-:W-:-:S07]  /*13710*/  IMAD.IADD R6, R4, 0x1, -R6 ;  /* 0x0000000104067824 */ /* 0x008fce00078e0a06 */
.L_x_5198:
        /* <DEDUP_REMOVED lines=60> */
.L_x_5200:
[----:B------:R-:W-:Y:S05]  /*13ae0*/  BSYNC B0 ;  /* 0x0000000000007941 */ /* 0x000fea0003800000 */
.L_x_5199:
        /* <DEDUP_REMOVED lines=12> */
[----:B------:R-:W1:Y:S01]  /*13bb0*/  S2R R2, SR_LANEID ;  /* 0x0000000000027919 */ /* 0x000e620000000000 */
[----:B------:R-:W-:Y:S02]  /*13bc0*/  VOTEU.ANY UR4, UPT, PT ;  /* 0x0000000000047886 */ /* 0x000fe400038e0100 */
[----:B------:R-:W1:Y:S08]  /*13bd0*/  FLO.U32 R0, UR4 ;  /* 0x0000000400007d00 */ /* 0x000e7000080e0000 */
[----:B------:R-:W3:Y:S01]  /*13be0*/  POPC R4, UR4 ;  /* 0x0000000400047d09 */ /* 0x000ee20008000000 */
[----:B-1----:R-:W-:-:S02]  /*13bf0*/  ISETP.EQ.U32.AND P0, PT, R0, R2, PT ;  /* 0x000000020000720c */ /* 0x002fc40003f02070 */
[----:B------:R-:W3:Y:S11]  /*13c00*/  LDC.64 R2, c[0x0][0xd60] ;  /* 0x00035800ff027b82 */ /* 0x000ef60000000a00 */
[----:B---3--:R-:W3:Y:S04]  /*13c10*/  @P0 ATOMG.E.ADD.STRONG.GPU PT, R2, desc[UR38][R2.64], R4 ;  /* 0x00000004020209a8 */ /* 0x008ee800081ee1e6 */
[----:B---3--:R1:W3:Y:S02]  /*13c20*/  SHFL.IDX PT, R2, R2, R0, 0x1f ;  /* 0x00001f0002027589 */ /* 0x0082e400000e0000 */
[----:B-1----:R-:W1:Y:S02]  /*13c30*/  S2R R0, SR_LTMASK ;  /* 0x0000000000007919 */ /* 0x002e640000003900 */
[----:B-1----:R-:W-:-:S06]  /*13c40*/  LOP3.LUT R0, R0, UR4, RZ, 0xc0, !PT ;  /* 0x0000000400007c12 */ /* 0x002fcc000f8ec0ff */
[----:B------:R-:W3:Y:S02]  /*13c50*/  POPC R0, R0 ;  /* 0x0000000000007309 */ /* 0x000ee40000000000 */
[----:B---3--:R-:W-:-:S05]  /*13c60*/  IADD3 R0, R2, UR37, R0 ;  /* 0x0000002502007c10 */ /* 0x008fca000fffe000 */
[----:B------:R1:W-:Y:S01]  /*13c70*/  STL [R1], R0 ;  /* 0x0000000001007387 */ /* 0x0003e20000100800 */
[----:B------:R-:W-:Y:S05]  /*13c80*/  BRA `(.L_x_5203) ;  /* 0x0000005800847947 */ /* 0x000fea0003800000 */
.L_x_5202:
        /* <DEDUP_REMOVED lines=20> */
.L_x_5205:
[----:B------:R-:W-:Y:S05]  /*13dd0*/  BSYNC B6 ;  /* 0x0000000000067941 */ /* 0x000fea0003800000 */
.L_x_5204:
        /* <DEDUP_REMOVED lines=20> */
.L_x_5208:
        /* <DEDUP_REMOVED lines=16> */
.L_x_5207:
[----:B------:R-:W-:Y:S05]  /*14020*/  BSYNC B6 ;  /* 0x0000000000067941 */ /* 0x000fea0003800000 */
.L_x_5206:
        /* <DEDUP_REMOVED lines=24> */
.L_x_5338:
        /* <DEDUP_REMOVED lines=9> */
.L_x_5341:
        /* <DEDUP_REMOVED lines=24> */
.L_x_5212:
[----:B------:R-:W3:Y:S04]  /*143c0*/  LDL R0, [R1+0x10] ;  /* 0x0000100001007983 */ /* 0x000ee80000100800 */
[----:B-1----:R-:W4:Y:S01]  /*143d0*/  LDL R2, [R1+0x18] ;  /* 0x0000180001027983 */ /* 0x002f220000100800 */
[----:B---3--:R-:W-:Y:S01]  /*143e0*/  IMAD R0, R0, 0x8, R18 ;  /* 0x0000000800007824 */ /* 0x008fe200078e0212 */
[----:B----4-:R-:W-:-:S04]  /*143f0*/  SHF.L.U32 R2, R2, 0x1f, RZ ;  /* 0x0000001f02027819 */ /* 0x010fc800000006ff */
[----:B------:R-:W1:Y:S02]  /*14400*/  SYNCS.PHASECHK.TRANS64.TRYWAIT P0, [R0+URZ+0x38840], R2 ;  /* 0x03884002000075a7 */ /* 0x000e64000800017f */
[----:B-1----:R-:W-:Y:S05]  /*14410*/  @!P0 BRA `(.L_x_5213) ;  /* 0x0000006c00048947 */ /* 0x002fea0003800000 */
.L_x_5342:
        /* <DEDUP_REMOVED lines=11> */
.L_x_5214:
        /* <DEDUP_REMOVED lines=23> */
.L_x_5210:
[----:B0-----:R-:W3:Y:S04]  /*14640*/  LDL.LU R4, [R1+0x28] ;  /* 0x0000280001047983 */ /* 0x001ee80000300800 */
[----:B------:R-:W4:Y:S04]  /*14650*/  LDL.LU R3, [R1+0x48] ;  /* 0x0000480001037983 */ /* 0x000f280000300800 */
[----:B------:R-:W5:Y:S01]  /*14660*/  LDL R2, [R1+0x2c] ;  /* 0x00002c0001027983 */ /* 0x000f620000100800 */
        /* <DEDUP_REMOVED lines=8> */
[----:B---3--:R-:W-:Y:S02]  /*146f0*/  SEL R4, R4, RZ, !P0 ;  /* 0x000000ff04047207 */ /* 0x008fe40004000000 */
[----:B----4-:R-:W-:-:S03]  /*14700*/  SEL R3, R3, RZ, !P0 ;  /* 0x000000ff03037207 */ /* 0x010fc60004000000 */
[----:B------:R0:W-:Y:S01]  /*14710*/  STL [R1+0x38], R4 ;  /* 0x0000380401007387 */ /* 0x0001e20000100800 */
[----:B-----5:R-:W-:-:S05]  /*14720*/  SHF.R.S32.HI R0, RZ, 0x1f, R2 ;  /* 0x0000001fff007819 */ /* 0x020fca0000011402 */
[----:B------:R0:W-:Y:S04]  /*14730*/  STL [R1+0x50], R0 ;  /* 0x0000500001007387 */ /* 0x0001e80000100800 */
[----:B------:R0:W-:Y:S01]  /*14740*/  STL [R1+0x58], R3 ;  /* 0x0000580301007387 */ /* 0x0001e20000100800 */
        /* <DEDUP_REMOVED lines=17> */
.L_x_5216:
[----:B------:R-:W-:Y:S05]  /*14860*/  BSYNC B6 ;  /* 0x0000000000067941 */ /* 0x000fea0003800000 */
.L_x_5215:
[----:B--2---:R-:W2:Y:S01]  /*14870*/  LDL R10, [R1+0x4] ;  /* 0x00000400010a7983 */ /* 0x004ea20000100800 */
[----:B------:R-:W1:Y:S01]  /*14880*/  LDC R7, c[0x0][0x448] ;  /* 0x00011200ff077b82 */ /* 0x000e620000000800 */
[----:B------:R-:W-:Y:S01]  /*14890*/  ULDC.64 UR4, c[0x0][0x298] ;  /* 0x0000a60000047ab9 */ /* 0x000fe20000000a00 */
[----:B------:R-:W-:Y:S01]  /*148a0*/  ULDC.64 UR6, c[0x0][0x280] ;  /* 0x0000a00000067ab9 */ /* 0x000fe20000000a00 */
[----:B0-----:R-:W3:Y:S04]  /*148b0*/  LDL R4, [R1+0x50] ;  /* 0x0000500001047983 */ /* 0x001ee80000100800 */
        /* <DEDUP_REMOVED lines=93> */
.L_x_5351:
        /* <DEDUP_REMOVED lines=12> */
.L_x_5218:
        /* <DEDUP_REMOVED lines=37> */
.L_x_5220:
[----:B------:R-:W-:Y:S05]  /*151a0*/  BSYNC B6 ;  /* 0x0000000000067941 */ /* 0x000fea0003800000 */
.L_x_5219:
        /* <DEDUP_REMOVED lines=183> */
.L_x_5361:
        /* <DEDUP_REMOVED lines=30> */
.L_x_5223:
[----:B------:R-:W-:Y:S05]  /*15f00*/  BSYNC B0 ;  /* 0x0000000000007941 */ /* 0x000fea0003800000 */
.L_x_5222:
[----:B------:R-:W-:Y:S01]  /*15f10*/  NOP ;  /* 0x0000000000007918 */ /* 0x000fe20000000000 */
[----:B------:R-:W-:-:S13]  /*15f20*/  PLOP3.LUT P0, PT, PT, PT, PT, 0x80, 0x0 ;  /* 0x000000000000781c */ /* 0x000fda0003f0f070 */
.L_x_5224:
        /* <DEDUP_REMOVED lines=18> */
.L_x_5362:
[----:B------:R-:W-:Y:S05]  /*16050*/  BSYNC B0 ;  /* 0x0000000000007941 */ /* 0x000fea0003800000 */
.L_x_5225:
        /* <DEDUP_REMOVED lines=13> */
.L_x_5363:
[----:B------:R-:W-:Y:S05]  /*16130*/  BSYNC B1 ;  /* 0x0000000000017941 */ /* 0x000fea0003800000 */
.L_x_5229:
        /* <DEDUP_REMOVED lines=9> */
.L_x_5232:
[----:B------:R-:W-:Y:S05]  /*161d0*/  BSYNC B1 ;  /* 0x0000000000017941 */ /* 0x000fea0003800000 */
.L_x_5231:
        /* <DEDUP_REMOVED lines=13> */
.L_x_5233:
        /* <DEDUP_REMOVED lines=15> */
.L_x_5234:
        /* <DEDUP_REMOVED lines=15> */
.L_x_5235:
        /* <DEDUP_REMOVED lines=15> */
.L_x_5236:
        /* <DEDUP_REMOVED lines=15> */
.L_x_5237:
        /* <DEDUP_REMOVED lines=15> */
.L_x_5238:
        /* <DEDUP_REMOVED lines=15> */
.L_x_5239:
        /* <DEDUP_REMOVED lines=15> */
.L_x_5240:
        /* <DEDUP_REMOVED lines=10> */
.L_x_5228:
[----:B------:R-:W-:Y:S05]  /*169e0*/  BSYNC B0 ;  /* 0x0000000000007941 */ /* 0x000fea0003800000 */
.L_x_5227:
        /* <DEDUP_REMOVED lines=55> */
.L_x_5247:
        /* <DEDUP_REMOVED lines=8> */
.L_x_5364:
[----:B------:R-:W-:Y:S05]  /*16de0*/  BSYNC B3 ;  /* 0x0000000000037941 */ /* 0x000fea0003800000 */
.L_x_5248:
        /* <DEDUP_REMOVED lines=9> */
.L_x_5251:
[----:B------:R-:W-:Y:S05]  /*16e80*/  BSYNC B3 ;  /* 0x0000000000037941 */ /* 0x000fea0003800000 */
.L_x_5250:
        /* <DEDUP_REMOVED lines=13> */
.L_x_5252:
        /* <DEDUP_REMOVED lines=13> */
.L_x_5365:
[----:B------:R-:W-:Y:S05]  /*17030*/  BSYNC B3 ;  /* 0x0000000000037941 */ /* 0x000fea0003800000 */
.L_x_5253:
        /* <DEDUP_REMOVED lines=11> */
.L_x_5256:
[----:B------:R-:W-:Y:S05]  /*170f0*/  BSYNC B3 ;  /* 0x0000000000037941 */ /* 0x000fea0003800000 */
.L_x_5255:
        /* <DEDUP_REMOVED lines=10> */
.L_x_5257:
        /* <DEDUP_REMOVED lines=15> */
.L_x_5258:
        /* <DEDUP_REMOVED lines=15> */
.L_x_5259:
        /* <DEDUP_REMOVED lines=15> */
.L_x_5260:
        /* <DEDUP_REMOVED lines=15> */
.L_x_5261:
        /* <DEDUP_REMOVED lines=15> */
.L_x_5262:
        /* <DEDUP_REMOVED lines=15> */
.L_x_5263:
        /* <DEDUP_REMOVED lines=15> */
.L_x_5264:
        /* <DEDUP_REMOVED lines=10> */
.L_x_5246:
[----:B------:R-:W-:Y:S05]  /*178d0*/  BSYNC B1 ;  /* 0x0000000000017941 */ /* 0x000fea0003800000 */
.L_x_5245:
[----:B------:R-:W2:Y:S02]  /*178e0*/  LDL.LU R5, [R1+0x40] ;  /* 0x0000400001057983 */ /* 0x000ea40000300800 */
[----:B--2---:R-:W-:-:S07]  /*178f0*/  VIADD R0, R5, 0xfffffffd ;  /* 0xfffffffd05007836 */ /* 0x004fce0000000000 */
.L_x_5244:
[----:B------:R-:W-:Y:S05]  /*17900*/  BSYNC B2 ;  /* 0x0000000000027941 */ /* 0x000fea0003800000 */
.L_x_5243:
[----:B------:R-:W-:Y:S01]  /*17910*/  VIADD R8, R8, 0xfffffffe ;  /* 0xfffffffe08087836 */ /* 0x000fe20000000000 */
[----:B------:R-:W-:-:S04]  /*17920*/  LOP3.LUT R4, RZ, R4, RZ, 0x33, !PT ;  /* 0x00000004ff047212 */ /* 0x000fc800078e33ff */
[----:B------:R-:W-:-:S13]  /*17930*/  ISETP.NE.AND P0, PT, R8, R4, PT ;  /* 0x000000040800720c */ /* 0x000fda0003f05270 */
[----:B------:R-:W-:Y:S05]  /*17940*/  @!P0 BRA `(.L_x_5242) ;  /* 0x0000001800e08947 */ /* 0x000fea0003800000 */
.L_x_5305:
        /* <DEDUP_REMOVED lines=35> */
.L_x_5267:
        /* <DEDUP_REMOVED lines=8> */
.L_x_5366:
[----:B------:R-:W-:Y:S05]  /*17c00*/  BSYNC B2 ;  /* 0x0000000000027941 */ /* 0x000fea0003800000 */
.L_x_5268:
        /* <DEDUP_REMOVED lines=9> */
.L_x_5271:
[----:B------:R-:W-:Y:S05]  /*17ca0*/  BSYNC B2 ;  /* 0x0000000000027941 */ /* 0x000fea0003800000 */
.L_x_5270:
        /* <DEDUP_REMOVED lines=12> */
.L_x_5272:
        /* <DEDUP_REMOVED lines=13> */
.L_x_5367:
[----:B------:R-:W-:Y:S05]  /*17e40*/  BSYNC B2 ;  /* 0x0000000000027941 */ /* 0x000fea0003800000 */
.L_x_5273:
        /* <DEDUP_REMOVED lines=11> */
.L_x_5276:
[----:B------:R-:W-:Y:S05]  /*17f00*/  BSYNC B2 ;  /* 0x0000000000027941 */ /* 0x000fea0003800000 */
.L_x_5275:
        /* <DEDUP_REMOVED lines=9> */
.L_x_5277:
        /* <DEDUP_REMOVED lines=15> */
.L_x_5278:
        /* <DEDUP_REMOVED lines=15> */
.L_x_5279:
        /* <DEDUP_REMOVED lines=15> */
.L_x_5280:
        /* <DEDUP_REMOVED lines=15> */
.L_x_5281:
        /* <DEDUP_REMOVED lines=15> */
.L_x_5282:
        /* <DEDUP_REMOVED lines=15> */
.L_x_5283:
        /* <DEDUP_REMOVED lines=15> */
.L_x_5284:
        /* <DEDUP_REMOVED lines=10> */
.L_x_5266:
[----:B------:R-:W-:Y:S05]  /*186d0*/  BSYNC B1 ;  /* 0x0000000000017941 */ /* 0x000fea0003800000 */
.L_x_5265:
        /* <DEDUP_REMOVED lines=35> */
.L_x_5287:
        /* <DEDUP_REMOVED lines=8> */
.L_x_5368:
[----:B------:R-:W-:Y:S05]  /*18990*/  BSYNC B2 ;  /* 0x0000000000027941 */ /* 0x000fea0003800000 */
.L_x_5288:
        /* <DEDUP_REMOVED lines=9> */
.L_x_5291:
[----:B------:R-:W-:Y:S05]  /*18a30*/  BSYNC B2 ;  /* 0x0000000000027941 */ /* 0x000fea0003800000 */
.L_x_5290:
        /* <DEDUP_REMOVED lines=13> */
.L_x_5292:
        /* <DEDUP_REMOVED lines=13> */
.L_x_5369:
[----:B------:R-:W-:Y:S05]  /*18be0*/  BSYNC B2 ;  /* 0x0000000000027941 */ /* 0x000fea0003800000 */
.L_x_5293:
        /* <DEDUP_REMOVED lines=11> */
.L_x_5296:
[----:B------:R-:W-:Y:S05]  /*18ca0*/  BSYNC B2 ;  /* 0x0000000000027941 */ /* 0x000fea0003800000 */
.L_x_5295:
        /* <DEDUP_REMOVED lines=10> */
.L_x_5297:
        /* <DEDUP_REMOVED lines=15> */
.L_x_5298:
        /* <DEDUP_REMOVED lines=15> */
.L_x_5299:
        /* <DEDUP_REMOVED lines=15> */
.L_x_5300:
        /* <DEDUP_REMOVED lines=15> */
.L_x_5301:
        /* <DEDUP_REMOVED lines=15> */
.L_x_5302:
        /* <DEDUP_REMOVED lines=15> */
.L_x_5303:
        /* <DEDUP_REMOVED lines=15> */
.L_x_5304:
        /* <DEDUP_REMOVED lines=10> */
.L_x_5286:
[----:B------:R-:W-:Y:S05]  /*19480*/  BSYNC B1 ;  /* 0x0000000000017941 */ /* 0x000fea0003800000 */
.L_x_5285:
[----:B------:R-:W2:Y:S01]  /*19490*/  LDL R2, [R1+0x24] ;  /* 0x0000240001027983 */ /* 0x000ea20000100800 */
[----:B------:R-:W-:Y:S01]  /*194a0*/  VIADD R0, R0, 0xfffffffe ;  /* 0xfffffffe00007836 */ /* 0x000fe20000000000 */
[----:B--2---:R-:W-:-:S13]  /*194b0*/  ISETP.GT.AND P0, PT, R6, R2, PT ;  /* 0x000000020600720c */ /* 0x004fda0003f04270 */
[----:B------:R-:W-:Y:S05]  /*194c0*/  @P0 BRA `(.L_x_5305) ;  /* 0xffffffe400200947 */ /* 0x000fea000383ffff */
.L_x_5242:
[----:B------:R-:W-:Y:S05]  /*194d0*/  BSYNC B0 ;  /* 0x0000000000007941 */ /* 0x000fea0003800000 */
.L_x_5241:
        /* <DEDUP_REMOVED lines=25> */
.L_x_5307:
[----:B------:R-:W-:Y:S05]  /*19670*/  BSYNC B0 ;  /* 0x0000000000007941 */ /* 0x000fea0003800000 */
.L_x_5306:
[----:B------:R-:W-:-:S05]  /*19680*/  SEL R0, R0, RZ, P0 ;  /* 0x000000ff00007207 */ /* 0x000fca0000000000 */
[----:B------:R3:W-:Y:S02]  /*19690*/  STL [R1+0x10], R0 ;  /* 0x0000100001007387 */ /* 0x0007e40000100800 */
.L_x_5203:
[----:B------:R-:W-:Y:S05]  /*196a0*/  BSYNC B7 ;  /* 0x0000000000077941 */ /* 0x000fea0003800000 */
.L_x_5201:
        /* <DEDUP_REMOVED lines=8> */
[----:B0-----:R-:W0:Y:S04]  /*19730*/  LDS.128 R4, [R18+0x388d0] ;  /* 0x0388d00012047984 */ /* 0x001e280000000c00 */
[----:B0-----:R0:W-:Y:S04]  /*19740*/  STL.64 [R1], R4 ;  /* 0x0000000401007387 */ /* 0x0011e80000100a00 */
[----:B------:R0:W-:Y:S01]  /*19750*/  STL.64 [R1+0x8], R6 ;  /* 0x0000080601007387 */ /* 0x0001e20000100a00 */
[----:B------:R-:W-:Y:S06]  /*19760*/  BAR.ARV 0x4, 0x180 ;  /* 0x0106000000007b1d */ /* 0x000fec0000002000 */
[----:B------:R-:W-:Y:S05]  /*19770*/  BRA `(.L_x_5309) ;  /* 0x0000001000307947 */ /* 0x000fea0003800000 */
.L_x_5308:
[----:B------:R-:W4:Y:S01]  /*19780*/  S2R R16, SR_TID.X ;  /* 0x0000000000107919 */ /* 0x000f220000002100 */
[----:B------:R-:W-:Y:S01]  /*19790*/  UMOV UR4, 0xffffffff ;  /* 0xffffffff00047882 */ /* 0x000fe20000000000 */
[----:B----4-:R-:W-:-:S04]  /*197a0*/  LOP3.LUT R16, R16, 0x1f, RZ, 0xc0, !PT ;  /* 0x0000001f10107812 */ /* 0x010fc800078ec0ff */
[----:B------:R-:W-:Y:S01]  /*197b0*/  ISETP.NE.AND P0, PT, R16, 0x1f, PT ;  /* 0x0000001f1000780c */ /* 0x000fe20003f05270 */
[----:B------:R-:W-:-:S12]  /*197c0*/  BRA.DIV UR4, `(.L_x_5310) ;  /* 0x0000002a04f87947 */ /* 0x000fd8000b800000 */
[----:B-1----:R-:W0:Y:S01]  /*197d0*/  LDL.LU R3, [R1] ;  /* 0x0000000001037983 */ /* 0x002e220000300800 */
[----:B------:R-:W-:-:S03]  /*197e0*/  ULDC UR4, c[0x0][0xd3c] ;  /* 0x00034f0000047ab9 */ /* 0x000fc60000000800 */
[----:B------:R-:W3:Y:S01]  /*197f0*/  LDL R4, [R1+0xc] ;  /* 0x00000c0001047983 */ /* 0x000ee20000100800 */
[----:B0-----:R-:W-:Y:S02]  /*19800*/  IMAD.MOV.U32 R8, RZ, RZ, R3 ;  /* 0x000000ffff087224 */ /* 0x001fe400078e0003 */
[----:B---3--:R-:W-:-:S05]  /*19810*/  IMAD.IADD R0, R4, 0x1, R16 ;  /* 0x0000000104007824 */ /* 0x008fca00078e0210 */
        /* <DEDUP_REMOVED lines=35> */
.L_x_5379:
[----:B------:R-:W-:Y:S02]  /*19a50*/  ULDC UR4, c[0x0][0xd38] ;  /* 0x00034e0000047ab9 */ /* 0x000fe40000000800 */
[----:B------:R-:W-:-:S04]  /*19a60*/  IMAD.U32 R8, RZ, RZ, UR4 ;  /* 0x00000004ff087e24 */ /* 0x000fc8000f8e00ff */
[----:B-1----:R-:W-:-:S04]  /*19a70*/  IMAD R10, R10, R8, RZ ;  /* 0x000000080a0a7224 */ /* 0x002fc800078e02ff */
[----:B------:R-:W-:-:S05]  /*19a80*/  IMAD.IADD R4, R9, 0x1, R10 ;  /* 0x0000000109047824 */ /* 0x000fca00078e020a */
[----:B------:R-:W-:-:S13]  /*19a90*/  ISETP.GT.AND P6, PT, R4, R0, PT ;  /* 0x000000000400720c */ /* 0x000fda0003fc4270 */
[----:B------:R-:W-:Y:S05]  /*19aa0*/  @P6 BRA `(.L_x_5311) ;  /* 0x0000000000ac6947 */ /* 0x000fea0003800000 */
.L_x_5314:
        /* <DEDUP_REMOVED lines=37> */
.L_x_5387:
[----:B------:R-:W-:Y:S02]  /*19d00*/  ULDC UR4, c[0x0][0xd38] ;  /* 0x00034e0000047ab9 */ /* 0x000fe40000000800 */
[----:B------:R-:W-:-:S04]  /*19d10*/  IMAD.U32 R8, RZ, RZ, UR4 ;  /* 0x00000004ff087e24 */ /* 0x000fc8000f8e00ff */
[----:B-1----:R-:W-:-:S04]  /*19d20*/  IMAD R10, R10, R8, RZ ;  /* 0x000000080a0a7224 */ /* 0x002fc800078e02ff */
[----:B------:R-:W-:-:S05]  /*19d30*/  IMAD.IADD R4, R10, 0x1, R4 ;  /* 0x000000010a047824 */ /* 0x000fca00078e0204 */
[----:B------:R-:W-:-:S13]  /*19d40*/  ISETP.GT.AND P6, PT, R4, R0, PT ;  /* 0x000000000400720c */ /* 0x000fda0003fc4270 */
[----:B------:R-:W-:Y:S05]  /*19d50*/  @!P6 BRA `(.L_x_5314) ;  /* 0xfffffffc0054e947 */ /* 0x000fea000383ffff */
.L_x_5311:
        /* <DEDUP_REMOVED lines=12> */
.L_x_5392:
[----:B------:R-:W-:-:S13]  /*19e20*/  ISETP.NE.AND P0, PT, R3, RZ, PT ;  /* 0x000000ff0300720c */ /* 0x000fda0003f05270 */
[----:B------:R-:W-:Y:S05]  /*19e30*/  @!P0 BRA `(.L_x_5316) ;  /* 0x0000000000148947 */ /* 0x000fea0003800000 */
[----:B------:R-:W-:Y:S01]  /*19e40*/  UMOV UR4, 0xffffffff ;  /* 0xffffffff00047882 */ /* 0x000fe20000000000 */
[----:B---3--:R-:W-:Y:S02]  /*19e50*/  VIADD R9, R9, 0xffffffff ;  /* 0xffffffff09097836 */ /* 0x008fe40000000000 */
[----:B------:R-:W-:Y:S05]  /*19e60*/  BRA.DIV UR4, `(.L_x_5317) ;  /* 0x0000002e04ec7947 */ /* 0x000fea000b800000 */
[----:B0-----:R0:W1:Y:S02]  /*19e70*/  SHFL.IDX PT, R2, R2, R9, 0x1f ;  /* 0x00001f0902027589 */ /* 0x00106400000e0000 */
.L_x_5395:
[----:B-1----:R-:W-:-:S07]  /*19e80*/  IMAD.MOV.U32 R6, RZ, RZ, R2 ;  /* 0x000000ffff067224 */ /* 0x002fce00078e0002 */
.L_x_5316:
[----:B0-----:R-:W-:Y:S01]  /*19e90*/  IMAD R2, R6, R8, R10 ;  /* 0x0000000806027224 */ /* 0x001fe200078e020a */
[----:B------:R-:W-:-:S03]  /*19ea0*/  ISETP.NE.AND P0, PT, R7, 0x1, PT ;  /* 0x000000010700780c */ /* 0x000fc60003f05270 */
[----:B------:R-:W-:Y:S01]  /*19eb0*/  IMAD.IADD R0, R0, 0x1, -R2 ;  /* 0x0000000100007824 */ /* 0x000fe200078e0a02 */
[----:B------:R0:W-:Y:S09]  /*19ec0*/  STL [R1], R2 ;  /* 0x0000000201007387 */ /* 0x0001f20000100800 */
[----:B------:R-:W-:Y:S05]  /*19ed0*/  @!P0 BRA `(.L_x_5318) ;  /* 0x0000000000e48947 */ /* 0x000fea0003800000 */
[----:B---3--:R-:W-:-:S04]  /*19ee0*/  IABS R5, R4 ;  /* 0x0000000400057213 */ /* 0x008fc80000000000 */
        /* <DEDUP_REMOVED lines=56> */
.L_x_5318:
[----:B---3--:R-:W2:Y:S01]  /*1a270*/  LDL R5, [R1+0xc] ;  /* 0x00000c0001057983 */ /* 0x008ea20000100800 */
        /* <DEDUP_REMOVED lines=62> */
.L_x_5319:
[----:B------:R-:W-:-:S05]  /*1a660*/  LOP3.LUT R0, RZ, R0, RZ, 0x33, !PT ;  /* 0x00000000ff007212 */ /* 0x000fca00078e33ff */
[----:B------:R-:W-:-:S05]  /*1a670*/  IMAD.IADD R0, R4, 0x1, R0 ;  /* 0x0000000104007824 */ /* 0x000fca00078e0200 */
[----:B------:R2:W-:Y:S01]  /*1a680*/  STL [R1+0x4], R0 ;  /* 0x0000040001007387 */ /* 0x0005e20000100800 */
[----:B------:R-:W-:Y:S05]  /*1a690*/  BRA `(.L_x_5320) ;  /* 0x0000000000287947 */ /* 0x000fea0003800000 */
.L_x_5312:
        /* <DEDUP_REMOVED lines=10> */
.L_x_5320:
[----:B-1----:R-:W3:Y:S04]  /*1a740*/  LDL R2, [R1+0xc] ;  /* 0x00000c0001027983 */ /* 0x002ee80000100800 */
[----:B0-----:R-:W4:Y:S04]  /*1a750*/  LDL R3, [R1+0x8] ;  /* 0x0000080001037983 */ /* 0x001f280000100800 */
        /* <DEDUP_REMOVED lines=14> */
.L_x_5309:
[----:B-1-3--:R-:W3:Y:S01]  /*1a840*/  LDL R0, [R1+0xc] ;  /* 0x00000c0001007983 */ /* 0x00aee20000100800 */
[----:B------:R-:W-:Y:S02]  /*1a850*/  ULDC UR4, c[0x0][0xd3c] ;  /* 0x00034f0000047ab9 */ /* 0x000fe40000000800 */
[----:B---3--:R-:W-:-:S13]  /*1a860*/  ISETP.GE.AND P0, PT, R0, UR4, PT ;  /* 0x0000000400007c0c */ /* 0x008fda000bf06270 */
[----:B------:R-:W-:Y:S05]  /*1a870*/  @!P0 BRA `(.L_x_5321) ;  /* 0xffffff8800708947 */ /* 0x000fea000383ffff */
[----:B------:R-:W-:Y:S05]  /*1a880*/  BSYNC B8 ;  /* 0x0000000000087941 */ /* 0x000fea0003800000 */
.L_x_5195:
[----:B---3--:R-:W3:Y:S01]  /*1a890*/  LDL.LU R0, [R1+0x64] ;  /* 0x0000640001007983 */ /* 0x008ee20000300800 */
[----:B------:R-:W-:Y:S01]  /*1a8a0*/  BSSY B0, `(.L_x_5322) ;  /* 0x000000b000007945 */ /* 0x000fe20003800000 */
[----:B0---4-:R-:W0:Y:S01]  /*1a8b0*/  S2R R5, SR_CgaCtaId ;  /* 0x0000000000057919 */ /* 0x011e220000008800 */
        /* <DEDUP_REMOVED lines=9> */
.L_x_5396:
[----:B------:R-:W-:Y:S05]  /*1a950*/  BSYNC B0 ;  /* 0x0000000000007941 */ /* 0x000fea0003800000 */
.L_x_5322:
[----:B------:R-:W-:-:S03]  /*1a960*/  UMOV UR4, 0xffffffff ;  /* 0xffffffff00047882 */ /* 0x000fc60000000000 */
[----:B------:R-:W-:Y:S05]  /*1a970*/  BRA.DIV UR4, `(.L_x_5324) ;  /* 0x0000002604687947 */ /* 0x000fea000b800000 */
[----:B------:R-:W1:Y:S02]  /*1a980*/  S2R R2, SR_TID.X ;  /* 0x0000000000027919 */ /* 0x000e640000002100 */
[----:B-1----:R-:W-:-:S04]  /*1a990*/  SHF.R.U32.HI R2, RZ, 0x5, R2 ;  /* 0x00000005ff027819 */ /* 0x002fc80000011602 */
[----:B------:R-:W-:-:S05]  /*1a9a0*/  LOP3.LUT R2, R2, 0x3, RZ, 0xc0, !PT ;  /* 0x0000000302027812 */ /* 0x000fca00078ec0ff */
[----:B------:R1:W2:Y:S02]  /*1a9b0*/  SHFL.IDX PT, R14, R2, RZ, 0x1f ;  /* 0x00001fff020e7589 */ /* 0x0002a400000e0000 */
.L_x_5399:
[----:B--2---:R-:W-:Y:S01]  /*1a9c0*/  ISETP.NE.AND P0, PT, R14, RZ, PT ;  /* 0x000000ff0e00720c */ /* 0x004fe20003f05270 */
[----:B------:R-:W-:-:S12]  /*1a9d0*/  BSSY B0, `(.L_x_5325) ;  /* 0x0000027000007945 */ /* 0x000fd80003800000 */
[----:B------:R-:W-:Y:S05]  /*1a9e0*/  @P0 BRA `(.L_x_5326) ;  /* 0x0000000000940947 */ /* 0x000fea0003800000 */
[----:B------:R-:W-:-:S03]  /*1a9f0*/  UMOV UR4, 0xffffffff ;  /* 0xffffffff00047882 */ /* 0x000fc60000000000 */
[----:B------:R-:W-:Y:S05]  /*1aa00*/  BRA.DIV UR4, `(.L_x_5327) ;  /* 0x0000002604787947 */ /* 0x000fea000b800000 */
[----:B------:R-:W-:-:S13]  /*1aa10*/  ELECT P6, URZ, PT ;  /* 0x00000000003f782f */ /* 0x000fda00038c0000 */
.L_x_5402:
[----:B------:R-:W-:Y:S05]  /*1aa20*/  @!P6 BRA `(.L_x_5326) ;  /* 0x000000000084e947 */ /* 0x000fea0003800000 */
[----:B------:R-:W-:-:S06]  /*1aa30*/  ULOP3.LUT UR4, UR36, 0x2, URZ, 0xfc, !UPT ;  /* 0x0000000224047892 */ /* 0x000fcc000f8efc3f */
[----:B-1----:R-:W-:-:S05]  /*1aa40*/  IMAD.U32 R2, RZ, RZ, UR4 ;  /* 0x00000004ff027e24 */ /* 0x002fca000f8e00ff */
[----:B------:R-:W-:-:S13]  /*1aa50*/  ISETP.NE.AND P2, PT, R2, 0x3, PT ;  /* 0x000000030200780c */ /* 0x000fda0003f45270 */
[----:B------:R-:W-:Y:S05]  /*1aa60*/  @!P2 BRA `(.L_x_5328) ;  /* 0x000000000004a947 */ /* 0x000fea0003800000 */
[----:B------:R-:W-:Y:S01]  /*1aa70*/  BPT.TRAP 0x1 ;  /* 0x000000040000795c */ /* 0x000fe20000300000 */
.L_x_5328:
        /* <DEDUP_REMOVED lines=14> */
.L_x_5403:
[----:B------:R-:W1:Y:S02]  /*1ab60*/  SYNCS.PHASECHK.TRANS64.TRYWAIT P0, [R7+URZ], R2 ;  /* 0x00000002070075a7 */ /* 0x000e64000800017f */
[----:B-1----:R-:W-:Y:S05]  /*1ab70*/  @!P0 BRA `(.L_x_5330) ;  /* 0x0000002400508947 */ /* 0x002fea0003800000 */
.L_x_5404:
[----:B------:R-:W-:Y:S05]  /*1ab80*/  @!P2 BRA `(.L_x_5331) ;  /* 0x000000000004a947 */ /* 0x000fea0003800000 */
[----:B------:R-:W-:Y:S01]  /*1ab90*/  BPT.TRAP 0x1 ;  /* 0x000000040000795c */ /* 0x000fe20000300000 */
.L_x_5331:
[----:B------:R-:W2:Y:S01]  /*1aba0*/  LDL.LU R4, [R1+0x10] ;  /* 0x0000100001047983 */ /* 0x000ea20000300800 */
[----:B------:R-:W-:-:S04]  /*1abb0*/  VIADD R0, R0, 0x38860 ;  /* 0x0003886000007836 */ /* 0x000fc80000000000 */
[----:B--2---:R-:W-:-:S04]  /*1abc0*/  IMAD R4, R4, 0x8, R0 ;  /* 0x0000000804047824 */ /* 0x004fc800078e0200 */
[----:B------:R-:W2:Y:S02]  /*1abd0*/  SYNCS.PHASECHK.TRANS64.TRYWAIT P0, [R4+URZ], R5 ;  /* 0x00000005040075a7 */ /* 0x000ea4000800017f */
[----:B--2---:R-:W-:Y:S05]  /*1abe0*/  @!P0 BRA `(.L_x_5332) ;  /* 0x0000002400488947 */ /* 0x004fea0003800000 */
.L_x_5405:
[----:B------:R-:W-:-:S07]  /*1abf0*/  IMAD R3, R3, 0x8, R0 ;  /* 0x0000000803037824 */ /* 0x000fce00078e0200 */
.L_x_5333:
[----:B---3--:R3:W4:Y:S02]  /*1ac00*/  SYNCS.PHASECHK.TRANS64.TRYWAIT P0, [R3+URZ], R2 ;  /* 0x00000002030075a7 */ /* 0x008724000800017f */
[----:B----4-:R-:W-:Y:S05]  /*1ac10*/  @!P0 NANOSLEEP.SYNCS 0x989680 ;  /* 0x009896800000895d */ /* 0x010fea0003900000 */
[----:B------:R-:W4:Y:S02]  /*1ac20*/  @!P0 SYNCS.PHASECHK.TRANS64 P0, [R3+URZ], R2 ;  /* 0x00000002030085a7 */ /* 0x000f24000800007f */
[----:B----4-:R-:W-:Y:S05]  /*1ac30*/  @!P0 BRA `(.L_x_5333) ;  /* 0xfffffffc00f08947 */ /* 0x010fea000383ffff */
.L_x_5326:
[----:B------:R-:W-:Y:S05]  /*1ac40*/  BSYNC B0 ;  /* 0x0000000000007941 */ /* 0x000fea0003800000 */
.L_x_5325:
[----:B------:R-:W-:Y:S05]  /*1ac50*/  EXIT ;  /* 0x000000000000794d */ /* 0x000fea0003800000 */
.L_x_5140:
[----:B0-----:R0:W1:Y:S02]  /*1ac60*/  SYNCS.PHASECHK.TRANS64.TRYWAIT P1, [R16+URZ+0x38800], R5 ;  /* 0x03880005100075a7 */ /* 0x001064000802017f */
[----:B-1----:R-:W-:Y:S05]  /*1ac70*/  @!P1 NANOSLEEP.SYNCS 0x989680 ;  /* 0x009896800000995d */ /* 0x002fea0003900000 */
[----:B------:R-:W1:Y:S02]  /*1ac80*/  @!P1 SYNCS.PHASECHK.TRANS64 P1, [R16+URZ+0x38800], R5 ;  /* 0x03880005100095a7 */ /* 0x000e64000802007f */
[----:B-1----:R-:W-:Y:S05]  /*1ac90*/  @!P1 BRA `(.L_x_5140) ;  /* 0xfffffffc00f09947 */ /* 0x002fea000383ffff */
[----:B------:R-:W-:Y:S05]  /*1aca0*/  BRA `(.L_x_5334) ;  /* 0xfffffe94004c7947 */ /* 0x000fea000383ffff */
.L_x_5144:
[----:B--2---:R2:W3:Y:S02]  /*1acb0*/  SYNCS.PHASECHK.TRANS64.TRYWAIT P1, [R9+URZ+0x38830], R6 ;  /* 0x03883006090075a7 */ /* 0x0044e4000802017f */
[----:B---3--:R-:W-:Y:S05]  /*1acc0*/  @!P1 NANOSLEEP.SYNCS 0x989680 ;  /* 0x009896800000995d */ /* 0x008fea0003900000 */
[----:B------:R-:W3:Y:S02]  /*1acd0*/  @!P1 SYNCS.PHASECHK.TRANS64 P1, [R9+URZ+0x38830], R6 ;  /* 0x03883006090095a7 */ /* 0x000ee4000802007f */
[----:B---3--:R-:W-:Y:S05]  /*1ace0*/  @!P1 BRA `(.L_x_5144) ;  /* 0xfffffffc00f09947 */ /* 0x008fea000383ffff */
[----:B------:R-:W-:Y:S05]  /*1acf0*/  BRA `(.L_x_5143) ;  /* 0xfffffe9400707947 */ /* 0x000fea000383ffff */
.L_x_5145:
[----:B---3--:R3:W4:Y:S02]  /*1ad00*/  SYNCS.PHASECHK.TRANS64.TRYWAIT P1, [R16+URZ+0x38810], R5 ;  /* 0x03881005100075a7 */ /* 0x008724000802017f */
[----:B----4-:R-:W-:Y:S05]  /*1ad10*/  @!P1 NANOSLEEP.SYNCS 0x989680 ;  /* 0x009896800000995d */ /* 0x010fea0003900000 */
[----:B------:R-:W4:Y:S02]  /*1ad20*/  @!P1 SYNCS.PHASECHK.TRANS64 P1, [R16+URZ+0x38810], R5 ;  /* 0x03881005100095a7 */ /* 0x000f24000802007f */
[----:B----4-:R-:W-:Y:S05]  /*1ad30*/  @!P1 BRA `(.L_x_5145) ;  /* 0xfffffffc00f09947 */ /* 0x010fea000383ffff */
[----:B------:R-:W-:Y:S05]  /*1ad40*/  BRA `(.L_x_5335) ;  /* 0xfffffe9400fc7947 */ /* 0x000fea000383ffff */
.L_x_5149:
[----:B0-----:R0:W3:Y:S02]  /*1ad50*/  SYNCS.PHASECHK.TRANS64.TRYWAIT P1, [R9+URZ+0x38850], R6 ;  /* 0x03885006090075a7 */ /* 0x0010e4000802017f */
[----:B---3--:R-:W-:Y:S05]  /*1ad60*/  @!P1 NANOSLEEP.SYNCS 0x989680 ;  /* 0x009896800000995d */ /* 0x008fea0003900000 */
[----:B------:R-:W3:Y:S02]  /*1ad70*/  @!P1 SYNCS.PHASECHK.TRANS64 P1, [R9+URZ+0x38850], R6 ;  /* 0x03885006090095a7 */ /* 0x000ee4000802007f */
[----:B---3--:R-:W-:Y:S05]  /*1ad80*/  @!P1 BRA `(.L_x_5149) ;  /* 0xfffffffc00f09947 */ /* 0x008fea000383ffff */
[----:B------:R-:W-:Y:S05]  /*1ad90*/  BRA `(.L_x_5148) ;  /* 0xfffffe98002c7947 */ /* 0x000fea000383ffff */
.L_x_5154:
[----:B-1----:R1:W2:Y:S02]  /*1ada0*/  SYNCS.PHASECHK.TRANS64.TRYWAIT P3, [R9+URZ+0x38830], R5 ;  /* 0x03883005090075a7 */ /* 0x0022a4000806017f */
[----:B--2---:R-:W-:Y:S05]  /*1adb0*/  @!P3 NANOSLEEP.SYNCS 0x989680 ;  /* 0x009896800000b95d */ /* 0x004fea0003900000 */
[----:B------:R-:W2:Y:S02]  /*1adc0*/  @!P3 SYNCS.PHASECHK.TRANS64 P3, [R9+URZ+0x38830], R5 ;  /* 0x038830050900b5a7 */ /* 0x000ea4000806007f */
[----:B--2---:R-:W-:Y:S05]  /*1add0*/  @!P3 BRA `(.L_x_5154) ;  /* 0xfffffffc00f0b947 */ /* 0x004fea000383ffff */
[----:B------:R-:W-:Y:S05]  /*1ade0*/  BRA `(.L_x_5153) ;  /* 0xfffffec000387947 */ /* 0x000fea000383ffff */
.L_x_5158:
[----:B---3--:R3:W4:Y:S02]  /*1adf0*/  SYNCS.PHASECHK.TRANS64.TRYWAIT P3, [R9+URZ+0x38850], R5 ;  /* 0x03885005090075a7 */ /* 0x008724000806017f */
[----:B----4-:R-:W-:Y:S05]  /*1ae00*/  @!P3 NANOSLEEP.SYNCS 0x989680 ;  /* 0x009896800000b95d */ /* 0x010fea0003900000 */
[----:B------:R-:W4:Y:S02]  /*1ae10*/  @!P3 SYNCS.PHASECHK.TRANS64 P3, [R9+URZ+0x38850], R5 ;  /* 0x038850050900b5a7 */ /* 0x000f24000806007f */
[----:B----4-:R-:W-:Y:S05]  /*1ae20*/  @!P3 BRA `(.L_x_5158) ;  /* 0xfffffffc00f0b947 */ /* 0x010fea000383ffff */
[----:B------:R-:W-:Y:S05]  /*1ae30*/  BRA `(.L_x_5157) ;  /* 0xfffffec000947947 */ /* 0x000fea000383ffff */
.L_x_5164:
[----:B-1----:R1:W2:Y:S02]  /*1ae40*/  SYNCS.PHASECHK.TRANS64.TRYWAIT P1, [R9+URZ+0x38830], R5 ;  /* 0x03883005090075a7 */ /* 0x0022a4000802017f */
[----:B--2---:R-:W-:Y:S05]  /*1ae50*/  @!P1 NANOSLEEP.SYNCS 0x989680 ;  /* 0x009896800000995d */ /* 0x004fea0003900000 */
[----:B------:R-:W2:Y:S02]  /*1ae60*/  @!P1 SYNCS.PHASECHK.TRANS64 P1, [R9+URZ+0x38830], R5 ;  /* 0x03883005090095a7 */ /* 0x000ea4000802007f */
[----:B--2---:R-:W-:Y:S05]  /*1ae70*/  @!P1 BRA `(.L_x_5164) ;  /* 0xfffffffc00f09947 */ /* 0x004fea000383ffff */
[----:B------:R-:W-:Y:S05]  /*1ae80*/  BRA `(.L_x_5163) ;  /* 0xfffffef000a87947 */ /* 0x000fea000383ffff */
.L_x_5168:
[----:B---3--:R3:W4:Y:S02]  /*1ae90*/  SYNCS.PHASECHK.TRANS64.TRYWAIT P1, [R9+URZ+0x38850], R5 ;  /* 0x03885005090075a7 */ /* 0x008724000802017f */
[----:B----4-:R-:W-:Y:S05]  /*1aea0*/  @!P1 NANOSLEEP.SYNCS 0x989680 ;  /* 0x009896800000995d */ /* 0x010fea0003900000 */
[----:B------:R-:W4:Y:S02]  /*1aeb0*/  @!P1 SYNCS.PHASECHK.TRANS64 P1, [R9+URZ+0x38850], R5 ;  /* 0x03885005090095a7 */ /* 0x000f24000802007f */
[----:B----4-:R-:W-:Y:S05]  /*1aec0*/  @!P1 BRA `(.L_x_5168) ;  /* 0xfffffffc00f09947 */ /* 0x010fea000383ffff */
[----:B------:R-:W-:Y:S05]  /*1aed0*/  BRA `(.L_x_5167) ;  /* 0xfffffef400047947 */ /* 0x000fea000383ffff */
.L_x_5209:
        /* <DEDUP_REMOVED lines=11> */
.L_x_5337:
[----:B------:R-:W-:Y:S05]  /*1af90*/  BSYNC B0 ;  /* 0x0000000000007941 */ /* 0x000fea0003800000 */
.L_x_5336:
[----:B------:R-:W-:Y:S05]  /*1afa0*/  BRA `(.L_x_5338) ;  /* 0xffffff9000807947 */ /* 0x000fea000383ffff */
.L_x_5211:
[----:B------:R-:W-:Y:S01]  /*1afb0*/  BSSY B0, `(.L_x_5339) ;  /* 0x0000006000007945 */ /* 0x000fe20003800000 */
[----:B------:R-:W-:-:S07]  /*1afc0*/  IMAD.MOV.U32 R15, RZ, RZ, -0x1 ;  /* 0xffffffffff0f7424 */ /* 0x000fce00078e00ff */
[----:B0-2---:R-:W-:Y:S05]  /*1afd0*/  WARPSYNC.COLLECTIVE R15, `(.L_x_5340) ;  /* 0x000000000f0c7348 */ /* 0x005fea0003c00000 */
[----:B------:R-:W-:Y:S02]  /*1afe0*/  ELECT P6, UR62, PT ;  /* 0x00000000003e782f */ /* 0x000fe400038c0000 */
[----:B------:R-:W-:Y:S01]  /*1aff0*/  MOV R14, UR62 ;  /* 0x0000003e000e7c02 */ /* 0x000fe20008000f00 */
[----:B0-2---:R-:W-:Y:S10]  /*1b000*/  ENDCOLLECTIVE ;  /* 0x000000000000791b */ /* 0x005ff40003800000 */
.L_x_5340:
[----:B------:R-:W-:Y:S05]  /*1b010*/  BSYNC B0 ;  /* 0x0000000000007941 */ /* 0x000fea0003800000 */
.L_x_5339:
[----:B------:R-:W-:Y:S05]  /*1b020*/  BRA `(.L_x_5341) ;  /* 0xffffff9000847947 */ /* 0x000fea000383ffff */
.L_x_5213:
[----:B-1----:R1:W3:Y:S02]  /*1b030*/  SYNCS.PHASECHK.TRANS64.TRYWAIT P0, [R0+URZ+0x38840], R2 ;  /* 0x03884002000075a7 */ /* 0x0022e4000800017f */
[----:B---3--:R-:W-:Y:S05]  /*1b040*/  @!P0 NANOSLEEP.SYNCS 0x989680 ;  /* 0x009896800000895d */ /* 0x008fea0003900000 */
[----:B------:R-:W3:Y:S02]  /*1b050*/  @!P0 SYNCS.PHASECHK.TRANS64 P0, [R0+URZ+0x38840], R2 ;  /* 0x03884002000085a7 */ /* 0x000ee4000800007f */
[----:B---3--:R-:W-:Y:S05]  /*1b060*/  @!P0 BRA `(.L_x_5213) ;  /* 0xfffffffc00f08947 */ /* 0x008fea000383ffff */
[----:B------:R-:W-:Y:S05]  /*1b070*/  BRA `(.L_x_5342) ;  /* 0xffffff9000e87947 */ /* 0x000fea000383ffff */
.L_x_5217:
        /* <DEDUP_REMOVED lines=9> */
.L_x_5343:
[----:B------:R-:W-:Y:S02]  /*1b110*/  IMAD.MOV.U32 R13, RZ, RZ, R3 ;  /* 0x000000ffff0d7224 */ /* 0x000fe400078e0003 */
[----:B------:R-:W-:Y:S01]  /*1b120*/  IMAD.MOV.U32 R4, RZ, RZ, R14 ;  /* 0x000000ffff047224 */ /* 0x000fe200078e000e */
[----:B------:R-:W-:-:S07]  /*1b130*/  LOP3.LUT R6, R6, 0x7f, RZ, 0xc0, !PT ;  /* 0x0000007f06067812 */ /* 0x000fce00078ec0ff */
[----:B------:R-:W-:Y:S05]  /*1b140*/  WARPSYNC.COLLECTIVE R15, `(.L_x_5344) ;  /* 0x000000000f087348 */ /* 0x000fea0003c00000 */
[----:B------:R0:W1:Y:S02]  /*1b150*/  SHFL.IDX P6, R14, R13, R12, R11 ;  /* 0x0000000c0d0e7389 */ /* 0x00006400000c000b */
[----:B01----:R-:W-:Y:S01]  /*1b160*/  ENDCOLLECTIVE ;  /* 0x000000000000791b */ /* 0x003fe20003800000 */
.L_x_5344:
        /* <DEDUP_REMOVED lines=9> */
.L_x_5345:
[----:B------:R-:W-:Y:S02]  /*1b200*/  IMAD.MOV.U32 R13, RZ, RZ, R3 ;  /* 0x000000ffff0d7224 */ /* 0x000fe400078e0003 */
[----:B------:R-:W-:-:S07]  /*1b210*/  IMAD.MOV.U32 R6, RZ, RZ, R14 ;  /* 0x000000ffff067224 */ /* 0x000fce00078e000e */
[----:B------:R-:W-:Y:S05]  /*1b220*/  WARPSYNC.COLLECTIVE R15, `(.L_x_5346) ;  /* 0x000000000f087348 */ /* 0x000fea0003c00000 */
[----:B------:R0:W1:Y:S02]  /*1b230*/  SHFL.IDX P6, R14, R13, R12, R11 ;  /* 0x0000000c0d0e7389 */ /* 0x00006400000c000b */
[----:B01----:R-:W-:Y:S01]  /*1b240*/  ENDCOLLECTIVE ;  /* 0x000000000000791b */ /* 0x003fe20003800000 */
.L_x_5346:
        /* <DEDUP_REMOVED lines=22> */
.L_x_5347:
        /* <DEDUP_REMOVED lines=10> */
.L_x_5348:
        /* <DEDUP_REMOVED lines=11> */
.L_x_5349:
        /* <DEDUP_REMOVED lines=14> */
.L_x_5350:
[----:B------:R-:W-:Y:S01]  /*1b5e0*/  IMAD.MOV.U32 R3, RZ, RZ, R14 ;  /* 0x000000ffff037224 */ /* 0x000fe200078e000e */
[----:B------:R-:W-:Y:S06]  /*1b5f0*/  BRA `(.L_x_5351) ;  /* 0xffffff9800247947 */ /* 0x000fec000383ffff */
.L_x_5221:
        /* <DEDUP_REMOVED lines=26> */
.L_x_5353:
[----:B------:R-:W-:Y:S05]  /*1b7a0*/  BSYNC B0 ;  /* 0x0000000000007941 */ /* 0x000fea0003800000 */
.L_x_5352:
        /* <DEDUP_REMOVED lines=13> */
.L_x_5354:
        /* <DEDUP_REMOVED lines=41> */
.L_x_5355:
        /* <DEDUP_REMOVED lines=16> */
.L_x_5356:
        /* <DEDUP_REMOVED lines=29> */
.L_x_5357:
        /* <DEDUP_REMOVED lines=12> */
.L_x_5358:
        /* <DEDUP_REMOVED lines=34> */
.L_x_5359:
[----:B------:R-:W-:Y:S02]  /*1c0c0*/  IMAD.MOV.U32 R13, RZ, RZ, R0 ;  /* 0x000000ffff0d7224 */ /* 0x000fe400078e0000 */
[----:B------:R-:W-:-:S07]  /*1c0d0*/  IMAD.MOV.U32 R4, RZ, RZ, R14 ;  /* 0x000000ffff047224 */ /* 0x000fce00078e000e */
[----:B------:R-:W-:Y:S05]  /*1c0e0*/  WARPSYNC.COLLECTIVE R15, `(.L_x_5360) ;  /* 0x000000000f087348 */ /* 0x000fea0003c00000 */
[----:B------:R0:W1:Y:S02]  /*1c0f0*/  SHFL.IDX P6, R14, R13, R12, R11 ;  /* 0x0000000c0d0e7389 */ /* 0x00006400000c000b */
[----:B01----:R-:W-:Y:S01]  /*1c100*/  ENDCOLLECTIVE ;  /* 0x000000000000791b */ /* 0x003fe20003800000 */
.L_x_5360:
[----:B------:R-:W-:Y:S01]  /*1c110*/  IMAD.MOV.U32 R0, RZ, RZ, R14 ;  /* 0x000000ffff007224 */ /* 0x000fe200078e000e */
[----:B------:R-:W-:Y:S06]  /*1c120*/  BRA `(.L_x_5361) ;  /* 0xffffff9800fc7947 */ /* 0x000fec000383ffff */
.L_x_5226:
[----:B0-----:R0:W2:Y:S02]  /*1c130*/  SYNCS.PHASECHK.TRANS64.TRYWAIT P0, [R18+URZ+0x38820], R0 ;  /* 0x03882000120075a7 */ /* 0x0010a4000800017f */
[----:B--2---:R-:W-:Y:S05]  /*1c140*/  @!P0 NANOSLEEP.SYNCS 0x989680 ;  /* 0x009896800000895d */ /* 0x004fea0003900000 */
[----:B------:R-:W2:Y:S02]  /*1c150*/  @!P0 SYNCS.PHASECHK.TRANS64 P0, [R18+URZ+0x38820], R0 ;  /* 0x03882000120085a7 */ /* 0x000ea4000800007f */
[----:B--2---:R-:W-:Y:S05]  /*1c160*/  @!P0 BRA `(.L_x_5226) ;  /* 0xfffffffc00f08947 */ /* 0x004fea000383ffff */
[----:B------:R-:W-:Y:S05]  /*1c170*/  BRA `(.L_x_5362) ;  /* 0xffffff9c00b47947 */ /* 0x000fea000383ffff */
.L_x_5230:
[----:B0-----:R0:W1:Y:S02]  /*1c180*/  SYNCS.PHASECHK.TRANS64.TRYWAIT P0, [R0+URZ+0x38860], R2 ;  /* 0x03886002000075a7 */ /* 0x001064000800017f */
[----:B-1----:R-:W-:Y:S05]  /*1c190*/  @!P0 NANOSLEEP.SYNCS 0x989680 ;  /* 0x009896800000895d */ /* 0x002fea0003900000 */
[----:B------:R-:W1:Y:S02]  /*1c1a0*/  @!P0 SYNCS.PHASECHK.TRANS64 P0, [R0+URZ+0x38860], R2 ;  /* 0x03886002000085a7 */ /* 0x000e64000800007f */
[----:B-1----:R-:W-:Y:S05]  /*1c1b0*/  @!P0 BRA `(.L_x_5230) ;  /* 0xfffffffc00f08947 */ /* 0x002fea000383ffff */
[----:B------:R-:W-:Y:S05]  /*1c1c0*/  BRA `(.L_x_5363) ;  /* 0xffffff9c00d87947 */ /* 0x000fea000383ffff */
.L_x_5249:
[----:B--2---:R2:W3:Y:S02]  /*1c1d0*/  SYNCS.PHASECHK.TRANS64.TRYWAIT P0, [R3+URZ+0x38840], R2 ;  /* 0x03884002030075a7 */ /* 0x0044e4000800017f */
[----:B---3--:R-:W-:Y:S05]  /*1c1e0*/  @!P0 NANOSLEEP.SYNCS 0x989680 ;  /* 0x009896800000895d */ /* 0x008fea0003900000 */
[----:B------:R-:W3:Y:S02]  /*1c1f0*/  @!P0 SYNCS.PHASECHK.TRANS64 P0, [R3+URZ+0x38840], R2 ;  /* 0x03884002030085a7 */ /* 0x000ee4000800007f */
[----:B---3--:R-:W-:Y:S05]  /*1c200*/  @!P0 BRA `(.L_x_5249) ;  /* 0xfffffffc00f08947 */ /* 0x008fea000383ffff */
[----:B------:R-:W-:Y:S05]  /*1c210*/  BRA `(.L_x_5364) ;  /* 0xffffffa800f07947 */ /* 0x000fea000383ffff */
.L_x_5254:
[----:B0-----:R0:W1:Y:S02]  /*1c220*/  SYNCS.PHASECHK.TRANS64.TRYWAIT P0, [R3+URZ+0x38860], R2 ;  /* 0x03886002030075a7 */ /* 0x001064000800017f */
[----:B-1----:R-:W-:Y:S05]  /*1c230*/  @!P0 NANOSLEEP.SYNCS 0x989680 ;  /* 0x009896800000895d */ /* 0x002fea0003900000 */
[----:B------:R-:W1:Y:S02]  /*1c240*/  @!P0 SYNCS.PHASECHK.TRANS64 P0, [R3+URZ+0x38860], R2 ;  /* 0x03886002030085a7 */ /* 0x000e64000800007f */
[----:B-1----:R-:W-:Y:S05]  /*1c250*/  @!P0 BRA `(.L_x_5254) ;  /* 0xfffffffc00f08947 */ /* 0x002fea000383ffff */
[----:B------:R-:W-:Y:S05]  /*1c260*/  BRA `(.L_x_5365) ;  /* 0xffffffac00707947 */ /* 0x000fea000383ffff */
.L_x_5269:
[----:B-1----:R1:W2:Y:S02]  /*1c270*/  SYNCS.PHASECHK.TRANS64.TRYWAIT P0, [R4+URZ+0x38840], R2 ;  /* 0x03884002040075a7 */ /* 0x0022a4000800017f */
[----:B--2---:R-:W-:Y:S05]  /*1c280*/  @!P0 NANOSLEEP.SYNCS 0x989680 ;  /* 0x009896800000895d */ /* 0x004fea0003900000 */
[----:B------:R-:W2:Y:S02]  /*1c290*/  @!P0 SYNCS.PHASECHK.TRANS64 P0, [R4+URZ+0x38840], R2 ;  /* 0x03884002040085a7 */ /* 0x000ea4000800007f */
[----:B--2---:R-:W-:Y:S05]  /*1c2a0*/  @!P0 BRA `(.L_x_5269) ;  /* 0xfffffffc00f08947 */ /* 0x004fea000383ffff */
[----:B------:R-:W-:Y:S05]  /*1c2b0*/  BRA `(.L_x_5366) ;  /* 0xffffffb800507947 */ /* 0x000fea000383ffff */
.L_x_5274:
[----:B0-----:R0:W2:Y:S02]  /*1c2c0*/  SYNCS.PHASECHK.TRANS64.TRYWAIT P0, [R4+URZ+0x38860], R2 ;  /* 0x03886002040075a7 */ /* 0x0010a4000800017f */
[----:B--2---:R-:W-:Y:S05]  /*1c2d0*/  @!P0 NANOSLEEP.SYNCS 0x989680 ;  /* 0x009896800000895d */ /* 0x004fea0003900000 */
[----:B------:R-:W2:Y:S02]  /*1c2e0*/  @!P0 SYNCS.PHASECHK.TRANS64 P0, [R4+URZ+0x38860], R2 ;  /* 0x03886002040085a7 */ /* 0x000ea4000800007f */
[----:B--2---:R-:W-:Y:S05]  /*1c2f0*/  @!P0 BRA `(.L_x_5274) ;  /* 0xfffffffc00f08947 */ /* 0x004fea000383ffff */
[----:B------:R-:W-:Y:S05]  /*1c300*/  BRA `(.L_x_5367) ;  /* 0xffffffb800cc7947 */ /* 0x000fea000383ffff */
.L_x_5289:
[----:B-1----:R1:W2:Y:S02]  /*1c310*/  SYNCS.PHASECHK.TRANS64.TRYWAIT P0, [R4+URZ+0x38840], R2 ;  /* 0x03884002040075a7 */ /* 0x0022a4000800017f */
[----:B--2---:R-:W-:Y:S05]  /*1c320*/  @!P0 NANOSLEEP.SYNCS 0x989680 ;  /* 0x009896800000895d */ /* 0x004fea0003900000 */
[----:B------:R-:W2:Y:S02]  /*1c330*/  @!P0 SYNCS.PHASECHK.TRANS64 P0, [R4+URZ+0x38840], R2 ;  /* 0x03884002040085a7 */ /* 0x000ea4000800007f */
[----:B--2---:R-:W-:Y:S05]  /*1c340*/  @!P0 BRA `(.L_x_5289) ;  /* 0xfffffffc00f08947 */ /* 0x004fea000383ffff */
[----:B------:R-:W-:Y:S05]  /*1c350*/  BRA `(.L_x_5368) ;  /* 0xffffffc4008c7947 */ /* 0x000fea000383ffff */
.L_x_5294:
[----:B0-----:R0:W2:Y:S02]  /*1c360*/  SYNCS.PHASECHK.TRANS64.TRYWAIT P0, [R4+URZ+0x38860], R2 ;  /* 0x03886002040075a7 */ /* 0x0010a4000800017f */
[----:B--2---:R-:W-:Y:S05]  /*1c370*/  @!P0 NANOSLEEP.SYNCS 0x989680 ;  /* 0x009896800000895d */ /* 0x004fea0003900000 */
[----:B------:R-:W2:Y:S02]  /*1c380*/  @!P0 SYNCS.PHASECHK.TRANS64 P0, [R4+URZ+0x38860], R2 ;  /* 0x03886002040085a7 */ /* 0x000ea4000800007f */
[----:B--2---:R-:W-:Y:S05]  /*1c390*/  @!P0 BRA `(.L_x_5294) ;  /* 0xfffffffc00f08947 */ /* 0x004fea000383ffff */
[----:B------:R-:W-:Y:S05]  /*1c3a0*/  BRA `(.L_x_5369) ;  /* 0xffffffc8000c7947 */ /* 0x000fea000383ffff */
.L_x_5310:
[----:B-1----:R-:W4:Y:S01]  /*1c3b0*/  LDL R3, [R1] ;  /* 0x0000000001037983 */ /* 0x002f220000100800 */
        /* <DEDUP_REMOVED lines=8> */
.L_x_5371:
[----:B------:R-:W-:Y:S05]  /*1c440*/  BSYNC B0 ;  /* 0x0000000000007941 */ /* 0x000fea0003800000 */
.L_x_5370:
        /* <DEDUP_REMOVED lines=9> */
.L_x_5372:
        /* <DEDUP_REMOVED lines=25> */
.L_x_5373:
        /* <DEDUP_REMOVED lines=8> */
.L_x_5374:
        /* <DEDUP_REMOVED lines=8> */
.L_x_5375:
        /* <DEDUP_REMOVED lines=8> */
.L_x_5376:
        /* <DEDUP_REMOVED lines=8> */
.L_x_5377:
        /* <DEDUP_REMOVED lines=9> */
.L_x_5378:
[----:B------:R-:W-:Y:S01]  /*1c900*/  IMAD.MOV.U32 R10, RZ, RZ, R14 ;  /* 0x000000ffff0a7224 */ /* 0x000fe200078e000e */
[----:B------:R-:W-:Y:S06]  /*1c910*/  BRA `(.L_x_5379) ;  /* 0xffffffd0004c7947 */ /* 0x000fec000383ffff */
.L_x_5313:
        /* <DEDUP_REMOVED lines=8> */
.L_x_5381:
[----:B------:R-:W-:Y:S05]  /*1c9a0*/  BSYNC B0 ;  /* 0x0000000000007941 */ /* 0x000fea0003800000 */
.L_x_5380:
        /* <DEDUP_REMOVED lines=10> */
.L_x_5382:
        /* <DEDUP_REMOVED lines=8> */
.L_x_5383:
        /* <DEDUP_REMOVED lines=8> */
.L_x_5384:
        /* <DEDUP_REMOVED lines=8> */
.L_x_5385:
        /* <DEDUP_REMOVED lines=9> */
.L_x_5386:
[----:B------:R-:W-:Y:S01]  /*1cc60*/  IMAD.MOV.U32 R10, RZ, RZ, R14 ;  /* 0x000000ffff0a7224 */ /* 0x000fe200078e000e */
[----:B------:R-:W-:Y:S06]  /*1cc70*/  BRA `(.L_x_5387) ;  /* 0xffffffd000207947 */ /* 0x000fec000383ffff */
.L_x_5315:
[----:B------:R-:W-:Y:S01]  /*1cc80*/  BSSY B0, `(.L_x_5388) ;  /* 0x0000006000007945 */ /* 0x000fe20003800000 */
[----:B------:R-:W-:Y:S01]  /*1cc90*/  PLOP3.LUT P6, PT, P6, PT, PT, 0x8, 0x0 ;  /* 0x000000000000781c */ /* 0x000fe200037ce170 */
[----:B------:R-:W-:-:S12]  /*1cca0*/  IMAD.MOV.U32 R15, RZ, RZ, -0x1 ;  /* 0xffffffffff0f7424 */ /* 0x000fd800078e00ff */
[----:B0-----:R-:W-:Y:S05]  /*1ccb0*/  WARPSYNC.COLLECTIVE R15, `(.L_x_5389) ;  /* 0x000000000f087348 */ /* 0x001fea0003c00000 */
[----:B------:R-:W-:Y:S01]  /*1ccc0*/  VOTE.ANY R14, PT, P6 ;  /* 0x00000000000e7806 */ /* 0x000fe200030e0100 */
[----:B0-----:R-:W-:Y:S06]  /*1ccd0*/  ENDCOLLECTIVE ;  /* 0x000000000000791b */ /* 0x001fec0003800000 */
.L_x_5389:
[----:B------:R-:W-:Y:S05]  /*1cce0*/  BSYNC B0 ;  /* 0x0000000000007941 */ /* 0x000fea0003800000 */
.L_x_5388:
        /* <DEDUP_REMOVED lines=10> */
.L_x_5390:
[----:B------:R-:W-:Y:S02]  /*1cd90*/  IMAD.MOV.U32 R13, RZ, RZ, R7 ;  /* 0x000000ffff0d7224 */ /* 0x000fe400078e0007 */
[----:B------:R-:W-:-:S07]  /*1cda0*/  IMAD.MOV.U32 R4, RZ, RZ, R14 ;  /* 0x000000ffff047224 */ /* 0x000fce00078e000e */
[----:B------:R-:W-:Y:S05]  /*1cdb0*/  WARPSYNC.COLLECTIVE R15, `(.L_x_5391) ;  /* 0x000000000f087348 */ /* 0x000fea0003c00000 */
[----:B------:R0:W1:Y:S02]  /*1cdc0*/  SHFL.IDX P6, R14, R13, R12, R11 ;  /* 0x0000000c0d0e7389 */ /* 0x00006400000c000b */
[----:B01----:R-:W-:Y:S01]  /*1cdd0*/  ENDCOLLECTIVE ;  /* 0x000000000000791b */ /* 0x003fe20003800000 */
.L_x_5391:
[----:B------:R-:W-:Y:S02]  /*1cde0*/  IMAD.MOV.U32 R7, RZ, RZ, R14 ;  /* 0x000000ffff077224 */ /* 0x000fe400078e000e */
[----:B------:R-:W-:-:S05]  /*1cdf0*/  IMAD.IADD R5, R9, 0x1, R16 ;  /* 0x0000000109057824 */ /* 0x000fca00078e0210 */
[----:B------:R0:W-:Y:S01]  /*1ce00*/  STL [R1+0xc], R5 ;  /* 0x00000c0501007387 */ /* 0x0001e20000100800 */
[----:B------:R-:W-:Y:S05]  /*1ce10*/  BRA `(.L_x_5392) ;  /* 0xffffffd000007947 */ /* 0x000fea000383ffff */
.L_x_5317:
        /* <DEDUP_REMOVED lines=8> */
.L_x_5394:
[----:B------:R-:W-:Y:S05]  /*1cea0*/  BSYNC B0 ;  /* 0x0000000000007941 */ /* 0x000fea0003800000 */
.L_x_5393:
[----:B------:R-:W-:Y:S01]  /*1ceb0*/  IMAD.MOV.U32 R2, RZ, RZ, R14 ;  /* 0x000000ffff027224 */ /* 0x000fe200078e000e */
[----:B------:R-:W-:Y:S06]  /*1cec0*/  BRA `(.L_x_5395) ;  /* 0xffffffcc00ec7947 */ /* 0x000fec000383ffff */
.L_x_5323:
[----:B0-----:R0:W1:Y:S02]  /*1ced0*/  SYNCS.PHASECHK.TRANS64.TRYWAIT P0, [R0+URZ+0x38820], R3 ;  /* 0x03882003000075a7 */ /* 0x001064000800017f */
[----:B-1----:R-:W-:Y:S05]  /*1cee0*/  @!P0 NANOSLEEP.SYNCS 0x989680 ;  /* 0x009896800000895d */ /* 0x002fea0003900000 */
[----:B------:R-:W1:Y:S02]  /*1cef0*/  @!P0 SYNCS.PHASECHK.TRANS64 P0, [R0+URZ+0x38820], R3 ;  /* 0x03882003000085a7 */ /* 0x000e64000800007f */
[----:B-1----:R-:W-:Y:S05]  /*1cf00*/  @!P0 BRA `(.L_x_5323) ;  /* 0xfffffffc00f08947 */ /* 0x002fea000383ffff */
[----:B------:R-:W-:Y:S05]  /*1cf10*/  BRA `(.L_x_5396) ;  /* 0xffffffd8008c7947 */ /* 0x000fea000383ffff */
.L_x_5324:
        /* <DEDUP_REMOVED lines=11> */
.L_x_5398:
[----:B------:R-:W-:Y:S05]  /*1cfd0*/  BSYNC B0 ;  /* 0x0000000000007941 */ /* 0x000fea0003800000 */
.L_x_5397:
[----:B------:R-:W-:Y:S05]  /*1cfe0*/  BRA `(.L_x_5399) ;  /* 0xffffffd800747947 */ /* 0x000fea000383ffff */
.L_x_5327:
[----:B------:R-:W-:Y:S01]  /*1cff0*/  BSSY B1, `(.L_x_5400) ;  /* 0x0000006000017945 */ /* 0x000fe20003800000 */
[----:B------:R-:W-:-:S07]  /*1d000*/  IMAD.MOV.U32 R15, RZ, RZ, -0x1 ;  /* 0xffffffffff0f7424 */ /* 0x000fce00078e00ff */
[----:B01----:R-:W-:Y:S05]  /*1d010*/  WARPSYNC.COLLECTIVE R15, `(.L_x_5401) ;  /* 0x000000000f0c7348 */ /* 0x003fea0003c00000 */
[----:B------:R-:W-:Y:S02]  /*1d020*/  ELECT P6, UR62, PT ;  /* 0x00000000003e782f */ /* 0x000fe400038c0000 */
[----:B------:R-:W-:Y:S01]  /*1d030*/  MOV R14, UR62 ;  /* 0x0000003e000e7c02 */ /* 0x000fe20008000f00 */
[----:B01----:R-:W-:Y:S10]  /*1d040*/  ENDCOLLECTIVE ;  /* 0x000000000000791b */ /* 0x003ff40003800000 */
.L_x_5401:
[----:B------:R-:W-:Y:S05]  /*1d050*/  BSYNC B1 ;  /* 0x0000000000017941 */ /* 0x000fea0003800000 */
.L_x_5400:
[----:B------:R-:W-:Y:S05]  /*1d060*/  BRA `(.L_x_5402) ;  /* 0xffffffd8006c7947 */ /* 0x000fea000383ffff */
.L_x_5329:
[----:B0-----:R0:W1:Y:S02]  /*1d070*/  SYNCS.PHASECHK.TRANS64.TRYWAIT P0, [R6+URZ], R5 ;  /* 0x00000005060075a7 */ /* 0x001064000800017f */
[----:B-1----:R-:W-:Y:S05]  /*1d080*/  @!P0 NANOSLEEP.SYNCS 0x989680 ;  /* 0x009896800000895d */ /* 0x002fea0003900000 */
[----:B------:R-:W1:Y:S02]  /*1d090*/  @!P0 SYNCS.PHASECHK.TRANS64 P0, [R6+URZ], R5 ;  /* 0x00000005060085a7 */ /* 0x000e64000800007f */
[----:B-1----:R-:W-:Y:S05]  /*1d0a0*/  @!P0 BRA `(.L_x_5329) ;  /* 0xfffffffc00f08947 */ /* 0x002fea000383ffff */
[----:B------:R-:W-:Y:S05]  /*1d0b0*/  BRA `(.L_x_5403) ;  /* 0xffffffd800a87947 */ /* 0x000fea000383ffff */
.L_x_5330:
[----:B-1----:R1:W2:Y:S02]  /*1d0c0*/  SYNCS.PHASECHK.TRANS64.TRYWAIT P0, [R7+URZ], R2 ;  /* 0x00000002070075a7 */ /* 0x0022a4000800017f */
[----:B--2---:R-:W-:Y:S05]  /*1d0d0*/  @!P0 NANOSLEEP.SYNCS 0x989680 ;  /* 0x009896800000895d */ /* 0x004fea0003900000 */
[----:B------:R-:W2:Y:S02]  /*1d0e0*/  @!P0 SYNCS.PHASECHK.TRANS64 P0, [R7+URZ], R2 ;  /* 0x00000002070085a7 */ /* 0x000ea4000800007f */
[----:B--2---:R-:W-:Y:S05]  /*1d0f0*/  @!P0 BRA `(.L_x_5330) ;  /* 0xfffffffc00f08947 */ /* 0x004fea000383ffff */
[----:B------:R-:W-:Y:S05]  /*1d100*/  BRA `(.L_x_5404) ;  /* 0xffffffd8009c7947 */ /* 0x000fea000383ffff */
.L_x_5332:
[----:B--2---:R2:W3:Y:S02]  /*1d110*/  SYNCS.PHASECHK.TRANS64.TRYWAIT P0, [R4+URZ], R5 ;  /* 0x00000005040075a7 */ /* 0x0044e4000800017f */
[----:B---3--:R-:W-:Y:S05]  /*1d120*/  @!P0 NANOSLEEP.SYNCS 0x989680 ;  /* 0x009896800000895d */ /* 0x008fea0003900000 */
[----:B------:R-:W3:Y:S02]  /*1d130*/  @!P0 SYNCS.PHASECHK.TRANS64 P0, [R4+URZ], R5 ;  /* 0x00000005040085a7 */ /* 0x000ee4000800007f */
[----:B---3--:R-:W-:Y:S05]  /*1d140*/  @!P0 BRA `(.L_x_5332) ;  /* 0xfffffffc00f08947 */ /* 0x008fea000383ffff */
[----:B------:R-:W-:Y:S05]  /*1d150*/  BRA `(.L_x_5405) ;  /* 0xffffffd800a47947 */ /* 0x000fea000383ffff */
.L_x_5406:
        /* <DEDUP_REMOVED lines=10> */
.L_x_5882:


//--------------------- .text._ZN7cutlass13device_kernelIN5flash11enable_sm90INS1_16FlashAttnFwdSm90INS1_25CollectiveMainloopFwdSm90ILi2EN4cute5tupleIJNS5_1CILi1EEES8_S8_EEENS6_IJNS7_ILi64EEESA_SA_EEELi512ENS_6half_tEfNS_4arch4Sm90ELb1ELb0ELb0ELb1ELb0ELb1ELb1ELb0ELb0ELb1ELb1ELb0EEENS1_21CollectiveEpilogueFwdINS6_IJSA_NS7_ILi512EEESA_EEES9_SC_SE_Li256ELb1ELb1ELb1ELb0EEENS1_36VarlenDynamicPersistentTileSchedulerILi64ELi64ELi256ELi128ELb1ELb1ELb1ELb1ELb1ELb1EEEEEEEEEvNT_6ParamsE --------------------------
	.section	.text._ZN7cutlass13device_kernelIN5flash11enable_sm90INS1_16FlashAttnFwdSm90INS1_25CollectiveMainloopFwdSm90ILi2EN4cute5tupleIJNS5_1CILi1EEES8_S8_EEENS6_IJNS7_ILi64EEESA_SA_EEELi512ENS_6half_tEfNS_4arch4Sm90ELb1ELb0ELb0ELb1ELb0ELb1ELb1ELb0ELb0ELb1ELb1ELb0EEENS1_21CollectiveEpilogueFwdINS6_IJSA_NS7_ILi512EEESA_EEES9_SC_SE_Li256ELb1ELb1ELb1ELb0EEENS1_36VarlenDynamicPersistentTileSchedulerILi64ELi64ELi256ELi128ELb1ELb1ELb1ELb1ELb1ELb1EEEEEEEEEvNT_6ParamsE,"ax",@progbits
	.align	128
.text._ZN7cutlass13device_kernelIN5flash11enable_sm90INS1_16FlashAttnFwdSm90INS1_25CollectiveMainloopFwdSm90ILi2EN4cute5tupleIJNS5_1CILi1EEES8_S8_EEENS6_IJNS7_ILi64EEESA_SA_EEELi512ENS_6half_tEfNS_4arch4Sm90ELb1ELb0ELb0ELb1ELb0ELb1ELb1ELb0ELb0ELb1ELb1ELb0EEENS1_21CollectiveEpilogueFwdINS6_IJSA_NS7_ILi512EEESA_EEES9_SC_SE_Li256ELb1ELb1ELb1ELb0EEENS1_36VarlenDynamicPersistentTileSchedulerILi64ELi64ELi256ELi128ELb1ELb1ELb1ELb1ELb1ELb1EEEEEEEEEvNT_6ParamsE:
        .type           _ZN7cutlass13device_kernelIN5flash11enable_sm90INS1_16FlashAttnFwdSm90INS1_25CollectiveMainloopFwdSm90ILi2EN4cute5tupleIJNS5_1CILi1EEES8_S8_EEENS6_IJNS7_ILi64EEESA_SA_EEELi512ENS_6half_tEfNS_4arch4Sm90ELb1ELb0ELb0ELb1ELb0ELb1ELb1ELb0ELb0ELb1ELb1ELb0EEENS1_21CollectiveEpilogueFwdINS6_IJSA_NS7_ILi512EEESA_EEES9_SC_SE_Li256ELb1ELb1ELb1ELb0EEENS1_36VarlenDynamicPersistentTileSchedulerILi64ELi64ELi256ELi128ELb1ELb1ELb1ELb1ELb1ELb1EEEEEEEEEvNT_6ParamsE,@function
        .size           _ZN7cutlass13device_kernelIN5flash11enable_sm90INS1_16FlashAttnFwdSm90INS1_25CollectiveMainloopFwdSm90ILi2EN4cute5tupleIJNS5_1CILi1EEES8_S8_EEENS6_IJNS7_ILi64EEESA_SA_EEELi512ENS_6half_tEfNS_4arch4Sm90ELb1ELb0ELb0ELb1ELb0ELb1ELb1ELb0ELb0ELb1ELb1ELb0EEENS1_21CollectiveEpilogueFwdINS6_IJSA_NS7_ILi512EEESA_EEES9_SC_SE_Li256ELb1ELb1ELb1ELb0EEENS1_36VarlenDynamicPersistentTileSchedulerILi64ELi64ELi256ELi128ELb1ELb1ELb1ELb1ELb1ELb1EEEEEEEEEvNT_6ParamsE,(.L_x_5883 - _ZN7cutlass13device_kernelIN5flash11enable_sm90INS1_16FlashAttnFwdSm90INS1_25CollectiveMainloopFwdSm90ILi2EN4cute5tupleIJNS5_1CILi1EEES8_S8_EEENS6_IJNS7_ILi64EEESA_SA_EEELi512ENS_6half_tEfNS_4arch4Sm90ELb1ELb0ELb0ELb1ELb0ELb1ELb1ELb0ELb0ELb1ELb1ELb0EEENS1_21CollectiveEpilogueFwdINS6_IJSA_NS7_ILi512EEESA_EEES9_SC_SE_Li256ELb1ELb1ELb1ELb0EEENS1_36VarlenDynamicPersistentTileSchedulerILi64ELi64ELi256ELi128ELb1ELb1ELb1ELb1ELb1ELb1EEEEEEEEEvNT_6ParamsE)
        .other          _ZN7cutlass13device_kernelIN5flash11enable_sm90INS1_16FlashAttnFwdSm90INS1_25CollectiveMainloopFwdSm90ILi2EN4cute5tupleIJNS5_1CILi1EEES8_S8_EEENS6_IJNS7_ILi64EEESA_SA_EEELi512ENS_6half_tEfNS_4arch4Sm90ELb1ELb0ELb0ELb1ELb0ELb1ELb1ELb0ELb0ELb1ELb1ELb0EEENS1_21CollectiveEpilogueFwdINS6_IJSA_NS7_ILi512EEESA_EEES9_SC_SE_Li256ELb1ELb1ELb1ELb0EEENS1_36VarlenDynamicPersistentTileSchedulerILi64ELi64ELi256ELi128ELb1ELb1ELb1ELb1ELb1ELb1EEEEEEEEEvNT_6ParamsE,@"STO_CUDA_ENTRY STV_DEFAULT"
_ZN7cutlass13device_kernelIN5flash11enable_sm90INS1_16FlashAttnFwdSm90INS1_25CollectiveMainloopFwdSm90ILi2EN4cute5tupleIJNS5_1CILi1EEES8_S8_EEENS6_IJNS7_ILi64EEESA_SA_EEELi512ENS_6half_tEfNS_4arch4Sm90ELb1ELb0ELb0ELb1ELb0ELb1ELb1ELb0ELb0ELb1ELb1ELb0EEENS1_21CollectiveEpilogueFwdINS6_IJSA_NS7_ILi512EEESA_EEES9_SC_SE_Li256ELb1ELb1ELb1ELb0EEENS1_36VarlenDynamicPersistentTileSchedulerILi64ELi64ELi256ELi128ELb1ELb1ELb1ELb1ELb1ELb1EEEEEEEEEvNT_6ParamsE:
        /* <DEDUP_REMOVED lines=24> */
.L_x_5408:
[----:B------:R-:W-:Y:S05]  /*0180*/  BSYNC B0 ;  /* 0x0000000000007941 */ /* 0x000fea0003800000 */
.L_x_5407:
        /* <DEDUP_REMOVED lines=39> */
.L_x_5409:
        /* <DEDUP_REMOVED lines=22> */
.L_x_5410:
        /* <DEDUP_REMOVED lines=18> */
.L_x_5411:
        /* <DEDUP_REMOVED lines=22> */
.L_x_5412:
        /* <DEDUP_REMOVED lines=22> */
.L_x_5413:
        /* <DEDUP_REMOVED lines=8> */
.L_x_5416:
        /* <DEDUP_REMOVED lines=40> */
[----:B------:R-:W-:Y:S01]  /*0c40*/  LEA.HI R4, R4, R7, RZ, 0x1 ;  /* 0x0000000704047211 */ /* 0x000fe200078f08ff */
[C---:B------:R-:W-:Y:S01]  /*0c50*/  IMAD.IADD R9, R6.reuse, 0x1, -R9 ;  /* 0x0000000106097824 */ /* 0x040fe200078e0a09 */
[----:B------:R-:W-:Y:S01]  /*0c60*/  LOP3.LUT R11, R13, 0xfffffffc, RZ, 0xc0, !PT ;  /* 0xfffffffc0d0b7812 */ /* 0x000fe200078ec0ff */
[C---:B------:R-:W-:Y:S01]  /*0c70*/  VIADD R225, R187.reuse, 0x80 ;  /* 0x00000080bbe17836 */ /* 0x040fe20000000000 */
[----:B------:R-:W-:Y:S01]  /*0c80*/  SHF.R.S32.HI R20, RZ, 0x7, R0 ;  /* 0x00000007ff147819 */ /* 0x000fe20000011400 */
[----:B------:R-:W-:Y:S01]  /*0c90*/  VIADD R223, R187, 0x100 ;  /* 0x00000100bbdf7836 */ /* 0x000fe20000000000 */
[----:B------:R-:W-:Y:S01]  /*0ca0*/  SHF.R.S32.HI R8, RZ, 0x1f, R3 ;  /* 0x0000001fff087819 */ /* 0x000fe20000011403 */
[----:B------:R-:W-:Y:S01]  /*0cb0*/  IMAD.IADD R184, R6, 0x1, -R11 ;  /* 0x0000000106b87824 */ /* 0x000fe200078e0a0b */
[----:B------:R-:W-:Y:S01]  /*0cc0*/  LOP3.LUT R5, R5, 0x3ffffc, RZ, 0xc0, !PT ;  /* 0x003ffffc05057812 */ /* 0x000fe200078ec0ff */
[----:B------:R-:W-:Y:S01]  /*0cd0*/  IMAD R14, R20, 0x100, R3 ;  /* 0x00000100140e7824 */ /* 0x000fe200078e0203 */
[----:B------:R-:W-:Y:S01]  /*0ce0*/  LOP3.LUT R4, R4, 0x1ffffffe, RZ, 0xc0, !PT ;  /* 0x1ffffffe04047812 */ /* 0x000fe200078ec0ff */
[----:B------:R-:W-:Y:S01]  /*0cf0*/  STL [R1+0x64], R20 ;  /* 0x0000641401007387 */ /* 0x000fe20000100800 */
[----:B------:R-:W-:Y:S01]  /*0d00*/  SHF.R.S32.HI R6, RZ, 0x1f, R9 ;  /* 0x0000001fff067819 */ /* 0x000fe20000011409 */
[----:B------:R-:W-:Y:S01]  /*0d10*/  IMAD.IADD R5, R214, 0x1, -R5 ;  /* 0x00000001d6057824 */ /* 0x000fe200078e0a05 */
[----:B------:R-:W-:Y:S01]  /*0d20*/  LEA.HI R10, R8, R3, RZ, 0x3 ;  /* 0x00000003080a7211 */ /* 0x000fe200078f18ff */
[----:B------:R-:W-:Y:S01]  /*0d30*/  IMAD.IADD R4, R7, 0x1, -R4 ;  /* 0x0000000107047824 */ /* 0x000fe200078e0a04 */
[----:B------:R-:W-:Y:S01]  /*0d40*/  SHF.R.S32.HI R19, RZ, 0x2, R13 ;  /* 0x00000002ff137819 */ /* 0x000fe2000001140d */
[----:B------:R-:W-:Y:S01]  /*0d50*/  IMAD R17, R5, 0x10, R14 ;  /* 0x0000001005117824 */ /* 0x000fe200078e020e */
[-C--:B------:R-:W-:Y:S01]  /*0d60*/  LEA.HI R7, R6, R9.reuse, RZ, 0x2 ;  /* 0x0000000906077211 */ /* 0x080fe200078f10ff */
[----:B------:R-:W-:Y:S01]  /*0d70*/  IMAD.SHL.U32 R4, R4, 0x8, RZ ;  /* 0x0000000804047824 */ /* 0x000fe200078e00ff */
[C---:B------:R-:W-:Y:S01]  /*0d80*/  LOP3.LUT R12, R10.reuse, 0xfffffff8, RZ, 0xc0, !PT ;  /* 0xfffffff80a0c7812 */ /* 0x040fe200078ec0ff */
[----:B------:R-:W-:Y:S01]  /*0d90*/  VIADD R5, R19, 0x20 ;  /* 0x0000002013057836 */ /* 0x000fe20000000000 */
[--C-:B------:R-:W-:Y:S01]  /*0da0*/  SHF.R.S32.HI R8, RZ, 0x2, R7.reuse ;  /* 0x00000002ff087819 */ /* 0x100fe20000011407 */
[----:B------:R-:W-:Y:S01]  /*0db0*/  IMAD.SHL.U32 R10, R10, 0x40, RZ ;  /* 0x000000400a0a7824 */ /* 0x000fe200078e00ff */
[----:B------:R-:W-:Y:S01]  /*0dc0*/  SHF.R.S32.HI R11, RZ, 0x1f, R7 ;  /* 0x0000001fff0b7819 */ /* 0x000fe20000011407 */
[----:B------:R-:W-:Y:S01]  /*0dd0*/  IMAD.IADD R12, R3, 0x1, -R12 ;  /* 0x00000001030c7824 */ /* 0x000fe200078e0a0c */
[----:B------:R-:W-:Y:S01]  /*0de0*/  LOP3.LUT R14, R7, 0x7ffffffc, RZ, 0xc0, !PT ;  /* 0x7ffffffc070e7812 */ /* 0x000fe200078ec0ff */
[----:B------:R-:W-:Y:S01]  /*0df0*/  VIADD R228, R187, 0x40 ;  /* 0x00000040bbe47836 */ /* 0x000fe20000000000 */
[----:B------:R-:W-:Y:S01]  /*0e00*/  LEA.HI R11, R11, R8, RZ, 0x3 ;  /* 0x000000080b0b7211 */ /* 0x000fe200078f18ff */
[----:B------:R-:W-:Y:S01]  /*0e10*/  IMAD.SHL.U32 R3, R12, 0x40, RZ ;  /* 0x000000400c037824 */ /* 0x000fe200078e00ff */
[----:B------:R-:W-:Y:S01]  /*0e20*/  SHF.R.S32.HI R16, RZ, 0x1f, R5 ;  /* 0x0000001fff107819 */ /* 0x000fe20000011405 */
[----:B------:R-:W-:Y:S01]  /*0e30*/  IMAD.IADD R14, R9, 0x1, -R14 ;  /* 0x00000001090e7824 */ /* 0x000fe200078e0a0e */
[----:B------:R-:W-:Y:S01]  /*0e40*/  LEA.HI R6, R6, R9, RZ, 0x5 ;  /* 0x0000000906067211 */ /* 0x000fe200078f28ff */
[----:B------:R-:W-:Y:S01]  /*0e50*/  VIADD R224, R187, 0xc0 ;  /* 0x000000c0bbe07836 */ /* 0x000fe20000000000 */
[----:B------:R-:W-:Y:S01]  /*0e60*/  LOP3.LUT R11, R11, 0xfffffff8, RZ, 0xc0, !PT ;  /* 0xfffffff80b0b7812 */ /* 0x000fe200078ec0ff */
[----:B------:R-:W-:Y:S01]  /*0e70*/  IMAD.SHL.U32 R215, R14, 0x2, RZ ;  /* 0x000000020ed77824 */ /* 0x000fe200078e00ff */
[----:B------:R-:W-:Y:S01]  /*0e80*/  LEA.HI R9, R16, R5, RZ, 0x3 ;  /* 0x0000000510097211 */ /* 0x000fe200078f18ff */
[----:B------:R-:W-:Y:S01]  /*0e90*/  IMAD.SHL.U32 R5, R5, 0x40, RZ ;  /* 0x0000004005057824 */ /* 0x000fe200078e00ff */
[----:B------:R-:W-:Y:S01]  /*0ea0*/  LOP3.LUT R3, R3, 0x1c0, RZ, 0xc0, !PT ;  /* 0x000001c003037812 */ /* 0x000fe200078ec0ff */
[----:B------:R-:W-:Y:S01]  /*0eb0*/  IMAD.IADD R11, R8, 0x1, -R11 ;  /* 0x00000001080b7824 */ /* 0x000fe200078e0a0b */
[----:B------:R-:W-:Y:S01]  /*0ec0*/  LEA.HI R0, R0, R20, RZ, 0x1 ;  /* 0x0000001400007211 */ /* 0x000fe200078f08ff */
[--C-:B------:R-:W-:Y:S01]  /*0ed0*/  IMAD.U32 R8, R17, 0x40, R4.reuse ;  /* 0x0000004011087824 */ /* 0x100fe200078e0004 */
[----:B------:R-:W-:Y:S01]  /*0ee0*/  LOP3.LUT R7, R5, 0x1c0, RZ, 0xc0, !PT ;  /* 0x000001c005077812 */ /* 0x000fe200078ec0ff */
[----:B------:R-:W-:Y:S01]  /*0ef0*/  IMAD.SHL.U32 R16, R184, 0x8, RZ ;  /* 0x00000008b8107824 */ /* 0x000fe200078e00ff */
[----:B------:R-:W-:Y:S01]  /*0f00*/  LOP3.LUT R4, R3, 0x8, R4, 0xf8, !PT ;  /* 0x0000000803047812 */ /* 0x000fe200078ef804 */
[----:B------:R-:W-:Y:S01]  /*0f10*/  IMAD.SHL.U32 R9, R9, 0x40, RZ ;  /* 0x0000004009097824 */ /* 0x000fe200078e00ff */
[----:B------:R-:W-:Y:S01]  /*0f20*/  SHF.R.U32.HI R5, RZ, 0x3, R3 ;  /* 0x00000003ff057819 */ /* 0x000fe20000011603 */
[----:B------:R0:W-:Y:S01]  /*0f30*/  STL [R1+0x7c], R8 ;  /* 0x00007c0801007387 */ /* 0x0001e20000100800 */
[----:B------:R-:W-:Y:S01]  /*0f40*/  LOP3.LUT R3, R10, 0x7ffffe00, RZ, 0xc0, !PT ;  /* 0x7ffffe000a037812 */ /* 0x000fe200078ec0ff */
[----:B------:R-:W-:Y:S01]  /*0f50*/  VIADD R222, R187, 0x140 ;  /* 0x00000140bbde7836 */ /* 0x000fe20000000000 */
[----:B------:R-:W-:Y:S01]  /*0f60*/  LOP3.LUT R4, R4, R5, RZ, 0x3c, !PT ;  /* 0x0000000504047212 */ /* 0x000fe200078e3cff */
[----:B------:R-:W-:Y:S01]  /*0f70*/  IMAD.MOV.U32 R5, RZ, RZ, R21 ;  /* 0x000000ffff057224 */ /* 0x000fe200078e0015 */
[----:B------:R-:W-:Y:S01]  /*0f80*/  SHF.R.U32.HI R18, RZ, 0x3, R7 ;  /* 0x00000003ff127819 */ /* 0x000fe20000011607 */
[----:B------:R-:W-:Y:S01]  /*0f90*/  IMAD R3, R214, 0x400, R3 ;  /* 0x00000400d6037824 */ /* 0x000fe200078e0203 */
[----:B------:R-:W-:-:S02]  /*0fa0*/  LOP3.LUT R7, R7, 0x38, R16, 0xf8, !PT ;  /* 0x0000003807077812 */ /* 0x000fc400078ef810 */
[----:B------:R-:W-:Y:S01]  /*0fb0*/  LOP3.LUT R0, R0, 0xfffffe, RZ, 0xc0, !PT ;  /* 0x00fffffe00007812 */ /* 0x000fe200078ec0ff */
[----:B------:R-:W-:Y:S01]  /*0fc0*/  IMAD.IADD R3, R3, 0x1, R4 ;  /* 0x0000000103037824 */ /* 0x000fe200078e0204 */
[----:B0-----:R-:W-:Y:S02]  /*0fd0*/  LOP3.LUT R8, R9, 0xfffffe00, RZ, 0xc0, !PT ;  /* 0xfffffe0009087812 */ /* 0x001fe400078ec0ff */
[----:B------:R-:W-:Y:S01]  /*0fe0*/  SHF.R.S32.HI R4, RZ, 0x1f, R13 ;  /* 0x0000001fff047819 */ /* 0x000fe2000001140d */
[----:B------:R-:W-:Y:S01]  /*0ff0*/  IMAD.IADD R0, R20, 0x1, -R0 ;  /* 0x0000000114007824 */ /* 0x000fe200078e0a00 */
[----:B------:R-:W-:Y:S01]  /*1000*/  LOP3.LUT R25, R8, R7, R18, 0xf6, !PT ;  /* 0x0000000708197212 */ /* 0x000fe200078ef612 */
[----:B------:R-:W-:Y:S01]  /*1010*/  IMAD R195, R3, 0x2, R2 ;  /* 0x0000000203c37824 */ /* 0x000fe200078e0202 */
[----:B------:R-:W-:Y:S01]  /*1020*/  LEA.HI R8, R184, R184, RZ, 0x1 ;  /* 0x000000b8b8087211 */ /* 0x000fe200078f08ff */
[----:B------:R-:W-:Y:S01]  /*1030*/  IMAD.MOV.U32 R7, RZ, RZ, R23 ;  /* 0x000000ffff077224 */ /* 0x000fe200078e0017 */
[----:B------:R-:W-:Y:S01]  /*1040*/  LEA.HI R4, R4, R19, RZ, 0x3 ;  /* 0x0000001304047211 */ /* 0x000fe200078f18ff */
[C---:B------:R-:W-:Y:S01]  /*1050*/  VIADD R212, R195.reuse, 0x36400 ;  /* 0x00036400c3d47836 */ /* 0x040fe20000000000 */
[----:B------:R-:W-:Y:S01]  /*1060*/  LOP3.LUT R9, R8, 0x1ffffffe, RZ, 0xc0, !PT ;  /* 0x1ffffffe08097812 */ /* 0x000fe200078ec0ff */
[----:B------:R-:W-:Y:S01]  /*1070*/  IMAD.SHL.U32 R8, R0, 0x100, RZ ;  /* 0x0000010000087824 */ /* 0x000fe200078e00ff */
[----:B------:R-:W-:Y:S01]  /*1080*/  LOP3.LUT R4, R4, 0xfffffff8, RZ, 0xc0, !PT ;  /* 0xfffffff804047812 */ /* 0x000fe200078ec0ff */
[----:B------:R-:W-:Y:S01]  /*1090*/  VIADD R203, R195, 0x36420 ;  /* 0x00036420c3cb7836 */ /* 0x000fe20000000000 */
[----:B------:R-:W-:Y:S01]  /*10a0*/  SHF.R.S32.HI R6, RZ, 0x5, R6 ;  /* 0x00000005ff067819 */ /* 0x000fe20000011406 */
[----:B------:R-:W-:Y:S01]  /*10b0*/  IMAD.IADD R192, R215, 0x1, R8 ;  /* 0x00000001d7c07824 */ /* 0x000fe200078e0208 */
[----:B------:R-:W-:Y:S01]  /*10c0*/  R2P PR, R12, 0x6 ;  /* 0x000000060c007804 */ /* 0x000fe20000000000 */
[----:B------:R-:W-:Y:S01]  /*10d0*/  IMAD.IADD R189, R19, 0x1, -R4 ;  /* 0x0000000113bd7824 */ /* 0x000fe200078e0a04 */
[----:B------:R-:W-:Y:S01]  /*10e0*/  SHF.R.S32.HI R4, RZ, 0x1f, R225 ;  /* 0x0000001fff047819 */ /* 0x000fe200000114e1 */
[----:B------:R-:W-:Y:S01]  /*10f0*/  IMAD R188, R6, 0x10, R11 ;  /* 0x0000001006bc7824 */ /* 0x000fe200078e020b */
[----:B------:R-:W-:Y:S01]  /*1100*/  SHF.R.S32.HI R4, RZ, 0x1f, R223 ;  /* 0x0000001fff047819 */ /* 0x000fe200000114df */
[----:B------:R-:W-:Y:S01]  /*1110*/  IMAD.IADD R9, R184, 0x1, -R9 ;  /* 0x00000001b8097824 */ /* 0x000fe200078e0a09 */
[----:B------:R-:W-:Y:S01]  /*1120*/  SHF.R.S32.HI R0, RZ, 0x1f, R228 ;  /* 0x0000001fff007819 */ /* 0x000fe200000114e4 */
[C---:B------:R-:W-:Y:S01]  /*1130*/  VIADD R36, R192.reuse, 0x8 ;  /* 0x00000008c0247836 */ /* 0x040fe20000000000 */
[----:B------:R0:W-:Y:S01]  /*1140*/  STL [R1+0x78], R8 ;  /* 0x0000780801007387 */ /* 0x0001e20000100800 */
[C---:B------:R-:W-:Y:S01]  /*1150*/  VIADD R33, R192.reuse, 0x20 ;  /* 0x00000020c0217836 */ /* 0x040fe20000000000 */
[----:B------:R-:W-:Y:S01]  /*1160*/  SHF.R.S32.HI R0, RZ, 0x1f, R224 ;  /* 0x0000001fff007819 */ /* 0x000fe200000114e0 */
[----:B------:R-:W-:Y:S01]  /*1170*/  IMAD R4, R25, 0x2, R2 ;  /* 0x0000000219047824 */ /* 0x000fe200078e0202 */
[----:B------:R-:W-:Y:S01]  /*1180*/  SHF.R.S32.HI R0, RZ, 0x1f, R222 ;  /* 0x0000001fff007819 */ /* 0x000fe200000114de */
[C---:B------:R-:W-:Y:S01]  /*1190*/  VIADD R30, R192.reuse, 0x38 ;  /* 0x00000038c01e7836 */ /* 0x040fe20000000000 */
[----:B------:R-:W-:Y:S01]  /*11a0*/  SHF.R.S32.HI R0, RZ, 0x1f, R192 ;  /* 0x0000001fff007819 */ /* 0x000fe200000114c0 */
[C---:B------:R-:W-:Y:S01]  /*11b0*/  VIADD R27, R192.reuse, 0x50 ;  /* 0x00000050c01b7836 */ /* 0x040fe20000000000 */
[----:B------:R1:W-:Y:S01]  /*11c0*/  STL [R1+0x74], R4 ;  /* 0x0000740401007387 */ /* 0x0003e20000100800 */
[----:B------:R-:W-:Y:S01]  /*11d0*/  VIADD R24, R192, 0x68 ;  /* 0x00000068c0187836 */ /* 0x000fe20000000000 */
[----:B------:R-:W-:Y:S01]  /*11e0*/  SEL R210, R210, 0xffffffc0, !P2 ;  /* 0xffffffc0d2d27807 */ /* 0x000fe20005000000 */
[----:B------:R-:W-:Y:S01]  /*11f0*/  IMAD R216, R9, 0x8, R188 ;  /* 0x0000000809d87824 */ /* 0x000fe200078e02bc */
[----:B------:R-:W-:Y:S01]  /*1200*/  SHF.R.S32.HI R9, RZ, 0x1f, R36 ;  /* 0x0000001fff097819 */ /* 0x000fe20000011424 */
[C---:B------:R-:W-:Y:S01]  /*1210*/  VIADD R15, R192.reuse, 0x80 ;  /* 0x00000080c00f7836 */ /* 0x040fe20000000000 */
[----:B------:R-:W-:Y:S01]  /*1220*/  SHF.R.S32.HI R9, RZ, 0x1f, R33 ;  /* 0x0000001fff097819 */ /* 0x000fe20000011421 */
[C---:B------:R-:W-:Y:S01]  /*1230*/  VIADD R12, R192.reuse, 0x98 ;  /* 0x00000098c00c7836 */ /* 0x040fe20000000000 */
[----:B------:R-:W-:Y:S01]  /*1240*/  SHF.R.S32.HI R9, RZ, 0x1f, R30 ;  /* 0x0000001fff097819 */ /* 0x000fe2000001141e */
[C---:B0-----:R-:W-:Y:S01]  /*1250*/  VIADD R8, R192.reuse, 0xb0 ;  /* 0x000000b0c0087836 */ /* 0x041fe20000000000 */
[----:B------:R-:W-:Y:S01]  /*1260*/  SHF.R.S32.HI R9, RZ, 0x1f, R27 ;  /* 0x0000001fff097819 */ /* 0x000fe2000001141b */
        /* <DEDUP_REMOVED lines=51> */
[----:B------:R-:W-:Y:S01]  /*15a0*/  CS2R R22, SRZ ;  /* 0x0000000000167805 */ /* 0x000fe2000001ff00 */
[----:B------:R-:W-:Y:S01]  /*15b0*/  IMAD.IADD R212, R212, 0x1, R210 ;  /* 0x00000001d4d47824 */ /* 0x000fe200078e02d2 */
[----:B------:R-:W-:Y:S01]  /*15c0*/  SHF.R.S32.HI R3, RZ, 0x1f, R232 ;  /* 0x0000001fff037819 */ /* 0x000fe200000114e8 */
[----:B------:R-:W-:Y:S01]  /*15d0*/  IMAD.MOV.U32 R18, RZ, RZ, RZ ;  /* 0x000000ffff127224 */ /* 0x000fe200078e00ff */
[----:B------:R-:W-:Y:S01]  /*15e0*/  SHF.R.S32.HI R0, RZ, 0x1f, R231 ;  /* 0x0000001fff007819 */ /* 0x000fe200000114e7 */
[----:B------:R-:W-:-:S02]  /*15f0*/  VIADD R191, R184, 0x10 ;  /* 0x00000010b8bf7836 */ /* 0x000fc40000000000 */
[----:B------:R-:W-:-:S07]  /*1600*/  IMAD.IADD R210, R210, 0x1, R203 ;  /* 0x00000001d2d27824 */ /* 0x000fce00078e02cb */
.L_x_5559:
[----:B01234-:R-:W0:Y:S01]  /*1610*/  LDC.64 R8, c[0x0][0xd88] ;  /* 0x00036200ff087b82 */ /* 0x01fe220000000a00 */
        /* <DEDUP_REMOVED lines=54> */
.L_x_5418:
[----:B------:R-:W-:Y:S02]  /*1980*/  IMAD.U32 R40, RZ, RZ, UR5 ;  /* 0x00000005ff287e24 */ /* 0x000fe4000f8e00ff */
[----:B------:R-:W-:Y:S01]  /*1990*/  IMAD.U32 R24, RZ, RZ, UR4 ;  /* 0x00000004ff187e24 */ /* 0x000fe2000f8e00ff */
[----:B------:R-:W-:Y:S06]  /*19a0*/  @!P2 BRA `(.L_x_5419) ;  /* 0x000000000010a947 */ /* 0x000fec0003800000 */
[----:B------:R-:W-:-:S04]  /*19b0*/  IADD3 R6, P0, R220, UR8, RZ ;  /* 0x00000008dc067c10 */ /* 0x000fc8000ff1e0ff */
[----:B------:R-:W-:-:S05]  /*19c0*/  IADD3.X R7, R221, UR9, RZ, P0, !PT ;  /* 0x00000009dd077c10 */ /* 0x000fca00087fe4ff */
[----:B------:R0:W5:Y:S01]  /*19d0*/  LDG.E R24, desc[UR42][R6.64] ;  /* 0x0000002a06187981 */ /* 0x000162000c1e1900 */
[----:B------:R-:W-:Y:S05]  /*19e0*/  BRA `(.L_x_5420) ;  /* 0x0000000000107947 */ /* 0x000fea0003800000 */
.L_x_5419:
[----:B------:R-:W-:Y:S05]  /*19f0*/  @!P0 BRA `(.L_x_5420) ;  /* 0x00000000000c8947 */ /* 0x000fea0003800000 */
[----:B------:R-:W2:Y:S04]  /*1a00*/  LDG.E R3, desc[UR42][R8.64] ;  /* 0x0000002a08037981 */ /* 0x000ea8000c1e1900 */
[----:B------:R-:W2:Y:S02]  /*1a10*/  LDG.E R24, desc[UR42][R8.64+0x4] ;  /* 0x0000042a08187981 */ /* 0x000ea4000c1e1900 */
[----:B--2---:R-:W-:-:S07]  /*1a20*/  IMAD.IADD R24, R24, 0x1, -R3 ;  /* 0x0000000118187824 */ /* 0x004fce00078e0a03 */
.L_x_5420:
        /* <DEDUP_REMOVED lines=34> */
[----:B------:R-:W-:Y:S01]  /*1c50*/  SHF.R.S32.HI R43, RZ, 0x6, R3 ;  /* 0x00000006ff2b7819 */ /* 0x000fe20000011403 */
[----:B------:R-:W-:Y:S01]  /*1c60*/  IMAD.MOV.U32 R3, RZ, RZ, RZ ;  /* 0x000000ffff037224 */ /* 0x000fe200078e00ff */
[----:B------:R-:W-:-:S04]  /*1c70*/  LEA.HI R5, R5, R4, RZ, 0x6 ;  /* 0x0000000405057211 */ /* 0x000fc800078f30ff */
[----:B------:R-:W-:-:S04]  /*1c80*/  SHF.R.S32.HI R0, RZ, 0x6, R5 ;  /* 0x00000006ff007819 */ /* 0x000fc80000011405 */
[----:B---3--:R-:W-:-:S04]  /*1c90*/  VIMNMX R9, R43, R0, PT ;  /* 0x000000002b097248 */ /* 0x008fc80003fe0100 */
        /* <DEDUP_REMOVED lines=31> */
.L_x_5422:
[----:B------:R-:W-:Y:S05]  /*1e90*/  BSYNC B0 ;  /* 0x0000000000007941 */ /* 0x000fea0003800000 */
.L_x_5421:
        /* <DEDUP_REMOVED lines=36> */
.L_x_5425:
[----:B------:R-:W-:Y:S05]  /*20e0*/  BSYNC B6 ;  /* 0x0000000000067941 */ /* 0x000fea0003800000 */
.L_x_5424:
        /* <DEDUP_REMOVED lines=20> */
.L_x_5427:
[----:B------:R-:W-:Y:S05]  /*2230*/  BSYNC B6 ;  /* 0x0000000000067941 */ /* 0x000fea0003800000 */
.L_x_5426:
[----:B------:R-:W-:Y:S01]  /*2240*/  ULDC.64 UR4, c[0x0][0xaf0] ;  /* 0x0002bc0000047ab9 */ /* 0x000fe20000000a00 */
[----:B------:R-:W-:Y:S01]  /*2250*/  IMAD.MOV.U32 R0, RZ, RZ, R219 ;  /* 0x000000ffff007224 */ /* 0x000fe200078e00db */
[----:B------:R-:W-:Y:S01]  /*2260*/  ISETP.NE.U32.AND P0, PT, RZ, UR4, PT ;  /* 0x00000004ff007c0c */ /* 0x000fe2000bf05070 */
[----:B------:R-:W0:Y:S01]  /*2270*/  LDC.64 R6, c[0x0][0x300] ;  /* 0x0000c000ff067b82 */ /* 0x000e220000000a00 */
        /* <DEDUP_REMOVED lines=22> */
[----:B------:R-:W-:Y:S01]  /*23e0*/  SHF.R.S32.HI R185, RZ, 0x1f, R184 ;  /* 0x0000001fffb97819 */ /* 0x000fe200000114b8 */
        /* <DEDUP_REMOVED lines=9> */
[----:B------:R-:W-:Y:S02]  /*2480*/  IMAD R12, R19, R7, R12 ;  /* 0x00000007130c7224 */ /* 0x000fe400078e020c */
[----:B------:R-:W-:Y:S02]  /*2490*/  IMAD.SHL.U32 R58, R189, 0x40, RZ ;  /* 0x00000040bd3a7824 */ /* 0x000fe400078e00ff */
[----:B--2---:R-:W-:-:S03]  /*24a0*/  IMAD.WIDE.U32 R34, R19, R56, R184 ;  /* 0x0000003813227225 */ /* 0x004fc600078e00b8 */
[----:B------:R-:W-:Y:S01]  /*24b0*/  LOP3.LUT R58, R58, 0x1c0, RZ, 0xc0, !PT ;  /* 0x000001c03a3a7812 */ /* 0x000fe200078ec0ff */
[C---:B------:R-:W-:Y:S01]  /*24c0*/  IMAD.WIDE.U32 R36, R19.reuse, R56, R16 ;  /* 0x0000003813247225 */ /* 0x040fe200078e0010 */
[----:B---3--:R-:W-:Y:S02]  /*24d0*/  SHF.L.U64.HI R60, R4, 0x6, R5 ;  /* 0x00000006043c7819 */ /* 0x008fe40000010205 */
        /* <DEDUP_REMOVED lines=8> */
[----:B------:R-:W-:Y:S01]  /*2560*/  IMAD.SHL.U32 R52, R15, 0x2, RZ ;  /* 0x000000020f347824 */ /* 0x000fe200078e00ff */
[----:B----4-:R-:W-:-:S04]  /*2570*/  SHF.R.S32.HI R3, RZ, 0x1f, R0 ;  /* 0x0000001fff037819 */ /* 0x010fc80000011400 */
[----:B------:R-:W-:Y:S02]  /*2580*/  SEL R8, R3, RZ, !P0 ;  /* 0x000000ff03087207 */ /* 0x000fe40004000000 */
[----:B------:R-:W-:-:S03]  /*2590*/  SEL R3, R0, RZ, !P0 ;  /* 0x000000ff00037207 */ /* 0x000fc60004000000 */
[C---:B------:R-:W-:Y:S02]  /*25a0*/  IMAD R0, R8.reuse, UR4, RZ ;  /* 0x0000000408007c24 */ /* 0x040fe4000f8e02ff */
[----:B------:R-:W-:Y:S01]  /*25b0*/  IMAD.WIDE.U32 R20, R3, UR4, R20 ;  /* 0x0000000403147c25 */ /* 0x000fe2000f8e0014 */
[----:B------:R-:W-:Y:S02]  /*25c0*/  ULDC UR4, c[0x0][0x2f4] ;  /* 0x0000bd0000047ab9 */ /* 0x000fe40000000800 */
[----:B------:R-:W-:Y:S01]  /*25d0*/  ISETP.GE.AND P1, PT, R55, UR4, PT ;  /* 0x0000000437007c0c */ /* 0x000fe2000bf26270 */
[----:B------:R-:W-:Y:S02]  /*25e0*/  IMAD R65, R3, UR5, R0 ;  /* 0x0000000503417c24 */ /* 0x000fe4000f8e0200 */
[----:B------:R-:W-:Y:S02]  /*25f0*/  IMAD R0, R8, UR6, RZ ;  /* 0x0000000608007c24 */ /* 0x000fe4000f8e02ff */
[----:B------:R-:W-:-:S04]  /*2600*/  IMAD.WIDE.U32 R8, R19, R6, R16 ;  /* 0x0000000613087225 */ /* 0x000fc800078e0010 */
[----:B------:R-:W-:Y:S01]  /*2610*/  IMAD.WIDE.U32 R28, R3, UR6, R28 ;  /* 0x00000006031c7c25 */ /* 0x000fe2000f8e001c */
[----:B------:R-:W-:-:S03]  /*2620*/  IADD3 R72, P0, R20, R8, RZ ;  /* 0x0000000814487210 */ /* 0x000fc60007f1e0ff */
[----:B------:R-:W-:Y:S01]  /*2630*/  IMAD R13, R3, UR7, R0 ;  /* 0x00000007030d7c24 */ /* 0x000fe2000f8e0200 */
[----:B------:R-:W-:Y:S01]  /*2640*/  SEL R3, R15, RZ, P2 ;  /* 0x000000ff0f037207 */ /* 0x000fe20001000000 */
[----:B------:R-:W-:Y:S01]  /*2650*/  IMAD R0, R73, R4, RZ ;  /* 0x0000000449007224 */ /* 0x000fe200078e02ff */
[----:B------:R-:W-:Y:S01]  /*2660*/  IADD3 R38, P2, R19, R38, RZ ;  /* 0x0000002613267210 */ /* 0x000fe20007f5e0ff */
[----:B------:R-:W-:Y:S02]  /*2670*/  IMAD.IADD R65, R21, 0x1, R65 ;  /* 0x0000000115417824 */ /* 0x000fe400078e0241 */
[----:B------:R-:W-:Y:S02]  /*2680*/  IMAD R11, R19, R5, R0 ;  /* 0x00000005130b7224 */ /* 0x000fe400078e0200 */
[----:B------:R-:W-:Y:S01]  /*2690*/  IMAD R0, R73, R56, RZ ;  /* 0x0000003849007224 */ /* 0x000fe200078e02ff */
[----:B------:R-:W-:Y:S01]  /*26a0*/  IADD3.X R64, R65, R9, R12, P0, !PT ;  /* 0x0000000941407210 */ /* 0x000fe200007fe40c */
[C---:B------:R-:W-:Y:S01]  /*26b0*/  IMAD.IADD R3, R16.reuse, 0x1, R3 ;  /* 0x0000000110037824 */ /* 0x040fe200078e0203 */
[----:B------:R-:W-:Y:S01]  /*26c0*/  ISETP.GE.AND P0, PT, R16, UR4, PT ;  /* 0x0000000410007c0c */ /* 0x000fe2000bf06270 */
[----:B------:R-:W-:-:S02]  /*26d0*/  IMAD R9, R19, R57, R0 ;  /* 0x0000003913097224 */ /* 0x000fc400078e0200 */
[----:B------:R-:W-:Y:S01]  /*26e0*/  IMAD.IADD R31, R31, 0x1, R11 ;  /* 0x000000011f1f7824 */ /* 0x000fe200078e020b */
[----:B------:R-:W-:Y:S01]  /*26f0*/  SHF.R.S32.HI R0, RZ, 0x1f, R3 ;  /* 0x0000001fff007819 */ /* 0x000fe20000011403 */
[----:B------:R-:W-:Y:S02]  /*2700*/  IMAD.IADD R35, R35, 0x1, R9 ;  /* 0x0000000123237824 */ /* 0x000fe400078e0209 */
[----:B------:R-:W-:Y:S01]  /*2710*/  IMAD.IADD R37, R9, 0x1, R37 ;  /* 0x0000000109257824 */ /* 0x000fe200078e0225 */
[----:B------:R-:W-:Y:S01]  /*2720*/  LEA.HI R63, R0, R3, RZ, 0x3 ;  /* 0x00000003003f7211 */ /* 0x000fe200078f18ff */
[----:B------:R-:W-:Y:S01]  /*2730*/  IMAD.IADD R33, R11, 0x1, R33 ;  /* 0x000000010b217824 */ /* 0x000fe200078e0221 */
[----:B------:R-:W-:Y:S01]  /*2740*/  LOP3.LUT R3, R58, 0x18, R16, 0xf8, !PT ;  /* 0x000000183a037812 */ /* 0x000fe200078ef810 */
[C---:B-----5:R-:W-:Y:S01]  /*2750*/  IMAD.WIDE.U32 R30, R152.reuse, R4, R30 ;  /* 0x00000004981e7225 */ /* 0x060fe200078e001e */
[----:B------:R-:W-:Y:S02]  /*2760*/  SHF.R.S32.HI R9, RZ, 0x1f, R152 ;  /* 0x0000001fff097819 */ /* 0x000fe40000011498 */
        /* <DEDUP_REMOVED lines=16> */
[----:B------:R-:W-:Y:S02]  /*2870*/  IMAD.X R39, R10, 0x1, R73, P2 ;  /* 0x000000010a277824 */ /* 0x000fe400010e0649 */
[----:B------:R-:W-:Y:S02]  /*2880*/  IMAD.IADD R49, R49, 0x1, R33 ;  /* 0x0000000131317824 */ /* 0x000fe400078e0221 */
[----:B------:R-:W-:Y:S02]  /*2890*/  IMAD.IADD R47, R35, 0x1, R9 ;  /* 0x00000001232f7824 */ /* 0x000fe400078e0209 */
[----:B------:R-:W-:-:S02]  /*28a0*/  IMAD.IADD R46, R9, 0x1, R37 ;  /* 0x00000001092e7824 */ /* 0x000fc400078e0225 */
[----:B------:R-:W-:Y:S02]  /*28b0*/  IMAD R3, R214, 0x200, R3 ;  /* 0x00000200d6037824 */ /* 0x000fe400078e0203 */
[----:B------:R-:W-:-:S07]  /*28c0*/  IMAD.IADD R0, R29, 0x1, R13 ;  /* 0x000000011d007824 */ /* 0x000fce00078e020d */
.L_x_5457:
        /* <DEDUP_REMOVED lines=58> */
.L_x_5432:
[----:B------:R-:W-:Y:S05]  /*2c70*/  BSYNC B1 ;  /* 0x0000000000017941 */ /* 0x000fea0003800000 */
.L_x_5431:
        /* <DEDUP_REMOVED lines=16> */
.L_x_5433:
[----:B------:R-:W-:Y:S01]  /*2d80*/  IMAD R75, R23, 0x8, R2 ;  /* 0x00000008174b7824 */ /* 0x000fe200078e0202 */
[----:B------:R-:W-:Y:S01]  /*2d90*/  SHF.L.U32 R78, R186, 0x1f, RZ ;  /* 0x0000001fba4e7819 */ /* 0x000fe200000006ff */
[----:B------:R-:W-:Y:S03]  /*2da0*/  BSSY B1, `(.L_x_5434) ;  /* 0x0000003000017945 */ /* 0x000fe60003800000 */
[----:B------:R-:W0:Y:S02]  /*2db0*/  SYNCS.PHASECHK.TRANS64.TRYWAIT P5, [R75+URZ+0x38890], R78 ;  /* 0x0388904e4b0075a7 */ /* 0x000e2400080a017f */
[----:B0-----:R-:W-:Y:S05]  /*2dc0*/  @!P5 BRA `(.L_x_5435) ;  /* 0x0000020c00c4d947 */ /* 0x001fea0003800000 */
.L_x_5754:
[----:B------:R-:W-:Y:S05]  /*2dd0*/  BSYNC B1 ;  /* 0x0000000000017941 */ /* 0x000fea0003800000 */
.L_x_5434:
        /* <DEDUP_REMOVED lines=48> */
.L_x_5440:
[----:B------:R-:W-:Y:S05]  /*30e0*/  BSYNC B2 ;  /* 0x0000000000027941 */ /* 0x000fea0003800000 */
.L_x_5439:
[----:B--2---:R1:W-:Y:S02]  /*30f0*/  STG.E.128 desc[UR42][R12.64], R4 ;  /* 0x000000040c007986 */ /* 0x0043e4000c101d2a */
.L_x_5438:
[----:B------:R-:W-:Y:S05]  /*3100*/  BSYNC B1 ;  /* 0x0000000000017941 */ /* 0x000fea0003800000 */
.L_x_5437:
        /* <DEDUP_REMOVED lines=51> */
.L_x_5442:
[----:B------:R-:W-:Y:S05]  /*3440*/  BSYNC B1 ;  /* 0x0000000000017941 */ /* 0x000fea0003800000 */
.L_x_5441:
[----:B-1----:R2:W-:Y:S01]  /*3450*/  STG.E.128 desc[UR42][R12.64+0x40], R4 ;  /* 0x000040040c007986 */ /* 0x0025e2000c101d2a */
[----:B------:R-:W-:Y:S05]  /*3460*/  BRA `(.L_x_5436) ;  /* 0x0000000c001c7947 */ /* 0x000fea0003800000 */
.L_x_5430:
        /* <DEDUP_REMOVED lines=42> */
.L_x_5443:
[----:B------:R-:W-:Y:S01]  /*3710*/  IMAD R75, R23, 0x8, R2 ;  /* 0x00000008174b7824 */ /* 0x000fe200078e0202 */
[----:B------:R-:W-:Y:S01]  /*3720*/  SHF.L.U32 R78, R186, 0x1f, RZ ;  /* 0x0000001fba4e7819 */ /* 0x000fe200000006ff */
[----:B------:R-:W-:Y:S03]  /*3730*/  BSSY B1, `(.L_x_5444) ;  /* 0x0000003000017945 */ /* 0x000fe60003800000 */
[----:B------:R-:W0:Y:S02]  /*3740*/  SYNCS.PHASECHK.TRANS64.TRYWAIT P5, [R75+URZ+0x38890], R78 ;  /* 0x0388904e4b0075a7 */ /* 0x000e2400080a017f */
[----:B0-----:R-:W-:Y:S05]  /*3750*/  @!P5 BRA `(.L_x_5445) ;  /* 0x000002040074d947 */ /* 0x001fea0003800000 */
.L_x_5755:
[----:B------:R-:W-:Y:S05]  /*3760*/  BSYNC B1 ;  /* 0x0000000000017941 */ /* 0x000fea0003800000 */
.L_x_5444:
        /* <DEDUP_REMOVED lines=115> */
.L_x_5447:
[----:B------:R-:W-:Y:S05]  /*3ea0*/  BSYNC B1 ;  /* 0x0000000000017941 */ /* 0x000fea0003800000 */
.L_x_5446:
        /* <DEDUP_REMOVED lines=10> */
.L_x_5429:
[----:B------:R-:W-:-:S06]  /*3f50*/  UISETP.NE.AND UP0, UPT, UR37, 0x3, UPT ;  /* 0x000000032500788c */ /* 0x000fcc000bf05270 */
[----:B------:R-:W-:-:S13]  /*3f60*/  PLOP3.LUT P3, PT, PT, PT, UP0, 0x80, 0x0 ;  /* 0x000000000000781c */ /* 0x000fda0003f6f008 */
[----:B------:R-:W-:Y:S05]  /*3f70*/  @!P3 BRA `(.L_x_5448) ;  /* 0x000000000004b947 */ /* 0x000fea0003800000 */
[----:B------:R-:W-:Y:S01]  /*3f80*/  BPT.TRAP 0x1 ;  /* 0x000000040000795c */ /* 0x000fe20000300000 */
.L_x_5448:
        /* <DEDUP_REMOVED lines=8> */
.L_x_5756:
[----:B------:R-:W-:Y:S05]  /*4010*/  BSYNC B1 ;  /* 0x0000000000017941 */ /* 0x000fea0003800000 */
.L_x_5449:
        /* <DEDUP_REMOVED lines=12> */
.L_x_5436:
[----:B------:R-:W-:Y:S05]  /*40e0*/  BSYNC B0 ;  /* 0x0000000000007941 */ /* 0x000fea0003800000 */
.L_x_5428:
        /* <DEDUP_REMOVED lines=17> */
.L_x_5452:
[----:B------:R-:W-:Y:S05]  /*4200*/  BSYNC B0 ;  /* 0x0000000000007941 */ /* 0x000fea0003800000 */
.L_x_5451:
[----:B------:R-:W2:Y:S01]  /*4210*/  SYNCS.PHASECHK.TRANS64.TRYWAIT P5, [R75+URZ+0x388b0], R78 ;  /* 0x0388b04e4b0075a7 */ /* 0x000ea200080a017f */
[----:B------:R-:W-:Y:S01]  /*4220*/  BSSY B0, `(.L_x_5453) ;  /* 0x0000003000007945 */ /* 0x000fe20003800000 */
[----:B------:R-:W-:-:S03]  /*4230*/  ISETP.GE.AND P3, PT, R19, R76, PT ;  /* 0x0000004c1300720c */ /* 0x000fc60003f66270 */
[----:B--2---:R-:W-:Y:S10]  /*4240*/  @!P5 BRA `(.L_x_5454) ;  /* 0x000001f800e0d947 */ /* 0x004ff40003800000 */
.L_x_5757:
[----:B------:R-:W-:Y:S05]  /*4250*/  BSYNC B0 ;  /* 0x0000000000007941 */ /* 0x000fea0003800000 */
.L_x_5453:
        /* <DEDUP_REMOVED lines=82> */
.L_x_5456:
[----:B------:R-:W-:Y:S05]  /*4780*/  BSYNC B0 ;  /* 0x0000000000007941 */ /* 0x000fea0003800000 */
.L_x_5455:
        /* <DEDUP_REMOVED lines=17> */
.L_x_5423:
[----:B------:R-:W-:Y:S04]  /*48a0*/  BSSY B0, `(.L_x_5458) ;  /* 0x0000004000007945 */ /* 0x000fe80003800000 */
[----:B------:R-:W-:Y:S05]  /*48b0*/  @P3 BRA `(.L_x_5459) ;  /* 0x0000000000083947 */ /* 0x000fea0003800000 */
[----:B------:R-:W0:Y:S02]  /*48c0*/  FENCE.VIEW.ASYNC.G ;  /* 0x00000000000073c6 */ /* 0x000e240000000100 */
[----:B0-----:R-:W-:Y:S06]  /*48d0*/  BAR.ARV 0xc, 0x180 ;  /* 0x0306000000007b1d */ /* 0x001fec0000002000 */
.L_x_5459:
[----:B------:R-:W-:Y:S05]  /*48e0*/  BSYNC B0 ;  /* 0x0000000000007941 */ /* 0x000fea0003800000 */
.L_x_5458:
[----:B------:R-:W-:Y:S01]  /*48f0*/  UISETP.NE.AND UP0, UPT, UR38, 0x1, UPT ;  /* 0x000000012600788c */ /* 0x000fe2000bf05270 */
[----:B------:R-:W-:Y:S05]  /*4900*/  BSSY B7, `(.L_x_5460) ;  /* 0x0000fd1000077945 */ /* 0x000fea0003800000 */
[----:B------:R-:W-:-:S13]  /*4910*/  PLOP3.LUT P0, PT, PT, PT, UP0, 0x80, 0x0 ;  /* 0x000000000000781c */ /* 0x000fda0003f0f008 */
[----:B------:R-:W-:Y:S05]  /*4920*/  @!P0 BRA `(.L_x_5461) ;  /* 0x0000002000188947 */ /* 0x000fea0003800000 */
[----:B------:R-:W0:Y:S01]  /*4930*/  LDC R0, c[0x0][0x448] ;  /* 0x00011200ff007b82 */ /* 0x000e220000000800 */
[----:B------:R-:W-:Y:S01]  /*4940*/  VIADD R3, R194, 0x3f ;  /* 0x0000003fc2037836 */ /* 0x000fe20000000000 */
[----:B------:R-:W-:Y:S01]  /*4950*/  BSSY B0, `(.L_x_5462) ;  /* 0x000002a000007945 */ /* 0x000fe20003800000 */
[----:B0-----:R-:W-:-:S13]  /*4960*/  ISETP.NE.AND P0, PT, R0, 0x1, PT ;  /* 0x000000010000780c */ /* 0x001fda0003f05270 */
[----:B------:R-:W0:Y:S08]  /*4970*/  @P0 LDC R0, c[0x0][0x44c] ;  /* 0x00011300ff000b82 */ /* 0x000e300000000800 */
[----:B------:R-:W1:Y:S01]  /*4980*/  @P0 LDC R5, c[0x0][0x450] ;  /* 0x00011400ff050b82 */ /* 0x000e620000000800 */
[----:B0-----:R-:W-:-:S05]  /*4990*/  @P0 IMAD.HI.U32 R0, R3, R0, RZ ;  /* 0x0000000003000227 */ /* 0x001fca00078e00ff */
[----:B-1----:R-:W-:Y:S01]  /*49a0*/  @P0 SHF.R.U32.HI R3, RZ, R5, R0 ;  /* 0x00000005ff030219 */ /* 0x002fe20000011600 */
[----:B------:R-:W-:-:S04]  /*49b0*/  IMAD.MOV.U32 R5, RZ, RZ, RZ ;  /* 0x000000ffff057224 */ /* 0x000fc800078e00ff */
        /* <DEDUP_REMOVED lines=35> */
.L_x_5463:
[----:B------:R-:W-:Y:S05]  /*4bf0*/  BSYNC B0 ;  /* 0x0000000000007941 */ /* 0x000fea0003800000 */
.L_x_5462:
        /* <DEDUP_REMOVED lines=144> */
.L_x_5467:
        /* <DEDUP_REMOVED lines=185> */
.L_x_5466:
[----:B------:R-:W-:Y:S05]  /*6090*/  BSYNC B0 ;  /* 0x0000000000007941 */ /* 0x000fea0003800000 */
.L_x_5465:
        /* <DEDUP_REMOVED lines=143> */
.L_x_5461:
        /* <DEDUP_REMOVED lines=45> */
.L_x_5469:
[----:B------:R-:W-:Y:S05]  /*6c60*/  BSYNC B0 ;  /* 0x0000000000007941 */ /* 0x000fea0003800000 */
.L_x_5468:
        /* <DEDUP_REMOVED lines=100> */
.L_x_5471:
[----:B------:R-:W-:Y:S05]  /*72b0*/  BSYNC B6 ;  /* 0x0000000000067941 */ /* 0x000fea0003800000 */
.L_x_5470:
        /* <DEDUP_REMOVED lines=12> */
.L_x_5475:
[----:B-1----:R1:W2:Y:S02]  /*7380*/  SYNCS.PHASECHK.TRANS64.TRYWAIT P0, [R2+URZ+0x38800], R3 ;  /* 0x03880003020075a7 */ /* 0x0022a4000800017f */
[----:B--2---:R-:W-:Y:S05]  /*7390*/  @!P0 NANOSLEEP.SYNCS 0x989680 ;  /* 0x009896800000895d */ /* 0x004fea0003900000 */
[----:B------:R-:W2:Y:S02]  /*73a0*/  @!P0 SYNCS.PHASECHK.TRANS64 P0, [R2+URZ+0x38800], R3 ;  /* 0x03880003020085a7 */ /* 0x000ea4000800007f */
[----:B--2---:R-:W-:Y:S05]  /*73b0*/  @!P0 BRA `(.L_x_5475) ;  /* 0xfffffffc00f08947 */ /* 0x004fea000383ffff */
.L_x_5474:
[----:B------:R-:W-:Y:S05]  /*73c0*/  BSYNC B0 ;  /* 0x0000000000007941 */ /* 0x000fea0003800000 */
.L_x_5473:
[----:B------:R-:W-:Y:S05]  /*73d0*/  BRA `(.L_x_5476) ;  /* 0x0000002c000c7947 */ /* 0x000fea0003800000 */
.L_x_5472:
        /* <DEDUP_REMOVED lines=31> */
.L_x_5478:
[----:B------:R-:W-:Y:S05]  /*75d0*/  BSYNC B6 ;  /* 0x0000000000067941 */ /* 0x000fea0003800000 */
.L_x_5477:
        /* <DEDUP_REMOVED lines=45> */
.L_x_5763:
        /* <DEDUP_REMOVED lines=29> */
.L_x_5483:
[----:B------:R-:W-:Y:S05]  /*7a80*/  BSYNC B1 ;  /* 0x0000000000017941 */ /* 0x000fea0003800000 */
.L_x_5482:
        /* <DEDUP_REMOVED lines=21> */
.L_x_5769:
[----:B------:R-:W-:Y:S01]  /*7be0*/  VIADD R34, R34, 0x20 ;  /* 0x0000002022227836 */ /* 0x000fe20000000000 */
[----:B------:R-:W-:Y:S01]  /*7bf0*/  LEA.HI R0, R229, R229, RZ, 0x1 ;  /* 0x000000e5e5007211 */ /* 0x000fe200078f08ff */
[----:B------:R-:W-:Y:S01]  /*7c00*/  BSSY B1, `(.L_x_5485) ;  /* 0x0000021000017945 */ /* 0x000fe20003800000 */
[----:B-1----:R-:W-:Y:S01]  /*7c10*/  IMAD.SHL.U32 R33, R189, 0x40, RZ ;  /* 0x00000040bd217824 */ /* 0x002fe200078e00ff */
        /* <DEDUP_REMOVED lines=20> */
[----:B------:R-:W-:-:S03]  /*7d60*/  CS2R R12, SRZ ;  /* 0x00000000000c7805 */ /* 0x000fc6000001ff00 */
[-C--:B0-----:R-:W-:Y:S02]  /*7d70*/  @!P3 IADD3 R4, P0, R6, R9.reuse, RZ ;  /* 0x000000090604b210 */ /* 0x081fe40007f1e0ff */
[----:B------:R-:W-:Y:S01]  /*7d80*/  @!P3 IADD3 R6, P1, R30, R9, RZ ;  /* 0x000000091e06b210 */ /* 0x000fe20007f3e0ff */
[----:B------:R-:W-:Y:S01]  /*7d90*/  @!P2 IMAD.WIDE R30, R184, 0x2, R10 ;  /* 0x00000002b81ea825 */ /* 0x000fe200078e020a */
[----:B------:R-:W-:Y:S02]  /*7da0*/  CS2R R8, SRZ ;  /* 0x0000000000087805 */ /* 0x000fe4000001ff00 */
[----:B------:R-:W-:Y:S01]  /*7db0*/  CS2R R10, SRZ ;  /* 0x00000000000a7805 */ /* 0x000fe2000001ff00 */
[--C-:B------:R-:W-:Y:S02]  /*7dc0*/  @!P3 IMAD.X R5, R3, 0x1, R32.reuse, P0 ;  /* 0x000000010305b824 */ /* 0x100fe400000e0620 */
[----:B------:R-:W-:Y:S01]  /*7dd0*/  @!P3 IMAD.X R7, R7, 0x1, R32, P1 ;  /* 0x000000010707b824 */ /* 0x000fe200008e0620 */
[----:B------:R1:W5:Y:S04]  /*7de0*/  @!P2 LD.E.64 R8, desc[UR42][R30.64] ;  /* 0x0000002a1e08a980 */ /* 0x000368000c101b00 */
[----:B------:R1:W5:Y:S04]  /*7df0*/  @!P3 LD.E.64 R12, desc[UR42][R4.64] ;  /* 0x0000002a040cb980 */ /* 0x000368000c101b00 */
[----:B------:R1:W5:Y:S02]  /*7e00*/  @!P3 LD.E.64 R10, desc[UR42][R6.64] ;  /* 0x0000002a060ab980 */ /* 0x000364000c101b00 */
.L_x_5486:
[----:B------:R-:W-:Y:S05]  /*7e10*/  BSYNC B1 ;  /* 0x0000000000017941 */ /* 0x000fea0003800000 */
.L_x_5485:
[----:B------:R-:W0:Y:S01]  /*7e20*/  SYNCS.PHASECHK.TRANS64.TRYWAIT P0, [R2+URZ+0x38800], R35 ;  /* 0x03880023020075a7 */ /* 0x000e22000800017f */
[----:B------:R-:W-:Y:S01]  /*7e30*/  LOP3.LUT R33, R33, 0x1c0, RZ, 0xc0, !PT ;  /* 0x000001c021217812 */ /* 0x000fe200078ec0ff */
[----:B-1---5:R-:W-:Y:S01]  /*7e40*/  IMAD.MOV.U32 R5, RZ, RZ, R8 ;  /* 0x000000ffff057224 */ /* 0x022fe200078e0008 */
[----:B------:R-:W-:Y:S01]  /*7e50*/  VIADDMNMX R32, R37, -R194, 0x40, PT ;  /* 0x0000004025207446 */ /* 0x000fe200038009c2 */
[----:B----4-:R-:W-:Y:S01]  /*7e60*/  IMAD.MOV.U32 R7, RZ, RZ, R14 ;  /* 0x000000ffff077224 */ /* 0x010fe200078e000e */
[C---:B--2---:R-:W-:Y:S01]  /*7e70*/  LOP3.LUT R3, R33.reuse, 0x18, R16, 0xf8, !PT ;  /* 0x0000001821037812 */ /* 0x044fe200078ef810 */
[----:B---3--:R-:W-:Y:S01]  /*7e80*/  IMAD.MOV.U32 R6, RZ, RZ, R11 ;  /* 0x000000ffff067224 */ /* 0x008fe200078e000b */
        /* <DEDUP_REMOVED lines=14> */
[----:B0-----:R-:W-:-:S03]  /*7f70*/  IMAD R30, R3, 0x2, R2 ;  /* 0x00000002031e7824 */ /* 0x001fc600078e0202 */
[----:B------:R-:W-:Y:S01]  /*7f80*/  PRMT R48, R4, 0x5410, R5 ;  /* 0x0000541004307816 */ /* 0x000fe20000000005 */
[----:B------:R-:W-:Y:S02]  /*7f90*/  IMAD.MOV.U32 R5, RZ, RZ, R13 ;  /* 0x000000ffff057224 */ /* 0x000fe400078e000d */
[C---:B------:R-:W-:Y:S02]  /*7fa0*/  VIADD R4, R30.reuse, 0x20400 ;  /* 0x000204001e047836 */ /* 0x040fe40000000000 */
[----:B------:R-:W-:Y:S01]  /*7fb0*/  VIADD R3, R30, 0x20440 ;  /* 0x000204401e037836 */ /* 0x000fe20000000000 */
[----:B------:R-:W-:Y:S06]  /*7fc0*/  @!P0 BRA `(.L_x_5488) ;  /* 0x000001c0007c8947 */ /* 0x000fec0003800000 */
.L_x_5770:
[----:B------:R-:W-:Y:S05]  /*7fd0*/  BSYNC B1 ;  /* 0x0000000000017941 */ /* 0x000fea0003800000 */
.L_x_5487:
        /* <DEDUP_REMOVED lines=51> */
.L_x_5492:
[----:B------:R-:W-:Y:S05]  /*8310*/  BSYNC B2 ;  /* 0x0000000000027941 */ /* 0x000fea0003800000 */
.L_x_5491:
        /* <DEDUP_REMOVED lines=43> */
.L_x_5490:
[----:B------:R-:W-:Y:S05]  /*85d0*/  BSYNC B1 ;  /* 0x0000000000017941 */ /* 0x000fea0003800000 */
.L_x_5489:
        /* <DEDUP_REMOVED lines=50> */
.L_x_5495:
[----:B------:R-:W-:Y:S05]  /*8900*/  BSYNC B1 ;  /* 0x0000000000017941 */ /* 0x000fea0003800000 */
.L_x_5494:
[----:B------:R-:W-:Y:S05]  /*8910*/  @P1 BRA `(.L_x_5493) ;  /* 0x0000001400981947 */ /* 0x000fea0003800000 */
[----:B-1----:R-:W1:Y:S01]  /*8920*/  LDS.128 R4, [R3+0x1000] ;  /* 0x0010000003047984 */ /* 0x002e620000000c00 */
[----:B------:R-:W-:Y:S01]  /*8930*/  SHF.R.U64 R25, R12, 0x10, R13 ;  /* 0x000000100c197819 */ /* 0x000fe2000000120d */
[----:B------:R-:W-:Y:S01]  /*8940*/  HADD2.F32 R12, -RZ, R48.H1_H1 ;  /* 0x30000030ff0c7230 */ /* 0x000fe20000004100 */
[----:B------:R-:W-:Y:S01]  /*8950*/  SHF.R.U32.HI R14, RZ, 0x10, R11 ;  /* 0x00000010ff0e7819 */ /* 0x000fe2000001160b */
[----:B------:R-:W-:Y:S01]  /*8960*/  HADD2.F32 R33, -RZ, R33.H0_H0 ;  /* 0x20000021ff217230 */ /* 0x000fe20000004100 */
[----:B------:R-:W-:Y:S02]  /*8970*/  SHF.R.U32.HI R13, RZ, 0x10, R13 ;  /* 0x00000010ff0d7819 */ /* 0x000fe4000001160d */
[----:B------:R-:W-:Y:S01]  /*8980*/  SHF.R.U64 R21, R10, 0x10, R11 ;  /* 0x000000100a157819 */ /* 0x000fe2000000120b */
[----:B------:R-:W-:Y:S02]  /*8990*/  HADD2.F32 R14, -RZ, R14.H0_H0 ;  /* 0x2000000eff0e7230 */ /* 0x000fe40000004100 */
[----:B------:R-:W-:-:S02]  /*89a0*/  HADD2.F32 R13, -RZ, R13.H0_H0 ;  /* 0x2000000dff0d7230 */ /* 0x000fc40000004100 */
[--C-:B-1----:R-:W-:Y:S02]  /*89b0*/  HADD2.F32 R11, -RZ, R7.reuse.H1_H1 ;  /* 0x30000007ff0b7230 */ /* 0x102fe40000004100 */
[----:B------:R-:W-:Y:S02]  /*89c0*/  HADD2.F32 R10, -RZ, R7.H0_H0 ;  /* 0x20000007ff0a7230 */ /* 0x000fe40000004100 */
[--C-:B------:R-:W-:Y:S02]  /*89d0*/  HADD2.F32 R7, -RZ, R4.reuse.H0_H0 ;  /* 0x20000004ff077230 */ /* 0x100fe40000004100 */
[C---:B------:R-:W-:Y:S01]  /*89e0*/  FMUL.FTZ R15, R11.reuse, R14 ;  /* 0x0000000e0b0f7220 */ /* 0x040fe20000410000 */
[----:B------:R-:W-:Y:S01]  /*89f0*/  FMUL.FTZ R11, R11, R13 ;  /* 0x0000000d0b0b7220 */ /* 0x000fe20000410000 */
[----:B------:R-:W-:Y:S02]  /*8a00*/  HADD2.F32 R4, -RZ, R4.H1_H1 ;  /* 0x30000004ff047230 */ /* 0x000fe40000004100 */
[----:B------:R-:W-:-:S02]  /*8a10*/  HADD2.F32 R8, -RZ, R6.H0_H0 ;  /* 0x20000006ff087230 */ /* 0x000fc40000004100 */
[----:B------:R-:W-:Y:S01]  /*8a20*/  FFMA.FTZ R24, R10, R14, R11 ;  /* 0x0000000e0a187223 */ /* 0x000fe2000001000b */
[----:B------:R-:W-:Y:S02]  /*8a30*/  HADD2.F32 R9, -RZ, R6.H1_H1 ;  /* 0x30000006ff097230 */ /* 0x000fe40000004100 */
[----:B------:R-:W-:Y:S01]  /*8a40*/  FMUL.FTZ R20, R4, R33 ;  /* 0x0000002104147220 */ /* 0x000fe20000410000 */
[----:B------:R-:W-:Y:S02]  /*8a50*/  HADD2.F32 R11, -RZ, R31.H0_H0 ;  /* 0x2000001fff0b7230 */ /* 0x000fe40000004100 */
[----:B------:R-:W-:Y:S01]  /*8a60*/  FFMA.FTZ R15, R10, R13, -R15 ;  /* 0x0000000d0a0f7223 */ /* 0x000fe2000001080f */
[----:B------:R-:W-:Y:S02]  /*8a70*/  HADD2.F32 R6, -RZ, R5.H0_H0 ;  /* 0x20000005ff067230 */ /* 0x000fe40000004100 */
[----:B------:R-:W-:Y:S01]  /*8a80*/  FMUL.FTZ R14, R4, R12 ;  /* 0x0000000c040e7220 */ /* 0x000fe20000410000 */
[----:B------:R-:W-:-:S02]  /*8a90*/  HADD2.F32 R31, -RZ, R31.H1_H1 ;  /* 0x3000001fff1f7230 */ /* 0x000fc40000004100 */
[C---:B------:R-:W-:Y:S01]  /*8aa0*/  FFMA.FTZ R20, R7.reuse, R12, -R20 ;  /* 0x0000000c07147223 */ /* 0x040fe20000010814 */
[----:B------:R-:W-:Y:S02]  /*8ab0*/  HADD2.F32 R5, -RZ, R5.H1_H1 ;  /* 0x30000005ff057230 */ /* 0x000fe40000004100 */
[----:B------:R-:W-:Y:S01]  /*8ac0*/  FFMA.FTZ R33, R7, R33, R14 ;  /* 0x0000002107217223 */ /* 0x000fe2000001000e */
        /* <DEDUP_REMOVED lines=14> */
[----:B------:R2:W-:Y:S01]  /*8bb0*/  STS.128 [R3+0x1000], R4 ;  /* 0x0010000403007388 */ /* 0x0005e20000000c00 */
[----:B------:R-:W-:Y:S05]  /*8bc0*/  BRA `(.L_x_5493) ;  /* 0x0000001000ec7947 */ /* 0x000fea0003800000 */
.L_x_5480:
        /* <DEDUP_REMOVED lines=34> */
.L_x_5776:
        /* <DEDUP_REMOVED lines=15> */
.L_x_5498:
[----:B------:R-:W-:Y:S05]  /*8ee0*/  BSYNC B1 ;  /* 0x0000000000017941 */ /* 0x000fea0003800000 */
.L_x_5497:
        /* <DEDUP_REMOVED lines=23> */
.L_x_5782:
        /* <DEDUP_REMOVED lines=23> */
.L_x_5501:
[----:B------:R-:W-:Y:S05]  /*91d0*/  BSYNC B1 ;  /* 0x0000000000017941 */ /* 0x000fea0003800000 */
.L_x_5500:
        /* <DEDUP_REMOVED lines=20> */
.L_x_5783:
[----:B------:R-:W-:Y:S05]  /*9320*/  BSYNC B1 ;  /* 0x0000000000017941 */ /* 0x000fea0003800000 */
.L_x_5502:
        /* <DEDUP_REMOVED lines=25> */
[----:B------:R-:W-:Y:S01]  /*94c0*/  SHF.R.U32.HI R54, RZ, 0x10, R27 ;  /* 0x00000010ff367819 */ /* 0x000fe2000001161b */
[----:B------:R-:W-:Y:S01]  /*94d0*/  HADD2.F32 R42, -RZ, R42.H0_H0 ;  /* 0x2000002aff2a7230 */ /* 0x000fe20000004100 */
[----:B------:R-:W0:Y:S04]  /*94e0*/  LDS.128 R32, [R39+0x20400] ;  /* 0x0204000027207984 */ /* 0x000e280000000c00 */
[----:B------:R-:W1:Y:S01]  /*94f0*/  LDS.128 R12, [R38+0x20400] ;  /* 0x02040000260c7984 */ /* 0x000e620000000c00 */
[----:B0-----:R-:W-:-:S02]  /*9500*/  HADD2.F32 R29, -RZ, R33.H0_H0 ;  /* 0x20000021ff1d7230 */ /* 0x001fc40000004100 */
[----:B------:R-:W-:Y:S02]  /*9510*/  HADD2.F32 R33, -RZ, R33.H1_H1 ;  /* 0x30000021ff217230 */ /* 0x000fe40000004100 */
[--C-:B-1----:R-:W-:Y:S02]  /*9520*/  HADD2.F32 R24, -RZ, R13.reuse.H0_H0 ;  /* 0x2000000dff187230 */ /* 0x102fe40000004100 */
[C---:B------:R-:W-:Y:S01]  /*9530*/  FMUL.FTZ R45, R29.reuse, R43 ;  /* 0x0000002b1d2d7220 */ /* 0x040fe20000410000 */
[-C--:B------:R-:W-:Y:S01]  /*9540*/  FMUL.FTZ R47, R29, R41.reuse ;  /* 0x000000291d2f7220 */ /* 0x080fe20000410000 */
[----:B------:R-:W-:Y:S02]  /*9550*/  HADD2.F32 R25, -RZ, R13.H1_H1 ;  /* 0x3000000dff197230 */ /* 0x000fe40000004100 */
[----:B------:R-:W-:Y:S01]  /*9560*/  FMUL.FTZ R50, R33, R42 ;  /* 0x0000002a21327220 */ /* 0x000fe20000410000 */
[----:B------:R-:W-:Y:S01]  /*9570*/  FFMA.FTZ R45, R24, R41, -R45 ;  /* 0x00000029182d7223 */ /* 0x000fe2000001082d */
[----:B------:R-:W-:-:S02]  /*9580*/  HADD2.F32 R29, -RZ, R46.H0_H0 ;  /* 0x2000002eff1d7230 */ /* 0x000fc40000004100 */
[----:B------:R-:W-:Y:S01]  /*9590*/  FFMA.FTZ R47, R24, R43, R47 ;  /* 0x0000002b182f7223 */ /* 0x000fe2000001002f */
[----:B------:R-:W-:Y:S02]  /*95a0*/  HADD2.F32 R31, -RZ, R35.H0_H0 ;  /* 0x20000023ff1f7230 */ /* 0x000fe40000004100 */
[-C--:B------:R-:W-:Y:S01]  /*95b0*/  FMUL.FTZ R46, R33, R44.reuse ;  /* 0x0000002c212e7220 */ /* 0x080fe20000410000 */
[----:B------:R-:W-:Y:S02]  /*95c0*/  HADD2.F32 R24, -RZ, R48.H0_H0 ;  /* 0x20000030ff187230 */ /* 0x000fe40000004100 */
[C---:B------:R-:W-:Y:S01]  /*95d0*/  FFMA.FTZ R50, R25.reuse, R44, R50 ;  /* 0x0000002c19327223 */ /* 0x040fe20000010032 */
[----:B------:R-:W-:Y:S02]  /*95e0*/  HADD2.F32 R26, -RZ, R15.H0_H0 ;  /* 0x2000000fff1a7230 */ /* 0x000fe40000004100 */
[----:B------:R-:W-:Y:S01]  /*95f0*/  FFMA.FTZ R48, R25, R42, -R46 ;  /* 0x0000002a19307223 */ /* 0x000fe2000001082e */
[----:B------:R-:W-:-:S02]  /*9600*/  HADD2.F32 R35, -RZ, R35.H1_H1 ;  /* 0x30000023ff237230 */ /* 0x000fc40000004100 */
[CC--:B------:R-:W-:Y:S01]  /*9610*/  FMUL.FTZ R33, R31.reuse, R29.reuse ;  /* 0x0000001d1f217220 */ /* 0x0c0fe20000410000 */
[----:B------:R-:W-:Y:S02]  /*9620*/  HADD2.F32 R46, -RZ, R49.H0_H0 ;  /* 0x20000031ff2e7230 */ /* 0x000fe40000004100 */
[-C--:B------:R-:W-:Y:S01]  /*9630*/  FMUL.FTZ R52, R31, R24.reuse ;  /* 0x000000181f347220 */ /* 0x080fe20000410000 */
[----:B------:R-:W-:Y:S02]  /*9640*/  HADD2.F32 R27, -RZ, R15.H1_H1 ;  /* 0x3000000fff1b7230 */ /* 0x000fe40000004100 */
[C---:B------:R-:W-:Y:S01]  /*9650*/  FFMA.FTZ R41, R26.reuse, R24, -R33 ;  /* 0x000000181a297223 */ /* 0x040fe20000010821 */
[----:B------:R-:W-:Y:S02]  /*9660*/  HADD2.F32 R42, -RZ, R54.H0_H0 ;  /* 0x20000036ff2a7230 */ /* 0x000fe40000004100 */
[----:B------:R-:W-:Y:S01]  /*9670*/  FFMA.FTZ R52, R26, R29, R52 ;  /* 0x0000001d1a347223 */ /* 0x000fe20000010034 */
[----:B------:R-:W-:-:S02]  /*9680*/  HADD2.F32 R28, -RZ, R32.H0_H0 ;  /* 0x20000020ff1c7230 */ /* 0x000fc40000004100 */
[C---:B------:R-:W-:Y:S01]  /*9690*/  FMUL.FTZ R44, R35.reuse, R46 ;  /* 0x0000002e232c7220 */ /* 0x040fe20000410000 */
[----:B------:R-:W-:Y:S02]  /*96a0*/  HADD2.F32 R26, -RZ, R58.H0_H0 ;  /* 0x2000003aff1a7230 */ /* 0x000fe40000004100 */
[-C--:B------:R-:W-:Y:S01]  /*96b0*/  FMUL.FTZ R54, R35, R42.reuse ;  /* 0x0000002a23367220 */ /* 0x080fe20000410000 */
[----:B------:R-:W-:Y:S02]  /*96c0*/  HADD2.F32 R24, -RZ, R59.H0_H0 ;  /* 0x2000003bff187230 */ /* 0x000fe40000004100 */
[----:B------:R-:W-:Y:S01]  /*96d0*/  FFMA.FTZ R44, R27, R42, -R44 ;  /* 0x0000002a1b2c7223 */ /* 0x000fe2000001082c */
[----:B------:R-:W-:Y:S02]  /*96e0*/  HADD2.F32 R30, -RZ, R34.H0_H0 ;  /* 0x20000022ff1e7230 */ /* 0x000fe40000004100 */
[----:B------:R-:W-:Y:S01]  /*96f0*/  FMUL.FTZ R42, R28, R26 ;  /* 0x0000001a1c2a7220 */ /* 0x000fe20000410000 */
[----:B------:R-:W-:-:S02]  /*9700*/  HADD2.F32 R29, -RZ, R58.H1_H1 ;  /* 0x3000003aff1d7230 */ /* 0x000fc40000004100 */
[----:B------:R-:W-:Y:S01]  /*9710*/  FMUL.FTZ R31, R28, R24 ;  /* 0x000000181c1f7220 */ /* 0x000fe20000410000 */
[----:B------:R-:W-:Y:S02]  /*9720*/  HADD2.F32 R13, -RZ, R12.H0_H0 ;  /* 0x2000000cff0d7230 */ /* 0x000fe40000004100 */
[----:B------:R-:W-:Y:S01]  /*9730*/  FFMA.FTZ R43, R27, R46, R54 ;  /* 0x0000002e1b2b7223 */ /* 0x000fe20000010036 */
[----:B------:R-:W-:Y:S02]  /*9740*/  HADD2.F32 R15, -RZ, R14.H0_H0 ;  /* 0x2000000eff0f7230 */ /* 0x000fe40000004100 */
[----:B------:R-:W-:Y:S01]  /*9750*/  FMUL.FTZ R28, R30, R29 ;  /* 0x0000001d1e1c7220 */ /* 0x000fe20000410000 */
[----:B------:R-:W-:Y:S02]  /*9760*/  HADD2.F32 R25, -RZ, R59.H1_H1 ;  /* 0x3000003bff197230 */ /* 0x000fe40000004100 */
[C---:B------:R-:W-:Y:S01]  /*9770*/  FFMA.FTZ R42, R13.reuse, R24, -R42 ;  /* 0x000000180d2a7223 */ /* 0x040fe2000001082a */
[----:B------:R-:W-:Y:S01]  /*9780*/  FFMA.FTZ R24, R13, R26, R31 ;  /* 0x0000001a0d187223 */ /* 0x000fe2000001001f */
[----:B------:R-:W-:-:S02]  /*9790*/  HADD2.F32 R32, -RZ, R32.H1_H1 ;  /* 0x30000020ff207230 */ /* 0x000fc40000004100 */
[----:B------:R-:W-:Y:S02]  /*97a0*/  HADD2.F32 R34, -RZ, R34.H1_H1 ;  /* 0x30000022ff227230 */ /* 0x000fe40000004100 */
[-C--:B------:R-:W-:Y:S01]  /*97b0*/  FMUL.FTZ R30, R30, R25.reuse ;  /* 0x000000191e1e7220 */ /* 0x080fe20000410000 */
[C---:B------:R-:W-:Y:S01]  /*97c0*/  FFMA.FTZ R28, R15.reuse, R25, -R28 ;  /* 0x000000190f1c7223 */ /* 0x040fe2000001081c */
[----:B------:R-:W-:Y:S02]  /*97d0*/  HADD2.F32 R27, -RZ, R53.H0_H0 ;  /* 0x20000035ff1b7230 */ /* 0x000fe40000004100 */
[----:B------:R-:W-:Y:S02]  /*97e0*/  HADD2.F32 R31, -RZ, R51.H0_H0 ;  /* 0x20000033ff1f7230 */ /* 0x000fe40000004100 */
[----:B------:R-:W-:Y:S01]  /*97f0*/  FFMA.FTZ R26, R15, R29, R30 ;  /* 0x0000001d0f1a7223 */ /* 0x000fe2000001001e */
[----:B------:R-:W-:Y:S02]  /*9800*/  HADD2.F32 R13, -RZ, R57.H0_H0 ;  /* 0x20000039ff0d7230 */ /* 0x000fe40000004100 */
[----:B------:R-:W-:Y:S01]  /*9810*/  FMUL.FTZ R15, R32, R27 ;  /* 0x0000001b200f7220 */ /* 0x000fe20000410000 */
[----:B------:R-:W-:-:S02]  /*9820*/  HADD2.F32 R25, -RZ, R55.H0_H0 ;  /* 0x20000037ff197230 */ /* 0x000fc40000004100 */
[----:B------:R-:W-:Y:S01]  /*9830*/  FMUL.FTZ R35, R34, R31 ;  /* 0x0000001f22237220 */ /* 0x000fe20000410000 */
[----:B------:R-:W-:Y:S02]  /*9840*/  HADD2.F32 R12, -RZ, R12.H1_H1 ;  /* 0x3000000cff0c7230 */ /* 0x000fe40000004100 */
[----:B------:R-:W-:Y:S01]  /*9850*/  FMUL.FTZ R32, R32, R13 ;  /* 0x0000000d20207220 */ /* 0x000fe20000410000 */
[----:B------:R-:W-:Y:S02]  /*9860*/  HADD2.F32 R14, -RZ, R14.H1_H1 ;  /* 0x3000000eff0e7230 */ /* 0x000fe40000004100 */
        /* <DEDUP_REMOVED lines=15> */
.L_x_5505:
[----:B------:R-:W-:Y:S05]  /*9960*/  BSYNC B1 ;  /* 0x0000000000017941 */ /* 0x000fea0003800000 */
.L_x_5504:
[----:B------:R-:W-:Y:S01]  /*9970*/  PRMT R33, R20, 0x5410, R21 ;  /* 0x0000541014217816 */ /* 0x000fe20000000015 */
[----:B------:R-:W-:Y:S06]  /*9980*/  @P0 BRA `(.L_x_5493) ;  /* 0x00000004007c0947 */ /* 0x000fec0003800000 */
[----:B------:R-:W2:Y:S01]  /*9990*/  LDL R44, [R1+0x74] ;  /* 0x00007400012c7983 */ /* 0x000ea20000100800 */
[----:B0-----:R-:W-:Y:S01]  /*99a0*/  IMAD.SHL.U32 R12, R3, 0x40, RZ ;  /* 0x00000040030c7824 */ /* 0x001fe200078e00ff */
[----:B------:R-:W-:Y:S01]  /*99b0*/  SHF.R.S32.HI R14, RZ, 0x1f, R3 ;  /* 0x0000001fff0e7819 */ /* 0x000fe20000011403 */
[--C-:B------:R-:W-:Y:S01]  /*99c0*/  HADD2.F32 R28, -RZ, R60.reuse.H0_H0 ;  /* 0x2000003cff1c7230 */ /* 0x100fe20000004100 */
[--C-:B------:R-:W-:Y:S01]  /*99d0*/  SHF.R.U64 R43, R8, 0x10, R9.reuse ;  /* 0x00000010082b7819 */ /* 0x100fe20000001209 */
[----:B------:R-:W-:Y:S01]  /*99e0*/  HADD2.F32 R20, -RZ, R60.H1_H1 ;  /* 0x3000003cff147230 */ /* 0x000fe20000004100 */
[----:B------:R-:W-:Y:S02]  /*99f0*/  LEA.HI R14, R14, R3, RZ, 0x3 ;  /* 0x000000030e0e7211 */ /* 0x000fe400078f18ff */
[----:B------:R-:W-:Y:S02]  /*9a00*/  LOP3.LUT R13, R12, 0x1c0, RZ, 0xc0, !PT ;  /* 0x000001c00c0d7812 */ /* 0x000fe400078ec0ff */
[----:B------:R-:W-:Y:S01]  /*9a10*/  SHF.R.U32.HI R21, RZ, 0x10, R9 ;  /* 0x00000010ff157819 */ /* 0x000fe20000011609 */
[----:B------:R-:W-:Y:S01]  /*9a20*/  IMAD.SHL.U32 R14, R14, 0x40, RZ ;  /* 0x000000400e0e7824 */ /* 0x000fe200078e00ff */
[----:B------:R-:W-:-:S02]  /*9a30*/  SHF.R.U32.HI R3, RZ, 0x3, R13 ;  /* 0x00000003ff037819 */ /* 0x000fc4000001160d */
[----:B------:R-:W-:Y:S02]  /*9a40*/  SHF.R.U64 R39, R4, 0x10, R5 ;  /* 0x0000001004277819 */ /* 0x000fe40000001205 */
[----:B------:R-:W-:Y:S02]  /*9a50*/  LOP3.LUT R36, R3, R36, R13, 0x1e, !PT ;  /* 0x0000002403247212 */ /* 0x000fe400078e1e0d */
[----:B------:R-:W-:Y:S02]  /*9a60*/  LOP3.LUT R3, R14, 0xfffffe00, RZ, 0xc0, !PT ;  /* 0xfffffe000e037812 */ /* 0x000fe400078ec0ff */
[----:B------:R-:W-:Y:S02]  /*9a70*/  SHF.R.U32.HI R30, RZ, 0x10, R5 ;  /* 0x00000010ff1e7819 */ /* 0x000fe40000011605 */
[--C-:B------:R-:W-:Y:S01]  /*9a80*/  SHF.R.U64 R42, R10, 0x10, R11.reuse ;  /* 0x000000100a2a7819 */ /* 0x100fe2000000120b */
        /* <DEDUP_REMOVED lines=27> */
[----:B------:R-:W-:-:S02]  /*9c40*/  HADD2.F32 R21, -RZ, R37.H1_H1 ;  /* 0x30000025ff157230 */ /* 0x000fc40000004100 */
[-C--:B------:R-:W-:Y:S01]  /*9c50*/  FMUL.FTZ R28, R25, R20.reuse ;  /* 0x00000014191c7220 */ /* 0x080fe20000410000 */
[C---:B------:R-:W-:Y:S01]  /*9c60*/  FMUL.FTZ R25, R8.reuse, R9 ;  /* 0x0000000908197220 */ /* 0x040fe20000410000 */
[-C--:B------:R-:W-:Y:S01]  /*9c70*/  FMUL.FTZ R8, R8, R5.reuse ;  /* 0x0000000508087220 */ /* 0x080fe20000410000 */
[C---:B------:R-:W-:Y:S01]  /*9c80*/  FFMA.FTZ R29, R13.reuse, R20, -R36 ;  /* 0x000000140d1d7223 */ /* 0x040fe20000010824 */
[----:B------:R-:W-:Y:S01]  /*9c90*/  FFMA.FTZ R31, R13, R30, R28 ;  /* 0x0000001e0d1f7223 */ /* 0x000fe2000001001c */
[C---:B------:R-:W-:Y:S01]  /*9ca0*/  FFMA.FTZ R25, R4.reuse, R5, -R25 ;  /* 0x0000000504197223 */ /* 0x040fe20000010819 */
[----:B------:R-:W-:Y:S02]  /*9cb0*/  HADD2.F32 R5, -RZ, R33.H0_H0 ;  /* 0x20000021ff057230 */ /* 0x000fe40000004100 */
        /* <DEDUP_REMOVED lines=44> */
.L_x_5493:
[----:B------:R-:W-:Y:S05]  /*9f80*/  BSYNC B0 ;  /* 0x0000000000007941 */ /* 0x000fea0003800000 */
.L_x_5479:
[----:B------:R-:W-:Y:S01]  /*9f90*/  @!PT LDS RZ, [RZ] ;  /* 0x00000000fffff984 */ /* 0x000fe20000000800 */
[----:B------:R-:W-:Y:S01]  /*9fa0*/  @!PT LDS RZ, [RZ] ;  /* 0x00000000fffff984 */ /* 0x000fe20000000800 */
[----:B------:R-:W-:Y:S01]  /*9fb0*/  @!PT LDS RZ, [RZ] ;  /* 0x00000000fffff984 */ /* 0x000fe20000000800 */
[----:B------:R-:W-:Y:S01]  /*9fc0*/  @!PT LDS RZ, [RZ] ;  /* 0x00000000fffff984 */ /* 0x000fe20000000800 */
[----:B------:R3:W-:Y:S06]  /*9fd0*/  MEMBAR.ALL.CTA ;  /* 0x0000000000007992 */ /* 0x0007ec0000008000 */
[----:B---3--:R-:W3:Y:S01]  /*9fe0*/  FENCE.VIEW.ASYNC.S ;  /* 0x00000000000073c6 */ /* 0x008ee20000000000 */
[----:B------:R-:W-:Y:S05]  /*9ff0*/  WARPSYNC.ALL ;  /* 0x0000000000007948 */ /* 0x000fea0003800000 */
[----:B---3--:R-:W-:Y:S06]  /*a000*/  BAR.SYNC.DEFER_BLOCKING 0xd, 0x80 ;  /* 0x0342000000007b1d */ /* 0x008fec0000010000 */
.L_x_5476:
[----:B012---:R-:W-:-:S05]  /*a010*/  IMAD.U32 R3, RZ, RZ, UR37 ;  /* 0x00000025ff037e24 */ /* 0x007fca000f8e00ff */
[----:B------:R-:W-:-:S13]  /*a020*/  ISETP.NE.AND P0, PT, R3, 0x3, PT ;  /* 0x000000030300780c */ /* 0x000fda0003f05270 */
[----:B------:R-:W-:Y:S05]  /*a030*/  @!P0 BRA `(.L_x_5506) ;  /* 0x0000000000048947 */ /* 0x000fea0003800000 */
[----:B------:R-:W-:Y:S01]  /*a040*/  BPT.TRAP 0x1 ;  /* 0x000000040000795c */ /* 0x000fe20000300000 */
.L_x_5506:
[----:B------:R-:W-:Y:S01]  /*a050*/  IMAD R169, R18, 0x8, R2 ;  /* 0x0000000812a97824 */ /* 0x000fe200078e0202 */
[----:B------:R-:W-:-:S04]  /*a060*/  SHF.L.U32 R14, R22, 0x1f, RZ ;  /* 0x0000001f160e7819 */ /* 0x000fc800000006ff */
[----:B------:R0:W1:Y:S01]  /*a070*/  SYNCS.PHASECHK.TRANS64.TRYWAIT P1, [R169+URZ+0x38830], R14 ;  /* 0x0388300ea90075a7 */ /* 0x000062000802017f */
[----:B------:R-:W-:Y:S05]  /*a080*/  @!P0 BRA `(.L_x_5507) ;  /* 0x0000000000048947 */ /* 0x000fea0003800000 */
[----:B------:R-:W-:Y:S01]  /*a090*/  BPT.TRAP 0x1 ;  /* 0x000000040000795c */ /* 0x000fe20000300000 */
.L_x_5507:
        /* <DEDUP_REMOVED lines=10> */
.L_x_5508:
[----:B------:R-:W-:Y:S01]  /*a140*/  LOP3.LUT R6, R4, 0x10000, RZ, 0xfc, !PT ;  /* 0x0001000004067812 */ /* 0x000fe200078efcff */
        /* <DEDUP_REMOVED lines=11> */
[----:B------:R-:W-:Y:S01]  /*a200*/  SHF.L.U32 R3, R0, 0x1f, RZ ;  /* 0x0000001f00037819 */ /* 0x000fe200000006ff */
[----:B------:R-:W-:Y:S01]  /*a210*/  IMAD.MOV.U32 R13, RZ, RZ, 0x40000040 ;  /* 0x40000040ff0d7424 */ /* 0x000fe200078e00ff */
[----:B------:R-:W-:Y:S01]  /*a220*/  BSSY B0, `(.L_x_5510) ;  /* 0x0000023000007945 */ /* 0x000fe20003800000 */
[----:B------:R-:W-:-:S02]  /*a230*/  IMAD.MOV.U32 R9, RZ, RZ, 0x40000040 ;  /* 0x40000040ff097424 */ /* 0x000fc400078e00ff */
[----:B------:R-:W-:Y:S02]  /*a240*/  VIADD R10, R6, 0x4 ;  /* 0x00000004060a7836 */ /* 0x000fe40000000000 */
[----:B------:R-:W-:Y:S02]  /*a250*/  IMAD.MOV.U32 R11, RZ, RZ, 0x40000040 ;  /* 0x40000040ff0b7424 */ /* 0x000fe400078e00ff */
[----:B------:R-:W-:Y:S02]  /*a260*/  IMAD.MOV.U32 R5, RZ, RZ, 0x40000040 ;  /* 0x40000040ff057424 */ /* 0x000fe400078e00ff */
[----:B------:R-:W-:Y:S01]  /*a270*/  HGMMA.64x64x16.F32 R24, gdesc[UR4], RZ, !UPT, gsb0 ;  /* 0x00e00000041879f0 */ /* 0x000fe2000c0008ff */
[----:B------:R-:W-:Y:S02]  /*a280*/  R2UR UR4, R12 ;  /* 0x000000000c0472ca */ /* 0x000fe400000e0000 */
[----:B------:R-:W-:Y:S02]  /*a290*/  R2UR UR5, R13 ;  /* 0x000000000d0572ca */ /* 0x000fe400000e0000 */
[----:B------:R-:W-:Y:S01]  /*a2a0*/  R2UR UR6, R8 ;  /* 0x00000000080672ca */ /* 0x000fe200000e0000 */
[----:B------:R-:W-:Y:S01]  /*a2b0*/  VIADD R8, R4, 0x4 ;  /* 0x0000000404087836 */ /* 0x000fe20000000000 */
[----:B------:R-:W-:Y:S01]  /*a2c0*/  R2UR UR7, R9 ;  /* 0x00000000090772ca */ /* 0x000fe200000e0000 */
[----:B------:R-:W-:-:S02]  /*a2d0*/  IMAD.MOV.U32 R9, RZ, RZ, 0x40000040 ;  /* 0x40000040ff097424 */ /* 0x000fc400078e00ff */
        /* <DEDUP_REMOVED lines=21> */
[----:B------:R-:W2:Y:S02]  /*a430*/  SYNCS.PHASECHK.TRANS64.TRYWAIT P1, [R2+URZ+0x38810], R3 ;  /* 0x03881003020075a7 */ /* 0x000ea4000802017f */
[----:B--2---:R-:W-:Y:S05]  /*a440*/  @!P1 BRA `(.L_x_5511) ;  /* 0x000001a000849947 */ /* 0x004fea0003800000 */
.L_x_5784:
[----:B------:R-:W-:Y:S05]  /*a450*/  BSYNC B0 ;  /* 0x0000000000007941 */ /* 0x000fea0003800000 */
.L_x_5510:
[----:B------:R-:W-:Y:S05]  /*a460*/  @!P0 BRA `(.L_x_5512) ;  /* 0x0000000000048947 */ /* 0x000fea0003800000 */
[----:B------:R-:W-:Y:S01]  /*a470*/  BPT.TRAP 0x1 ;  /* 0x000000040000795c */ /* 0x000fe20000300000 */
.L_x_5512:
[----:B------:R3:W4:Y:S01]  /*a480*/  SYNCS.PHASECHK.TRANS64.TRYWAIT P2, [R169+URZ+0x38850], R14 ;  /* 0x0388500ea90075a7 */ /* 0x000722000804017f */
[----:B------:R-:W-:Y:S05]  /*a490*/  @!P0 BRA `(.L_x_5513) ;  /* 0x0000000000048947 */ /* 0x000fea0003800000 */
[----:B------:R-:W-:Y:S01]  /*a4a0*/  BPT.TRAP 0x1 ;  /* 0x000000040000795c */ /* 0x000fe20000300000 */
.L_x_5513:
[----:B--2---:R-:W2:Y:S01]  /*a4b0*/  S2R R3, SR_TID.X ;  /* 0x0000000000037919 */ /* 0x004ea20000002100 */
[----:B------:R-:W-:Y:S01]  /*a4c0*/  VIADD R0, R2, 0x400 ;  /* 0x0000040002007836 */ /* 0x000fe20000000000 */
[----:B------:R-:W-:Y:S04]  /*a4d0*/  BSSY B0, `(.L_x_5514) ;  /* 0x0000008000007945 */ /* 0x000fe80003800000 */
[----:B------:R-:W-:-:S04]  /*a4e0*/  SHF.R.U32.HI R0, RZ, 0x4, R0 ;  /* 0x00000004ff007819 */ /* 0x000fc80000011600 */
[----:B------:R-:W-:Y:S02]  /*a4f0*/  LOP3.LUT R0, R0, 0x3fff, RZ, 0xc0, !PT ;  /* 0x00003fff00007812 */ /* 0x000fe400078ec0ff */
[----:B--2---:R-:W-:-:S04]  /*a500*/  LOP3.LUT R3, R3, 0x7f, RZ, 0xc0, !PT ;  /* 0x0000007f03037812 */ /* 0x004fc800078ec0ff */
[----:B------:R-:W-:Y:S01]  /*a510*/  ISETP.NE.AND P1, PT, R3, RZ, PT ;  /* 0x000000ff0300720c */ /* 0x000fe20003f25270 */
[----:B----4-:R-:W-:-:S12]  /*a520*/  @P2 BRA `(.L_x_5515) ;  /* 0x0000000000082947 */ /* 0x010fd80003800000 */
[----:B------:R-:W2:Y:S02]  /*a530*/  SYNCS.PHASECHK.TRANS64.TRYWAIT P2, [R169+URZ+0x38850], R14 ;  /* 0x0388500ea90075a7 */ /* 0x000ea4000804017f */
[----:B--2---:R-:W-:Y:S05]  /*a540*/  @!P2 BRA `(.L_x_5516) ;  /* 0x000001a00058a947 */ /* 0x004fea0003800000 */
.L_x_5515:
[----:B------:R-:W-:Y:S05]  /*a550*/  BSYNC B0 ;  /* 0x0000000000007941 */ /* 0x000fea0003800000 */
.L_x_5514:
[----:B------:R-:W-:Y:S05]  /*a560*/  WARPSYNC.ALL ;  /* 0x0000000000007948 */ /* 0x000fea0003800000 */
[----:B------:R-:W-:Y:S01]  /*a570*/  LOP3.LUT R190, R0, 0x10000, RZ, 0xfc, !PT ;  /* 0x0001000000be7812 */ /* 0x000fe200078efcff */
[----:B------:R-:W-:Y:S01]  /*a580*/  VIADD R0, R2, 0x26400 ;  /* 0x0002640002007836 */ /* 0x000fe20000000000 */
[----:B------:R-:W-:-:S03]  /*a590*/  WARPGROUP.ARRIVE ;  /* 0x00000000000079c5 */ /* 0x000fc60000000000 */
[----:B------:R-:W-:-:S03]  /*a5a0*/  IMAD R20, R18, 0x1000, R190 ;  /* 0x0000100012147824 */ /* 0x000fc600078e02be */
[----:B------:R-:W4:Y:S01]  /*a5b0*/  S2R R3, SR_TID.X ;  /* 0x0000000000037919 */ /* 0x000f220000002100 */
        /* <DEDUP_REMOVED lines=12> */
[----:B0123--:R-:W-:Y:S01]  /*a680*/  IMAD.MOV.U32 R14, RZ, RZ, 0x4 ;  /* 0x00000004ff0e7424 */ /* 0x00ffe200078e00ff */
[C---:B------:R-:W-:Y:S01]  /*a690*/  R2UR UR4, R4.reuse ;  /* 0x00000000040472ca */ /* 0x040fe200000e0000 */
[C---:B------:R-:W-:Y:S01]  /*a6a0*/  VIADD R60, R4.reuse, 0x2 ;  /* 0x00000002043c7836 */ /* 0x040fe20000000000 */
[----:B------:R-:W-:Y:S01]  /*a6b0*/  ULDC UR39, c[0x0][0xa80] ;  /* 0x0002a00000277ab9 */ /* 0x000fe20000000800 */
[----:B------:R-:W-:Y:S01]  /*a6c0*/  VIADD R21, R4, 0x800 ;  /* 0x0000080004157836 */ /* 0x000fe20000000000 */
[----:B------:R-:W-:Y:S01]  /*a6d0*/  ULDC UR40, c[0x0][0xa80] ;  /* 0x0002a00000287ab9 */ /* 0x000fe20000000800 */
[----:B------:R-:W-:Y:S01]  /*a6e0*/  IMAD.MOV.U32 R172, RZ, RZ, R194 ;  /* 0x000000ffffac7224 */ /* 0x000fe200078e00c2 */
[----:B------:R-:W-:Y:S01]  /*a6f0*/  BSSY B0, `(.L_x_5517) ;  /* 0x000061f000007945 */ /* 0x000fe20003800000 */
[----:B------:R-:W-:-:S06]  /*a700*/  IMAD.MOV.U32 R171, RZ, RZ, 0x40000040 ;  /* 0x40000040ffab7424 */ /* 0x000fcc00078e00ff */
        /* <DEDUP_REMOVED lines=9> */
[----:B----4-:R-:W-:-:S05]  /*a7a0*/  SHF.R.U32.HI R3, RZ, 0x7, R3 ;  /* 0x00000007ff037819 */ /* 0x010fca0000011603 */
[----:B------:R-:W0:Y:S02]  /*a7b0*/  SHFL.IDX PT, R0, R3, RZ, 0x1f ;  /* 0x00001fff03007589 */ /* 0x000e2400000e0000 */
[----:B0-----:R-:W-:-:S04]  /*a7c0*/  ISETP.GT.AND P2, PT, R0, 0x7f, PT ;  /* 0x0000007f0000780c */ /* 0x001fc80003f44270 */
        /* <DEDUP_REMOVED lines=179> */
[----:B------:R-:W-:-:S02]  /*b300*/  IMAD.MOV.U32 R21, RZ, RZ, 0x28 ;  /* 0x00000028ff157424 */ /* 0x000fc400078e00ff */
        /* <DEDUP_REMOVED lines=13> */
[----:B------:R-:W-:Y:S01]  /*b3e0*/  IMAD.MOV.U32 R61, RZ, RZ, 0x40000040 ;  /* 0x40000040ff3d7424 */ /* 0x000fe200078e00ff */
[CC--:B------:R-:W-:Y:S02]  /*b3f0*/  IADD3 R58, R21.reuse, R57.reuse, R4 ;  /* 0x00000039153a7210 */ /* 0x0c0fe40007ffe004 */
[----:B------:R-:W-:Y:S01]  /*b400*/  IADD3 R60, R21, R57, R20 ;  /* 0x00000039153c7210 */ /* 0x000fe20007ffe014 */
[----:B------:R-:W-:-:S02]  /*b410*/  VIADD R57, R20, 0xa00 ;  /* 0x00000a0014397836 */ /* 0x000fc40000000000 */
[----:B------:R-:W-:Y:S01]  /*b420*/  VIADD R21, R4, 0xa00 ;  /* 0x00000a0004157836 */ /* 0x000fe20000000000 */
        /* <DEDUP_REMOVED lines=140> */
[----:B------:R-:W0:Y:S01]  /*bcf0*/  LDC R57, c[0x0][0x448] ;  /* 0x00011200ff397b82 */ /* 0x000e220000000800 */
[----:B------:R-:W-:-:S05]  /*bd00*/  IMAD.MOV.U32 R14, RZ, RZ, 0x40 ;  /* 0x00000040ff0e7424 */ /* 0x000fca00078e00ff */
[----:B------:R-:W-:Y:S01]  /*bd10*/  SEL R0, R14, 0x3e, P2 ;  /* 0x0000003e0e007807 */ /* 0x000fe20001000000 */
[C---:B------:R-:W-:Y:S02]  /*bd20*/  IMAD R14, R201.reuse, -0x40, R14 ;  /* 0xffffffc0c90e7824 */ /* 0x040fe400078e020e */
[----:B------:R-:W-:Y:S01]  /*bd30*/  VIADD R201, R201, 0xfffffffe ;  /* 0xfffffffec9c97836 */ /* 0x000fe20000000000 */
[----:B------:R-:W-:Y:S01]  /*bd40*/  LOP3.LUT R21, R0, 0x6, RZ, 0xc0, !PT ;  /* 0x0000000600157812 */ /* 0x000fe200078ec0ff */
[----:B------:R-:W-:-:S03]  /*bd50*/  IMAD.IADD R0, R216, 0x1, R194 ;  /* 0x00000001d8007824 */ /* 0x000fc600078e02c2 */
[----:B------:R-:W-:Y:S02]  /*bd60*/  IADD3 R20, R21, R3, R20 ;  /* 0x0000000315147210 */ /* 0x000fe40007ffe014 */
[----:B0-----:R-:W-:Y:S01]  /*bd70*/  ISETP.NE.AND P2, PT, R57, 0x1, PT ;  /* 0x000000013900780c */ /* 0x001fe20003f45270 */
        /* <DEDUP_REMOVED lines=10> */
[----:B------:R-:W0:Y:S02]  /*be20*/  @P2 LDC R3, c[0x0][0x44c] ;  /* 0x00011300ff032b82 */ /* 0x000e240000000800 */
[----:B0-----:R-:W-:Y:S01]  /*be30*/  @P2 IMAD.HI.U32 R3, R0, R3, RZ ;  /* 0x0000000300032227 */ /* 0x001fe200078e00ff */
[----:B------:R-:W-:-:S02]  /*be40*/  WARPGROUP.DEPBAR.LE gsb0, 0x0 ;  /* 0x00008000000079c5 */ /* 0x000fc40000010000 */
[----:B------:R-:W-:-:S06]  /*be50*/  WARPGROUP.ARRIVE ;  /* 0x00000000000079c5 */ /* 0x000fcc0000000000 */
[----:B------:R-:W-:Y:S01]  /*be60*/  HGMMA.64x64x16.F32 R24, gdesc[UR4], R24, gsb0 ;  /* 0x00e00000041879f0 */ /* 0x000fe20008000818 */
[----:B------:R-:W-:Y:S02]  /*be70*/  R2UR UR4, R58 ;  /* 0x000000003a0472ca */ /* 0x000fe400000e0000 */
[----:B------:R-:W-:Y:S02]  /*be80*/  R2UR UR5, R59 ;  /* 0x000000003b0572ca */ /* 0x000fe400000e0000 */
[----:B------:R-:W-:Y:S02]  /*be90*/  R2UR UR6, R20 ;  /* 0x00000000140672ca */ /* 0x000fe400000e0000 */
[----:B------:R-:W-:Y:S01]  /*bea0*/  R2UR UR7, R21 ;  /* 0x00000000150772ca */ /* 0x000fe200000e0000 */
[----:B------:R-:W0:Y:S02]  /*beb0*/  @P2 LDC R20, c[0x0][0x450] ;  /* 0x00011400ff142b82 */ /* 0x000e240000000800 */
[----:B0-----:R-:W-:-:S02]  /*bec0*/  @P2 SHF.R.U32.HI R0, RZ, R20, R3 ;  /* 0x00000014ff002219 */ /* 0x001fc40000011603 */
[----:B------:R-:W-:Y:S02]  /*bed0*/  IADD3 R20, R211, 0x1, R14 ;  /* 0x00000001d3147810 */ /* 0x000fe40007ffe00e */
[----:B------:R-:W-:Y:S01]  /*bee0*/  IADD3 R3, -R215, R14, R211 ;  /* 0x0000000ed7037210 */ /* 0x000fe20007ffe1d3 */
[----:B------:R-:W0:Y:S01]  /*bef0*/  SHFL.IDX PT, R21, R0, RZ, 0x1c1f ;  /* 0x001c1fff00157589 */ /* 0x000e2200000e0000 */
[----:B------:R-:W-:-:S03]  /*bf00*/  IADD3 R62, -R193, R20, -R215 ;  /* 0x00000014c13e7210 */ /* 0x000fc60007ffe9d7 */
[----:B------:R-:W1:Y:S01]  /*bf10*/  SHFL.IDX PT, R0, R0, 0x1, 0x1c1f ;  /* 0x003c1f0000007f89 */ /* 0x000e6200000e0000 */
        /* <DEDUP_REMOVED lines=10> */
[----:B------:R-:W-:Y:S01]  /*bfc0*/  IMAD.MOV.U32 R171, RZ, RZ, 0x40000040 ;  /* 0x40000040ffab7424 */ /* 0x000fe200078e00ff */
        /* <DEDUP_REMOVED lines=32> */
[----:B------:R-:W-:Y:S01]  /*c1d0*/  FMNMX.FTZ R57, R44, R57, !PT ;  /* 0x000000392c397209 */ /* 0x000fe20007810000 */
[----:B------:R-:W0:Y:S01]  /*c1e0*/  @P2 LDC R45, c[0x0][0x450] ;  /* 0x00011400ff2d2b82 */ /* 0x000e220000000800 */
        /* <DEDUP_REMOVED lines=39> */
[----:B------:R-:W-:Y:S02]  /*c460*/  ISETP.GT.AND P4, PT, R62, 0x20, PT ;  /* 0x000000203e00780c */ /* 0x000fe40003f84270 */
[----:B------:R-:W-:Y:S01]  /*c470*/  FMNMX.FTZ R27, R74, R3, !PT ;  /* 0x000000034a1b7209 */ /* 0x000fe20007810000 */
[----:B------:R-:W-:Y:S01]  /*c480*/  IMAD.U32 R3, RZ, RZ, UR4 ;  /* 0x00000004ff037e24 */ /* 0x000fe2000f8e00ff */
[----:B------:R-:W-:Y:S02]  /*c490*/  FSEL R42, R42, -INF , P4 ;  /* 0xff8000002a2a7808 */ /* 0x000fe40002000000 */
[----:B------:R-:W-:Y:S01]  /*c4a0*/  FMNMX.FTZ R27, R76, R27, !PT ;  /* 0x0000001b4c1b7209 */ /* 0x000fe20007810000 */
[----:B------:R-:W-:Y:S01]  /*c4b0*/  FMUL.FTZ R29, R0, R3 ;  /* 0x00000003001d7220 */ /* 0x000fe20000410000 */
[----:B------:R-:W-:Y:S02]  /*c4c0*/  ISETP.GT.AND P4, PT, R62, 0x28, PT ;  /* 0x000000283e00780c */ /* 0x000fe40003f84270 */
[----:B------:R-:W-:-:S02]  /*c4d0*/  FSEL R38, R43, -INF , P5 ;  /* 0xff8000002b267808 */ /* 0x000fc40002800000 */
[----:B------:R-:W-:Y:S02]  /*c4e0*/  FMNMX.FTZ R27, R42, R27, !PT ;  /* 0x0000001b2a1b7209 */ /* 0x000fe40007810000 */
[----:B------:R-:W-:Y:S02]  /*c4f0*/  FSEL R46, R46, -INF , P4 ;  /* 0xff8000002e2e7808 */ /* 0x000fe40002000000 */
[----:B------:R-:W-:Y:S02]  /*c500*/  FMNMX.FTZ R27, R38, R27, !PT ;  /* 0x0000001b261b7209 */ /* 0x000fe40007810000 */
[----:B------:R-:W-:Y:S02]  /*c510*/  FSETP.NEU.FTZ.AND P5, PT, R0, -INF , PT ;  /* 0xff8000000000780b */ /* 0x000fe40003fbd000 */
[----:B------:R-:W-:Y:S02]  /*c520*/  ISETP.GT.AND P4, PT, R62, 0x30, PT ;  /* 0x000000303e00780c */ /* 0x000fe40003f84270 */
[----:B------:R-:W-:-:S02]  /*c530*/  FSEL R78, R47, -INF , P3 ;  /* 0xff8000002f4e7808 */ /* 0x000fc40001800000 */
[----:B------:R-:W-:Y:S02]  /*c540*/  FMNMX.FTZ R27, R46, R27, !PT ;  /* 0x0000001b2e1b7209 */ /* 0x000fe40007810000 */
[----:B------:R-:W-:Y:S02]  /*c550*/  FSEL R39, R29, RZ, P5 ;  /* 0x000000ff1d277208 */ /* 0x000fe40002800000 */
[----:B------:R-:W-:Y:S02]  /*c560*/  ISETP.GT.AND P3, PT, R62, 0x31, PT ;  /* 0x000000313e00780c */ /* 0x000fe40003f64270 */
[----:B------:R-:W-:Y:S01]  /*c570*/  FSEL R50, R50, -INF , P4 ;  /* 0xff80000032327808 */ /* 0x000fe20002000000 */
[--C-:B-----5:R-:W-:Y:S01]  /*c580*/  FFMA.FTZ R152, R64, R3, -R39.reuse ;  /* 0x0000000340987223 */ /* 0x120fe20000010827 */
[----:B------:R-:W-:Y:S01]  /*c590*/  FMNMX.FTZ R27, R78, R27, !PT ;  /* 0x0000001b4e1b7209 */ /* 0x000fe20007810000 */
[-CC-:B------:R-:W-:Y:S01]  /*c5a0*/  FFMA.FTZ R154, R66, R3.reuse, -R39.reuse ;  /* 0x00000003429a7223 */ /* 0x180fe20000010827 */
[----:B------:R-:W-:Y:S01]  /*c5b0*/  ISETP.GT.AND P4, PT, R62, 0x38, PT ;  /* 0x000000383e00780c */ /* 0x000fe20003f84270 */
[-CC-:B------:R-:W-:Y:S01]  /*c5c0*/  FFMA.FTZ R31, R14, R3.reuse, -R39.reuse ;  /* 0x000000030e1f7223 */ /* 0x180fe20000010827 */
[----:B------:R-:W-:Y:S01]  /*c5d0*/  FSEL R64, R51, -INF , P3 ;  /* 0xff80000033407808 */ /* 0x000fe20001800000 */
[--C-:B------:R-:W-:Y:S01]  /*c5e0*/  FFMA.FTZ R25, R25, R3, -R39.reuse ;  /* 0x0000000319197223 */ /* 0x100fe20000010827 */
[----:B------:R-:W-:Y:S01]  /*c5f0*/  FMNMX.FTZ R27, R50, R27, !PT ;  /* 0x0000001b321b7209 */ /* 0x000fe20007810000 */
[----:B------:R-:W-:Y:S01]  /*c600*/  MUFU.EX2 R152, R152 ;  /* 0x0000009800987308 */ /* 0x000fe20000000800 */
[----:B------:R-:W-:Y:S01]  /*c610*/  ISETP.GT.AND P3, PT, R62, 0x39, PT ;  /* 0x000000393e00780c */ /* 0x000fe20003f64270 */
[-CC-:B------:R-:W-:Y:S01]  /*c620*/  FFMA.FTZ R156, R32, R3.reuse, -R39.reuse ;  /* 0x00000003209c7223 */ /* 0x180fe20000010827 */
[----:B------:R-:W-:Y:S01]  /*c630*/  FSEL R54, R54, -INF , P4 ;  /* 0xff80000036367808 */ /* 0x000fe20002000000 */
[--C-:B------:R-:W-:Y:S01]  /*c640*/  FFMA.FTZ R158, R36, R3, -R39.reuse ;  /* 0x00000003249e7223 */ /* 0x100fe20000010827 */
[----:B------:R-:W-:Y:S01]  /*c650*/  FMNMX.FTZ R27, R64, R27, !PT ;  /* 0x0000001b401b7209 */ /* 0x000fe20007810000 */
[--C-:B------:R-:W-:Y:S01]  /*c660*/  FFMA.FTZ R29, R24, R3, -R39.reuse ;  /* 0x00000003181d7223 */ /* 0x100fe20000010827 */
[----:B------:R-:W-:Y:S01]  /*c670*/  FSEL R62, R55, -INF , P3 ;  /* 0xff800000373e7808 */ /* 0x000fe20001800000 */
[----:B------:R-:W-:Y:S01]  /*c680*/  MUFU.EX2 R25, R25 ;  /* 0x0000001900197308 */ /* 0x000fe20000000800 */
[----:B------:R-:W-:Y:S01]  /*c690*/  FMNMX.FTZ R27, R54, R27, !PT ;  /* 0x0000001b361b7209 */ /* 0x000fe20007810000 */
[-CC-:B------:R-:W-:Y:S01]  /*c6a0*/  FFMA.FTZ R160, R40, R3.reuse, -R39.reuse ;  /* 0x0000000328a07223 */ /* 0x180fe20000010827 */
[-CC-:B------:R-:W-:Y:S01]  /*c6b0*/  FFMA.FTZ R162, R44, R3.reuse, -R39.reuse ;  /* 0x000000032ca27223 */ /* 0x180fe20000010827 */
[--C-:B------:R-:W-:Y:S01]  /*c6c0*/  FFMA.FTZ R35, R28, R3, -R39.reuse ;  /* 0x000000031c237223 */ /* 0x100fe20000010827 */
[----:B------:R-:W-:Y:S01]  /*c6d0*/  FMNMX.FTZ R33, R62, R27, !PT ;  /* 0x0000001b3e217209 */ /* 0x000fe20007810000 */
[-CC-:B------:R-:W-:Y:S01]  /*c6e0*/  FFMA.FTZ R27, R68, R3.reuse, -R39.reuse ;  /* 0x00000003441b7223 */ /* 0x180fe20000010827 */
[-CC-:B------:R-:W-:Y:S01]  /*c6f0*/  FFMA.FTZ R164, R48, R3.reuse, -R39.reuse ;  /* 0x0000000330a47223 */ /* 0x180fe20000010827 */
[----:B------:R-:W-:Y:S01]  /*c700*/  MUFU.EX2 R154, R154 ;  /* 0x0000009a009a7308 */ /* 0x000fe20000000800 */
[-CC-:B------:R-:W-:Y:S01]  /*c710*/  FFMA.FTZ R58, R58, R3.reuse, -R39.reuse ;  /* 0x000000033a3a7223 */ /* 0x180fe20000010827 */
[----:B------:R-:W1:Y:S01]  /*c720*/  SHFL.BFLY PT, R66, R33, 0x2, 0x1f ;  /* 0x0c401f0021427f89 */ /* 0x000e6200000e0000 */
[----:B------:R-:W-:-:S05]  /*c730*/  FFMA.FTZ R166, R52, R3, -R39 ;  /* 0x0000000334a67223 */ /* 0x000fca0000010827 */
[----:B------:R-:W-:Y:S08]  /*c740*/  MUFU.EX2 R27, R27 ;  /* 0x0000001b001b7308 */ /* 0x000ff00000000800 */
[----:B------:R-:W-:Y:S08]  /*c750*/  MUFU.EX2 R156, R156 ;  /* 0x0000009c009c7308 */ /* 0x000ff00000000800 */
[----:B------:R-:W-:Y:S01]  /*c760*/  MUFU.EX2 R31, R31 ;  /* 0x0000001f001f7308 */ /* 0x000fe20000000800 */
[----:B-1----:R-:W-:Y:S01]  /*c770*/  FMNMX.FTZ R66, R33, R66, !PT ;  /* 0x0000004221427209 */ /* 0x002fe20007810000 */
[-CC-:B------:R-:W-:Y:S01]  /*c780*/  FFMA.FTZ R33, R20, R3.reuse, -R39.reuse ;  /* 0x0000000314217223 */ /* 0x180fe20000010827 */
[----:B------:R-:W-:-:S03]  /*c790*/  FFMA.FTZ R39, R60, R3, -R39 ;  /* 0x000000033c277223 */ /* 0x000fc60000010827 */
[----:B------:R-:W1:Y:S02]  /*c7a0*/  SHFL.BFLY PT, R37, R66, 0x1, 0x1f ;  /* 0x0c201f0042257f89 */ /* 0x000e6400000e0000 */
[----:B------:R-:W-:Y:S08]  /*c7b0*/  MUFU.EX2 R158, R158 ;  /* 0x0000009e009e7308 */ /* 0x000ff00000000800 */
[----:B------:R-:W-:Y:S08]  /*c7c0*/  MUFU.EX2 R29, R29 ;  /* 0x0000001d001d7308 */ /* 0x000ff00000000800 */
[----:B------:R-:W-:Y:S01]  /*c7d0*/  MUFU.EX2 R160, R160 ;  /* 0x000000a000a07308 */ /* 0x000fe20000000800 */
[----:B-1----:R-:W-:-:S07]  /*c7e0*/  FMNMX.FTZ R168, R66, R37, !PT ;  /* 0x0000002542a87209 */ /* 0x002fce0007810000 */
[----:B------:R-:W-:Y:S01]  /*c7f0*/  MUFU.EX2 R33, R33 ;  /* 0x0000002100217308 */ /* 0x000fe20000000800 */
[C---:B------:R-:W-:Y:S01]  /*c800*/  FSETP.NEU.FTZ.AND P3, PT, R168.reuse, -INF , PT ;  /* 0xff800000a800780b */ /* 0x040fe20003f7d000 */
[----:B------:R-:W-:-:S06]  /*c810*/  FMUL.FTZ R14, R168, R3 ;  /* 0x00000003a80e7220 */ /* 0x000fcc0000410000 */
[----:B------:R-:W-:Y:S01]  /*c820*/  MUFU.EX2 R162, R162 ;  /* 0x000000a200a27308 */ /* 0x000fe20000000800 */
[----:B------:R-:W-:Y:S01]  /*c830*/  FSEL R41, R14, RZ, P3 ;  /* 0x000000ff0e297208 */ /* 0x000fe20001800000 */
[C---:B------:R-:W-:Y:S02]  /*c840*/  @!P1 VIADD R14, R169.reuse, 0x38840 ;  /* 0x00038840a90e9836 */ /* 0x040fe40000000000 */
[----:B------:R-:W-:Y:S02]  /*c850*/  @!P1 VIADD R169, R169, 0x38860 ;  /* 0x00038860a9a99836 */ /* 0x000fe40000000000 */
        /* <DEDUP_REMOVED lines=8> */
[----:B------:R-:W-:Y:S01]  /*c8e0*/  @!P1 PRMT R14, RZ, 0x654, R14 ;  /* 0x00000654ff0e9816 */ /* 0x000fe2000000000e */
[-CC-:B------:R-:W-:Y:S01]  /*c8f0*/  FFMA.FTZ R76, R76, R3.reuse, -R41.reuse ;  /* 0x000000034c4c7223 */ /* 0x180fe20000010829 */
[-CC-:B------:R-:W-:Y:S01]  /*c900*/  FFMA.FTZ R42, R42, R3.reuse, -R41.reuse ;  /* 0x000000032a2a7223 */ /* 0x180fe20000010829 */
[-CC-:B------:R-:W-:Y:S01]  /*c910*/  FFMA.FTZ R38, R38, R3.reuse, -R41.reuse ;  /* 0x0000000326267223 */ /* 0x180fe20000010829 */
[----:B------:R-:W2:Y:S01]  /*c920*/  MUFU.EX2 R70, R70 ;  /* 0x0000004600467308 */ /* 0x000ea20000000800 */
[----:B-1----:R-:W1:Y:S01]  /*c930*/  @P2 LDC R21, c[0x0][0x44c] ;  /* 0x00011300ff152b82 */ /* 0x002e620000000800 */
[-CC-:B------:R-:W-:Y:S01]  /*c940*/  FFMA.FTZ R46, R46, R3.reuse, -R41.reuse ;  /* 0x000000032e2e7223 */ /* 0x180fe20000010829 */
[-CC-:B------:R-:W-:Y:S01]  /*c950*/  FFMA.FTZ R78, R78, R3.reuse, -R41.reuse ;  /* 0x000000034e4e7223 */ /* 0x180fe20000010829 */
[-CC-:B------:R-:W-:Y:S01]  /*c960*/  FFMA.FTZ R50, R50, R3.reuse, -R41.reuse ;  /* 0x0000000332327223 */ /* 0x180fe20000010829 */
[-CC-:B------:R-:W-:Y:S01]  /*c970*/  FFMA.FTZ R64, R64, R3.reuse, -R41.reuse ;  /* 0x0000000340407223 */ /* 0x180fe20000010829 */
[-CC-:B------:R-:W-:Y:S01]  /*c980*/  FFMA.FTZ R54, R54, R3.reuse, -R41.reuse ;  /* 0x0000000336367223 */ /* 0x180fe20000010829 */
[----:B------:R-:W-:Y:S01]  /*c990*/  FFMA.FTZ R41, R62, R3, -R41 ;  /* 0x000000033e297223 */ /* 0x000fe20000010829 */
[----:B------:R-:W3:Y:S01]  /*c9a0*/  MUFU.EX2 R72, R72 ;  /* 0x0000004800487308 */ /* 0x000ee20000000800 */
[----:B------:R4:W-:Y:S01]  /*c9b0*/  @!P1 SYNCS.ARRIVE.TRANS64.RED.A1T0 RZ, [R14+URZ], RZ ;  /* 0x000000ff0eff99a7 */ /* 0x0009e2000810043f */
[----:B------:R-:W-:-:S06]  /*c9c0*/  @!P1 PRMT R169, RZ, 0x654, R169 ;  /* 0x00000654ffa99816 */ /* 0x000fcc00000000a9 */
[----:B------:R-:W3:Y:S01]  /*c9d0*/  MUFU.EX2 R155, R26 ;  /* 0x0000001a009b7308 */ /* 0x000ee20000000800 */
[----:B--2---:R-:W-:Y:S01]  /*c9e0*/  FADD.FTZ R43, R70, R153 ;  /* 0x00000099462b7221 */ /* 0x004fe20000010000 */
[----:B----4-:R-:W-:Y:S02]  /*c9f0*/  LOP3.LUT R14, R56, 0x2000000, RZ, 0xfc, !PT ;  /* 0x02000000380e7812 */ /* 0x010fe400078efcff */
[----:B------:R-:W-:-:S03]  /*ca00*/  F2FP.F16.F32.PACK_AB R153, R153, R70 ;  /* 0x000000469999723e */ /* 0x000fc600000000ff */
[----:B------:R-:W-:Y:S01]  /*ca10*/  IMAD R170, R18, 0x1000, R14 ;  /* 0x0000100012aa7824 */ /* 0x000fe200078e020e */
[----:B------:R-:W2:Y:S01]  /*ca20*/  MUFU.EX2 R34, R34 ;  /* 0x0000002200227308 */ /* 0x000ea20000000800 */
[----:B-1----:R-:W-:-:S04]  /*ca30*/  @P2 IMAD.HI.U32 R24, R194, R21, RZ ;  /* 0x00000015c2182227 */ /* 0x002fc800078e00ff */
[----:B------:R-:W-:Y:S01]  /*ca40*/  FADD.FTZ R21, R152, R25 ;  /* 0x0000001998157221 */ /* 0x000fe20000010000 */
[----:B------:R-:W-:Y:S02]  /*ca50*/  F2FP.F16.F32.PACK_AB R152, R25, R152 ;  /* 0x000000981998723e */ /* 0x000fe400000000ff */
[----:B------:R-:W-:Y:S01]  /*ca60*/  R2UR UR6, R170 ;  /* 0x00000000aa0672ca */ /* 0x000fe200000e0000 */
[----:B------:R-:W-:Y:S01]  /*ca70*/  FADD.FTZ R20, R154, R21 ;  /* 0x000000159a147221 */ /* 0x000fe20000010000 */
[----:B0-----:R-:W-:Y:S01]  /*ca80*/  @P2 SHF.R.U32.HI R172, RZ, R45, R24 ;  /* 0x0000002dffac2219 */ /* 0x001fe20000011618 */
[----:B------:R-:W0:Y:S01]  /*ca90*/  MUFU.EX2 R157, R30 ;  /* 0x0000001e009d7308 */ /* 0x000e220000000800 */
[----:B---3--:R-:W-:Y:S01]  /*caa0*/  FADD.FTZ R24, R72, R43 ;  /* 0x0000002b48187221 */ /* 0x008fe20000010000 */
[C---:B------:R-:W-:Y:S01]  /*cab0*/  FADD.FTZ R21, R27.reuse, R20 ;  /* 0x000000141b157221 */ /* 0x040fe20000010000 */
[----:B------:R-:W-:Y:S01]  /*cac0*/  VIADD R20, R170, 0x80 ;  /* 0x00000080aa147836 */ /* 0x000fe20000000000 */
[----:B------:R-:W-:Y:S01]  /*cad0*/  F2FP.F16.F32.PACK_AB R154, R27, R154 ;  /* 0x0000009a1b9a723e */ /* 0x000fe200000000ff */
[----:B------:R-:W-:Y:S01]  /*cae0*/  FADD.FTZ R43, R155, R24 ;  /* 0x000000189b2b7221 */ /* 0x000fe20000010000 */
[----:B------:R-:W-:Y:S01]  /*caf0*/  FADD.FTZ R24, R156, R21 ;  /* 0x000000159c187221 */ /* 0x000fe20000010000 */
[----:B------:R-:W-:Y:S01]  /*cb00*/  IMAD.MOV.U32 R21, RZ, RZ, 0x40000040 ;  /* 0x40000040ff157424 */ /* 0x000fe200078e00ff */
[----:B------:R-:W1:Y:S01]  /*cb10*/  MUFU.EX2 R74, R74 ;  /* 0x0000004a004a7308 */ /* 0x000e620000000800 */
[----:B--2---:R-:W-:Y:S01]  /*cb20*/  FADD.FTZ R26, R34, R43 ;  /* 0x0000002b221a7221 */ /* 0x004fe20000010000 */
[----:B------:R-:W-:Y:S01]  /*cb30*/  FADD.FTZ R43, R31, R24 ;  /* 0x000000181f2b7221 */ /* 0x000fe20000010000 */
[----:B------:R-:W-:-:S02]  /*cb40*/  R2UR UR10, R20 ;  /* 0x00000000140a72ca */ /* 0x000fc400000e0000 */
[----:B------:R-:W-:Y:S01]  /*cb50*/  R2UR UR11, R21 ;  /* 0x00000000150b72ca */ /* 0x000fe200000e0000 */
[----:B------:R-:W-:Y:S01]  /*cb60*/  FADD.FTZ R24, R158, R43 ;  /* 0x0000002b9e187221 */ /* 0x000fe20000010000 */
[----:B------:R-:W-:Y:S01]  /*cb70*/  F2FP.F16.F32.PACK_AB R155, R155, R72 ;  /* 0x000000489b9b723e */ /* 0x000fe200000000ff */
[----:B------:R-:W2:Y:S01]  /*cb80*/  MUFU.EX2 R159, R76 ;  /* 0x0000004c009f7308 */ /* 0x000ea20000000800 */
[----:B0-----:R-:W-:Y:S01]  /*cb90*/  FADD.FTZ R45, R157, R26 ;  /* 0x0000001a9d2d7221 */ /* 0x001fe20000010000 */
[----:B------:R-:W-:Y:S01]  /*cba0*/  FADD.FTZ R21, R29, R24 ;  /* 0x000000181d157221 */ /* 0x000fe20000010000 */
[----:B------:R-:W-:Y:S01]  /*cbb0*/  BAR.SYNC.DEFER_BLOCKING 0xf, 0x100 ;  /* 0x03c4000000007b1d */ /* 0x000fe20000010000 */
[----:B------:R-:W-:Y:S02]  /*cbc0*/  F2FP.F16.F32.PACK_AB R156, R31, R156 ;  /* 0x0000009c1f9c723e */ /* 0x000fe400000000ff */
[----:B------:R-:W-:Y:S02]  /*cbd0*/  F2FP.F16.F32.PACK_AB R157, R157, R34 ;  /* 0x000000229d9d723e */ /* 0x000fe400000000ff */
[----:B------:R-:W-:Y:S01]  /*cbe0*/  F2FP.F16.F32.PACK_AB R158, R29, R158 ;  /* 0x0000009e1d9e723e */ /* 0x000fe200000000ff */
[----:B------:R-:W0:Y:S01]  /*cbf0*/  MUFU.EX2 R42, R42 ;  /* 0x0000002a002a7308 */ /* 0x000e220000000800 */
[----:B-1----:R-:W-:-:S07]  /*cc00*/  FADD.FTZ R20, R74, R45 ;  /* 0x0000002d4a147221 */ /* 0x002fce0000010000 */
[----:B------:R-:W1:Y:S01]  /*cc10*/  MUFU.EX2 R161, R38 ;  /* 0x0000002600a17308 */ /* 0x000e620000000800 */
[C---:B--2---:R-:W-:Y:S01]  /*cc20*/  FADD.FTZ R25, R159.reuse, R20 ;  /* 0x000000149f197221 */ /* 0x044fe20000010000 */
[----:B------:R-:W-:Y:S01]  /*cc30*/  FADD.FTZ R20, R160, R21 ;  /* 0x00000015a0147221 */ /* 0x000fe20000010000 */
[----:B------:R-:W-:Y:S02]  /*cc40*/  F2FP.F16.F32.PACK_AB R159, R159, R74 ;  /* 0x0000004a9f9f723e */ /* 0x000fe400000000ff */
[C---:B------:R-:W-:Y:S01]  /*cc50*/  F2FP.F16.F32.PACK_AB R160, R33.reuse, R160 ;  /* 0x000000a021a0723e */ /* 0x040fe200000000ff */
[----:B------:R-:W-:Y:S02]  /*cc60*/  FADD.FTZ R21, R33, R20 ;  /* 0x0000001421157221 */ /* 0x000fe40000010000 */
[----:B------:R-:W2:Y:S01]  /*cc70*/  MUFU.EX2 R46, R46 ;  /* 0x0000002e002e7308 */ /* 0x000ea20000000800 */
[----:B0-----:R-:W-:Y:S01]  /*cc80*/  FADD.FTZ R24, R42, R25 ;  /* 0x000000192a187221 */ /* 0x001fe20000010000 */
[----:B------:R-:W-:Y:S01]  /*cc90*/  FADD.FTZ R20, R162, R21 ;  /* 0x00000015a2147221 */ /* 0x000fe20000010000 */
[----:B------:R0:W-:Y:S04]  /*cca0*/  STSM.16.M88.4 [R195+0x36400], R152 ;  /* 0x03640098c3007844 */ /* 0x0001e80000000200 */
[----:B------:R3:W-:Y:S01]  /*ccb0*/  STSM.16.M88.4 [R203], R156 ;  /* 0x0000009ccb007844 */ /* 0x0007e20000000200 */
[----:B------:R-:W4:Y:S01]  /*ccc0*/  MUFU.EX2 R35, R35 ;  /* 0x0000002300237308 */ /* 0x000f220000000800 */
[C---:B-1----:R-:W-:Y:S01]  /*ccd0*/  FADD.FTZ R25, R161.reuse, R24 ;  /* 0x00000018a1197221 */ /* 0x042fe20000010000 */
[----:B------:R-:W-:-:S06]  /*cce0*/  F2FP.F16.F32.PACK_AB R161, R161, R42 ;  /* 0x0000002aa1a1723e */ /* 0x000fcc00000000ff */
[----:B------:R-:W1:Y:S01]  /*ccf0*/  MUFU.EX2 R163, R78 ;  /* 0x0000004e00a37308 */ /* 0x000e620000000800 */
[----:B--2---:R-:W-:-:S07]  /*cd00*/  FADD.FTZ R24, R46, R25 ;  /* 0x000000192e187221 */ /* 0x004fce0000010000 */
[----:B------:R-:W2:Y:S01]  /*cd10*/  MUFU.EX2 R164, R164 ;  /* 0x000000a400a47308 */ /* 0x000ea20000000800 */
[C---:B----4-:R-:W-:Y:S01]  /*cd20*/  FADD.FTZ R21, R35.reuse, R20 ;  /* 0x0000001423157221 */ /* 0x050fe20000010000 */
[----:B------:R-:W-:-:S06]  /*cd30*/  F2FP.F16.F32.PACK_AB R162, R35, R162 ;  /* 0x000000a223a2723e */ /* 0x000fcc00000000ff */
[----:B------:R-:W4:Y:S01]  /*cd40*/  MUFU.EX2 R50, R50 ;  /* 0x0000003200327308 */ /* 0x000f220000000800 */
[C---:B-1----:R-:W-:Y:S01]  /*cd50*/  FADD.FTZ R25, R163.reuse, R24 ;  /* 0x00000018a3197221 */ /* 0x042fe20000010000 */
[----:B------:R-:W-:-:S05]  /*cd60*/  F2FP.F16.F32.PACK_AB R163, R163, R46 ;  /* 0x0000002ea3a3723e */ /* 0x000fca00000000ff */
[----:B------:R3:W-:Y:S01]  /*cd70*/  STSM.16.M88.4 [R212], R160 ;  /* 0x000000a0d4007844 */ /* 0x0007e20000000200 */
[----:B------:R-:W1:Y:S01]  /*cd80*/  MUFU.EX2 R37, R58 ;  /* 0x0000003a00257308 */ /* 0x000e620000000800 */
[----:B--2---:R-:W-:-:S07]  /*cd90*/  FADD.FTZ R20, R164, R21 ;  /* 0x00000015a4147221 */ /* 0x004fce0000010000 */
[----:B------:R-:W2:Y:S01]  /*cda0*/  MUFU.EX2 R165, R64 ;  /* 0x0000004000a57308 */ /* 0x000ea20000000800 */
[----:B----4-:R-:W-:-:S07]  /*cdb0*/  FADD.FTZ R24, R50, R25 ;  /* 0x0000001932187221 */ /* 0x010fce0000010000 */
[----:B------:R-:W4:Y:S01]  /*cdc0*/  MUFU.EX2 R166, R166 ;  /* 0x000000a600a67308 */ /* 0x000f220000000800 */
[C---:B-1----:R-:W-:Y:S01]  /*cdd0*/  FADD.FTZ R21, R37.reuse, R20 ;  /* 0x0000001425157221 */ /* 0x042fe20000010000 */
[----:B------:R-:W-:-:S06]  /*cde0*/  F2FP.F16.F32.PACK_AB R164, R37, R164 ;  /* 0x000000a425a4723e */ /* 0x000fcc00000000ff */
[----:B------:R-:W1:Y:S01]  /*cdf0*/  MUFU.EX2 R39, R39 ;  /* 0x0000002700277308 */ /* 0x000e620000000800 */
[C---:B--2---:R-:W-:Y:S01]  /*ce00*/  FADD.FTZ R25, R165.reuse, R24 ;  /* 0x00000018a5197221 */ /* 0x044fe20000010000 */
[----:B------:R-:W-:-:S06]  /*ce10*/  F2FP.F16.F32.PACK_AB R165, R165, R50 ;  /* 0x00000032a5a5723e */ /* 0x000fcc00000000ff */
[----:B------:R-:W2:Y:S01]  /*ce20*/  MUFU.EX2 R54, R54 ;  /* 0x0000003600367308 */ /* 0x000ea20000000800 */
[----:B----4-:R-:W-:-:S07]  /*ce30*/  FADD.FTZ R20, R166, R21 ;  /* 0x00000015a6147221 */ /* 0x010fce0000010000 */
[----:B------:R-:W4:Y:S01]  /*ce40*/  MUFU.EX2 R41, R41 ;  /* 0x0000002900297308 */ /* 0x000f220000000800 */
[C---:B-1----:R-:W-:Y:S01]  /*ce50*/  F2FP.F16.F32.PACK_AB R166, R39.reuse, R166 ;  /* 0x000000a627a6723e */ /* 0x042fe200000000ff */
[----:B------:R-:W-:Y:S01]  /*ce60*/  FADD.FTZ R20, R39, R20 ;  /* 0x0000001427147221 */ /* 0x000fe20000010000 */
[----:B--2---:R-:W-:Y:S01]  /*ce70*/  FADD.FTZ R24, R54, R25 ;  /* 0x0000001936187221 */ /* 0x004fe20000010000 */
[----:B----4-:R-:W-:-:S03]  /*ce80*/  F2FP.F16.F32.PACK_AB R167, R41, R54 ;  /* 0x0000003629a7723e */ /* 0x010fc600000000ff */
[----:B------:R-:W-:Y:S02]  /*ce90*/  FADD.FTZ R21, R41, R24 ;  /* 0x0000001829157221 */ /* 0x000fe40000010000 */
[----:B------:R3:W-:Y:S01]  /*cea0*/  STSM.16.M88.4 [R210], R164 ;  /* 0x000000a4d2007844 */ /* 0x0007e20000000200 */
[----:B------:R-:W-:-:S06]  /*ceb0*/  WARPGROUP.ARRIVE ;  /* 0x00000000000079c5 */ /* 0x000fcc0000000000 */
[----:B------:R-:W-:Y:S03]  /*cec0*/  HGMMA.64x256x16.F32 R24, R152, gdesc[UR4].tnspB, RZ, !UPT, gsb0 ;  /* 0x43e0000498187df0 */ /* 0x000fe6000c0008ff */
[----:B------:R-:W-:Y:S02]  /*ced0*/  WARPGROUP.DEPBAR.LE gsb0, 0x0 ;  /* 0x00008000000079c5 */ /* 0x000fe40000010000 */
[----:B------:R-:W-:Y:S01]  /*cee0*/  WARPGROUP.ARRIVE ;  /* 0x00000000000079c5 */ /* 0x000fe20000000000 */
[C---:B0-----:R-:W-:Y:S02]  /*cef0*/  VIADD R152, R170.reuse, 0x100 ;  /* 0x00000100aa987836 */ /* 0x041fe40000000000 */
[----:B------:R-:W-:Y:S02]  /*cf00*/  IMAD.MOV.U32 R153, RZ, RZ, 0x40000040 ;  /* 0x40000040ff997424 */ /* 0x000fe400078e00ff */
[----:B------:R-:W-:-:S15]  /*cf10*/  VIADD R170, R170, 0x180 ;  /* 0x00000180aaaa7836 */ /* 0x000fde0000000000 */
[----:B------:R-:W-:-:S03]  /*cf20*/  NOP ;  /* 0x0000000000007918 */ /* 0x000fc60000000000 */
[----:B------:R-:W-:Y:S01]  /*cf30*/  HGMMA.64x256x16.F32 R24, R156, gdesc[UR8].tnspB, R24, gsb0 ;  /* 0x43e000089c187df0 */ /* 0x000fe20008000818 */
[----:B------:R-:W-:Y:S02]  /*cf40*/  R2UR UR6, R152 ;  /* 0x00000000980672ca */ /* 0x000fe400000e0000 */
[----:B------:R-:W-:Y:S02]  /*cf50*/  R2UR UR7, R153 ;  /* 0x00000000990772ca */ /* 0x000fe400000e0000 */
[----:B------:R-:W-:-:S04]  /*cf60*/  IADD3 R152, R172, R211, -R193 ;  /* 0x000000d3ac987210 */ /* 0x000fc80007ffe8c1 */
[----:B------:R-:W-:-:S04]  /*cf70*/  SHF.R.S32.HI R153, RZ, 0x1f, R152 ;  /* 0x0000001fff997819 */ /* 0x000fc80000011498 */
[----:B------:R-:W-:-:S04]  /*cf80*/  LEA.HI R153, R153, R152, RZ, 0x6 ;  /* 0x0000009899997211 */ /* 0x000fc800078f30ff */
[----:B------:R-:W-:-:S04]  /*cf90*/  SHF.R.S32.HI R153, RZ, 0x6, R153 ;  /* 0x00000006ff997819 */ /* 0x000fc80000011499 */
[----:B------:R-:W-:-:S04]  /*cfa0*/  VIMNMX R198, R213, R153, !PT ;  /* 0x00000099d5c67248 */ /* 0x000fc80007fe0100 */
[----:B------:R-:W-:Y:S01]  /*cfb0*/  ISETP.GE.AND P3, PT, R201, R198, PT ;  /* 0x000000c6c900720c */ /* 0x000fe20003f66270 */
[----:B------:R-:W-:Y:S02]  /*cfc0*/  WARPGROUP.DEPBAR.LE gsb0, 0x0 ;  /* 0x00008000000079c5 */ /* 0x000fe40000010000 */
[----:B------:R-:W-:-:S06]  /*cfd0*/  WARPGROUP.ARRIVE ;  /* 0x00000000000079c5 */ /* 0x000fcc0000000000 */
        /* <DEDUP_REMOVED lines=18> */
[----:B------:R-:W-:Y:S01]  /*d100*/  BSSY B1, `(.L_x_5519) ;  /* 0x000037c000017945 */ /* 0x000fe20003800000 */
[----:B------:R-:W-:Y:S02]  /*d110*/  IMAD.MOV.U32 R196, RZ, RZ, R201 ;  /* 0x000000ffffc47224 */ /* 0x000fe400078e00c9 */
[----:B------:R-:W-:Y:S02]  /*d120*/  IMAD.MOV.U32 R200, RZ, RZ, R168 ;  /* 0x000000ffffc87224 */ /* 0x000fe400078e00a8 */
[----:B------:R-:W-:Y:S02]  /*d130*/  IMAD.MOV.U32 R199, RZ, RZ, R0 ;  /* 0x000000ffffc77224 */ /* 0x000fe400078e0000 */
[----:B------:R-:W-:-:S07]  /*d140*/  IMAD.MOV.U32 R201, RZ, RZ, R18 ;  /* 0x000000ffffc97224 */ /* 0x000fce00078e0012 */
.L_x_5530:
[----:B------:R-:W-:-:S05]  /*d150*/  VIADD R18, R201, 0x1 ;  /* 0x00000001c9127836 */ /* 0x000fca0000000000 */
[----:B------:R-:W-:-:S04]  /*d160*/  ISETP.NE.AND P3, PT, R18, 0x2, PT ;  /* 0x000000021200780c */ /* 0x000fc80003f65270 */
[----:B------:R-:W-:Y:S02]  /*d170*/  SEL R0, RZ, 0x1, P3 ;  /* 0x00000001ff007807 */ /* 0x000fe40001800000 */
[----:B------:R-:W-:Y:S02]  /*d180*/  SEL R18, R18, RZ, P3 ;  /* 0x000000ff12127207 */ /* 0x000fe40001800000 */
[----:B------:R-:W-:Y:S01]  /*d190*/  LOP3.LUT R22, R22, R0, RZ, 0x3c, !PT ;  /* 0x0000000016167212 */ /* 0x000fe200078e3cff */
[----:B0-----:R-:W-:Y:S06]  /*d1a0*/  @!P0 BRA `(.L_x_5520) ;  /* 0x0000000000048947 */ /* 0x001fec0003800000 */
[----:B------:R-:W-:Y:S01]  /*d1b0*/  BPT.TRAP 0x1 ;  /* 0x000000040000795c */ /* 0x000fe20000300000 */
.L_x_5520:
[----:B------:R-:W-:Y:S01]  /*d1c0*/  IMAD R197, R18, 0x8, R2 ;  /* 0x0000000812c57824 */ /* 0x000fe200078e0202 */
[----:B------:R-:W-:-:S04]  /*d1d0*/  SHF.L.U32 R0, R22, 0x1f, RZ ;  /* 0x0000001f16007819 */ /* 0x000fc800000006ff */
[----:B------:R0:W1:Y:S01]  /*d1e0*/  SYNCS.PHASECHK.TRANS64.TRYWAIT P3, [R197+URZ+0x38830], R0 ;  /* 0x03883000c50075a7 */ /* 0x000062000806017f */
[----:B------:R-:W-:Y:S05]  /*d1f0*/  @!P0 BRA `(.L_x_5521) ;  /* 0x0000000000048947 */ /* 0x000fea0003800000 */
[----:B------:R-:W-:Y:S01]  /*d200*/  BPT.TRAP 0x1 ;  /* 0x000000040000795c */ /* 0x000fe20000300000 */
.L_x_5521:
[----:B------:R-:W-:Y:S01]  /*d210*/  BSSY B2, `(.L_x_5522) ;  /* 0x0000006000027945 */ /* 0x000fe20003800000 */
[----:B---3--:R-:W-:Y:S02]  /*d220*/  IMAD R156, R18, 0x200, R15 ;  /* 0x00000200129c7824 */ /* 0x008fe400078e020f */
[----:B------:R-:W-:Y:S01]  /*d230*/  IMAD.MOV.U32 R157, RZ, RZ, 0x40000040 ;  /* 0x40000040ff9d7424 */ /* 0x000fe200078e00ff */
[----:B-1----:R-:W-:Y:S06]  /*d240*/  @P3 BRA `(.L_x_5523) ;  /* 0x0000000000083947 */ /* 0x002fec0003800000 */
[----:B------:R-:W1:Y:S02]  /*d250*/  SYNCS.PHASECHK.TRANS64.TRYWAIT P3, [R197+URZ+0x38830], R0 ;  /* 0x03883000c50075a7 */ /* 0x000e64000806017f */
[----:B-1----:R-:W-:Y:S05]  /*d260*/  @!P3 BRA `(.L_x_5524) ;  /* 0x000001740024b947 */ /* 0x002fea0003800000 */
.L_x_5523:
[----:B------:R-:W-:Y:S05]  /*d270*/  BSYNC B2 ;  /* 0x0000000000027941 */ /* 0x000fea0003800000 */
.L_x_5522:
        /* <DEDUP_REMOVED lines=36> */
.L_x_5525:
[----:B------:R2:W3:Y:S01]  /*d4c0*/  SYNCS.PHASECHK.TRANS64.TRYWAIT P3, [R197+URZ+0x38850], R0 ;  /* 0x03885000c50075a7 */ /* 0x0004e2000806017f */
[----:B------:R-:W-:Y:S05]  /*d4d0*/  @!P0 BRA `(.L_x_5526) ;  /* 0x0000000000048947 */ /* 0x000fea0003800000 */
[----:B------:R-:W-:Y:S01]  /*d4e0*/  BPT.TRAP 0x1 ;  /* 0x000000040000795c */ /* 0x000fe20000300000 */
.L_x_5526:
[----:B------:R-:W-:Y:S04]  /*d4f0*/  BSSY B2, `(.L_x_5527) ;  /* 0x0000004000027945 */ /* 0x000fe80003800000 */
[----:B---3--:R-:W-:Y:S05]  /*d500*/  @P3 BRA `(.L_x_5528) ;  /* 0x0000000000083947 */ /* 0x008fea0003800000 */
[----:B------:R-:W3:Y:S02]  /*d510*/  SYNCS.PHASECHK.TRANS64.TRYWAIT P3, [R197+URZ+0x38850], R0 ;  /* 0x03885000c50075a7 */ /* 0x000ee4000806017f */
[----:B---3--:R-:W-:Y:S05]  /*d520*/  @!P3 BRA `(.L_x_5529) ;  /* 0x000001700088b947 */ /* 0x008fea0003800000 */
.L_x_5528:
[----:B------:R-:W-:Y:S05]  /*d530*/  BSYNC B2 ;  /* 0x0000000000027941 */ /* 0x000fea0003800000 */
.L_x_5527:
        /* <DEDUP_REMOVED lines=12> */
[----:B------:R-:W-:-:S05]  /*d600*/  IMAD.MOV.U32 R209, RZ, RZ, 0xa00 ;  /* 0x00000a00ffd17424 */ /* 0x000fca00078e00ff */
        /* <DEDUP_REMOVED lines=9> */
[----:B----4-:R-:W-:-:S05]  /*d6a0*/  SHF.R.U32.HI R3, RZ, 0x7, R3 ;  /* 0x00000007ff037819 */ /* 0x010fca0000011603 */
[----:B0123--:R0:W1:Y:S02]  /*d6b0*/  SHFL.IDX PT, R0, R3, RZ, 0x1f ;  /* 0x00001fff03007589 */ /* 0x00f06400000e0000 */
[----:B0-----:R-:W-:Y:S01]  /*d6c0*/  IMAD.MOV.U32 R3, RZ, RZ, 0x4 ;  /* 0x00000004ff037424 */ /* 0x001fe200078e00ff */
[----:B-1----:R-:W-:-:S04]  /*d6d0*/  ISETP.GT.AND P3, PT, R0, 0x7f, PT ;  /* 0x0000007f0000780c */ /* 0x002fc80003f64270 */
        /* <DEDUP_REMOVED lines=311> */
[----:B------:R-:W-:Y:S02]  /*ea50*/  IMAD.MOV.U32 R209, RZ, RZ, 0x40000040 ;  /* 0x40000040ffd17424 */ /* 0x000fe400078e00ff */
[----:B------:R-:W-:Y:S01]  /*ea60*/  IMAD.IADD R206, R0, 0x1, R208 ;  /* 0x0000000100ce7824 */ /* 0x000fe200078e02d0 */
[----:B------:R-:W-:-:S02]  /*ea70*/  WARPGROUP.DEPBAR.LE gsb0, 0x0 ;  /* 0x00008000000079c5 */ /* 0x000fc40000010000 */
[----:B------:R-:W-:-:S07]  /*ea80*/  WARPGROUP.ARRIVE ;  /* 0x00000000000079c5 */ /* 0x000fce0000000000 */
[----:B------:R-:W-:Y:S01]  /*ea90*/  HGMMA.64x64x16.F32 R152, gdesc[UR4], R152, gsb0 ;  /* 0x00e00000049879f0 */ /* 0x000fe20008000898 */
[----:B------:R-:W-:Y:S01]  /*eaa0*/  R2UR UR6, R206 ;  /* 0x00000000ce0672ca */ /* 0x000fe200000e0000 */
[----:B------:R-:W-:Y:S01]  /*eab0*/  IMAD.IADD R206, R205, 0x1, R0 ;  /* 0x00000001cdce7824 */ /* 0x000fe200078e0200 */
[----:B------:R-:W-:Y:S01]  /*eac0*/  R2UR UR7, R207 ;  /* 0x00000000cf0772ca */ /* 0x000fe200000e0000 */
[----:B------:R-:W-:Y:S02]  /*ead0*/  IMAD.MOV.U32 R207, RZ, RZ, 0x40000040 ;  /* 0x40000040ffcf7424 */ /* 0x000fe400078e00ff */
[----:B------:R-:W-:Y:S01]  /*eae0*/  IMAD.MOV.U32 R0, RZ, RZ, 0x1000 ;  /* 0x00001000ff007424 */ /* 0x000fe200078e00ff */
[----:B------:R-:W-:Y:S01]  /*eaf0*/  R2UR UR4, R206 ;  /* 0x00000000ce0472ca */ /* 0x000fe200000e0000 */
[----:B------:R-:W-:Y:S01]  /*eb00*/  IMAD.IADD R206, R205, 0x1, R202 ;  /* 0x00000001cdce7824 */ /* 0x000fe200078e02ca */
[----:B------:R-:W-:Y:S01]  /*eb10*/  R2UR UR5, R207 ;  /* 0x00000000cf0572ca */ /* 0x000fe200000e0000 */
[----:B------:R-:W-:Y:S01]  /*eb20*/  IMAD.MOV.U32 R207, RZ, RZ, 0x40000040 ;  /* 0x40000040ffcf7424 */ /* 0x000fe200078e00ff */
[----:B------:R-:W-:-:S04]  /*eb30*/  SEL R0, R0, 0xf80, P3 ;  /* 0x00000f8000007807 */ /* 0x000fc80001800000 */
[----:B------:R-:W-:Y:S01]  /*eb40*/  LOP3.LUT R0, R0, 0x1e00, RZ, 0xc0, !PT ;  /* 0x00001e0000007812 */ /* 0x000fe200078ec0ff */
[----:B------:R-:W-:Y:S02]  /*eb50*/  WARPGROUP.DEPBAR.LE gsb0, 0x0 ;  /* 0x00008000000079c5 */ /* 0x000fe40000010000 */
[----:B------:R-:W-:-:S06]  /*eb60*/  WARPGROUP.ARRIVE ;  /* 0x00000000000079c5 */ /* 0x000fcc0000000000 */
[----:B------:R-:W-:Y:S01]  /*eb70*/  HGMMA.64x64x16.F32 R152, gdesc[UR4], R152, gsb0 ;  /* 0x00e00000049879f0 */ /* 0x000fe20008000898 */
[----:B------:R-:W-:Y:S01]  /*eb80*/  R2UR UR4, R206 ;  /* 0x00000000ce0472ca */ /* 0x000fe200000e0000 */
[--C-:B------:R-:W-:Y:S01]  /*eb90*/  IMAD.IADD R206, R202, 0x1, R208.reuse ;  /* 0x00000001cace7824 */ /* 0x100fe200078e02d0 */
[----:B------:R-:W-:Y:S01]  /*eba0*/  R2UR UR5, R207 ;  /* 0x00000000cf0572ca */ /* 0x000fe200000e0000 */
[----:B------:R-:W-:Y:S01]  /*ebb0*/  IMAD.MOV.U32 R207, RZ, RZ, 0x40000040 ;  /* 0x40000040ffcf7424 */ /* 0x000fe200078e00ff */
[----:B------:R-:W0:Y:S01]  /*ebc0*/  @P2 LDC R202, c[0x0][0x44c] ;  /* 0x00011300ffca2b82 */ /* 0x000e220000000800 */
[----:B------:R-:W-:Y:S01]  /*ebd0*/  IMAD.IADD R208, R3, 0x1, R208 ;  /* 0x0000000103d07824 */ /* 0x000fe200078e02d0 */
[----:B------:R-:W-:Y:S01]  /*ebe0*/  R2UR UR6, R206 ;  /* 0x00000000ce0672ca */ /* 0x000fe200000e0000 */
[----:B------:R-:W-:Y:S01]  /*ebf0*/  IMAD.IADD R206, R205, 0x1, R3 ;  /* 0x00000001cdce7824 */ /* 0x000fe200078e0203 */
[----:B------:R-:W-:Y:S01]  /*ec00*/  R2UR UR7, R207 ;  /* 0x00000000cf0772ca */ /* 0x000fe200000e0000 */
[----:B------:R-:W-:-:S02]  /*ec10*/  IMAD.MOV.U32 R207, RZ, RZ, 0x40000040 ;  /* 0x40000040ffcf7424 */ /* 0x000fc400078e00ff */
[----:B------:R-:W-:Y:S02]  /*ec20*/  IMAD.MOV.U32 R205, RZ, RZ, 0x40 ;  /* 0x00000040ffcd7424 */ /* 0x000fe400078e00ff */
[----:B------:R-:W-:-:S03]  /*ec30*/  IMAD.IADD R3, R216, 0x1, R194 ;  /* 0x00000001d8037824 */ /* 0x000fc600078e02c2 */
[----:B------:R-:W-:-:S04]  /*ec40*/  SEL R205, R205, 0x3e, P3 ;  /* 0x0000003ecdcd7807 */ /* 0x000fc80001800000 */
[----:B------:R-:W-:-:S04]  /*ec50*/  LOP3.LUT R205, R205, 0x6, RZ, 0xc0, !PT ;  /* 0x00000006cdcd7812 */ /* 0x000fc800078ec0ff */
[----:B------:R-:W-:Y:S01]  /*ec60*/  IADD3 R204, R205, R0, R204 ;  /* 0x00000000cdcc7210 */ /* 0x000fe20007ffe0cc */
[----:B0-----:R-:W-:Y:S01]  /*ec70*/  @P2 IMAD.HI.U32 R202, R3, R202, RZ ;  /* 0x000000ca03ca2227 */ /* 0x001fe200078e00ff */
        /* <DEDUP_REMOVED lines=11> */
[----:B0-----:R-:W-:Y:S01]  /*ed30*/  @P2 SHF.R.U32.HI R3, RZ, R0, R202 ;  /* 0x00000000ff032219 */ /* 0x001fe200000116ca */
[----:B------:R-:W-:-:S04]  /*ed40*/  IMAD.MOV.U32 R0, RZ, RZ, -0x40 ;  /* 0xffffffc0ff007424 */ /* 0x000fc800078e00ff */
[----:B------:R-:W-:-:S05]  /*ed50*/  IMAD R0, R196, R0, 0x1 ;  /* 0x00000001c4007424 */ /* 0x000fca00078e0200 */
[----:B------:R-:W-:-:S05]  /*ed60*/  IADD3 R0, R211, R0, -R215 ;  /* 0x00000000d3007210 */ /* 0x000fca0007ffe8d7 */
[----:B------:R-:W-:Y:S01]  /*ed70*/  IMAD.IADD R0, R0, 0x1, -R193 ;  /* 0x0000000100007824 */ /* 0x000fe200078e0ac1 */
[----:B------:R-:W-:Y:S02]  /*ed80*/  WARPGROUP.DEPBAR.LE gsb0, 0x0 ;  /* 0x00008000000079c5 */ /* 0x000fe40000010000 */
[----:B------:R-:W-:-:S06]  /*ed90*/  WARPGROUP.ARRIVE ;  /* 0x00000000000079c5 */ /* 0x000fcc0000000000 */
[----:B------:R-:W-:Y:S01]  /*eda0*/  HGMMA.64x64x16.F32 R152, gdesc[UR4], R152, gsb0 ;  /* 0x00e00000049879f0 */ /* 0x000fe20008000898 */
[----:B------:R-:W-:Y:S02]  /*edb0*/  R2UR UR4, R206 ;  /* 0x00000000ce0472ca */ /* 0x000fe400000e0000 */
[----:B------:R-:W-:Y:S02]  /*edc0*/  R2UR UR5, R207 ;  /* 0x00000000cf0572ca */ /* 0x000fe400000e0000 */
[----:B------:R-:W-:Y:S02]  /*edd0*/  R2UR UR6, R204 ;  /* 0x00000000cc0672ca */ /* 0x000fe400000e0000 */
[----:B------:R-:W-:Y:S02]  /*ede0*/  R2UR UR7, R205 ;  /* 0x00000000cd0772ca */ /* 0x000fe400000e0000 */
[----:B------:R-:W0:Y:S02]  /*edf0*/  SHFL.IDX PT, R205, R3, RZ, 0x1c1f ;  /* 0x001c1fff03cd7589 */ /* 0x000e2400000e0000 */
        /* <DEDUP_REMOVED lines=40> */
[----:B------:R-:W-:Y:S01]  /*f080*/  FMNMX.FTZ R172, R202, R172, !PT ;  /* 0x000000accaac7209 */ /* 0x000fe20007810000 */
[----:B------:R-:W0:Y:S01]  /*f090*/  SHFL.IDX PT, R173, R3, 0x1, 0x1c1f ;  /* 0x003c1f0003ad7f89 */ /* 0x000e2200000e0000 */
        /* <DEDUP_REMOVED lines=10> */
[----:B------:R-:W-:Y:S01]  /*f140*/  FMNMX.FTZ R172, R180, R172, !PT ;  /* 0x000000acb4ac7209 */ /* 0x000fe20007810000 */
[----:B0-----:R-:W-:-:S03]  /*f150*/  IMAD.IADD R0, R0, 0x1, R173 ;  /* 0x0000000100007824 */ /* 0x001fc600078e02ad */
[----:B------:R-:W-:Y:S01]  /*f160*/  FMNMX.FTZ R205, R181, R172, !PT ;  /* 0x000000acb5cd7209 */ /* 0x000fe20007810000 */
[----:B------:R-:W-:Y:S02]  /*f170*/  IMAD.MOV.U32 R173, RZ, RZ, 0x40000040 ;  /* 0x40000040ffad7424 */ /* 0x000fe400078e00ff */
[----:B------:R-:W-:Y:S01]  /*f180*/  IMAD R172, R18, 0x1000, R14 ;  /* 0x0000100012ac7824 */ /* 0x000fe200078e020e */
[C---:B------:R-:W-:Y:S01]  /*f190*/  ISETP.GT.AND P4, PT, R0.reuse, RZ, PT ;  /* 0x000000ff0000720c */ /* 0x040fe20003f84270 */
[----:B------:R-:W0:Y:S01]  /*f1a0*/  SHFL.BFLY PT, R3, R205, 0x2, 0x1f ;  /* 0x0c401f00cd037f89 */ /* 0x000e2200000e0000 */
[----:B------:R-:W-:Y:S02]  /*f1b0*/  ISETP.GT.AND P5, PT, R0, 0x1, PT ;  /* 0x000000010000780c */ /* 0x000fe40003fa4270 */
[----:B------:R-:W-:Y:S02]  /*f1c0*/  FSEL R154, R154, -INF , P4 ;  /* 0xff8000009a9a7808 */ /* 0x000fe40002000000 */
[----:B------:R-:W-:-:S02]  /*f1d0*/  ISETP.GT.AND P4, PT, R0, 0x10, PT ;  /* 0x000000100000780c */ /* 0x000fc40003f84270 */
[----:B------:R-:W-:Y:S02]  /*f1e0*/  ISETP.GT.AND P6, PT, R0, 0x8, PT ;  /* 0x000000080000780c */ /* 0x000fe40003fc4270 */
[----:B------:R-:W-:Y:S02]  /*f1f0*/  FSEL R162, R162, -INF , P4 ;  /* 0xff800000a2a27808 */ /* 0x000fe40002000000 */
[----:B------:R-:W-:Y:S02]  /*f200*/  ISETP.GT.AND P4, PT, R0, 0x20, PT ;  /* 0x000000200000780c */ /* 0x000fe40003f84270 */
[----:B------:R-:W-:Y:S02]  /*f210*/  FSEL R155, R155, -INF , P5 ;  /* 0xff8000009b9b7808 */ /* 0x000fe40002800000 */
[----:B------:R-:W-:Y:S02]  /*f220*/  FMNMX.FTZ R206, R154, R200, !PT ;  /* 0x000000c89ace7209 */ /* 0x000fe40007810000 */
[----:B------:R-:W-:-:S02]  /*f230*/  ISETP.GT.AND P3, PT, R0, 0x9, PT ;  /* 0x000000090000780c */ /* 0x000fc40003f64270 */
[----:B------:R-:W-:Y:S02]  /*f240*/  FSEL R158, R158, -INF , P6 ;  /* 0xff8000009e9e7808 */ /* 0x000fe40003000000 */
[----:B------:R-:W-:Y:S02]  /*f250*/  FSEL R159, R159, -INF , P3 ;  /* 0xff8000009f9f7808 */ /* 0x000fe40001800000 */
[----:B------:R-:W-:Y:S02]  /*f260*/  ISETP.GT.AND P5, PT, R0, 0x11, PT ;  /* 0x000000110000780c */ /* 0x000fe40003fa4270 */
[----:B0-----:R-:W-:Y:S02]  /*f270*/  FMNMX.FTZ R3, R205, R3, !PT ;  /* 0x00000003cd037209 */ /* 0x001fe40007810000 */
        /* <DEDUP_REMOVED lines=8> */
[----:B------:R-:W-:Y:S02]  /*f300*/  FSEL R166, R166, -INF , P6 ;  /* 0xff800000a6a67808 */ /* 0x000fe40003000000 */
[----:B------:R-:W-:Y:S02]  /*f310*/  FMNMX.FTZ R170, R163, R170, !PT ;  /* 0x000000aaa3aa7209 */ /* 0x000fe40007810000 */
[----:B------:R-:W-:Y:S02]  /*f320*/  FSEL R167, R167, -INF , P3 ;  /* 0xff800000a7a77808 */ /* 0x000fe40001800000 */
[----:B------:R-:W-:Y:S02]  /*f330*/  FMNMX.FTZ R170, R166, R170, !PT ;  /* 0x000000aaa6aa7209 */ /* 0x000fe40007810000 */
[----:B------:R-:W-:Y:S02]  /*f340*/  ISETP.GT.AND P5, PT, R0, 0x21, PT ;  /* 0x000000210000780c */ /* 0x000fe40003fa4270 */
[----:B------:R-:W-:-:S02]  /*f350*/  FMNMX.FTZ R170, R167, R170, !PT ;  /* 0x000000aaa7aa7209 */ /* 0x000fc40007810000 */
[C---:B------:R-:W-:Y:S02]  /*f360*/  ISETP.GT.AND P6, PT, R0.reuse, 0x28, PT ;  /* 0x000000280000780c */ /* 0x040fe40003fc4270 */
[----:B------:R-:W-:Y:S02]  /*f370*/  FSEL R206, R171, -INF , P5 ;  /* 0xff800000abce7808 */ /* 0x000fe40002800000 */
[----:B------:R-:W-:Y:S02]  /*f380*/  FMNMX.FTZ R170, R205, R170, !PT ;  /* 0x000000aacdaa7209 */ /* 0x000fe40007810000 */
[----:B------:R-:W-:Y:S02]  /*f390*/  ISETP.GT.AND P3, PT, R0, 0x29, PT ;  /* 0x000000290000780c */ /* 0x000fe40003f64270 */
[----:B------:R-:W-:Y:S02]  /*f3a0*/  FSEL R207, R174, -INF , P6 ;  /* 0xff800000aecf7808 */ /* 0x000fe40003000000 */
[----:B------:R-:W-:-:S02]  /*f3b0*/  FMNMX.FTZ R170, R206, R170, !PT ;  /* 0x000000aaceaa7209 */ /* 0x000fc40007810000 */
[C---:B------:R-:W-:Y:S02]  /*f3c0*/  ISETP.GT.AND P4, PT, R0.reuse, 0x30, PT ;  /* 0x000000300000780c */ /* 0x040fe40003f84270 */
[----:B------:R-:W-:Y:S02]  /*f3d0*/  FSEL R208, R175, -INF , P3 ;  /* 0xff800000afd07808 */ /* 0x000fe40001800000 */
[----:B------:R-:W-:Y:S02]  /*f3e0*/  FMNMX.FTZ R170, R207, R170, !PT ;  /* 0x000000aacfaa7209 */ /* 0x000fe40007810000 */
[----:B------:R-:W-:Y:S02]  /*f3f0*/  ISETP.GT.AND P5, PT, R0, 0x31, PT ;  /* 0x000000310000780c */ /* 0x000fe40003fa4270 */
[----:B------:R-:W-:Y:S02]  /*f400*/  FSEL R209, R178, -INF , P4 ;  /* 0xff800000b2d17808 */ /* 0x000fe40002000000 */
[----:B------:R-:W-:-:S02]  /*f410*/  FMNMX.FTZ R170, R208, R170, !PT ;  /* 0x000000aad0aa7209 */ /* 0x000fc40007810000 */
[----:B------:R-:W-:Y:S02]  /*f420*/  R2UR UR7, R173 ;  /* 0x00000000ad0772ca */ /* 0x000fe400000e0000 */
[C---:B------:R-:W-:Y:S01]  /*f430*/  ISETP.GT.AND P6, PT, R0.reuse, 0x38, PT ;  /* 0x000000380000780c */ /* 0x040fe20003fc4270 */
[----:B------:R-:W0:Y:S01]  /*f440*/  SHFL.BFLY PT, R173, R3, 0x1, 0x1f ;  /* 0x0c201f0003ad7f89 */ /* 0x000e2200000e0000 */
[----:B------:R-:W-:Y:S02]  /*f450*/  FSEL R226, R179, -INF , P5 ;  /* 0xff800000b3e27808 */ /* 0x000fe40002800000 */
[----:B------:R-:W-:Y:S02]  /*f460*/  FMNMX.FTZ R170, R209, R170, !PT ;  /* 0x000000aad1aa7209 */ /* 0x000fe40007810000 */
[----:B------:R-:W-:Y:S02]  /*f470*/  ISETP.GT.AND P3, PT, R0, 0x39, PT ;  /* 0x000000390000780c */ /* 0x000fe40003f64270 */
[----:B------:R-:W-:-:S02]  /*f480*/  FSEL R227, R182, -INF , P6 ;  /* 0xff800000b6e37808 */ /* 0x000fc40003000000 */
[----:B------:R-:W-:Y:S02]  /*f490*/  FMNMX.FTZ R170, R226, R170, !PT ;  /* 0x000000aae2aa7209 */ /* 0x000fe40007810000 */
[----:B------:R-:W-:Y:S02]  /*f4a0*/  FSEL R183, R183, -INF , P3 ;  /* 0xff800000b7b77808 */ /* 0x000fe40001800000 */
[----:B------:R-:W-:Y:S02]  /*f4b0*/  FMNMX.FTZ R170, R227, R170, !PT ;  /* 0x000000aae3aa7209 */ /* 0x000fe40007810000 */
[----:B------:R-:W-:Y:S02]  /*f4c0*/  R2UR UR6, R172 ;  /* 0x00000000ac0672ca */ /* 0x000fe400000e0000 */
[----:B------:R-:W-:-:S05]  /*f4d0*/  FMNMX.FTZ R174, R183, R170, !PT ;  /* 0x000000aab7ae7209 */ /* 0x000fca0007810000 */
[----:B------:R-:W1:Y:S01]  /*f4e0*/  SHFL.BFLY PT, R175, R174, 0x2, 0x1f ;  /* 0x0c401f00aeaf7f89 */ /* 0x000e6200000e0000 */
[----:B0-----:R-:W-:Y:S01]  /*f4f0*/  FMNMX.FTZ R0, R3, R173, !PT ;  /* 0x000000ad03007209 */ /* 0x001fe20007810000 */
[----:B------:R-:W-:-:S03]  /*f500*/  IMAD.U32 R3, RZ, RZ, UR40 ;  /* 0x00000028ff037e24 */ /* 0x000fc6000f8e00ff */
[C---:B------:R-:W-:Y:S01]  /*f510*/  FSETP.NEU.FTZ.AND P4, PT, R0.reuse, -INF , PT ;  /* 0xff8000000000780b */ /* 0x040fe20003f9d000 */
[----:B------:R-:W-:-:S05]  /*f520*/  FMUL.FTZ R178, R0, R3 ;  /* 0x0000000300b27220 */ /* 0x000fca0000410000 */
[----:B------:R-:W-:-:S05]  /*f530*/  FSEL R178, R178, RZ, P4 ;  /* 0x000000ffb2b27208 */ /* 0x000fca0002000000 */
[-CC-:B------:R-:W-:Y:S01]  /*f540*/  FFMA.FTZ R173, R168, R3.reuse, -R178.reuse ;  /* 0x00000003a8ad7223 */ /* 0x180fe200000108b2 */
[-CC-:B------:R-:W-:Y:S01]  /*f550*/  FFMA.FTZ R182, R157, R3.reuse, -R178.reuse ;  /* 0x000000039db67223 */ /* 0x180fe200000108b2 */
[-CC-:B------:R-:W-:Y:S01]  /*f560*/  FFMA.FTZ R157, R160, R3.reuse, -R178.reuse ;  /* 0x00000003a09d7223 */ /* 0x180fe200000108b2 */
[-CC-:B------:R-:W-:Y:S01]  /*f570*/  FFMA.FTZ R160, R161, R3.reuse, -R178.reuse ;  /* 0x00000003a1a07223 */ /* 0x180fe200000108b2 */
[-CC-:B------:R-:W-:Y:S01]  /*f580*/  FFMA.FTZ R170, R164, R3.reuse, -R178.reuse ;  /* 0x00000003a4aa7223 */ /* 0x180fe200000108b2 */
[-CC-:B------:R-:W-:Y:S01]  /*f590*/  FFMA.FTZ R171, R165, R3.reuse, -R178.reuse ;  /* 0x00000003a5ab7223 */ /* 0x180fe200000108b2 */
[--C-:B------:R-:W-:Y:S01]  /*f5a0*/  FFMA.FTZ R152, R152, R3, -R178.reuse ;  /* 0x0000000398987223 */ /* 0x100fe200000108b2 */
[----:B-1----:R-:W-:Y:S01]  /*f5b0*/  FMNMX.FTZ R168, R174, R175, !PT ;  /* 0x000000afaea87209 */ /* 0x002fe20007810000 */
[-CC-:B------:R-:W-:Y:S01]  /*f5c0*/  FFMA.FTZ R153, R153, R3.reuse, -R178.reuse ;  /* 0x0000000399997223 */ /* 0x180fe200000108b2 */
[-CC-:B------:R-:W-:Y:S01]  /*f5d0*/  FFMA.FTZ R180, R180, R3.reuse, -R178.reuse ;  /* 0x00000003b4b47223 */ /* 0x180fe200000108b2 */
[-CC-:B------:R-:W-:Y:S01]  /*f5e0*/  FFMA.FTZ R156, R156, R3.reuse, -R178.reuse ;  /* 0x000000039c9c7223 */ /* 0x180fe200000108b2 */
[-CC-:B------:R-:W-:Y:S01]  /*f5f0*/  FFMA.FTZ R169, R169, R3.reuse, -R178.reuse ;  /* 0x00000003a9a97223 */ /* 0x180fe200000108b2 */
[----:B------:R-:W0:Y:S01]  /*f600*/  SHFL.BFLY PT, R161, R168, 0x1, 0x1f ;  /* 0x0c201f00a8a17f89 */ /* 0x000e2200000e0000 */
[----:B------:R-:W-:Y:S01]  /*f610*/  MUFU.EX2 R152, R152 ;  /* 0x0000009800987308 */ /* 0x000fe20000000800 */
[-CC-:B------:R-:W-:Y:S01]  /*f620*/  FFMA.FTZ R174, R202, R3.reuse, -R178.reuse ;  /* 0x00000003caae7223 */ /* 0x180fe200000108b2 */
[-CC-:B------:R-:W-:Y:S01]  /*f630*/  FFMA.FTZ R175, R204, R3.reuse, -R178.reuse ;  /* 0x00000003ccaf7223 */ /* 0x180fe200000108b2 */
[-CC-:B------:R-:W-:Y:S01]  /*f640*/  FFMA.FTZ R176, R176, R3.reuse, -R178.reuse ;  /* 0x00000003b0b07223 */ /* 0x180fe200000108b2 */
[-CC-:B------:R-:W-:Y:S01]  /*f650*/  FFMA.FTZ R177, R177, R3.reuse, -R178.reuse ;  /* 0x00000003b1b17223 */ /* 0x180fe200000108b2 */
[----:B------:R-:W-:-:S03]  /*f660*/  FFMA.FTZ R179, R181, R3, -R178 ;  /* 0x00000003b5b37223 */ /* 0x000fc600000108b2 */
[----:B------:R1:W-:Y:S08]  /*f670*/  MUFU.EX2 R178, R180 ;  /* 0x000000b400b27308 */ /* 0x0003f00000000800 */
[----:B------:R-:W-:Y:S01]  /*f680*/  MUFU.EX2 R153, R153 ;  /* 0x0000009900997308 */ /* 0x000fe20000000800 */
[----:B0-----:R-:W-:-:S07]  /*f690*/  FMNMX.FTZ R168, R168, R161, !PT ;  /* 0x000000a1a8a87209 */ /* 0x001fce0007810000 */
[----:B------:R-:W-:Y:S01]  /*f6a0*/  MUFU.EX2 R156, R156 ;  /* 0x0000009c009c7308 */ /* 0x000fe20000000800 */
[C---:B------:R-:W-:Y:S01]  /*f6b0*/  FSETP.NEU.FTZ.AND P3, PT, R168.reuse, -INF , PT ;  /* 0xff800000a800780b */ /* 0x040fe20003f7d000 */
[----:B------:R-:W-:-:S03]  /*f6c0*/  FMUL.FTZ R161, R168, R3 ;  /* 0x00000003a8a17220 */ /* 0x000fc60000410000 */
[----:B------:R-:W-:-:S03]  /*f6d0*/  FSEL R165, R168, RZ, P3 ;  /* 0x000000ffa8a57208 */ /* 0x000fc60001800000 */
[----:B------:R-:W-:Y:S01]  /*f6e0*/  MUFU.EX2 R182, R182 ;  /* 0x000000b600b67308 */ /* 0x000fe20000000800 */
[----:B------:R-:W-:Y:S02]  /*f6f0*/  FSEL R161, R161, RZ, P3 ;  /* 0x000000ffa1a17208 */ /* 0x000fe40001800000 */
[----:B------:R-:W-:Y:S01]  /*f700*/  ISETP.NE.AND P3, PT, R192, RZ, PT ;  /* 0x000000ffc000720c */ /* 0x000fe20003f65270 */
[----:B------:R-:W-:Y:S02]  /*f710*/  FADD.FTZ R165, -R165, R200 ;  /* 0x000000c8a5a57221 */ /* 0x000fe40000010100 */
[-CC-:B------:R-:W-:Y:S01]  /*f720*/  FFMA.FTZ R164, R155, R3.reuse, -R161.reuse ;  /* 0x000000039ba47223 */ /* 0x180fe200000108a1 */
[-CC-:B------:R-:W-:Y:S01]  /*f730*/  FFMA.FTZ R155, R158, R3.reuse, -R161.reuse ;  /* 0x000000039e9b7223 */ /* 0x180fe200000108a1 */
[-CC-:B------:R-:W-:Y:S01]  /*f740*/  FFMA.FTZ R158, R162, R3.reuse, -R161.reuse ;  /* 0x00000003a29e7223 */ /* 0x180fe200000108a1 */
[-CC-:B------:R-:W-:Y:S01]  /*f750*/  FFMA.FTZ R162, R163, R3.reuse, -R161.reuse ;  /* 0x00000003a3a27223 */ /* 0x180fe200000108a1 */
[----:B------:R-:W-:Y:S01]  /*f760*/  FSEL R163, R0, RZ, P4 ;  /* 0x000000ff00a37208 */ /* 0x000fe20002000000 */
[-C--:B------:R-:W-:Y:S01]  /*f770*/  FMUL.FTZ R165, R165, R3.reuse ;  /* 0x00000003a5a57220 */ /* 0x080fe20000410000 */
[-CC-:B------:R-:W-:Y:S01]  /*f780*/  FFMA.FTZ R154, R154, R3.reuse, -R161.reuse ;  /* 0x000000039a9a7223 */ /* 0x180fe200000108a1 */
[----:B-1----:R-:W-:Y:S01]  /*f790*/  FFMA.FTZ R180, R166, R3, -R161 ;  /* 0x00000003a6b47223 */ /* 0x002fe200000108a1 */
[----:B------:R-:W-:-:S02]  /*f7a0*/  @!P1 VIADD R166, R197, 0x38840 ;  /* 0x00038840c5a69836 */ /* 0x000fc40000000000 */
[----:B------:R-:W-:Y:S01]  /*f7b0*/  FADD.FTZ R163, -R163, R199 ;  /* 0x000000c7a3a37221 */ /* 0x000fe20000010100 */
[----:B------:R-:W-:Y:S01]  /*f7c0*/  MUFU.EX2 R164, R164 ;  /* 0x000000a400a47308 */ /* 0x000fe20000000800 */
[-CC-:B------:R-:W-:Y:S01]  /*f7d0*/  FFMA.FTZ R159, R159, R3.reuse, -R161.reuse ;  /* 0x000000039f9f7223 */ /* 0x180fe200000108a1 */
[-CC-:B------:R-:W-:Y:S01]  /*f7e0*/  FFMA.FTZ R181, R167, R3.reuse, -R161.reuse ;  /* 0x00000003a7b57223 */ /* 0x180fe200000108a1 */
[-C--:B------:R-:W-:Y:S01]  /*f7f0*/  FMUL.FTZ R163, R163, R3.reuse ;  /* 0x00000003a3a37220 */ /* 0x080fe20000410000 */
[----:B------:R-:W-:Y:S01]  /*f800*/  @!P1 PRMT R166, RZ, 0x654, R166 ;  /* 0x00000654ffa69816 */ /* 0x000fe200000000a6 */
[-CC-:B------:R-:W-:Y:S01]  /*f810*/  FFMA.FTZ R199, R205, R3.reuse, -R161.reuse ;  /* 0x00000003cdc77223 */ /* 0x180fe200000108a1 */
[-CC-:B------:R-:W-:Y:S01]  /*f820*/  FFMA.FTZ R200, R206, R3.reuse, -R161.reuse ;  /* 0x00000003cec87223 */ /* 0x180fe200000108a1 */
[-CC-:B------:R-:W-:Y:S01]  /*f830*/  FFMA.FTZ R202, R209, R3.reuse, -R161.reuse ;  /* 0x00000003d1ca7223 */ /* 0x180fe200000108a1 */
[----:B------:R-:W0:Y:S01]  /*f840*/  MUFU.EX2 R165, R165 ;  /* 0x000000a500a57308 */ /* 0x000e220000000800 */
[----:B------:R1:W-:Y:S01]  /*f850*/  @!P1 SYNCS.ARRIVE.TRANS64.RED.A1T0 RZ, [R166+URZ], RZ ;  /* 0x000000ffa6ff99a7 */ /* 0x0003e2000810043f */
[-CC-:B------:R-:W-:Y:S01]  /*f860*/  FFMA.FTZ R206, R227, R3.reuse, -R161.reuse ;  /* 0x00000003e3ce7223 */ /* 0x180fe200000108a1 */
[-CC-:B------:R-:W-:Y:S01]  /*f870*/  FFMA.FTZ R208, R208, R3.reuse, -R161.reuse ;  /* 0x00000003d0d07223 */ /* 0x180fe200000108a1 */
[----:B------:R-:W-:Y:S01]  /*f880*/  FFMA.FTZ R226, R226, R3, -R161 ;  /* 0x00000003e2e27223 */ /* 0x000fe200000108a1 */
[----:B------:R-:W-:-:S03]  /*f890*/  @!P1 VIADD R197, R197, 0x38860 ;  /* 0x00038860c5c59836 */ /* 0x000fc60000000000 */
[----:B------:R-:W2:Y:S01]  /*f8a0*/  MUFU.EX2 R163, R163 ;  /* 0x000000a300a37308 */ /* 0x000ea20000000800 */
[----:B-1----:R-:W-:Y:S02]  /*f8b0*/  @!P3 IMAD R166, R201, 0x40, R188 ;  /* 0x00000040c9a6b824 */ /* 0x002fe400078e02bc */
[-CC-:B------:R-:W-:Y:S01]  /*f8c0*/  FFMA.FTZ R201, R207, R3.reuse, -R161.reuse ;  /* 0x00000003cfc97223 */ /* 0x180fe200000108a1 */
[----:B------:R-:W-:Y:S01]  /*f8d0*/  FFMA.FTZ R207, R183, R3, -R161 ;  /* 0x00000003b7cf7223 */ /* 0x000fe200000108a1 */
[----:B------:R-:W-:Y:S01]  /*f8e0*/  @!P1 PRMT R197, RZ, 0x654, R197 ;  /* 0x00000654ffc59816 */ /* 0x000fe200000000c5 */
[----:B------:R-:W-:Y:S02]  /*f8f0*/  @!P3 IMAD R166, R166, 0x4, R2 ;  /* 0x00000004a6a6b824 */ /* 0x000fe400078e0202 */
[----:B------:R-:W1:Y:S01]  /*f900*/  MUFU.EX2 R154, R154 ;  /* 0x0000009a009a7308 */ /* 0x000e620000000800 */
[-C--:B0-----:R-:W-:Y:S02]  /*f910*/  FMUL.FTZ R26, R26, R165.reuse ;  /* 0x000000a51a1a7220 */ /* 0x081fe40000410000 */
[----:B------:R-:W-:Y:S01]  /*f920*/  @!P3 STS [R166+0x38420], R165 ;  /* 0x038420a5a600b388 */ /* 0x000fe20000000800 */
[-C--:B------:R-:W-:Y:S01]  /*f930*/  FMUL.FTZ R27, R27, R165.reuse ;  /* 0x000000a51b1b7220 */ /* 0x080fe20000410000 */
[-C--:B------:R-:W-:Y:S01]  /*f940*/  FMUL.FTZ R30, R30, R165.reuse ;  /* 0x000000a51e1e7220 */ /* 0x080fe20000410000 */
[-C--:B------:R-:W-:Y:S01]  /*f950*/  FMUL.FTZ R31, R31, R165.reuse ;  /* 0x000000a51f1f7220 */ /* 0x080fe20000410000 */
[-C--:B------:R-:W-:Y:S01]  /*f960*/  FMUL.FTZ R34, R34, R165.reuse ;  /* 0x000000a522227220 */ /* 0x080fe20000410000 */
[----:B------:R-:W-:Y:S01]  /*f970*/  FMUL.FTZ R35, R35, R165 ;  /* 0x000000a523237220 */ /* 0x000fe20000410000 */
[----:B------:R-:W0:Y:S01]  /*f980*/  MUFU.EX2 R155, R155 ;  /* 0x0000009b009b7308 */ /* 0x000e220000000800 */
[----:B--2---:R-:W-:Y:S01]  /*f990*/  FFMA.FTZ R20, R163, R20, R152 ;  /* 0x00000014a3147223 */ /* 0x004fe20000010098 */
[----:B------:R2:W-:Y:S01]  /*f9a0*/  @!P3 STS [R166+0x38400], R163 ;  /* 0x038400a3a600b388 */ /* 0x0005e20000000800 */
[C---:B------:R-:W-:Y:S01]  /*f9b0*/  F2FP.F16.F32.PACK_AB R152, R153.reuse, R152 ;  /* 0x000000989998723e */ /* 0x040fe200000000ff */
[-C--:B------:R-:W-:Y:S01]  /*f9c0*/  FMUL.FTZ R24, R24, R163.reuse ;  /* 0x000000a318187220 */ /* 0x080fe20000410000 */
[----:B------:R-:W-:Y:S01]  /*f9d0*/  FADD.FTZ R20, R153, R20 ;  /* 0x0000001499147221 */ /* 0x000fe20000010000 */
[-C--:B------:R-:W-:Y:S01]  /*f9e0*/  FMUL.FTZ R25, R25, R163.reuse ;  /* 0x000000a319197220 */ /* 0x080fe20000410000 */
[----:B------:R-:W-:Y:S01]  /*f9f0*/  FMUL.FTZ R28, R28, R163 ;  /* 0x000000a31c1c7220 */ /* 0x000fe20000410000 */
[----:B------:R-:W3:Y:S01]  /*fa00*/  MUFU.EX2 R159, R159 ;  /* 0x0000009f009f7308 */ /* 0x000ee20000000800 */
[----:B-1----:R-:W-:Y:S01]  /*fa10*/  FFMA.FTZ R21, R165, R21, R154 ;  /* 0x00000015a5157223 */ /* 0x002fe2000001009a */
[----:B------:R-:W-:Y:S01]  /*fa20*/  FADD.FTZ R20, R156, R20 ;  /* 0x000000149c147221 */ /* 0x000fe20000010000 */
[C---:B------:R-:W-:Y:S01]  /*fa30*/  F2FP.F16.F32.PACK_AB R153, R164.reuse, R154 ;  /* 0x0000009aa499723e */ /* 0x040fe200000000ff */
[-C--:B------:R-:W-:Y:S01]  /*fa40*/  FMUL.FTZ R29, R29, R163.reuse ;  /* 0x000000a31d1d7220 */ /* 0x080fe20000410000 */
[----:B------:R-:W-:Y:S01]  /*fa50*/  FADD.FTZ R21, R164, R21 ;  /* 0x00000015a4157221 */ /* 0x000fe20000010000 */
[C---:B------:R-:W-:Y:S01]  /*fa60*/  FADD.FTZ R20, R182.reuse, R20 ;  /* 0x00000014b6147221 */ /* 0x040fe20000010000 */
[----:B------:R-:W-:Y:S01]  /*fa70*/  F2FP.F16.F32.PACK_AB R154, R182, R156 ;  /* 0x0000009cb69a723e */ /* 0x000fe200000000ff */
[----:B------:R-:W1:Y:S01]  /*fa80*/  MUFU.EX2 R157, R157 ;  /* 0x0000009d009d7308 */ /* 0x000e620000000800 */
        /* <DEDUP_REMOVED lines=10> */
[----:B------:R-:W-:Y:S01]  /*fb30*/  BAR.SYNC.DEFER_BLOCKING 0xf, 0x100 ;  /* 0x03c4000000007b1d */ /* 0x000fe20000010000 */
        /* <DEDUP_REMOVED lines=22> */
[C---:B---3--:R-:W-:Y:S01]  /*fca0*/  F2FP.F16.F32.PACK_AB R156, R160.reuse, R157 ;  /* 0x0000009da09c723e */ /* 0x048fe200000000ff */
[----:B------:R-:W-:Y:S01]  /*fcb0*/  FADD.FTZ R204, R160, R20 ;  /* 0x00000014a0cc7221 */ /* 0x000fe20000010000 */
[-C--:B------:R-:W-:Y:S01]  /*fcc0*/  FMUL.FTZ R77, R77, R163.reuse ;  /* 0x000000a34d4d7220 */ /* 0x080fe20000410000 */
[-C--:B------:R-:W-:Y:S01]  /*fcd0*/  FMUL.FTZ R80, R80, R163.reuse ;  /* 0x000000a350507220 */ /* 0x080fe20000410000 */
[-C--:B------:R-:W-:Y:S01]  /*fce0*/  FMUL.FTZ R81, R81, R163.reuse ;  /* 0x000000a351517220 */ /* 0x080fe20000410000 */
[-C--:B------:R-:W-:Y:S01]  /*fcf0*/  FMUL.FTZ R84, R84, R163.reuse ;  /* 0x000000a354547220 */ /* 0x080fe20000410000 */
[-C--:B------:R-:W-:Y:S01]  /*fd00*/  FMUL.FTZ R85, R85, R163.reuse ;  /* 0x000000a355557220 */ /* 0x080fe20000410000 */
[----:B------:R-:W0:Y:S01]  /*fd10*/  MUFU.EX2 R171, R171 ;  /* 0x000000ab00ab7308 */ /* 0x000e220000000800 */
[C---:B-1----:R-:W-:Y:S01]  /*fd20*/  F2FP.F16.F32.PACK_AB R157, R162.reuse, R158 ;  /* 0x0000009ea29d723e */ /* 0x042fe200000000ff */
        /* <DEDUP_REMOVED lines=36> */
[----:B------:R-:W-:Y:S01]  /*ff70*/  FMUL.FTZ R149, R149, R163 ;  /* 0x000000a395957220 */ /* 0x000fe20000410000 */
[----:B0-----:R-:W-:Y:S01]  /*ff80*/  F2FP.F16.F32.PACK_AB R158, R171, R170 ;  /* 0x000000aaab9e723e */ /* 0x001fe200000000ff */
        /* <DEDUP_REMOVED lines=67> */
[----:B------:R-:W-:Y:S01]  /*103c0*/  FMUL.FTZ R151, R151, R165 ;  /* 0x000000a597977220 */ /* 0x000fe20000410000 */
[----:B---3--:R-:W-:Y:S01]  /*103d0*/  F2FP.F16.F32.PACK_AB R160, R169, R173 ;  /* 0x000000ada9a0723e */ /* 0x008fe200000000ff */
[----:B------:R3:W-:Y:S01]  /*103e0*/  STSM.16.M88.4 [R195+0x36400], R152 ;  /* 0x03640098c3007844 */ /* 0x0007e20000000200 */
[----:B0-----:R-:W-:Y:S01]  /*103f0*/  F2FP.F16.F32.PACK_AB R161, R200, R199 ;  /* 0x000000c7c8a1723e */ /* 0x001fe200000000ff */
[----:B------:R-:W-:Y:S01]  /*10400*/  VIADD R20, R172, 0x80 ;  /* 0x00000080ac147836 */ /* 0x000fe20000000000 */
[----:B------:R-:W-:Y:S01]  /*10410*/  MUFU.EX2 R202, R202 ;  /* 0x000000ca00ca7308 */ /* 0x000fe20000000800 */
[----:B------:R-:W-:Y:S01]  /*10420*/  F2FP.F16.F32.PACK_AB R162, R175, R174 ;  /* 0x000000aeafa2723e */ /* 0x000fe200000000ff */
[----:B------:R0:W-:Y:S01]  /*10430*/  STSM.16.M88.4 [R203], R156 ;  /* 0x0000009ccb007844 */ /* 0x0001e20000000200 */
[----:B--2---:R-:W-:Y:S01]  /*10440*/  F2FP.F16.F32.PACK_AB R163, R183, R201 ;  /* 0x000000c9b7a3723e */ /* 0x004fe200000000ff */
[----:B------:R-:W-:Y:S01]  /*10450*/  IMAD.MOV.U32 R21, RZ, RZ, 0x40000040 ;  /* 0x40000040ff157424 */ /* 0x000fe200078e00ff */
[----:B-1----:R-:W-:Y:S01]  /*10460*/  F2FP.F16.F32.PACK_AB R164, R177, R176 ;  /* 0x000000b0b1a4723e */ /* 0x002fe200000000ff */
[----:B------:R-:W-:Y:S01]  /*10470*/  FADD.FTZ R204, R170, R204 ;  /* 0x000000ccaacc7221 */ /* 0x000fe20000010000 */
[----:B------:R-:W-:Y:S01]  /*10480*/  FADD.FTZ R205, R180, R205 ;  /* 0x000000cdb4cd7221 */ /* 0x000fe20000010000 */
[----:B------:R-:W1:Y:S01]  /*10490*/  MUFU.EX2 R182, R226 ;  /* 0x000000e200b67308 */ /* 0x000e620000000800 */
[----:B----4-:R-:W-:Y:S01]  /*104a0*/  F2FP.F16.F32.PACK_AB R166, R179, R178 ;  /* 0x000000b2b3a6723e */ /* 0x010fe200000000ff */
[----:B------:R0:W-:Y:S01]  /*104b0*/  STSM.16.M88.4 [R212], R160 ;  /* 0x000000a0d4007844 */ /* 0x0001e20000000200 */
[----:B------:R-:W-:Y:S01]  /*104c0*/  FADD.FTZ R204, R171, R204 ;  /* 0x000000ccabcc7221 */ /* 0x000fe20000010000 */
[----:B------:R-:W-:Y:S01]  /*104d0*/  FADD.FTZ R205, R181, R205 ;  /* 0x000000cdb5cd7221 */ /* 0x000fe20000010000 */
[----:B------:R-:W-:-:S02]  /*104e0*/  ISETP.GT.AND P3, PT, R196, R198, PT ;  /* 0x000000c6c400720c */ /* 0x000fc40003f64270 */
[----:B------:R-:W-:Y:S01]  /*104f0*/  FADD.FTZ R204, R173, R204 ;  /* 0x000000ccadcc7221 */ /* 0x000fe20000010000 */
[----:B------:R-:W-:Y:S01]  /*10500*/  MUFU.EX2 R206, R206 ;  /* 0x000000ce00ce7308 */ /* 0x000fe20000000800 */
[----:B------:R-:W-:Y:S01]  /*10510*/  FADD.FTZ R205, R199, R205 ;  /* 0x000000cdc7cd7221 */ /* 0x000fe20000010000 */
[----:B------:R-:W-:Y:S02]  /*10520*/  IMAD.MOV.U32 R199, RZ, RZ, R0 ;  /* 0x000000ffffc77224 */ /* 0x000fe400078e0000 */
[----:B------:R-:W-:Y:S01]  /*10530*/  FADD.FTZ R204, R169, R204 ;  /* 0x000000cca9cc7221 */ /* 0x000fe20000010000 */
[----:B------:R-:W-:Y:S01]  /*10540*/  FADD.FTZ R205, R200, R205 ;  /* 0x000000cdc8cd7221 */ /* 0x000fe20000010000 */
[----:B------:R-:W-:Y:S02]  /*10550*/  IMAD.MOV.U32 R200, RZ, RZ, R168 ;  /* 0x000000ffffc87224 */ /* 0x000fe400078e00a8 */
[----:B------:R-:W-:Y:S01]  /*10560*/  FADD.FTZ R204, R174, R204 ;  /* 0x000000ccaecc7221 */ /* 0x000fe20000010000 */
[----:B------:R-:W2:Y:S01]  /*10570*/  MUFU.EX2 R207, R207 ;  /* 0x000000cf00cf7308 */ /* 0x000ea20000000800 */
[----:B-1----:R-:W-:Y:S01]  /*10580*/  F2FP.F16.F32.PACK_AB R165, R182, R202 ;  /* 0x000000cab6a5723e */ /* 0x002fe200000000ff */
[----:B------:R-:W-:Y:S01]  /*10590*/  FADD.FTZ R205, R201, R205 ;  /* 0x000000cdc9cd7221 */ /* 0x000fe20000010000 */
[----:B------:R-:W-:Y:S01]  /*105a0*/  FADD.FTZ R204, R175, R204 ;  /* 0x000000ccafcc7221 */ /* 0x000fe20000010000 */
[----:B------:R-:W-:-:S02]  /*105b0*/  IMAD.MOV.U32 R201, RZ, RZ, R18 ;  /* 0x000000ffffc97224 */ /* 0x000fc400078e0012 */
[----:B------:R-:W-:Y:S01]  /*105c0*/  FADD.FTZ R205, R183, R205 ;  /* 0x000000cdb7cd7221 */ /* 0x000fe20000010000 */
[----:B------:R-:W-:-:S03]  /*105d0*/  FADD.FTZ R204, R176, R204 ;  /* 0x000000ccb0cc7221 */ /* 0x000fc60000010000 */
[----:B------:R-:W-:Y:S01]  /*105e0*/  FADD.FTZ R205, R202, R205 ;  /* 0x000000cdcacd7221 */ /* 0x000fe20000010000 */
[----:B------:R-:W-:-:S03]  /*105f0*/  FADD.FTZ R204, R177, R204 ;  /* 0x000000ccb1cc7221 */ /* 0x000fc60000010000 */
[----:B------:R-:W-:Y:S01]  /*10600*/  FADD.FTZ R205, R182, R205 ;  /* 0x000000cdb6cd7221 */ /* 0x000fe20000010000 */
[----:B------:R-:W-:Y:S01]  /*10610*/  FADD.FTZ R204, R178, R204 ;  /* 0x000000ccb2cc7221 */ /* 0x000fe20000010000 */
[----:B--2---:R-:W-:Y:S02]  /*10620*/  F2FP.F16.F32.PACK_AB R167, R207, R206 ;  /* 0x000000cecfa7723e */ /* 0x004fe400000000ff */
[----:B------:R-:W-:-:S03]  /*10630*/  FADD.FTZ R205, R206, R205 ;  /* 0x000000cdcecd7221 */ /* 0x000fc60000010000 */
[----:B------:R0:W-:Y:S01]  /*10640*/  STSM.16.M88.4 [R210], R164 ;  /* 0x000000a4d2007844 */ /* 0x0001e20000000200 */
[----:B------:R-:W-:-:S06]  /*10650*/  WARPGROUP.ARRIVE ;  /* 0x00000000000079c5 */ /* 0x000fcc0000000000 */
[----:B------:R-:W-:Y:S01]  /*10660*/  HGMMA.64x256x16.F32 R24, R152, gdesc[UR4].tnspB, R24, gsb0 ;  /* 0x43e0000498187df0 */ /* 0x000fe20008000818 */
[----:B------:R-:W-:Y:S01]  /*10670*/  R2UR UR6, R20 ;  /* 0x00000000140672ca */ /* 0x000fe200000e0000 */
[----:B------:R-:W-:Y:S01]  /*10680*/  VIADD R20, R172, 0x100 ;  /* 0x00000100ac147836 */ /* 0x000fe20000000000 */
[----:B------:R-:W-:Y:S01]  /*10690*/  R2UR UR7, R21 ;  /* 0x00000000150772ca */ /* 0x000fe200000e0000 */
[----:B------:R-:W-:Y:S01]  /*106a0*/  IMAD.MOV.U32 R21, RZ, RZ, 0x40000040 ;  /* 0x40000040ff157424 */ /* 0x000fe200078e00ff */
[----:B------:R-:W-:Y:S02]  /*106b0*/  WARPGROUP.DEPBAR.LE gsb0, 0x0 ;  /* 0x00008000000079c5 */ /* 0x000fe40000010000 */
[----:B------:R-:W-:Y:S01]  /*106c0*/  WARPGROUP.ARRIVE ;  /* 0x00000000000079c5 */ /* 0x000fe20000000000 */
[----:B---3--:R-:W-:-:S04]  /*106d0*/  VIADD R152, R196, 0xffffffff ;  /* 0xffffffffc4987836 */ /* 0x008fc80000000000 */
[----:B------:R-:W-:-:S15]  /*106e0*/  IMAD.MOV.U32 R196, RZ, RZ, R152 ;  /* 0x000000ffffc47224 */ /* 0x000fde00078e0098 */
[----:B------:R-:W-:-:S01]  /*106f0*/  NOP ;  /* 0x0000000000007918 */ /* 0x000fc20000000000 */
        /* <DEDUP_REMOVED lines=9> */
[----:B------:R-:W-:Y:S01]  /*10790*/  R2UR UR6, R20 ;  /* 0x00000000140672ca */ /* 0x000fe200000e0000 */
[----:B------:R-:W-:Y:S01]  /*107a0*/  FADD.FTZ R20, R179, R204 ;  /* 0x000000ccb3147221 */ /* 0x000fe20000010000 */
[----:B------:R-:W-:Y:S01]  /*107b0*/  R2UR UR7, R21 ;  /* 0x00000000150772ca */ /* 0x000fe200000e0000 */
[----:B------:R-:W-:Y:S01]  /*107c0*/  FADD.FTZ R21, R207, R205 ;  /* 0x000000cdcf157221 */ /* 0x000fe20000010000 */
        /* <DEDUP_REMOVED lines=15> */
[----:B------:R-:W-:Y:S05]  /*108c0*/  BSYNC B1 ;  /* 0x0000000000017941 */ /* 0x000fea0003800000 */
.L_x_5519:
[----:B------:R-:W-:-:S07]  /*108d0*/  IMAD.MOV.U32 R201, RZ, RZ, R152 ;  /* 0x000000ffffc97224 */ /* 0x000fce00078e0098 */
.L_x_5518:
[----:B------:R-:W-:Y:S05]  /*108e0*/  BSYNC B0 ;  /* 0x0000000000007941 */ /* 0x000fea0003800000 */
.L_x_5517:
[----:B------:R-:W-:Y:S01]  /*108f0*/  ISETP.GE.AND P2, PT, R201, R213, PT ;  /* 0x000000d5c900720c */ /* 0x000fe20003f46270 */
[----:B------:R-:W-:-:S12]  /*10900*/  BSSY B0, `(.L_x_5531) ;  /* 0x0000329000007945 */ /* 0x000fd80003800000 */
[----:B------:R-:W-:Y:S05]  /*10910*/  @!P2 BRA `(.L_x_5532) ;  /* 0x00000030009ca947 */ /* 0x000fea0003800000 */
[----:B------:R-:W-:Y:S02]  /*10920*/  IMAD.MOV.U32 R200, RZ, RZ, R168 ;  /* 0x000000ffffc87224 */ /* 0x000fe400078e00a8 */
[----:B------:R-:W-:Y:S02]  /*10930*/  IMAD.MOV.U32 R198, RZ, RZ, R0 ;  /* 0x000000ffffc67224 */ /* 0x000fe400078e0000 */
[----:B------:R-:W-:-:S07]  /*10940*/  IMAD.MOV.U32 R199, RZ, RZ, R18 ;  /* 0x000000ffffc77224 */ /* 0x000fce00078e0012 */
.L_x_5543:
[----:B------:R-:W-:-:S05]  /*10950*/  VIADD R18, R199, 0x1 ;  /* 0x00000001c7127836 */ /* 0x000fca0000000000 */
[----:B------:R-:W-:-:S04]  /*10960*/  ISETP.NE.AND P2, PT, R18, 0x2, PT ;  /* 0x000000021200780c */ /* 0x000fc80003f45270 */
[----:B------:R-:W-:Y:S02]  /*10970*/  SEL R0, RZ, 0x1, P2 ;  /* 0x00000001ff007807 */ /* 0x000fe40001000000 */
[----:B------:R-:W-:Y:S02]  /*10980*/  SEL R18, R18, RZ, P2 ;  /* 0x000000ff12127207 */ /* 0x000fe40001000000 */
[----:B------:R-:W-:Y:S01]  /*10990*/  LOP3.LUT R22, R22, R0, RZ, 0x3c, !PT ;  /* 0x0000000016167212 */ /* 0x000fe200078e3cff */
[----:B----4-:R-:W-:Y:S06]  /*109a0*/  @!P0 BRA `(.L_x_5533) ;  /* 0x0000000000048947 */ /* 0x010fec0003800000 */
[----:B------:R-:W-:Y:S01]  /*109b0*/  BPT.TRAP 0x1 ;  /* 0x000000040000795c */ /* 0x000fe20000300000 */
.L_x_5533:
[----:B------:R-:W-:Y:S01]  /*109c0*/  IMAD R193, R18, 0x8, R2 ;  /* 0x0000000812c17824 */ /* 0x000fe200078e0202 */
[----:B------:R-:W-:-:S04]  /*109d0*/  SHF.L.U32 R0, R22, 0x1f, RZ ;  /* 0x0000001f16007819 */ /* 0x000fc800000006ff */
[----:B------:R1:W2:Y:S01]  /*109e0*/  SYNCS.PHASECHK.TRANS64.TRYWAIT P2, [R193+URZ+0x38830], R0 ;  /* 0x03883000c10075a7 */ /* 0x0002a2000804017f */
[----:B------:R-:W-:Y:S05]  /*109f0*/  @!P0 BRA `(.L_x_5534) ;  /* 0x0000000000048947 */ /* 0x000fea0003800000 */
[----:B------:R-:W-:Y:S01]  /*10a00*/  BPT.TRAP 0x1 ;  /* 0x000000040000795c */ /* 0x000fe20000300000 */
.L_x_5534:
[----:B------:R-:W-:Y:S01]  /*10a10*/  BSSY B1, `(.L_x_5535) ;  /* 0x0000006000017945 */ /* 0x000fe20003800000 */
[----:B0--3--:R-:W-:Y:S02]  /*10a20*/  IMAD R156, R18, 0x200, R15 ;  /* 0x00000200129c7824 */ /* 0x009fe400078e020f */
[----:B------:R-:W-:Y:S01]  /*10a30*/  IMAD.MOV.U32 R157, RZ, RZ, 0x40000040 ;  /* 0x40000040ff9d7424 */ /* 0x000fe200078e00ff */
[----:B--2---:R-:W-:Y:S06]  /*10a40*/  @P2 BRA `(.L_x_5536) ;  /* 0x0000000000082947 */ /* 0x004fec0003800000 */
[----:B------:R-:W0:Y:S02]  /*10a50*/  SYNCS.PHASECHK.TRANS64.TRYWAIT P2, [R193+URZ+0x38830], R0 ;  /* 0x03883000c10075a7 */ /* 0x000e24000804017f */
[----:B0-----:R-:W-:Y:S05]  /*10a60*/  @!P2 BRA `(.L_x_5537) ;  /* 0x0000013c004ca947 */ /* 0x001fea0003800000 */
.L_x_5536:
[----:B------:R-:W-:Y:S05]  /*10a70*/  BSYNC B1 ;  /* 0x0000000000017941 */ /* 0x000fea0003800000 */
.L_x_5535:
        /* <DEDUP_REMOVED lines=36> */
.L_x_5538:
[----:B------:R2:W3:Y:S01]  /*10cc0*/  SYNCS.PHASECHK.TRANS64.TRYWAIT P2, [R193+URZ+0x38850], R0 ;  /* 0x03885000c10075a7 */ /* 0x0004e2000804017f */
[----:B------:R-:W-:Y:S05]  /*10cd0*/  @!P0 BRA `(.L_x_5539) ;  /* 0x0000000000048947 */ /* 0x000fea0003800000 */
[----:B------:R-:W-:Y:S01]  /*10ce0*/  BPT.TRAP 0x1 ;  /* 0x000000040000795c */ /* 0x000fe20000300000 */
.L_x_5539:
[----:B------:R-:W-:Y:S04]  /*10cf0*/  BSSY B1, `(.L_x_5540) ;  /* 0x0000004000017945 */ /* 0x000fe80003800000 */
[----:B---3--:R-:W-:Y:S05]  /*10d00*/  @P2 BRA `(.L_x_5541) ;  /* 0x0000000000082947 */ /* 0x008fea0003800000 */
[----:B------:R-:W3:Y:S02]  /*10d10*/  SYNCS.PHASECHK.TRANS64.TRYWAIT P2, [R193+URZ+0x38850], R0 ;  /* 0x03885000c10075a7 */ /* 0x000ee4000804017f */
[----:B---3--:R-:W-:Y:S05]  /*10d20*/  @!P2 BRA `(.L_x_5542) ;  /* 0x0000013800b0a947 */ /* 0x008fea0003800000 */
.L_x_5541:
[----:B------:R-:W-:Y:S05]  /*10d30*/  BSYNC B1 ;  /* 0x0000000000017941 */ /* 0x000fea0003800000 */
.L_x_5540:
        /* <DEDUP_REMOVED lines=14> */
[----:B------:R-:W-:Y:S01]  /*10e20*/  IMAD.MOV.U32 R209, RZ, RZ, 0xa00 ;  /* 0x00000a00ffd17424 */ /* 0x000fe200078e00ff */
        /* <DEDUP_REMOVED lines=182> */
[C---:B------:R-:W-:Y:S02]  /*11990*/  SEL R196, R3.reuse, 0x2, P2 ;  /* 0x0000000203c47807 */ /* 0x040fe40001000000 */
[----:B------:R-:W-:-:S03]  /*119a0*/  SEL R3, R3, 0x6, !P2 ;  /* 0x0000000603037807 */ /* 0x000fc60005000000 */
[----:B------:R-:W-:Y:S01]  /*119b0*/  IMAD.IADD R206, R202, 0x1, R196 ;  /* 0x00000001cace7824 */ /* 0x000fe200078e02c4 */
        /* <DEDUP_REMOVED lines=115> */
[----:B------:R-:W-:Y:S01]  /*120f0*/  IMAD.MOV.U32 R197, RZ, RZ, 0x40000040 ;  /* 0x40000040ffc57424 */ /* 0x000fe200078e00ff */
        /* <DEDUP_REMOVED lines=35> */
[----:B------:R-:W-:Y:S01]  /*12330*/  SEL R0, R0, 0xf80, P2 ;  /* 0x00000f8000007807 */ /* 0x000fe20001000000 */
[----:B------:R-:W-:-:S03]  /*12340*/  IMAD.IADD R196, R196, 0x1, R202 ;  /* 0x00000001c4c47824 */ /* 0x000fc600078e02ca */
        /* <DEDUP_REMOVED lines=75> */
[----:B------:R-:W-:Y:S01]  /*12800*/  SHFL.BFLY PT, R207, R206, 0x2, 0x1f ;  /* 0x0c401f00cecf7f89 */ /* 0x000fe200000e0000 */
[----:B0-----:R-:W-:-:S05]  /*12810*/  FMNMX.FTZ R0, R0, R3, !PT ;  /* 0x0000000300007209 */ /* 0x001fca0007810000 */
[----:B------:R-:W0:Y:S02]  /*12820*/  SHFL.BFLY PT, R3, R0, 0x1, 0x1f ;  /* 0x0c201f0000037f89 */ /* 0x000e2400000e0000 */
[----:B0-----:R-:W-:Y:S01]  /*12830*/  FMNMX.FTZ R0, R0, R3, !PT ;  /* 0x0000000300007209 */ /* 0x001fe20007810000 */
[----:B------:R-:W-:-:S04]  /*12840*/  IMAD.U32 R3, RZ, RZ, UR39 ;  /* 0x00000027ff037e24 */ /* 0x000fc8000f8e00ff */
[C---:B------:R-:W-:Y:S01]  /*12850*/  FADD.FTZ R198, -R0.reuse, R198 ;  /* 0x000000c600c67221 */ /* 0x040fe20000010100 */
[----:B------:R-:W-:-:S03]  /*12860*/  FMUL.FTZ R204, R0, R3 ;  /* 0x0000000300cc7220 */ /* 0x000fc60000410000 */
[-C--:B------:R-:W-:Y:S01]  /*12870*/  FMUL.FTZ R198, R198, R3.reuse ;  /* 0x00000003c6c67220 */ /* 0x080fe20000410000 */
[-CC-:B------:R-:W-:Y:S01]  /*12880*/  FFMA.FTZ R205, R156, R3.reuse, -R204.reuse ;  /* 0x000000039ccd7223 */ /* 0x180fe200000108cc */
[-CC-:B------:R-:W-:Y:S01]  /*12890*/  FFMA.FTZ R156, R160, R3.reuse, -R204.reuse ;  /* 0x00000003a09c7223 */ /* 0x180fe200000108cc */
[-CC-:B------:R-:W-:Y:S01]  /*128a0*/  FFMA.FTZ R160, R164, R3.reuse, -R204.reuse ;  /* 0x00000003a4a07223 */ /* 0x180fe200000108cc */
[----:B------:R0:W1:Y:S01]  /*128b0*/  MUFU.EX2 R202, R198 ;  /* 0x000000c600ca7308 */ /* 0x0000620000000800 */
        /* <DEDUP_REMOVED lines=8> */
[--C-:B0-----:R-:W-:Y:S01]  /*12940*/  FFMA.FTZ R198, R168, R3, -R204.reuse ;  /* 0x00000003a8c67223 */ /* 0x101fe200000108cc */
[----:B------:R-:W-:Y:S01]  /*12950*/  FMNMX.FTZ R168, R206, R207, !PT ;  /* 0x000000cfcea87209 */ /* 0x000fe20007810000 */
[-CC-:B------:R-:W-:Y:S01]  /*12960*/  FFMA.FTZ R173, R173, R3.reuse, -R204.reuse ;  /* 0x00000003adad7223 */ /* 0x180fe200000108cc */
[-CC-:B------:R-:W-:Y:S01]  /*12970*/  FFMA.FTZ R176, R176, R3.reuse, -R204.reuse ;  /* 0x00000003b0b07223 */ /* 0x180fe200000108cc */
[-CC-:B------:R-:W-:Y:S01]  /*12980*/  FFMA.FTZ R177, R177, R3.reuse, -R204.reuse ;  /* 0x00000003b1b17223 */ /* 0x180fe200000108cc */
[-CC-:B------:R-:W-:Y:S01]  /*12990*/  FFMA.FTZ R180, R180, R3.reuse, -R204.reuse ;  /* 0x00000003b4b47223 */ /* 0x180fe200000108cc */
[----:B------:R-:W0:Y:S01]  /*129a0*/  SHFL.BFLY PT, R164, R168, 0x1, 0x1f ;  /* 0x0c201f00a8a47f89 */ /* 0x000e2200000e0000 */
[----:B------:R-:W3:Y:S01]  /*129b0*/  MUFU.EX2 R153, R153 ;  /* 0x0000009900997308 */ /* 0x000ee20000000800 */
[-C--:B------:R-:W-:Y:S01]  /*129c0*/  FFMA.FTZ R181, R181, R3.reuse, -R204 ;  /* 0x00000003b5b57223 */ /* 0x080fe200000108cc */
[-C--:B-1----:R-:W-:Y:S01]  /*129d0*/  FMUL.FTZ R24, R24, R202.reuse ;  /* 0x000000ca18187220 */ /* 0x082fe20000410000 */
[-C--:B------:R-:W-:Y:S01]  /*129e0*/  FMUL.FTZ R25, R25, R202.reuse ;  /* 0x000000ca19197220 */ /* 0x080fe20000410000 */
[-C--:B------:R-:W-:Y:S01]  /*129f0*/  FMUL.FTZ R28, R28, R202.reuse ;  /* 0x000000ca1c1c7220 */ /* 0x080fe20000410000 */
[-C--:B------:R-:W-:Y:S01]  /*12a00*/  FMUL.FTZ R29, R29, R202.reuse ;  /* 0x000000ca1d1d7220 */ /* 0x080fe20000410000 */
[-C--:B------:R-:W-:Y:S01]  /*12a10*/  FMUL.FTZ R32, R32, R202.reuse ;  /* 0x000000ca20207220 */ /* 0x080fe20000410000 */
[----:B------:R-:W-:Y:S01]  /*12a20*/  FMUL.FTZ R33, R33, R202 ;  /* 0x000000ca21217220 */ /* 0x000fe20000410000 */
[----:B------:R-:W1:Y:S01]  /*12a30*/  MUFU.EX2 R205, R205 ;  /* 0x000000cd00cd7308 */ /* 0x000e620000000800 */
[----:B--2---:R-:W-:Y:S01]  /*12a40*/  FFMA.FTZ R20, R202, R20, R152 ;  /* 0x00000014ca147223 */ /* 0x004fe20000010098 */
        /* <DEDUP_REMOVED lines=12> */
[----:B------:R-:W-:Y:S01]  /*12b10*/  FMUL.FTZ R53, R53, R202 ;  /* 0x000000ca35357220 */ /* 0x000fe20000410000 */
[----:B0-----:R-:W-:Y:S01]  /*12b20*/  FMNMX.FTZ R168, R168, R164, !PT ;  /* 0x000000a4a8a87209 */ /* 0x001fe20007810000 */
[----:B------:R-:W-:Y:S01]  /*12b30*/  MUFU.EX2 R156, R156 ;  /* 0x0000009c009c7308 */ /* 0x000fe20000000800 */
[----:B-1----:R-:W-:Y:S01]  /*12b40*/  FADD.FTZ R20, R205, R20 ;  /* 0x00000014cd147221 */ /* 0x002fe20000010000 */
[-C--:B------:R-:W-:Y:S01]  /*12b50*/  FMUL.FTZ R56, R56, R202.reuse ;  /* 0x000000ca38387220 */ /* 0x080fe20000410000 */
        /* <DEDUP_REMOVED lines=14> */
[-C--:B------:R-:W-:Y:S01]  /*12c40*/  FFMA.FTZ R200, R166, R3.reuse, -R206 ;  /* 0x00000003a6c87223 */ /* 0x080fe200000108ce */
[----:B------:R-:W-:Y:S02]  /*12c50*/  @!P2 IMAD R163, R199, 0x40, R188 ;  /* 0x00000040c7a3a824 */ /* 0x000fe400078e02bc */
[-CC-:B------:R-:W-:Y:S01]  /*12c60*/  FFMA.FTZ R204, R167, R3.reuse, -R206.reuse ;  /* 0x00000003a7cc7223 */ /* 0x180fe200000108ce */
[-C--:B------:R-:W-:Y:S01]  /*12c70*/  FFMA.FTZ R170, R170, R3.reuse, -R206 ;  /* 0x00000003aaaa7223 */ /* 0x080fe200000108ce */
[----:B------:R-:W-:Y:S01]  /*12c80*/  @!P1 PRMT R162, RZ, 0x654, R162 ;  /* 0x00000654ffa29816 */ /* 0x000fe200000000a2 */
[----:B------:R-:W1:Y:S01]  /*12c90*/  MUFU.EX2 R154, R154 ;  /* 0x0000009a009a7308 */ /* 0x000e620000000800 */
[----:B------:R-:W-:Y:S02]  /*12ca0*/  @!P2 IMAD R163, R163, 0x4, R2 ;  /* 0x00000004a3a3a824 */ /* 0x000fe400078e0202 */
[-CC-:B------:R-:W-:Y:S01]  /*12cb0*/  FFMA.FTZ R171, R171, R3.reuse, -R206.reuse ;  /* 0x00000003abab7223 */ /* 0x180fe200000108ce */
[----:B------:R3:W-:Y:S01]  /*12cc0*/  @!P1 SYNCS.ARRIVE.TRANS64.RED.A1T0 RZ, [R162+URZ], RZ ;  /* 0x000000ffa2ff99a7 */ /* 0x0007e2000810043f */
[-CC-:B------:R-:W-:Y:S01]  /*12cd0*/  FFMA.FTZ R174, R174, R3.reuse, -R206.reuse ;  /* 0x00000003aeae7223 */ /* 0x180fe200000108ce */
[-CC-:B------:R-:W-:Y:S01]  /*12ce0*/  FFMA.FTZ R175, R175, R3.reuse, -R206.reuse ;  /* 0x00000003afaf7223 */ /* 0x180fe200000108ce */
[-CC-:B------:R-:W-:Y:S01]  /*12cf0*/  FFMA.FTZ R178, R178, R3.reuse, -R206.reuse ;  /* 0x00000003b2b27223 */ /* 0x180fe200000108ce */
[-CC-:B------:R-:W-:Y:S01]  /*12d00*/  FFMA.FTZ R179, R179, R3.reuse, -R206.reuse ;  /* 0x00000003b3b37223 */ /* 0x180fe200000108ce */
[----:B------:R-:W4:Y:S01]  /*12d10*/  MUFU.EX2 R207, R207 ;  /* 0x000000cf00cf7308 */ /* 0x000f220000000800 */
[-CC-:B------:R-:W-:Y:S01]  /*12d20*/  FFMA.FTZ R199, R183, R3.reuse, -R206.reuse ;  /* 0x00000003b7c77223 */ /* 0x180fe200000108ce */
[----:B------:R5:W-:Y:S01]  /*12d30*/  @!P2 STS [R163+0x38400], R202 ;  /* 0x038400caa300a388 */ /* 0x000be20000000800 */
[----:B---3--:R-:W-:Y:S01]  /*12d40*/  FFMA.FTZ R162, R182, R3, -R206 ;  /* 0x00000003b6a27223 */ /* 0x008fe200000108ce */
[----:B--2---:R-:W-:Y:S01]  /*12d50*/  FADD.FTZ R20, R157, R20 ;  /* 0x000000149d147221 */ /* 0x004fe20000010000 */
[-C--:B------:R-:W-:Y:S01]  /*12d60*/  FMUL.FTZ R64, R64, R202.reuse ;  /* 0x000000ca40407220 */ /* 0x080fe20000410000 */
[----:B0-----:R0:W-:Y:S01]  /*12d70*/  @!P2 STS [R163+0x38420], R164 ;  /* 0x038420a4a300a388 */ /* 0x0011e20000000800 */
[-C--:B------:R-:W-:Y:S01]  /*12d80*/  FMUL.FTZ R65, R65, R202.reuse ;  /* 0x000000ca41417220 */ /* 0x080fe20000410000 */
[----:B------:R-:W2:Y:S01]  /*12d90*/  MUFU.EX2 R155, R155 ;  /* 0x0000009b009b7308 */ /* 0x000ea20000000800 */
[----:B-1----:R-:W-:Y:S01]  /*12da0*/  FFMA.FTZ R21, R164, R21, R154 ;  /* 0x00000015a4157223 */ /* 0x002fe2000001009a */
[----:B------:R-:W-:Y:S01]  /*12db0*/  FADD.FTZ R20, R156, R20 ;  /* 0x000000149c147221 */ /* 0x000fe20000010000 */
[-C--:B------:R-:W-:Y:S01]  /*12dc0*/  FMUL.FTZ R68, R68, R202.reuse ;  /* 0x000000ca44447220 */ /* 0x080fe20000410000 */
[-C--:B------:R-:W-:Y:S01]  /*12dd0*/  FMUL.FTZ R69, R69, R202.reuse ;  /* 0x000000ca45457220 */ /* 0x080fe20000410000 */
[-C--:B------:R-:W-:Y:S01]  /*12de0*/  FMUL.FTZ R72, R72, R202.reuse ;  /* 0x000000ca48487220 */ /* 0x080fe20000410000 */
[-C--:B------:R-:W-:Y:S01]  /*12df0*/  FMUL.FTZ R73, R73, R202.reuse ;  /* 0x000000ca49497220 */ /* 0x080fe20000410000 */
[----:B------:R-:W-:Y:S01]  /*12e00*/  FMUL.FTZ R76, R76, R202 ;  /* 0x000000ca4c4c7220 */ /* 0x000fe20000410000 */
[----:B------:R-:W1:Y:S01]  /*12e10*/  MUFU.EX2 R165, R165 ;  /* 0x000000a500a57308 */ /* 0x000e620000000800 */
        /* <DEDUP_REMOVED lines=16> */
[C---:B-1----:R-:W-:Y:S01]  /*12f20*/  FADD.FTZ R21, R165.reuse, R21 ;  /* 0x00000015a5157221 */ /* 0x042fe20000010000 */
[----:B------:R-:W-:Y:S01]  /*12f30*/  F2FP.F16.F32.PACK_AB R155, R165, R155 ;  /* 0x0000009ba59b723e */ /* 0x000fe200000000ff */
[----:B------:R-:W-:Y:S01]  /*12f40*/  BAR.SYNC.DEFER_BLOCKING 0xf, 0x100 ;  /* 0x03c4000000007b1d */ /* 0x000fe20000010000 */
        /* <DEDUP_REMOVED lines=35> */
[----:B------:R-:W-:Y:S01]  /*13180*/  F2FP.F16.F32.PACK_AB R156, R161, R156 ;  /* 0x0000009ca19c723e */ /* 0x000fe200000000ff */
[----:B-----5:R-:W-:Y:S01]  /*13190*/  FADD.FTZ R202, R160, R20 ;  /* 0x00000014a0ca7221 */ /* 0x020fe20000010000 */
[----:B------:R-:W1:Y:S01]  /*131a0*/  MUFU.EX2 R204, R204 ;  /* 0x000000cc00cc7308 */ /* 0x000e620000000800 */
[----:B--2---:R-:W-:Y:S01]  /*131b0*/  F2FP.F16.F32.PACK_AB R158, R197, R160 ;  /* 0x000000a0c59e723e */ /* 0x004fe200000000ff */
        /* <DEDUP_REMOVED lines=74> */
[----:B--2---:R-:W-:Y:S01]  /*13660*/  F2FP.F16.F32.PACK_AB R160, R169, R198 ;  /* 0x000000c6a9a0723e */ /* 0x004fe200000000ff */
[----:B------:R2:W-:Y:S01]  /*13670*/  STSM.16.M88.4 [R195+0x36400], R152 ;  /* 0x03640098c3007844 */ /* 0x0005e20000000200 */
[----:B-1----:R-:W-:Y:S01]  /*13680*/  F2FP.F16.F32.PACK_AB R161, R171, R170 ;  /* 0x000000aaaba1723e */ /* 0x002fe200000000ff */
[----:B------:R-:W-:Y:S01]  /*13690*/  VIADD R20, R196, 0x80 ;  /* 0x00000080c4147836 */ /* 0x000fe20000000000 */
[----:B------:R-:W1:Y:S01]  /*136a0*/  MUFU.EX2 R177, R177 ;  /* 0x000000b100b17308 */ /* 0x000e620000000800 */
[----:B0-----:R-:W-:Y:S01]  /*136b0*/  F2FP.F16.F32.PACK_AB R163, R175, R174 ;  /* 0x000000aeafa3723e */ /* 0x001fe200000000ff */
[----:B------:R4:W-:Y:S01]  /*136c0*/  STSM.16.M88.4 [R203], R156 ;  /* 0x0000009ccb007844 */ /* 0x0009e20000000200 */
[----:B------:R-:W-:-:S02]  /*136d0*/  IMAD.MOV.U32 R21, RZ, RZ, 0x40000040 ;  /* 0x40000040ff157424 */ /* 0x000fc400078e00ff */
[----:B------:R-:W-:Y:S01]  /*136e0*/  FADD.FTZ R182, R200, R182 ;  /* 0x000000b6c8b67221 */ /* 0x000fe20000010000 */
[----:B------:R-:W-:Y:S01]  /*136f0*/  FADD.FTZ R202, R197, R202 ;  /* 0x000000cac5ca7221 */ /* 0x000fe20000010000 */
[----:B------:R-:W-:Y:S01]  /*13700*/  ISETP.GT.AND P2, PT, R201, R213, PT ;  /* 0x000000d5c900720c */ /* 0x000fe20003f44270 */
[----:B------:R-:W-:Y:S01]  /*13710*/  @!P1 VIADD R193, R193, 0x38860 ;  /* 0x00038860c1c19836 */ /* 0x000fe20000000000 */
[----:B------:R-:W-:Y:S01]  /*13720*/  MUFU.EX2 R180, R180 ;  /* 0x000000b400b47308 */ /* 0x000fe20000000800 */
[----:B------:R-:W-:Y:S01]  /*13730*/  FADD.FTZ R182, R204, R182 ;  /* 0x000000b6ccb67221 */ /* 0x000fe20000010000 */
[----:B------:R-:W-:Y:S01]  /*13740*/  FADD.FTZ R202, R198, R202 ;  /* 0x000000cac6ca7221 */ /* 0x000fe20000010000 */
[----:B------:R-:W-:Y:S01]  /*13750*/  IMAD.MOV.U32 R200, RZ, RZ, R168 ;  /* 0x000000ffffc87224 */ /* 0x000fe200078e00a8 */
[----:B------:R-:W-:Y:S01]  /*13760*/  @!P1 PRMT R193, RZ, 0x654, R193 ;  /* 0x00000654ffc19816 */ /* 0x000fe200000000c1 */
[----:B------:R-:W-:Y:S01]  /*13770*/  FADD.FTZ R182, R170, R182 ;  /* 0x000000b6aab67221 */ /* 0x000fe20000010000 */
[----:B------:R-:W-:Y:S01]  /*13780*/  FADD.FTZ R202, R169, R202 ;  /* 0x000000caa9ca7221 */ /* 0x000fe20000010000 */
[----:B------:R-:W-:Y:S01]  /*13790*/  IMAD.MOV.U32 R198, RZ, RZ, R0 ;  /* 0x000000ffffc67224 */ /* 0x000fe200078e0000 */
[----:B------:R-:W0:Y:S01]  /*137a0*/  MUFU.EX2 R181, R181 ;  /* 0x000000b500b57308 */ /* 0x000e220000000800 */
[----:B-1----:R-:W-:Y:S01]  /*137b0*/  F2FP.F16.F32.PACK_AB R164, R177, R176 ;  /* 0x000000b0b1a4723e */ /* 0x002fe200000000ff */
[----:B------:R-:W-:Y:S01]  /*137c0*/  FADD.FTZ R182, R171, R182 ;  /* 0x000000b6abb67221 */ /* 0x000fe20000010000 */
[----:B------:R-:W-:-:S03]  /*137d0*/  FADD.FTZ R202, R172, R202 ;  /* 0x000000caacca7221 */ /* 0x000fc60000010000 */
[----:B------:R-:W-:Y:S01]  /*137e0*/  FADD.FTZ R182, R174, R182 ;  /* 0x000000b6aeb67221 */ /* 0x000fe20000010000 */
[----:B------:R-:W-:Y:S01]  /*137f0*/  FADD.FTZ R202, R173, R202 ;  /* 0x000000caadca7221 */ /* 0x000fe20000010000 */
[----:B------:R-:W1:Y:S02]  /*13800*/  MUFU.EX2 R178, R178 ;  /* 0x000000b200b27308 */ /* 0x000e640000000800 */
[----:B------:R-:W-:Y:S01]  /*13810*/  FADD.FTZ R182, R175, R182 ;  /* 0x000000b6afb67221 */ /* 0x000fe20000010000 */
[----:B------:R-:W-:-:S04]  /*13820*/  FADD.FTZ R202, R176, R202 ;  /* 0x000000cab0ca7221 */ /* 0x000fc80000010000 */
[----:B------:R-:W-:Y:S01]  /*13830*/  FADD.FTZ R202, R177, R202 ;  /* 0x000000cab1ca7221 */ /* 0x000fe20000010000 */
[----:B------:R-:W3:Y:S01]  /*13840*/  MUFU.EX2 R179, R179 ;  /* 0x000000b300b37308 */ /* 0x000ee20000000800 */
[----:B0-----:R-:W-:Y:S02]  /*13850*/  F2FP.F16.F32.PACK_AB R166, R181, R180 ;  /* 0x000000b4b5a6723e */ /* 0x001fe400000000ff */
[----:B------:R-:W-:-:S05]  /*13860*/  FADD.FTZ R202, R180, R202 ;  /* 0x000000cab4ca7221 */ /* 0x000fca0000010000 */
[----:B------:R0:W5:Y:S01]  /*13870*/  MUFU.EX2 R183, R162 ;  /* 0x000000a200b77308 */ /* 0x0001620000000800 */
[----:B-1----:R-:W-:-:S07]  /*13880*/  FADD.FTZ R182, R178, R182 ;  /* 0x000000b6b2b67221 */ /* 0x002fce0000010000 */
[----:B------:R-:W1:Y:S01]  /*13890*/  MUFU.EX2 R199, R199 ;  /* 0x000000c700c77308 */ /* 0x000e620000000800 */
[----:B0-----:R-:W-:Y:S01]  /*138a0*/  F2FP.F16.F32.PACK_AB R162, R173, R172 ;  /* 0x000000acada2723e */ /* 0x001fe200000000ff */
[C---:B---3--:R-:W-:Y:S01]  /*138b0*/  FADD.FTZ R182, R179.reuse, R182 ;  /* 0x000000b6b3b67221 */ /* 0x048fe20000010000 */
[----:B------:R-:W-:-:S03]  /*138c0*/  F2FP.F16.F32.PACK_AB R165, R179, R178 ;  /* 0x000000b2b3a5723e */ /* 0x000fc600000000ff */
[----:B------:R4:W-:Y:S01]  /*138d0*/  STSM.16.M88.4 [R212], R160 ;  /* 0x000000a0d4007844 */ /* 0x0009e20000000200 */
[----:B-----5:R-:W-:Y:S01]  /*138e0*/  FADD.FTZ R182, R183, R182 ;  /* 0x000000b6b7b67221 */ /* 0x020fe20000010000 */
[----:B-1----:R-:W-:-:S05]  /*138f0*/  F2FP.F16.F32.PACK_AB R167, R199, R183 ;  /* 0x000000b7c7a7723e */ /* 0x002fca00000000ff */
        /* <DEDUP_REMOVED lines=9> */
[----:B--2---:R-:W-:-:S04]  /*13990*/  VIADD R152, R201, 0xffffffff ;  /* 0xffffffffc9987836 */ /* 0x004fc80000000000 */
        /* <DEDUP_REMOVED lines=15> */
[----:B------:R-:W-:Y:S01]  /*13a90*/  IMAD.MOV.U32 R199, RZ, RZ, R18 ;  /* 0x000000ffffc77224 */ /* 0x000fe200078e0012 */
[----:B------:R-:W-:Y:S02]  /*13aa0*/  WARPGROUP.DEPBAR.LE gsb0, 0x0 ;  /* 0x00008000000079c5 */ /* 0x000fe40000010000 */
[----:B------:R-:W-:-:S15]  /*13ab0*/  WARPGROUP.ARRIVE ;  /* 0x00000000000079c5 */ /* 0x000fde0000000000 */
[----:B------:R-:W-:-:S05]  /*13ac0*/  NOP ;  /* 0x0000000000007918 */ /* 0x000fca0000000000 */
        /* <DEDUP_REMOVED lines=12> */
.L_x_5532:
[----:B------:R-:W-:Y:S05]  /*13b90*/  BSYNC B0 ;  /* 0x0000000000007941 */ /* 0x000fea0003800000 */
.L_x_5531:
[----:B------:R-:W1:Y:S01]  /*13ba0*/  SHFL.BFLY PT, R4, R20, 0x2, 0x1f ;  /* 0x0c401f0014047f89 */ /* 0x000e6200000e0000 */
[----:B------:R-:W-:Y:S02]  /*13bb0*/  IMAD.MOV.U32 R154, RZ, RZ, -0x800000 ;  /* 0xff800000ff9a7424 */ /* 0x000fe400078e00ff */
[----:B------:R-:W-:Y:S01]  /*13bc0*/  VIADD R229, R229, 0x1 ;  /* 0x00000001e5e57836 */ /* 0x000fe20000000000 */
[----:B------:R-:W-:Y:S08]  /*13bd0*/  BAR.ARV 0x8, 0x100 ;  /* 0x0204000000007b1d */ /* 0x000ff00000002000 */
[----:B------:R-:W-:Y:S01]  /*13be0*/  BAR.SYNC.DEFER_BLOCKING 0xf, 0x100 ;  /* 0x03c4000000007b1d */ /* 0x000fe20000010000 */
[----:B-1----:R-:W-:-:S05]  /*13bf0*/  FADD.FTZ R4, R4, R20 ;  /* 0x0000001404047221 */ /* 0x002fca0000010000 */
[----:B------:R-:W1:Y:S02]  /*13c00*/  SHFL.BFLY PT, R5, R4, 0x1, 0x1f ;  /* 0x0c201f0004057f89 */ /* 0x000e6400000e0000 */
[----:B-1----:R-:W-:Y:S01]  /*13c10*/  FADD.FTZ R5, R4, R5 ;  /* 0x0000000504057221 */ /* 0x002fe20000010000 */
[----:B------:R-:W-:-:S04]  /*13c20*/  IMAD.MOV.U32 R4, RZ, RZ, RZ ;  /* 0x000000ffff047224 */ /* 0x000fc800078e00ff */
[----:B------:R-:W-:-:S13]  /*13c30*/  FSETP.NE.FTZ.AND P0, PT, R5, RZ, PT ;  /* 0x000000ff0500720b */ /* 0x000fda0003f15000 */
[----:B------:R-:W1:Y:S01]  /*13c40*/  @P0 MUFU.RCP R4, R5 ;  /* 0x0000000500040308 */ /* 0x000e620000001000 */
[----:B------:R-:W-:-:S07]  /*13c50*/  @P0 FMUL.FTZ R6, R3, 0.69314718246459960938 ;  /* 0x3f31721803060820 */ /* 0x000fce0000410000 */
[----:B------:R-:W2:Y:S01]  /*13c60*/  @P0 MUFU.LG2 R5, R5 ;  /* 0x0000000500050308 */ /* 0x000ea20000000c00 */
        /* <DEDUP_REMOVED lines=11> */
[----:B------:R-:W-:Y:S01]  /*13d20*/  FMUL.FTZ R44, R44, R4 ;  /* 0x000000042c2c7220 */ /* 0x000fe20000410000 */
[----:B------:R-:W-:Y:S01]  /*13d30*/  @P0 FFMA.FTZ R154, R6, R0, R5 ;  /* 0x00000000069a0223 */ /* 0x000fe20000010005 */
[-C--:B------:R-:W-:Y:S01]  /*13d40*/  FMUL.FTZ R45, R45, R4.reuse ;  /* 0x000000042d2d7220 */ /* 0x080fe20000410000 */
[----:B------:R-:W1:Y:S01]  /*13d50*/  SHFL.BFLY PT, R0, R21, 0x2, 0x1f ;  /* 0x0c401f0015007f89 */ /* 0x000e6200000e0000 */
        /* <DEDUP_REMOVED lines=23> */
[----:B-1----:R-:W-:Y:S01]  /*13ed0*/  FADD.FTZ R0, R0, R21 ;  /* 0x0000001500007221 */ /* 0x002fe20000010000 */
[-C--:B------:R-:W-:Y:S01]  /*13ee0*/  FMUL.FTZ R93, R93, R4.reuse ;  /* 0x000000045d5d7220 */ /* 0x080fe20000410000 */
[-C--:B------:R-:W-:Y:S01]  /*13ef0*/  FMUL.FTZ R96, R96, R4.reuse ;  /* 0x0000000460607220 */ /* 0x080fe20000410000 */
[-C--:B------:R-:W-:Y:S01]  /*13f00*/  FMUL.FTZ R97, R97, R4.reuse ;  /* 0x0000000461617220 */ /* 0x080fe20000410000 */
        /* <DEDUP_REMOVED lines=25> */
[----:B-1----:R-:W-:Y:S01]  /*140a0*/  FADD.FTZ R5, R0, R5 ;  /* 0x0000000500057221 */ /* 0x002fe20000010000 */
[----:B------:R-:W-:-:S02]  /*140b0*/  IMAD.MOV.U32 R0, RZ, RZ, RZ ;  /* 0x000000ffff007224 */ /* 0x000fc400078e00ff */
[-C--:B------:R-:W-:Y:S01]  /*140c0*/  FMUL.FTZ R148, R148, R4.reuse ;  /* 0x0000000494947220 */ /* 0x080fe20000410000 */
[----:B------:R-:W-:Y:S01]  /*140d0*/  FMUL.FTZ R149, R149, R4 ;  /* 0x0000000495957220 */ /* 0x000fe20000410000 */
[----:B------:R-:W-:-:S13]  /*140e0*/  FSETP.NE.FTZ.AND P0, PT, R5, RZ, PT ;  /* 0x000000ff0500720b */ /* 0x000fda0003f15000 */
[----:B------:R-:W1:Y:S08]  /*140f0*/  @P0 MUFU.LG2 R6, R5 ;  /* 0x0000000500060308 */ /* 0x000e700000000c00 */
[----:B------:R2:W5:Y:S02]  /*14100*/  @P0 MUFU.RCP R0, R5 ;  /* 0x0000000500000308 */ /* 0x0005640000001000 */
[----:B--2---:R-:W-:Y:S01]  /*14110*/  @P0 FMUL.FTZ R5, R3, 0.69314718246459960938 ;  /* 0x3f31721803050820 */ /* 0x004fe20000410000 */
[----:B-1----:R-:W-:Y:S01]  /*14120*/  @P0 FMUL.FTZ R6, R6, 0.69314718246459960938 ;  /* 0x3f31721806060820 */ /* 0x002fe20000410000 */
[----:B------:R-:W-:-:S03]  /*14130*/  IMAD.MOV.U32 R3, RZ, RZ, -0x800000 ;  /* 0xff800000ff037424 */ /* 0x000fc600078e00ff */
[----:B------:R-:W-:Y:S01]  /*14140*/  @P0 FFMA.FTZ R3, R5, R168, R6 ;  /* 0x000000a805030223 */ /* 0x000fe20000010006 */
[----:B------:R-:W-:Y:S01]  /*14150*/  ISETP.NE.AND P0, PT, R192, RZ, PT ;  /* 0x000000ffc000720c */ /* 0x000fe20003f05270 */
[-C--:B-----5:R-:W-:Y:S01]  /*14160*/  FMUL.FTZ R26, R26, R0.reuse ;  /* 0x000000001a1a7220 */ /* 0x0a0fe20000410000 */
        /* <DEDUP_REMOVED lines=10> */
[C---:B------:R-:W-:Y:S02]  /*14210*/  @!P0 IMAD R5, R18.reuse, 0x40, R188 ;  /* 0x0000004012058824 */ /* 0x040fe400078e02bc */
        /* <DEDUP_REMOVED lines=58> */
[----:B-1----:R-:W-:Y:S01]  /*145c0*/  SEL R0, RZ, 0x1, P1 ;  /* 0x00000001ff007807 */ /* 0x002fe20000800000 */
[----:B------:R-:W-:Y:S06]  /*145d0*/  BAR.ARV 0xe, 0x100 ;  /* 0x0384000000007b1d */ /* 0x000fec0000002000 */
[----:B------:R-:W-:-:S02]  /*145e0*/  PLOP3.LUT P0, PT, PT, PT, PT, 0x8, 0x0 ;  /* 0x000000000000781c */ /* 0x000fc40003f0e170 */
[----:B------:R-:W-:Y:S02]  /*145f0*/  LOP3.LUT R22, R22, R0, RZ, 0x3c, !PT ;  /* 0x0000000016167212 */ /* 0x000fe400078e3cff */
[----:B------:R-:W-:-:S09]  /*14600*/  SEL R18, R18, RZ, P1 ;  /* 0x000000ff12127207 */ /* 0x000fd20000800000 */
.L_x_5464:
[----:B------:R-:W-:Y:S05]  /*14610*/  BSYNC B7 ;  /* 0x0000000000077941 */ /* 0x000fea0003800000 */
.L_x_5460:
[----:B------:R-:W2:Y:S08]  /*14620*/  S2UR UR5, SR_CgaCtaId ;  /* 0x00000000000579c3 */ /* 0x000eb00000008800 */
[----:B------:R-:W-:Y:S06]  /*14630*/  BAR.SYNC.DEFER_BLOCKING 0x5, 0x180 ;  /* 0x0146000000007b1d */ /* 0x000fec0000010000 */
[----:B------:R-:W-:Y:S01]  /*14640*/  UMOV UR4, 0x400 ;  /* 0x0000040000047882 */ /* 0x000fe20000000000 */
[----:B------:R-:W-:Y:S01]  /*14650*/  BSSY B0, `(.L_x_5544) ;  /* 0x00004a7000007945 */ /* 0x000fe20003800000 */
[----:B--2---:R-:W-:-:S06]  /*14660*/  ULEA UR4, UR5, UR4, 0x18 ;  /* 0x0000000405047291 */ /* 0x004fcc000f8ec03f */
[----:B------:R-:W-:-:S05]  /*14670*/  IMAD.U32 R2, RZ, RZ, UR4 ;  /* 0x00000004ff027e24 */ /* 0x000fca000f8e00ff */
[----:B01----:R0:W1:Y:S01]  /*14680*/  LDS.128 R4, [R2+0x388d0] ;  /* 0x0388d00002047984 */ /* 0x0030620000000c00 */
[----:B------:R-:W-:Y:S06]  /*14690*/  BAR.ARV 0x4, 0x180 ;  /* 0x0106000000007b1d */ /* 0x000fec0000002000 */
[----:B------:R-:W-:Y:S05]  /*146a0*/  @P0 BRA `(.L_x_5545) ;  /* 0x0000003800c40947 */ /* 0x000fea0003800000 */
[----:B------:R-:W2:Y:S01]  /*146b0*/  LDL R8, [R1+0x7c] ;  /* 0x00007c0001087983 */ /* 0x000ea20000100800 */
[----:B------:R-:W-:Y:S01]  /*146c0*/  F2FP.F16.F32.PACK_AB R10, R29, R28 ;  /* 0x0000001c1d0a723e */ /* 0x000fe200000000ff */
[----:B------:R-:W-:Y:S01]  /*146d0*/  ULDC.64 UR6, c[0x0][0xd00] ;  /* 0x0003400000067ab9 */ /* 0x000fe20000000a00 */
[----:B------:R-:W-:Y:S01]  /*146e0*/  F2FP.F16.F32.PACK_AB R11, R31, R30 ;  /* 0x0000001e1f0b723e */ /* 0x000fe200000000ff */
[----:B------:R-:W3:Y:S01]  /*146f0*/  S2R R0, SR_SWINHI ;  /* 0x0000000000007919 */ /* 0x000ee20000002f00 */
[----:B------:R-:W-:Y:S01]  /*14700*/  F2FP.F16.F32.PACK_AB R12, R33, R32 ;  /* 0x00000020210c723e */ /* 0x000fe200000000ff */
[----:B------:R-:W-:Y:S01]  /*14710*/  ULDC.64 UR4, c[0x0][0xd08] ;  /* 0x0003420000047ab9 */ /* 0x000fe20000000a00 */
[----:B------:R-:W-:Y:S02]  /*14720*/  F2FP.F16.F32.PACK_AB R13, R35, R34 ;  /* 0x00000022230d723e */ /* 0x000fe400000000ff */
[----:B------:R-:W-:Y:S02]  /*14730*/  F2FP.F16.F32.PACK_AB R14, R37, R36 ;  /* 0x00000024250e723e */ /* 0x000fe400000000ff */
[----:B------:R-:W-:-:S02]  /*14740*/  F2FP.F16.F32.PACK_AB R15, R39, R38 ;  /* 0x00000026270f723e */ /* 0x000fc400000000ff */
[----:B------:R-:W-:Y:S02]  /*14750*/  MOV R20, R2 ;  /* 0x0000000200147202 */ /* 0x000fe40000000f00 */
[----:B---3--:R-:W-:Y:S01]  /*14760*/  MOV R21, R0 ;  /* 0x0000000000157202 */ /* 0x008fe20000000f00 */
[----:B------:R-:W-:Y:S02]  /*14770*/  BAR.SYNC.DEFER_BLOCKING 0x1, 0x100 ;  /* 0x0044000000007b1d */ /* 0x000fe40000010000 */
[----:B--2--5:R-:W-:-:S04]  /*14780*/  IMAD.WIDE R152, R8, 0x2, R20 ;  /* 0x0000000208987825 */ /* 0x024fc800078e0214 */
        /* <DEDUP_REMOVED lines=8> */
[----:B--2---:R-:W-:Y:S02]  /*14810*/  IADD3 R8, P0, R152, 0x20, RZ ;  /* 0x0000002098087810 */ /* 0x004fe40007f1e0ff */
        /* <DEDUP_REMOVED lines=8> */
[----:B--2---:R-:W-:Y:S02]  /*148a0*/  IADD3 R8, P0, R152, 0x40, RZ ;  /* 0x0000004098087810 */ /* 0x004fe40007f1e0ff */
        /* <DEDUP_REMOVED lines=140> */
[----:B-1----:R-:W-:Y:S02]  /*15170*/  MOV R4, R8 ;  /* 0x0000000800047202 */ /* 0x002fe40000000f00 */
        /* <DEDUP_REMOVED lines=29> */
.L_x_5546:
        /* <DEDUP_REMOVED lines=11> */
[----:B----4-:R-:W1:Y:S01]  /*15400*/  LDC R156, c[0x0][0xce8] ;  /* 0x00033a00ff9c7b82 */ /* 0x010e620000000800 */
        /* <DEDUP_REMOVED lines=58> */
.L_x_5547:
        /* <DEDUP_REMOVED lines=113> */
[C---:B------:R-:W-:Y:S01]  /*15ec0*/  IMAD.WIDE.U32 R8, R217.reuse, UR4, R8 ;  /* 0x00000004d9087c25 */ /* 0x040fe2000f8e0008 */
[----:B------:R-:W5:Y:S03]  /*15ed0*/  LD.E.128 R60, desc[UR42][R60.64] ;  /* 0x0000002a3c3c7980 */ /* 0x000f66000c101d00 */
[----:B------:R-:W-:Y:S01]  /*15ee0*/  IMAD.IADD R20, R10, 0x1, -R11 ;  /* 0x000000010a147824 */ /* 0x000fe200078e0a0b */
[----:B------:R-:W5:Y:S02]  /*15ef0*/  LD.E.128 R64, desc[UR42][R64.64] ;  /* 0x0000002a40407980 */ /* 0x000f64000c101d00 */
[----:B------:R-:W3:Y:S01]  /*15f00*/  @P3 LDC R91, c[0x0][0xcf0] ;  /* 0x00033c00ff5b3b82 */ /* 0x000ee20000000800 */
[----:B------:R-:W-:Y:S01]  /*15f10*/  SHF.R.S32.HI R10, RZ, 0x1f, R219 ;  /* 0x0000001fff0a7819 */ /* 0x000fe200000114db */
[----:B------:R-:W-:Y:S01]  /*15f20*/  IMAD R9, R217, UR5, R9 ;  /* 0x00000005d9097c24 */ /* 0x000fe2000f8e0209 */
[----:B------:R-:W-:Y:S01]  /*15f30*/  ULDC.64 UR4, c[0x0][0xbf0] ;  /* 0x0002fc0000047ab9 */ /* 0x000fe20000000a00 */
[----:B------:R-:W5:Y:S02]  /*15f40*/  LD.E.128 R68, desc[UR42][R68.64] ;  /* 0x0000002a44447980 */ /* 0x000f64000c101d00 */
[----:B------:R-:W-:Y:S01]  /*15f50*/  IMAD R10, R10, UR4, RZ ;  /* 0x000000040a0a7c24 */ /* 0x000fe2000f8e02ff */
[-C--:B-1----:R-:W-:Y:S01]  /*15f60*/  ISETP.GE.AND P1, PT, R228, R0.reuse, PT ;  /* 0x00000000e400720c */ /* 0x082fe20003f26270 */
[----:B------:R-:W-:Y:S01]  /*15f70*/  IMAD R11, R20, 0x20, R3 ;  /* 0x00000020140b7824 */ /* 0x000fe200078e0203 */
[----:B------:R-:W5:Y:S01]  /*15f80*/  LD.E.128 R72, desc[UR42][R72.64] ;  /* 0x0000002a48487980 */ /* 0x000f62000c101d00 */
[----:B------:R-:W-:Y:S01]  /*15f90*/  IMAD R85, R219, UR5, R10 ;  /* 0x00000005db557c24 */ /* 0x000fe2000f8e020a */
[----:B------:R-:W-:Y:S01]  /*15fa0*/  SEL R10, RZ, 0xffffffff, P1 ;  /* 0xffffffffff0a7807 */ /* 0x000fe20000800000 */
[----:B------:R-:W-:Y:S01]  /*15fb0*/  IMAD.IADD R3, R3, 0x1, R194 ;  /* 0x0000000103037824 */ /* 0x000fe200078e02c2 */
[-C--:B------:R-:W-:Y:S01]  /*15fc0*/  ISETP.GE.AND P0, PT, R225, R0.reuse, PT ;  /* 0x00000000e100720c */ /* 0x080fe20003f06270 */
[----:B------:R-:W-:Y:S01]  /*15fd0*/  IMAD.IADD R194, R194, 0x1, R11 ;  /* 0x00000001c2c27824 */ /* 0x000fe200078e020b */
[----:B------:R-:W5:Y:S01]  /*15fe0*/  LD.E.128 R76, desc[UR42][R76.64] ;  /* 0x0000002a4c4c7980 */ /* 0x000f62000c101d00 */
[----:B------:R-:W-:Y:S01]  /*15ff0*/  IMAD.SHL.U32 R93, R10, 0x2, RZ ;  /* 0x000000020a5d7824 */ /* 0x000fe200078e00ff */
[----:B------:R-:W-:Y:S01]  /*16000*/  SEL R21, RZ, 0xffffffff, P0 ;  /* 0xffffffffff157807 */ /* 0x000fe20000000000 */
[----:B--2---:R-:W-:Y:S01]  /*16010*/  @P3 IMAD.HI.U32 R10, R194, R89, RZ ;  /* 0x00000059c20a3227 */ /* 0x004fe200078e00ff */
[-C--:B------:R-:W-:Y:S01]  /*16020*/  ISETP.GE.AND P2, PT, R187, R0.reuse, PT ;  /* 0x00000000bb00720c */ /* 0x080fe20003f46270 */
[----:B------:R-:W5:Y:S01]  /*16030*/  LD.E.128 R80, desc[UR42][R80.64] ;  /* 0x0000002a50507980 */ /* 0x000f62000c101d00 */
[-C--:B------:R-:W-:Y:S01]  /*16040*/  ISETP.GE.AND P0, PT, R224, R0.reuse, PT ;  /* 0x00000000e000720c */ /* 0x080fe20003f06270 */
        /* <DEDUP_REMOVED lines=61> */
[----:B----4-:R-:W-:Y:S01]  /*16420*/  SHF.R.S32.HI R156, RZ, 0x1f, R228 ;  /* 0x0000001fff9c7819 */ /* 0x010fe200000114e4 */
        /* <DEDUP_REMOVED lines=34> */
.L_x_5550:
[----:B------:R-:W-:Y:S05]  /*16650*/  BSYNC B1 ;  /* 0x0000000000017941 */ /* 0x000fea0003800000 */
.L_x_5549:
        /* <DEDUP_REMOVED lines=40> */
.L_x_5548:
        /* <DEDUP_REMOVED lines=15> */
[----:B----4-:R-:W-:Y:S01]  /*169d0*/  SHF.R.S32.HI R156, RZ, 0x1f, R235 ;  /* 0x0000001fff9c7819 */ /* 0x010fe200000114eb */
[----:B------:R-:W-:Y:S01]  /*169e0*/  IMAD.MOV.U32 R3, RZ, RZ, R11 ;  /* 0x000000ffff037224 */ /* 0x000fe200078e000b */
[----:B------:R-:W-:Y:S01]  /*169f0*/  SHF.R.S32.HI R157, RZ, 0x1f, R236 ;  /* 0x0000001fff9d7819 */ /* 0x000fe200000114ec */
[----:B------:R-:W-:Y:S01]  /*16a00*/  IMAD.WIDE.U32 R8, R217, UR4, R8 ;  /* 0x00000004d9087c25 */ /* 0x000fe2000f8e0008 */
[----:B------:R-:W-:-:S03]  /*16a10*/  SHF.R.S32.HI R158, RZ, 0x1f, R237 ;  /* 0x0000001fff9e7819 */ /* 0x000fc600000114ed */
[----:B------:R-:W-:Y:S01]  /*16a20*/  IMAD R9, R217, UR5, R9 ;  /* 0x00000005d9097c24 */ /* 0x000fe2000f8e0209 */
[----:B-1----:R-:W-:Y:S01]  /*16a30*/  ISETP.NE.AND P0, PT, R10, 0x1, PT ;  /* 0x000000010a00780c */ /* 0x002fe20003f05270 */
[----:B------:R-:W-:Y:S01]  /*16a40*/  ULDC.64 UR4, c[0x0][0xc40] ;  /* 0x0003100000047ab9 */ /* 0x000fe20000000a00 */
[----:B------:R-:W-:Y:S02]  /*16a50*/  IMAD R4, R4, R10, RZ ;  /* 0x0000000a04047224 */ /* 0x000fe400078e02ff */
[----:B------:R-:W-:Y:S02]  /*16a60*/  IMAD R0, R0, UR4, RZ ;  /* 0x0000000400007c24 */ /* 0x000fe4000f8e02ff */
[----:B------:R-:W-:-:S04]  /*16a70*/  IMAD.WIDE.U32 R8, R219, UR4, R8 ;  /* 0x00000004db087c25 */ /* 0x000fc8000f8e0008 */
        /* <DEDUP_REMOVED lines=8> */
[----:B------:R-:W-:-:S03]  /*16b00*/  IMAD.WIDE.U32 R8, R230, UR4, R8 ;  /* 0x00000004e6087c25 */ /* 0x000fc6000f8e0008 */
[----:B------:R-:W2:Y:S01]  /*16b10*/  @P0 LDC R0, c[0x0][0xcf0] ;  /* 0x00033c00ff000b82 */ /* 0x000ea20000000800 */
[----:B------:R-:W-:Y:S01]  /*16b20*/  IMAD R9, R230, UR5, R9 ;  /* 0x00000005e6097c24 */ /* 0x000fe2000f8e0209 */
[----:B------:R-:W-:Y:S01]  /*16b30*/  ULDC.64 UR4, c[0x0][0xc30] ;  /* 0x00030c0000047ab9 */ /* 0x000fe20000000a00 */
[C---:B------:R-:W-:Y:S01]  /*16b40*/  VIADD R164, R192.reuse, 0xb0 ;  /* 0x000000b0c0a47836 */ /* 0x040fe20000000000 */
[----:B------:R-:W-:Y:S01]  /*16b50*/  SHF.R.S32.HI R162, RZ, 0x1f, R162 ;  /* 0x0000001fffa27819 */ /* 0x000fe200000114a2 */
        /* <DEDUP_REMOVED lines=47> */
[C---:B------:R-:W-:Y:S01]  /*16e50*/  VIADD R207, R192.reuse, 0x30 ;  /* 0x00000030c0cf7836 */ /* 0x040fe20000000000 */
[----:B------:R-:W-:Y:S01]  /*16e60*/  SHF.R.S32.HI R205, RZ, 0x1f, R205 ;  /* 0x0000001fffcd7819 */ /* 0x000fe200000114cd */
[----:B------:R-:W-:Y:S01]  /*16e70*/  VIADD R209, R192, 0x28 ;  /* 0x00000028c0d17836 */ /* 0x000fe20000000000 */
[----:B------:R-:W-:Y:S01]  /*16e80*/  LEA.HI.X R3, R8, UR5, R3, 0x2, P0 ;  /* 0x0000000508037c11 */ /* 0x000fe200080f1403 */
[----:B------:R-:W-:Y:S01]  /*16e90*/  VIADD R8, R2, 0x38820 ;  /* 0x0003882002087836 */ /* 0x000fe20000000000 */
[----:B------:R-:W-:Y:S01]  /*16ea0*/  ISETP.GE.AND P0, PT, R194, R4, PT ;  /* 0x00000004c200720c */ /* 0x000fe20003f06270 */
[C---:B------:R-:W-:Y:S01]  /*16eb0*/  VIADD R213, R192.reuse, 0x20 ;  /* 0x00000020c0d57836 */ /* 0x040fe20000000000 */
[----:B------:R1:W2:Y:S01]  /*16ec0*/  SHFL.IDX PT, R15, R0, RZ, 0x1c1f ;  /* 0x001c1fff000f7589 */ /* 0x0002a200000e0000 */
[C---:B------:R-:W-:Y:S01]  /*16ed0*/  VIADD R220, R192.reuse, 0x18 ;  /* 0x00000018c0dc7836 */ /* 0x040fe20000000000 */
[----:B------:R-:W-:Y:S01]  /*16ee0*/  PRMT R8, RZ, 0x654, R8 ;  /* 0x00000654ff087816 */ /* 0x000fe20000000008 */
[C---:B------:R-:W-:Y:S01]  /*16ef0*/  VIADD R226, R192.reuse, 0x10 ;  /* 0x00000010c0e27836 */ /* 0x040fe20000000000 */
[----:B------:R1:W3:Y:S01]  /*16f00*/  SHFL.IDX PT, R14, R3, RZ, 0x1c1f ;  /* 0x001c1fff030e7589 */ /* 0x0002e200000e0000 */
[C---:B------:R-:W-:Y:S01]  /*16f10*/  VIADD R217, R192.reuse, 0x8 ;  /* 0x00000008c0d97836 */ /* 0x040fe20000000000 */
[----:B------:R1:W-:Y:S01]  /*16f20*/  SYNCS.ARRIVE.TRANS64.RED.A1T0 RZ, [R8+URZ], RZ ;  /* 0x000000ff08ff79a7 */ /* 0x0003e2000810043f */
        /* <DEDUP_REMOVED lines=160> */
.L_x_5553:
[----:B------:R-:W-:Y:S05]  /*17930*/  BSYNC B1 ;  /* 0x0000000000017941 */ /* 0x000fea0003800000 */
.L_x_5552:
[----:B-1----:R-:W-:Y:S01]  /*17940*/  VIADD R9, R194, 0x8 ;  /* 0x00000008c2097836 */ /* 0x002fe20000000000 */
[----:B------:R-:W1:Y:S04]  /*17950*/  SHFL.IDX PT, R3, R3, 0x1, 0x1c1f ;  /* 0x003c1f0003037f89 */ /* 0x000e6800000e0000 */
[----:B------:R-:W-:Y:S01]  /*17960*/  ISETP.GE.AND P0, PT, R9, R4, PT ;  /* 0x000000040900720c */ /* 0x000fe20003f06270 */
[----:B------:R-:W2:-:S12]  /*17970*/  SHFL.IDX PT, R0, R0, 0x1, 0x1c1f ;  /* 0x003c1f0000007f89 */ /* 0x000e9800000e0000 */
[----:B------:R-:W-:Y:S05]  /*17980*/  @P0 BRA `(.L_x_5551) ;  /* 0x0000001400cc0947 */ /* 0x000fea0003800000 */
[----:B------:R-:W-:Y:S02]  /*17990*/  ULDC UR4, c[0x0][0xbc8] ;  /* 0x0002f20000047ab9 */ /* 0x000fe40000000800 */
[----:B------:R-:W-:Y:S02]  /*179a0*/  ISETP.GE.AND P4, PT, R192, UR4, PT ;  /* 0x00000004c0007c0c */ /* 0x000fe4000bf86270 */
[----:B------:R-:W-:Y:S02]  /*179b0*/  ISETP.GE.AND P2, PT, R227, UR4, PT ;  /* 0x00000004e3007c0c */ /* 0x000fe4000bf46270 */
[----:B------:R-:W-:Y:S02]  /*179c0*/  ISETP.GE.AND P1, PT, R221, UR4, PT ;  /* 0x00000004dd007c0c */ /* 0x000fe4000bf26270 */
[----:B------:R-:W-:-:S07]  /*179d0*/  ISETP.GE.AND P0, PT, R218, UR4, PT ;  /* 0x00000004da007c0c */ /* 0x000fce000bf06270 */
[----:B--2---:R-:W-:-:S04]  /*179e0*/  @!P4 LEA R8, P3, R192, R0, 0x2 ;  /* 0x00000000c008c211 */ /* 0x004fc800078610ff */
[-C--:B-1----:R-:W-:Y:S02]  /*179f0*/  @!P4 LEA.HI.X R9, R192, R3.reuse, R219, 0x2, P3 ;  /* 0x00000003c009c211 */ /* 0x082fe400018f14db */
[----:B------:R-:W-:Y:S02]  /*17a00*/  ISETP.GE.AND P3, PT, R211, UR4, PT ;  /* 0x00000004d3007c0c */ /* 0x000fe4000bf66270 */
[C---:B------:R-:W-:Y:S01]  /*17a10*/  @!P1 LEA R10, P5, R221.reuse, R0, 0x2 ;  /* 0x00000000dd0a9211 */ /* 0x040fe200078a10ff */
        /* <DEDUP_REMOVED lines=12> */
[CC--:B-1----:R-:W-:Y:S02]  /*17ae0*/  @!P3 LEA R8, P1, R211.reuse, R0.reuse, 0x2 ;  /* 0x00000000d308b211 */ /* 0x0c2fe400078210ff */
[----:B--2---:R-:W-:Y:S02]  /*17af0*/  @!P4 LEA R10, P2, R208, R0, 0x2 ;  /* 0x00000000d00ac211 */ /* 0x004fe400078410ff */
[----:B------:R-:W-:-:S02]  /*17b00*/  @!P3 LEA.HI.X R9, R211, R3, R213, 0x2, P1 ;  /* 0x00000003d309b211 */ /* 0x000fc400008f14d5 */
[----:B------:R-:W-:Y:S02]  /*17b10*/  ISETP.GE.AND P1, PT, R201, UR4, PT ;  /* 0x00000004c9007c0c */ /* 0x000fe4000bf26270 */
[-C--:B------:R-:W-:Y:S01]  /*17b20*/  @!P4 LEA.HI.X R11, R208, R3.reuse, R209, 0x2, P2 ;  /* 0x00000003d00bc211 */ /* 0x080fe200010f14d1 */
        /* <DEDUP_REMOVED lines=21> */
[-C--:B--2---:R-:W-:Y:S02]  /*17c80*/  @!P4 LEA R10, P2, R193, R0.reuse, 0x2 ;  /* 0x00000000c10ac211 */ /* 0x084fe400078410ff */
        /* <DEDUP_REMOVED lines=29> */
[----:B---3--:R-:W-:Y:S01]  /*17e60*/  @!P3 LEA R12, P6, R171, R0, 0x2 ;  /* 0x00000000ab0cb211 */ /* 0x008fe200078c10ff */
[----:B------:R2:W-:Y:S01]  /*17e70*/  @!P4 ST.E.64 desc[UR42][R10.64], R94 ;  /* 0x0000005e0a00c985 */ /* 0x0005e2000c101b2a */
[----:B------:R-:W-:Y:S02]  /*17e80*/  ISETP.GE.AND P4, PT, R161, UR4, PT ;  /* 0x00000004a1007c0c */ /* 0x000fe4000bf86270 */
[----:B------:R-:W-:-:S02]  /*17e90*/  @!P3 LEA.HI.X R13, R171, R3, R172, 0x2, P6 ;  /* 0x00000003ab0db211 */ /* 0x000fc400030f14ac */
[----:B------:R-:W-:-:S03]  /*17ea0*/  @!P2 LEA R14, P6, R169, R0, 0x2 ;  /* 0x00000000a90ea211 */ /* 0x000fc600078c10ff */
[----:B------:R3:W-:Y:S01]  /*17eb0*/  @!P3 ST.E.64 desc[UR42][R12.64], R98 ;  /* 0x000000620c00b985 */ /* 0x0007e2000c101b2a */
[-C--:B------:R-:W-:Y:S02]  /*17ec0*/  @!P1 LEA R20, P3, R167, R0.reuse, 0x2 ;  /* 0x00000000a7149211 */ /* 0x080fe400078610ff */
[-C--:B------:R-:W-:Y:S02]  /*17ed0*/  @!P2 LEA.HI.X R15, R169, R3.reuse, R170, 0x2, P6 ;  /* 0x00000003a90fa211 */ /* 0x080fe400030f14aa */
[-C--:B------:R-:W-:Y:S02]  /*17ee0*/  @!P0 LEA R24, P6, R165, R0.reuse, 0x2 ;  /* 0x00000000a5188211 */ /* 0x080fe400078c10ff */
[-C--:B------:R-:W-:Y:S01]  /*17ef0*/  @!P1 LEA.HI.X R21, R167, R3.reuse, R168, 0x2, P3 ;  /* 0x00000003a7159211 */ /* 0x080fe200018f14a8 */
[----:B------:R4:W-:Y:S01]  /*17f00*/  @!P2 ST.E.64 desc[UR42][R14.64], R102 ;  /* 0x000000660e00a985 */ /* 0x0009e2000c101b2a */
[----:B------:R-:W-:Y:S02]  /*17f10*/  ISETP.GE.AND P3, PT, R159, UR4, PT ;  /* 0x000000049f007c0c */ /* 0x000fe4000bf66270 */
[----:B------:R-:W-:Y:S01]  /*17f20*/  @!P0 LEA.HI.X R25, R165, R3, R166, 0x2, P6 ;  /* 0x00000003a5198211 */ /* 0x000fe200030f14a6 */
[----:B------:R5:W-:Y:S01]  /*17f30*/  @!P1 ST.E.64 desc[UR42][R20.64], R106 ;  /* 0x0000006a14009985 */ /* 0x000be2000c101b2a */
[----:B-1----:R-:W-:-:S02]  /*17f40*/  @!P5 LEA R8, P1, R163, R0, 0x2 ;  /* 0x00000000a308d211 */ /* 0x002fc400078210ff */
[-C--:B--2---:R-:W-:Y:S01]  /*17f50*/  @!P4 LEA R10, P2, R161, R0.reuse, 0x2 ;  /* 0x00000000a10ac211 */ /* 0x084fe200078410ff */
[----:B------:R-:W-:Y:S01]  /*17f60*/  @!P0 ST.E.64 desc[UR42][R24.64], R110 ;  /* 0x0000006e18008985 */ /* 0x000fe2000c101b2a */
[----:B------:R-:W-:Y:S02]  /*17f70*/  ISETP.GE.AND P0, PT, R237, UR4, PT ;  /* 0x00000004ed007c0c */ /* 0x000fe4000bf06270 */
[-C--:B------:R-:W-:Y:S02]  /*17f80*/  @!P5 LEA.HI.X R9, R163, R3.reuse, R164, 0x2, P1 ;  /* 0x00000003a309d211 */ /* 0x080fe400008f14a4 */
[----:B------:R-:W-:Y:S02]  /*17f90*/  ISETP.GE.AND P1, PT, R236, UR4, PT ;  /* 0x00000004ec007c0c */ /* 0x000fe4000bf26270 */
[----:B---3--:R-:W-:Y:S01]  /*17fa0*/  @!P3 LEA R12, P6, R159, R0, 0x2 ;  /* 0x000000009f0cb211 */ /* 0x008fe200078c10ff */
[----:B------:R1:W-:Y:S01]  /*17fb0*/  @!P5 ST.E.64 desc[UR42][R8.64], R114 ;  /* 0x000000720800d985 */ /* 0x0003e2000c101b2a */
[----:B------:R-:W-:-:S02]  /*17fc0*/  @!P4 LEA.HI.X R11, R161, R3, R162, 0x2, P2 ;  /* 0x00000003a10bc211 */ /* 0x000fc400010f14a2 */
[-C--:B------:R-:W-:Y:S02]  /*17fd0*/  @!P3 LEA.HI.X R13, R159, R3.reuse, R160, 0x2, P6 ;  /* 0x000000039f0db211 */ /* 0x080fe400030f14a0 */
[----:B------:R-:W-:Y:S01]  /*17fe0*/  ISETP.GE.AND P2, PT, R233, UR4, PT ;  /* 0x00000004e9007c0c */ /* 0x000fe2000bf46270 */
[----:B------:R2:W-:Y:S01]  /*17ff0*/  @!P4 ST.E.64 desc[UR42][R10.64], R118 ;  /* 0x000000760a00c985 */ /* 0x0005e2000c101b2a */
[----:B------:R-:W-:Y:S02]  /*18000*/  ISETP.GE.AND P4, PT, R235, UR4, PT ;  /* 0x00000004eb007c0c */ /* 0x000fe4000bf86270 */
[C---:B----4-:R-:W-:Y:S01]  /*18010*/  @!P0 LEA R14, P5, R237.reuse, R0, 0x2 ;  /* 0x00000000ed0e8211 */ /* 0x050fe200078a10ff */
[----:B------:R3:W-:Y:S01]  /*18020*/  @!P3 ST.E.64 desc[UR42][R12.64], R122 ;  /* 0x0000007a0c00b985 */ /* 0x0007e2000c101b2a */
[----:B------:R-:W-:Y:S02]  /*18030*/  ISETP.GE.AND P3, PT, R234, UR4, PT ;  /* 0x00000004ea007c0c */ /* 0x000fe4000bf66270 */
[----:B------:R-:W-:-:S02]  /*18040*/  @!P0 LEA.HI.X R15, R237, R3, R158, 0x2, P5 ;  /* 0x00000003ed0f8211 */ /* 0x000fc400028f149e */
[----:B------:R-:W-:Y:S02]  /*18050*/  ISETP.GE.AND P5, PT, R232, UR4, PT ;  /* 0x00000004e8007c0c */ /* 0x000fe4000bfa6270 */
[CC--:B-----5:R-:W-:Y:S01]  /*18060*/  @!P1 LEA R20, P6, R236.reuse, R0.reuse, 0x2 ;  /* 0x00000000ec149211 */ /* 0x0e0fe200078c10ff */
[----:B------:R4:W-:Y:S02]  /*18070*/  @!P0 ST.E.64 desc[UR42][R14.64], R126 ;  /* 0x0000007e0e008985 */ /* 0x0009e4000c101b2a */
[CC--:B-1----:R-:W-:Y:S02]  /*18080*/  @!P4 LEA R8, P0, R235.reuse, R0.reuse, 0x2 ;  /* 0x00000000eb08c211 */ /* 0x0c2fe400078010ff */
[-C--:B------:R-:W-:Y:S02]  /*18090*/  @!P1 LEA.HI.X R21, R236, R3.reuse, R157, 0x2, P6 ;  /* 0x00000003ec159211 */ /* 0x080fe400030f149d */
[-C--:B--2---:R-:W-:Y:S02]  /*180a0*/  @!P3 LEA R10, P6, R234, R0.reuse, 0x2 ;  /* 0x00000000ea0ab211 */ /* 0x084fe400078c10ff */
        /* <DEDUP_REMOVED lines=17> */
.L_x_5545:
        /* <DEDUP_REMOVED lines=17> */
[----:B------:R-:W3:Y:S01]  /*182d0*/  @!P2 LDC R218, c[0x0][0xbd4] ;  /* 0x0002f500ffdaab82 */ /* 0x000ee20000000800 */
[----:B-1----:R-:W-:Y:S01]  /*182e0*/  VIADD R32, R4, 0xffffff80 ;  /* 0xffffff8004207836 */ /* 0x002fe20000000000 */
[----:B---3--:R-:W-:-:S04]  /*182f0*/  ISETP.GT.AND P2, PT, R218, 0x1, PT ;  /* 0x00000001da00780c */ /* 0x008fc80003f44270 */
[----:B------:R-:W-:Y:S01]  /*18300*/  ISETP.GT.AND P3, PT, R32, 0x3f, PT ;  /* 0x0000003f2000780c */ /* 0x000fe20003f64270 */
[----:B--2---:R-:W-:-:S12]  /*18310*/  @P1 BRA `(.L_x_5554) ;  /* 0x0000000000101947 */ /* 0x004fd80003800000 */
[----:B------:R-:W-:Y:S05]  /*18320*/  @!P0 BRA `(.L_x_5554) ;  /* 0x00000000000c8947 */ /* 0x000fea0003800000 */
[----:B------:R-:W2:Y:S04]  /*18330*/  LDG.E R11, desc[UR42][R8.64] ;  /* 0x0000002a080b7981 */ /* 0x000ea8000c1e1900 */
[----:B-----5:R-:W2:Y:S02]  /*18340*/  LDG.E R0, desc[UR42][R8.64+0x4] ;  /* 0x0000042a08007981 */ /* 0x020ea4000c1e1900 */
[----:B--2---:R-:W-:-:S07]  /*18350*/  IMAD.IADD R0, R0, 0x1, -R11 ;  /* 0x0000000100007824 */ /* 0x004fce00078e0a0b */
.L_x_5554:
[----:B------:R-:W2:Y:S01]  /*18360*/  LDL.LU R4, [R1+0x60] ;  /* 0x0000600001047983 */ /* 0x000ea20000300800 */
[----:B------:R-:W-:Y:S01]  /*18370*/  BSSY B1, `(.L_x_5555) ;  /* 0x0000036000017945 */ /* 0x000fe20003800000 */
[----:B------:R-:W-:Y:S02]  /*18380*/  SEL R219, R219, RZ, !P0 ;  /* 0x000000ffdbdb7207 */ /* 0x000fe40004000000 */
[----:B-----5:R-:W-:Y:S02]  /*18390*/  SHF.R.S32.HI R28, RZ, 0x1f, R3 ;  /* 0x0000001fff1c7819 */ /* 0x020fe40000011403 */
[----:B--2---:R-:W-:Y:S01]  /*183a0*/  SEL R30, R4, RZ, !P0 ;  /* 0x000000ff041e7207 */ /* 0x004fe20004000000 */
[----:B------:R-:W-:Y:S06]  /*183b0*/  @P3 BRA `(.L_x_5556) ;  /* 0x0000000000c43947 */ /* 0x000fec0003800000 */
[----:B------:R-:W1:Y:S01]  /*183c0*/  S2R R33, SR_TID.X ;  /* 0x0000000000217919 */ /* 0x000e620000002100 */
[----:B------:R-:W2:Y:S02]  /*183d0*/  LDC R35, c[0x0][0xce8] ;  /* 0x00033a00ff237b82 */ /* 0x000ea40000000800 */
[----:B--2---:R-:W-:Y:S01]  /*183e0*/  IMAD R4, R0, R35, RZ ;  /* 0x0000002300047224 */ /* 0x004fe200078e02ff */
[----:B-1----:R-:W-:-:S04]  /*183f0*/  IADD3 R33, R194, -0x80, R33 ;  /* 0xffffff80c2217810 */ /* 0x002fc80007ffe021 */
        /* <DEDUP_REMOVED lines=9> */
[----:B------:R-:W3:Y:S08]  /*18490*/  LDC.64 R24, c[0x0][R26+0x218] ;  /* 0x000086001a187b82 */ /* 0x000ef00000000a00 */
[----:B------:R-:W5:Y:S08]  /*184a0*/  LDC.64 R12, c[0x0][R26+0x228] ;  /* 0x00008a001a0c7b82 */ /* 0x000f700000000a00 */
[----:B------:R-:W0:Y:S08]  /*184b0*/  @P1 LDC R4, c[0x0][0xcec] ;  /* 0x00033b00ff041b82 */ /* 0x000e300000000800 */
[----:B------:R-:W4:Y:S08]  /*184c0*/  LDC.64 R10, c[0x0][R26+0x210] ;  /* 0x000084001a0a7b82 */ /* 0x000f300000000a00 */
[----:B------:R-:W5:Y:S01]  /*184d0*/  @P1 LDC R31, c[0x0][0xcf0] ;  /* 0x00033c00ff1f1b82 */ /* 0x000f620000000800 */
[----:B0-----:R-:W-:-:S07]  /*184e0*/  @P1 IMAD.HI.U32 R4, R33, R4, RZ ;  /* 0x0000000421041227 */ /* 0x001fce00078e00ff */
[----:B-1----:R-:W0:Y:S01]  /*184f0*/  @!P0 LDC R8, c[0x0][0xc50] ;  /* 0x00031400ff088b82 */ /* 0x002e220000000800 */
[-C--:B--2---:R-:W-:Y:S02]  /*18500*/  IMAD R15, R15, R219.reuse, RZ ;  /* 0x000000db0f0f7224 */ /* 0x084fe400078e02ff */
[----:B------:R-:W-:-:S05]  /*18510*/  IMAD.WIDE.U32 R20, R14, R219, RZ ;  /* 0x000000db0e147225 */ /* 0x000fca00078e00ff */
[----:B------:R-:W1:Y:S01]  /*18520*/  @!P0 LDC R9, c[0x0][0xc54] ;  /* 0x00031500ff098b82 */ /* 0x000e620000000800 */
[-C--:B---3--:R-:W-:Y:S02]  /*18530*/  IMAD R29, R25, R217.reuse, RZ ;  /* 0x000000d9191d7224 */ /* 0x088fe400078e02ff */
        /* <DEDUP_REMOVED lines=16> */
[-C--:B----4-:R-:W-:Y:S01]  /*18640*/  IMAD R4, R11, R15.reuse, RZ ;  /* 0x0000000f0b047224 */ /* 0x090fe200078e02ff */
[----:B------:R-:W-:Y:S01]  /*18650*/  SHF.R.S32.HI R21, RZ, 0x1f, R15 ;  /* 0x0000001fff157819 */ /* 0x000fe2000001140f */
[----:B------:R-:W-:Y:S02]  /*18660*/  IMAD.MOV.U32 R11, RZ, RZ, -0x800000 ;  /* 0xff800000ff0b7424 */ /* 0x000fe400078e00ff */
[----:B------:R-:W-:-:S04]  /*18670*/  IMAD.WIDE.U32 R12, R10, R15, R12 ;  /* 0x0000000f0a0c7225 */ /* 0x000fc800078e000c */
[----:B------:R-:W-:Y:S01]  /*18680*/  IMAD R21, R10, R21, R4 ;  /* 0x000000150a157224 */ /* 0x000fe200078e0204 */
[----:B0-----:R-:W-:-:S03]  /*18690*/  LEA R8, P0, R12, R8, 0x2 ;  /* 0x000000080c087211 */ /* 0x001fc600078010ff */
[----:B------:R-:W-:-:S05]  /*186a0*/  IMAD.IADD R4, R13, 0x1, R21 ;  /* 0x000000010d047824 */ /* 0x000fca00078e0215 */
[----:B-1----:R-:W-:-:S05]  /*186b0*/  LEA.HI.X R9, R12, R9, R4, 0x2, P0 ;  /* 0x000000090c097211 */ /* 0x002fca00000f1404 */
[----:B------:R1:W-:Y:S02]  /*186c0*/  STG.E desc[UR42][R8.64], R11 ;  /* 0x0000000b08007986 */ /* 0x0003e4000c10192a */
.L_x_5556:
[----:B------:R-:W-:Y:S05]  /*186d0*/  BSYNC B1 ;  /* 0x0000000000017941 */ /* 0x000fea0003800000 */
.L_x_5555:
[----:B------:R-:W-:Y:S05]  /*186e0*/  @P2 BRA `(.L_x_5551) ;  /* 0x0000000800742947 */ /* 0x000fea0003800000 */
[----:B------:R-:W2:Y:S01]  /*186f0*/  LDC R13, c[0x0][0xce8] ;  /* 0x00033a00ff0d7b82 */ /* 0x000ea20000000800 */
[----:B------:R-:W-:Y:S01]  /*18700*/  ULDC.64 UR4, c[0x0][0xba0] ;  /* 0x0002e80000047ab9 */ /* 0x000fe20000000a00 */
[----:B-1----:R-:W-:Y:S01]  /*18710*/  SHF.R.S32.HI R11, RZ, 0x1f, R32 ;  /* 0x0000001fff0b7819 */ /* 0x002fe20000011420 */
[----:B------:R-:W-:Y:S01]  /*18720*/  IMAD R4, R28, UR4, RZ ;  /* 0x000000041c047c24 */ /* 0x000fe2000f8e02ff */
[----:B------:R-:W-:Y:S01]  /*18730*/  BSSY B1, `(.L_x_5557) ;  /* 0x0000074000017945 */ /* 0x000fe20003800000 */
[----:B------:R-:W-:Y:S01]  /*18740*/  IMAD.WIDE.U32 R8, R3, UR4, RZ ;  /* 0x0000000403087c25 */ /* 0x000fe2000f8e00ff */
[----:B------:R-:W-:Y:S02]  /*18750*/  LEA.HI R11, R11, R32, RZ, 0x3 ;  /* 0x000000200b0b7211 */ /* 0x000fe400078f18ff */
[----:B------:R-:W1:Y:S01]  /*18760*/  LDC R26, c[0x0][0xbc8] ;  /* 0x0002f200ff1a7b82 */ /* 0x000e620000000800 */
        /* <DEDUP_REMOVED lines=15> */
[----:B--2---:R-:W-:Y:S01]  /*18860*/  ISETP.NE.AND P0, PT, R13, 0x1, PT ;  /* 0x000000010d00780c */ /* 0x004fe20003f05270 */
[----:B------:R-:W-:Y:S01]  /*18870*/  IMAD R11, R3, 0x20, R12 ;  /* 0x00000020030b7824 */ /* 0x000fe200078e020c */
[----:B------:R-:W-:Y:S01]  /*18880*/  ULDC.64 UR4, c[0x0][0xbf0] ;  /* 0x0002fc0000047ab9 */ /* 0x000fe20000000a00 */
[----:B------:R-:W-:Y:S01]  /*18890*/  IMAD R29, R0, R13, RZ ;  /* 0x0000000d001d7224 */ /* 0x000fe200078e02ff */
[----:B------:R-:W-:Y:S01]  /*188a0*/  SHF.R.S32.HI R38, RZ, 0x1f, R228 ;  /* 0x0000001fff267819 */ /* 0x000fe200000114e4 */
[----:B------:R-:W-:Y:S02]  /*188b0*/  IMAD.IADD R10, R194, 0x1, R11 ;  /* 0x00000001c20a7824 */ /* 0x000fe400078e020b */
[----:B------:R-:W-:Y:S01]  /*188c0*/  IMAD R3, R30, UR4, RZ ;  /* 0x000000041e037c24 */ /* 0x000fe2000f8e02ff */
[-C--:B-1----:R-:W-:Y:S01]  /*188d0*/  ISETP.GE.AND P1, PT, R228, R26.reuse, PT ;  /* 0x0000001ae400720c */ /* 0x082fe20003f26270 */
[----:B------:R-:W-:Y:S01]  /*188e0*/  IMAD.WIDE.U32 R8, R219, UR4, R8 ;  /* 0x00000004db087c25 */ /* 0x000fe2000f8e0008 */
[----:B------:R-:W-:-:S02]  /*188f0*/  ISETP.GE.AND P2, PT, R187, R26, PT ;  /* 0x0000001abb00720c */ /* 0x000fc40003f46270 */
[----:B------:R-:W-:Y:S01]  /*18900*/  SHF.R.S32.HI R30, RZ, 0x1f, R31 ;  /* 0x0000001fff1e7819 */ /* 0x000fe2000001141f */
[----:B------:R-:W1:Y:S01]  /*18910*/  @P0 LDC R15, c[0x0][0xcec] ;  /* 0x00033b00ff0f0b82 */ /* 0x000e620000000800 */
[----:B------:R-:W-:Y:S01]  /*18920*/  IMAD R11, R219, UR5, R3 ;  /* 0x00000005db0b7c24 */ /* 0x000fe2000f8e0203 */
[----:B------:R-:W-:Y:S01]  /*18930*/  ULDC.64 UR4, c[0x0][0xbe0] ;  /* 0x0002f80000047ab9 */ /* 0x000fe20000000a00 */
[----:B------:R-:W-:Y:S01]  /*18940*/  IMAD.MOV.U32 R3, RZ, RZ, R10 ;  /* 0x000000ffff037224 */ /* 0x000fe200078e000a */
[----:B------:R-:W-:Y:S01]  /*18950*/  SEL R0, RZ, 0x1, P2 ;  /* 0x00000001ff007807 */ /* 0x000fe20001000000 */
[----:B------:R-:W-:Y:S01]  /*18960*/  IMAD.IADD R9, R9, 0x1, R11 ;  /* 0x0000000109097824 */ /* 0x000fe200078e020b */
[----:B------:R-:W-:Y:S01]  /*18970*/  ISETP.GE.AND P2, PT, R33, R26, PT ;  /* 0x0000001a2100720c */ /* 0x000fe20003f46270 */
[----:B------:R-:W-:Y:S01]  /*18980*/  IMAD.IADD R194, R12, 0x1, R194 ;  /* 0x000000010cc27824 */ /* 0x000fe200078e02c2 */
[----:B------:R-:W2:Y:S01]  /*18990*/  @P0 LDC R21, c[0x0][0xcf0] ;  /* 0x00033c00ff150b82 */ /* 0x000ea20000000800 */
[----:B-1----:R-:W-:-:S05]  /*189a0*/  @P0 IMAD.HI.U32 R4, R10, R15, RZ ;  /* 0x0000000f0a040227 */ /* 0x002fca00078e00ff */
[----:B--2---:R-:W-:Y:S02]  /*189b0*/  @P0 SHF.R.U32.HI R3, RZ, R21, R4 ;  /* 0x00000015ff030219 */ /* 0x004fe40000011604 */
        /* <DEDUP_REMOVED lines=75> */
.L_x_5558:
[----:B------:R-:W-:Y:S05]  /*18e70*/  BSYNC B1 ;  /* 0x0000000000017941 */ /* 0x000fea0003800000 */
.L_x_5557:
[----:B------:R-:W-:Y:S01]  /*18e80*/  VIADD R0, R194, 0x20 ;  /* 0x00000020c2007836 */ /* 0x000fe20000000000 */
[----:B---3--:R3:W0:Y:S04]  /*18e90*/  SHFL.IDX PT, R9, R3, 0x1, 0x181f ;  /* 0x00381f0003097f89 */ /* 0x00862800000e0000 */
        /* <DEDUP_REMOVED lines=34> */
.L_x_5551:
[----:B------:R-:W-:Y:S05]  /*190c0*/  BSYNC B0 ;  /* 0x0000000000007941 */ /* 0x000fea0003800000 */
.L_x_5544:
[----:B------:R-:W-:Y:S02]  /*190d0*/  ULDC UR4, c[0x0][0xd3c] ;  /* 0x00034f0000047ab9 */ /* 0x000fe40000000800 */
[----:B------:R-:W-:-:S13]  /*190e0*/  ISETP.GE.AND P0, PT, R7, UR4, PT ;  /* 0x0000000407007c0c */ /* 0x000fda000bf06270 */
[----:B------:R-:W-:Y:S05]  /*190f0*/  @!P0 BRA `(.L_x_5559) ;  /* 0xfffffe8400448947 */ /* 0x000fea000383ffff */
[----:B------:R-:W-:Y:S05]  /*19100*/  BRA `(.L_x_5417) ;  /* 0x000000a800ec7947 */ /* 0x000fea0003800000 */
.L_x_5415:
        /* <DEDUP_REMOVED lines=18> */
.L_x_5560:
        /* <DEDUP_REMOVED lines=43> */
.L_x_5564:
        /* <DEDUP_REMOVED lines=39> */
.L_x_5562:
        /* <DEDUP_REMOVED lines=12> */
.L_x_5565:
        /* <DEDUP_REMOVED lines=63> */
.L_x_5566:
        /* <DEDUP_REMOVED lines=61> */
.L_x_5567:
[----:B01----:R-:W-:-:S05]  /*19fd0*/  LOP3.LUT R3, RZ, R2, RZ, 0x33, !PT ;  /* 0x00000002ff037212 */ /* 0x003fca00078e33ff */
[----:B------:R-:W-:-:S05]  /*19fe0*/  IMAD.IADD R2, R4, 0x1, R3 ;  /* 0x0000000104027824 */ /* 0x000fca00078e0203 */
[----:B------:R1:W-:Y:S01]  /*19ff0*/  STL [R1+0x4], R2 ;  /* 0x0000040201007387 */ /* 0x0003e20000100800 */
[----:B------:R-:W-:Y:S05]  /*1a000*/  BRA `(.L_x_5568) ;  /* 0x0000000000107947 */ /* 0x000fea0003800000 */
.L_x_5563:
[----:B------:R-:W-:Y:S01]  /*1a010*/  IMAD.U32 R2, RZ, RZ, UR6 ;  /* 0x00000006ff027e24 */ /* 0x000fe2000f8e00ff */
[----:B------:R0:W-:Y:S04]  /*1a020*/  STL [R1+0x4], RZ ;  /* 0x000004ff01007387 */ /* 0x0001e80000100800 */
[----:B------:R0:W-:Y:S04]  /*1a030*/  STL [R1+0x8], RZ ;  /* 0x000008ff01007387 */ /* 0x0001e80000100800 */
[----:B------:R0:W-:Y:S02]  /*1a040*/  STL [R1], R2 ;  /* 0x0000000201007387 */ /* 0x0001e40000100800 */
.L_x_5568:
        /* <DEDUP_REMOVED lines=10> */
.L_x_5561:
        /* <DEDUP_REMOVED lines=40> */
.L_x_5743:
[----:B--2---:R-:W2:Y:S01]  /*1a370*/  LDL R0, [R1+0xc] ;  /* 0x00000c0001007983 */ /* 0x004ea20000100800 */
[----:B-1----:R-:W2:Y:S01]  /*1a380*/  LDC.64 R2, c[0x0][0xd88] ;  /* 0x00036200ff027b82 */ /* 0x002ea20000000a00 */
[----:B------:R-:W-:Y:S05]  /*1a390*/  YIELD ;  /* 0x0000000000007946 */ /* 0x000fea0003800000 */
[----:B------:R-:W-:Y:S01]  /*1a3a0*/  ULDC.64 UR4, c[0x0][0xb20] ;  /* 0x0002c80000047ab9 */ /* 0x000fe20000000a00 */
[----:B0-----:R-:W-:Y:S02]  /*1a3b0*/  CS2R R8, SRZ ;  /* 0x0000000000087805 */ /* 0x001fe4000001ff00 */
        /* <DEDUP_REMOVED lines=27> */
[----:B------:R-:W-:Y:S02]  /*1a570*/  IADD3.X R3, R15, UR5, RZ, P4, !PT ;  /* 0x000000050f037c10 */ /* 0x000fe4000a7fe4ff */
        /* <DEDUP_REMOVED lines=32> */
.L_x_5570:
        /* <DEDUP_REMOVED lines=17> */
.L_x_5571:
[----:B------:R-:W-:Y:S05]  /*1a890*/  @!P0 BRA `(.L_x_5572) ;  /* 0x00000000000c8947 */ /* 0x000fea0003800000 */
[----:B------:R-:W2:Y:S04]  /*1a8a0*/  LDG.E R8, desc[UR42][R6.64] ;  /* 0x0000002a06087981 */ /* 0x000ea8000c1e1900 */
[----:B------:R-:W2:Y:S02]  /*1a8b0*/  LDG.E R6, desc[UR42][R6.64+0x4] ;  /* 0x0000042a06067981 */ /* 0x000ea4000c1e1900 */
[----:B--2---:R-:W-:-:S07]  /*1a8c0*/  IMAD.IADD R8, R6, 0x1, -R8 ;  /* 0x0000000106087824 */ /* 0x004fce00078e0a08 */
.L_x_5572:
[----:B-12---:R-:W2:Y:S01]  /*1a8d0*/  @P1 LDG.E R2, desc[UR42][R4.64] ;  /* 0x0000002a04021981 */ /* 0x006ea2000c1e1900 */
[----:B------:R-:W1:Y:S03]  /*1a8e0*/  LDC R3, c[0x0][0x448] ;  /* 0x00011200ff037b82 */ /* 0x000e660000000800 */
[----:B------:R-:W3:Y:S04]  /*1a8f0*/  LDL R6, [R1+0x4] ;  /* 0x0000040001067983 */ /* 0x000ee80000100800 */
[----:B------:R4:W2:Y:S01]  /*1a900*/  @P1 LDG.E R4, desc[UR42][R4.64+0x4] ;  /* 0x0000042a04041981 */ /* 0x0008a2000c1e1900 */
[----:B-1----:R-:W-:-:S13]  /*1a910*/  ISETP.NE.AND P0, PT, R3, 0x1, PT ;  /* 0x000000010300780c */ /* 0x002fda0003f05270 */
[----:B------:R-:W1:Y:S08]  /*1a920*/  @P0 LDC R3, c[0x0][0x44c] ;  /* 0x00011300ff030b82 */ /* 0x000e700000000800 */
[----:B----4-:R-:W4:Y:S01]  /*1a930*/  @P0 LDC R5, c[0x0][0x450] ;  /* 0x00011400ff050b82 */ /* 0x010f220000000800 */
[----:B-----5:R-:W-:Y:S01]  /*1a940*/  IMAD.IADD R7, R8, 0x1, -R0 ;  /* 0x0000000108077824 */ /* 0x020fe200078e0a00 */
[----:B------:R-:W-:-:S05]  /*1a950*/  LOP3.LUT R12, R10, 0xff, RZ, 0xc0, !PT ;  /* 0x000000ff0a0c7812 */ /* 0x000fca00078ec0ff */
[----:B------:R0:W-:Y:S01]  /*1a960*/  STL [R1+0x70], R12 ;  /* 0x0000700c01007387 */ /* 0x0001e20000100800 */
[----:B------:R-:W-:Y:S01]  /*1a970*/  BSSY B0, `(.L_x_5573) ;  /* 0x0000032000007945 */ /* 0x000fe20003800000 */
[----:B------:R-:W-:Y:S01]  /*1a980*/  SHF.R.U32.HI R10, RZ, 0x10, R10 ;  /* 0x00000010ff0a7819 */ /* 0x000fe2000001160a */
[----:B--2---:R-:W-:Y:S02]  /*1a990*/  @P1 IMAD.IADD R11, R4, 0x1, -R2 ;  /* 0x00000001040b1824 */ /* 0x004fe400078e0a02 */
[----:B---3--:R-:W-:-:S04]  /*1a9a0*/  IMAD.SHL.U32 R2, R6, 0x40, RZ ;  /* 0x0000004006027824 */ /* 0x008fc800078e00ff */
[----:B------:R-:W-:-:S04]  /*1a9b0*/  VIADD R2, R2, 0x3f ;  /* 0x0000003f02027836 */ /* 0x000fc80000000000 */
[----:B-1----:R-:W-:-:S05]  /*1a9c0*/  @P0 IMAD.HI.U32 R0, R2, R3, RZ ;  /* 0x0000000302000227 */ /* 0x002fca00078e00ff */
[----:B----4-:R-:W-:Y:S01]  /*1a9d0*/  @P0 SHF.R.U32.HI R2, RZ, R5, R0 ;  /* 0x00000005ff020219 */ /* 0x010fe20000011600 */
[----:B------:R-:W-:-:S05]  /*1a9e0*/  IMAD.IADD R0, R7, 0x1, R11 ;  /* 0x0000000107007824 */ /* 0x000fca00078e020b */
[C---:B------:R-:W-:Y:S01]  /*1a9f0*/  IADD3 R21, R0.reuse, 0x40, -R14 ;  /* 0x0000004000157810 */ /* 0x040fe20007ffe80e */
[----:B------:R-:W-:-:S04]  /*1aa00*/  VIADD R3, R0, 0x3f ;  /* 0x0000003f00037836 */ /* 0x000fc80000000000 */
[----:B------:R-:W-:Y:S01]  /*1aa10*/  IMAD.IADD R0, R21, 0x1, R2 ;  /* 0x0000000115007824 */ /* 0x000fe200078e0202 */
[----:B------:R-:W-:-:S04]  /*1aa20*/  SHF.R.S32.HI R2, RZ, 0x1f, R3 ;  /* 0x0000001fff027819 */ /* 0x000fc80000011403 */
[----:B------:R-:W-:Y:S02]  /*1aa30*/  SHF.R.S32.HI R6, RZ, 0x1f, R0 ;  /* 0x0000001fff067819 */ /* 0x000fe40000011400 */
[----:B------:R-:W-:Y:S02]  /*1aa40*/  LEA.HI R2, R2, R3, RZ, 0x6 ;  /* 0x0000000302027211 */ /* 0x000fe400078f30ff */
[----:B------:R-:W-:Y:S02]  /*1aa50*/  LEA.HI R6, R6, R0, RZ, 0x6 ;  /* 0x0000000006067211 */ /* 0x000fe400078f30ff */
[----:B------:R-:W-:Y:S02]  /*1aa60*/  SHF.R.S32.HI R20, RZ, 0x6, R2 ;  /* 0x00000006ff147819 */ /* 0x000fe40000011402 */
[----:B------:R-:W-:-:S04]  /*1aa70*/  SHF.R.S32.HI R6, RZ, 0x6, R6 ;  /* 0x00000006ff067819 */ /* 0x000fc80000011406 */
[----:B------:R-:W-:-:S04]  /*1aa80*/  VIMNMX R6, R20, R6, PT ;  /* 0x0000000614067248 */ /* 0x000fc80003fe0100 */
[----:B------:R-:W-:Y:S01]  /*1aa90*/  ISETP.GE.AND P0, PT, R6, 0x1, PT ;  /* 0x000000010600780c */ /* 0x000fe20003f06270 */
[----:B------:R-:W-:-:S12]  /*1aaa0*/  IMAD.MOV.U32 R0, RZ, RZ, RZ ;  /* 0x000000ffff007224 */ /* 0x000fd800078e00ff */
        /* <DEDUP_REMOVED lines=30> */
.L_x_5574:
[----:B------:R-:W-:Y:S05]  /*1ac90*/  BSYNC B0 ;  /* 0x0000000000007941 */ /* 0x000fea0003800000 */
.L_x_5573:
        /* <DEDUP_REMOVED lines=24> */
.L_x_5787:
[----:B-1----:R-:W-:Y:S02]  /*1ae20*/  ISETP.NE.AND P0, PT, R14, RZ, PT ;  /* 0x000000ff0e00720c */ /* 0x002fe40003f05270 */
[----:B------:R-:W-:-:S11]  /*1ae30*/  PLOP3.LUT P6, PT, PT, PT, PT, 0x8, 0x0 ;  /* 0x000000000000781c */ /* 0x000fd60003fce170 */
[----:B------:R-:W-:Y:S05]  /*1ae40*/  @P0 BRA `(.L_x_5578) ;  /* 0x00000000000c0947 */ /* 0x000fea0003800000 */
[----:B------:R-:W-:-:S03]  /*1ae50*/  UMOV UR4, 0xffffffff ;  /* 0xffffffff00047882 */ /* 0x000fc60000000000 */
[----:B------:R-:W-:Y:S05]  /*1ae60*/  BRA.DIV UR4, `(.L_x_5579) ;  /* 0x0000009a04a87947 */ /* 0x000fea000b800000 */
[----:B------:R-:W-:-:S13]  /*1ae70*/  ELECT P6, URZ, PT ;  /* 0x00000000003f782f */ /* 0x000fda00038c0000 */
.L_x_5578:
        /* <DEDUP_REMOVED lines=9> */
.L_x_5790:
[----:B------:R-:W-:Y:S05]  /*1af10*/  BSYNC B1 ;  /* 0x0000000000017941 */ /* 0x000fea0003800000 */
.L_x_5580:
        /* <DEDUP_REMOVED lines=12> */
.L_x_5791:
[----:B------:R-:W-:Y:S05]  /*1afe0*/  BSYNC B2 ;  /* 0x0000000000027941 */ /* 0x000fea0003800000 */
.L_x_5584:
        /* <DEDUP_REMOVED lines=9> */
.L_x_5587:
[----:B------:R-:W-:Y:S05]  /*1b080*/  BSYNC B2 ;  /* 0x0000000000027941 */ /* 0x000fea0003800000 */
.L_x_5586:
        /* <DEDUP_REMOVED lines=13> */
.L_x_5588:
        /* <DEDUP_REMOVED lines=13> */
.L_x_5792:
[----:B------:R-:W-:Y:S05]  /*1b230*/  BSYNC B2 ;  /* 0x0000000000027941 */ /* 0x000fea0003800000 */
.L_x_5589:
        /* <DEDUP_REMOVED lines=11> */
.L_x_5592:
[----:B------:R-:W-:Y:S05]  /*1b2f0*/  BSYNC B2 ;  /* 0x0000000000027941 */ /* 0x000fea0003800000 */
.L_x_5591:
        /* <DEDUP_REMOVED lines=10> */
.L_x_5593:
        /* <DEDUP_REMOVED lines=15> */
.L_x_5594:
        /* <DEDUP_REMOVED lines=15> */
.L_x_5595:
        /* <DEDUP_REMOVED lines=15> */
.L_x_5596:
        /* <DEDUP_REMOVED lines=15> */
.L_x_5597:
        /* <DEDUP_REMOVED lines=15> */
.L_x_5598:
        /* <DEDUP_REMOVED lines=15> */
.L_x_5599:
        /* <DEDUP_REMOVED lines=15> */
.L_x_5600:
        /* <DEDUP_REMOVED lines=10> */
.L_x_5583:
[----:B------:R-:W-:Y:S05]  /*1bad0*/  BSYNC B1 ;  /* 0x0000000000017941 */ /* 0x000fea0003800000 */
.L_x_5582:
        /* <DEDUP_REMOVED lines=13> */
.L_x_5620:
        /* <DEDUP_REMOVED lines=13> */
.L_x_5793:
[----:B------:R-:W-:Y:S05]  /*1bc80*/  BSYNC B2 ;  /* 0x0000000000027941 */ /* 0x000fea0003800000 */
.L_x_5603:
        /* <DEDUP_REMOVED lines=9> */
.L_x_5606:
[----:B------:R-:W-:Y:S05]  /*1bd20*/  BSYNC B2 ;  /* 0x0000000000027941 */ /* 0x000fea0003800000 */
.L_x_5605:
        /* <DEDUP_REMOVED lines=12> */
.L_x_5607:
        /* <DEDUP_REMOVED lines=13> */
.L_x_5794:
[----:B------:R-:W-:Y:S05]  /*1bec0*/  BSYNC B2 ;  /* 0x0000000000027941 */ /* 0x000fea0003800000 */
.L_x_5608:
        /* <DEDUP_REMOVED lines=11> */
.L_x_5611:
[----:B------:R-:W-:Y:S05]  /*1bf80*/  BSYNC B2 ;  /* 0x0000000000027941 */ /* 0x000fea0003800000 */
.L_x_5610:
        /* <DEDUP_REMOVED lines=10> */
.L_x_5612:
        /* <DEDUP_REMOVED lines=15> */
.L_x_5613:
        /* <DEDUP_REMOVED lines=15> */
.L_x_5614:
        /* <DEDUP_REMOVED lines=15> */
.L_x_5615:
        /* <DEDUP_REMOVED lines=15> */
.L_x_5616:
        /* <DEDUP_REMOVED lines=15> */
.L_x_5617:
        /* <DEDUP_REMOVED lines=15> */
.L_x_5618:
        /* <DEDUP_REMOVED lines=15> */
.L_x_5619:
        /* <DEDUP_REMOVED lines=10> */
.L_x_5602:
[----:B------:R-:W-:Y:S05]  /*1c760*/  BSYNC B1 ;  /* 0x0000000000017941 */ /* 0x000fea0003800000 */
.L_x_5601:
        /* <DEDUP_REMOVED lines=12> */
.L_x_5576:
[----:B------:R-:W-:Y:S05]  /*1c830*/  BSYNC B0 ;  /* 0x0000000000007941 */ /* 0x000fea0003800000 */
.L_x_5575:
        /* <DEDUP_REMOVED lines=49> */
.L_x_5622:
[----:B------:R-:W-:Y:S05]  /*1cb50*/  BSYNC B0 ;  /* 0x0000000000007941 */ /* 0x000fea0003800000 */
.L_x_5621:
        /* <DEDUP_REMOVED lines=19> */
[----:B-1----:R-:W2:Y:S04]  /*1cc90*/  @P0 ATOMG.E.ADD.STRONG.GPU PT, R2, desc[UR42][R4.64], R2 ;  /* 0x00000002040209a8 */ /* 0x002ea800081ee1ea */
[----:B--2---:R0:W1:Y:S02]  /*1cca0*/  SHFL.IDX PT, R2, R2, R0, 0x1f ;  /* 0x00001f0002027589 */ /* 0x00406400000e0000 */
[----:B0-----:R-:W0:Y:S02]  /*1ccb0*/  S2R R0, SR_LTMASK ;  /* 0x0000000000007919 */ /* 0x001e240000003900 */
[----:B0-----:R-:W-:-:S06]  /*1ccc0*/  LOP3.LUT R0, R0, UR4, RZ, 0xc0, !PT ;  /* 0x0000000400007c12 */ /* 0x001fcc000f8ec0ff */
[----:B------:R-:W1:Y:S02]  /*1ccd0*/  POPC R0, R0 ;  /* 0x0000000000007309 */ /* 0x000e640000000000 */
[----:B-1----:R-:W-:-:S05]  /*1cce0*/  IADD3 R0, R2, UR37, R0 ;  /* 0x0000002502007c10 */ /* 0x002fca000fffe000 */
[----:B------:R4:W-:Y:S01]  /*1ccf0*/  STL [R1], R0 ;  /* 0x0000000001007387 */ /* 0x0009e20000100800 */
[----:B------:R-:W-:Y:S05]  /*1cd00*/  BRA `(.L_x_5625) ;  /* 0x0000005800847947 */ /* 0x000fea0003800000 */
.L_x_5624:
        /* <DEDUP_REMOVED lines=20> */
.L_x_5627:
[----:B------:R-:W-:Y:S05]  /*1ce50*/  BSYNC B6 ;  /* 0x0000000000067941 */ /* 0x000fea0003800000 */
.L_x_5626:
        /* <DEDUP_REMOVED lines=20> */
.L_x_5630:
        /* <DEDUP_REMOVED lines=16> */
.L_x_5629:
[----:B------:R-:W-:Y:S05]  /*1d0a0*/  BSYNC B6 ;  /* 0x0000000000067941 */ /* 0x000fea0003800000 */
.L_x_5628:
        /* <DEDUP_REMOVED lines=24> */
.L_x_5797:
        /* <DEDUP_REMOVED lines=9> */
.L_x_5800:
        /* <DEDUP_REMOVED lines=24> */
.L_x_5634:
[----:B------:R-:W2:Y:S04]  /*1d440*/  LDL R0, [R1+0x10] ;  /* 0x0000100001007983 */ /* 0x000ea80000100800 */
[----:B-1----:R-:W3:Y:S01]  /*1d450*/  LDL R2, [R1+0x1c] ;  /* 0x00001c0001027983 */ /* 0x002ee20000100800 */
[----:B--2---:R-:W-:Y:S01]  /*1d460*/  IMAD R0, R0, 0x8, R18 ;  /* 0x0000000800007824 */ /* 0x004fe200078e0212 */
[----:B---3--:R-:W-:-:S04]  /*1d470*/  SHF.L.U32 R2, R2, 0x1f, RZ ;  /* 0x0000001f02027819 */ /* 0x008fc800000006ff */
[----:B------:R-:W1:Y:S02]  /*1d480*/  SYNCS.PHASECHK.TRANS64.TRYWAIT P0, [R0+URZ+0x38840], R2 ;  /* 0x03884002000075a7 */ /* 0x000e64000800017f */
[----:B-1----:R-:W-:Y:S05]  /*1d490*/  @!P0 BRA `(.L_x_5635) ;  /* 0x0000007400f48947 */ /* 0x002fea0003800000 */
.L_x_5801:
        /* <DEDUP_REMOVED lines=11> */
.L_x_5636:
        /* <DEDUP_REMOVED lines=23> */
.L_x_5632:
[----:B0-----:R-:W2:Y:S04]  /*1d6c0*/  LDL.LU R4, [R1+0x30] ;  /* 0x0000300001047983 */ /* 0x001ea80000300800 */
        /* <DEDUP_REMOVED lines=33> */
.L_x_5638:
[----:B------:R-:W-:Y:S05]  /*1d8e0*/  BSYNC B6 ;  /* 0x0000000000067941 */ /* 0x000fea0003800000 */
.L_x_5637:
        /* <DEDUP_REMOVED lines=98> */
.L_x_5810:
        /* <DEDUP_REMOVED lines=12> */
.L_x_5640:
        /* <DEDUP_REMOVED lines=37> */
.L_x_5642:
[----:B------:R-:W-:Y:S05]  /*1e220*/  BSYNC B6 ;  /* 0x0000000000067941 */ /* 0x000fea0003800000 */
.L_x_5641:
        /* <DEDUP_REMOVED lines=183> */
.L_x_5820:
        /* <DEDUP_REMOVED lines=30> */
.L_x_5645:
[----:B------:R-:W-:Y:S05]  /*1ef80*/  BSYNC B0 ;  /* 0x0000000000007941 */ /* 0x000fea0003800000 */
.L_x_5644:
[----:B------:R-:W-:Y:S01]  /*1ef90*/  NOP ;  /* 0x0000000000007918 */ /* 0x000fe20000000000 */
[----:B------:R-:W-:-:S13]  /*1efa0*/  PLOP3.LUT P0, PT, PT, PT, PT, 0x80, 0x0 ;  /* 0x000000000000781c */ /* 0x000fda0003f0f070 */
.L_x_5646:
        /* <DEDUP_REMOVED lines=18> */
.L_x_5821:
[----:B------:R-:W-:Y:S05]  /*1f0d0*/  BSYNC B0 ;  /* 0x0000000000007941 */ /* 0x000fea0003800000 */
.L_x_5647:
        /* <DEDUP_REMOVED lines=13> */
.L_x_5822:
[----:B------:R-:W-:Y:S05]  /*1f1b0*/  BSYNC B1 ;  /* 0x0000000000017941 */ /* 0x000fea0003800000 */
.L_x_5651:
        /* <DEDUP_REMOVED lines=9> */
.L_x_5654:
[----:B------:R-:W-:Y:S05]  /*1f250*/  BSYNC B1 ;  /* 0x0000000000017941 */ /* 0x000fea0003800000 */
.L_x_5653:
        /* <DEDUP_REMOVED lines=13> */
.L_x_5655:
        /* <DEDUP_REMOVED lines=15> */
.L_x_5656:
        /* <DEDUP_REMOVED lines=15> */
.L_x_5657:
        /* <DEDUP_REMOVED lines=15> */
.L_x_5658:
        /* <DEDUP_REMOVED lines=15> */
.L_x_5659:
        /* <DEDUP_REMOVED lines=15> */
.L_x_5660:
        /* <DEDUP_REMOVED lines=15> */
.L_x_5661:
        /* <DEDUP_REMOVED lines=15> */
.L_x_5662:
        /* <DEDUP_REMOVED lines=10> */
.L_x_5650:
[----:B------:R-:W-:Y:S05]  /*1fa60*/  BSYNC B0 ;  /* 0x0000000000007941 */ /* 0x000fea0003800000 */
.L_x_5649:
        /* <DEDUP_REMOVED lines=55> */
.L_x_5669:
        /* <DEDUP_REMOVED lines=8> */
.L_x_5823:
[----:B------:R-:W-:Y:S05]  /*1fe60*/  BSYNC B3 ;  /* 0x0000000000037941 */ /* 0x000fea0003800000 */
.L_x_5670:
        /* <DEDUP_REMOVED lines=9> */
.L_x_5673:
[----:B------:R-:W-:Y:S05]  /*1ff00*/  BSYNC B3 ;  /* 0x0000000000037941 */ /* 0x000fea0003800000 */
.L_x_5672:
        /* <DEDUP_REMOVED lines=13> */
.L_x_5674:
        /* <DEDUP_REMOVED lines=13> */
.L_x_5824:
[----:B------:R-:W-:Y:S05]  /*200b0*/  BSYNC B3 ;  /* 0x0000000000037941 */ /* 0x000fea0003800000 */
.L_x_5675:
        /* <DEDUP_REMOVED lines=11> */
.L_x_5678:
[----:B------:R-:W-:Y:S05]  /*20170*/  BSYNC B3 ;  /* 0x0000000000037941 */ /* 0x000fea0003800000 */
.L_x_5677:
        /* <DEDUP_REMOVED lines=10> */
.L_x_5679:
        /* <DEDUP_REMOVED lines=15> */
.L_x_5680:
        /* <DEDUP_REMOVED lines=15> */
.L_x_5681:
        /* <DEDUP_REMOVED lines=15> */
.L_x_5682:
        /* <DEDUP_REMOVED lines=15> */
.L_x_5683:
        /* <DEDUP_REMOVED lines=15> */
.L_x_5684:
        /* <DEDUP_REMOVED lines=15> */
.L_x_5685:
        /* <DEDUP_REMOVED lines=15> */
.L_x_5686:
        /* <DEDUP_REMOVED lines=10> */
.L_x_5668:
[----:B------:R-:W-:Y:S05]  /*20950*/  BSYNC B1 ;  /* 0x0000000000017941 */ /* 0x000fea0003800000 */
.L_x_5667:
[----:B------:R-:W2:Y:S02]  /*20960*/  LDL.LU R5, [R1+0x4c] ;  /* 0x00004c0001057983 */ /* 0x000ea40000300800 */
[----:B--2---:R-:W-:-:S07]  /*20970*/  VIADD R0, R5, 0xfffffffd ;  /* 0xfffffffd05007836 */ /* 0x004fce0000000000 */
.L_x_5666:
[----:B------:R-:W-:Y:S05]  /*20980*/  BSYNC B2 ;  /* 0x0000000000027941 */ /* 0x000fea0003800000 */
.L_x_5665:
[----:B------:R-:W-:Y:S01]  /*20990*/  VIADD R8, R8, 0xfffffffe ;  /* 0xfffffffe08087836 */ /* 0x000fe20000000000 */
[----:B------:R-:W-:-:S04]  /*209a0*/  LOP3.LUT R4, RZ, R4, RZ, 0x33, !PT ;  /* 0x00000004ff047212 */ /* 0x000fc800078e33ff */
[----:B------:R-:W-:-:S13]  /*209b0*/  ISETP.NE.AND P0, PT, R8, R4, PT ;  /* 0x000000040800720c */ /* 0x000fda0003f05270 */
[----:B------:R-:W-:Y:S05]  /*209c0*/  @!P0 BRA `(.L_x_5664) ;  /* 0x0000001800e08947 */ /* 0x000fea0003800000 */
.L_x_5727:
        /* <DEDUP_REMOVED lines=35> */
.L_x_5689:
        /* <DEDUP_REMOVED lines=8> */
.L_x_5825:
[----:B------:R-:W-:Y:S05]  /*20c80*/  BSYNC B2 ;  /* 0x0000000000027941 */ /* 0x000fea0003800000 */
.L_x_5690:
        /* <DEDUP_REMOVED lines=9> */
.L_x_5693:
[----:B------:R-:W-:Y:S05]  /*20d20*/  BSYNC B2 ;  /* 0x0000000000027941 */ /* 0x000fea0003800000 */
.L_x_5692:
        /* <DEDUP_REMOVED lines=12> */
.L_x_5694:
        /* <DEDUP_REMOVED lines=13> */
.L_x_5826:
[----:B------:R-:W-:Y:S05]  /*20ec0*/  BSYNC B2 ;  /* 0x0000000000027941 */ /* 0x000fea0003800000 */
.L_x_5695:
        /* <DEDUP_REMOVED lines=11> */
.L_x_5698:
[----:B------:R-:W-:Y:S05]  /*20f80*/  BSYNC B2 ;  /* 0x0000000000027941 */ /* 0x000fea0003800000 */
.L_x_5697:
        /* <DEDUP_REMOVED lines=9> */
.L_x_5699:
        /* <DEDUP_REMOVED lines=15> */
.L_x_5700:
        /* <DEDUP_REMOVED lines=15> */
.L_x_5701:
        /* <DEDUP_REMOVED lines=15> */
.L_x_5702:
        /* <DEDUP_REMOVED lines=15> */
.L_x_5703:
        /* <DEDUP_REMOVED lines=15> */
.L_x_5704:
        /* <DEDUP_REMOVED lines=15> */
.L_x_5705:
        /* <DEDUP_REMOVED lines=15> */
.L_x_5706:
        /* <DEDUP_REMOVED lines=10> */
.L_x_5688:
[----:B------:R-:W-:Y:S05]  /*21750*/  BSYNC B1 ;  /* 0x0000000000017941 */ /* 0x000fea0003800000 */
.L_x_5687:
        /* <DEDUP_REMOVED lines=35> */
.L_x_5709:
        /* <DEDUP_REMOVED lines=8> */
.L_x_5827:
[----:B------:R-:W-:Y:S05]  /*21a10*/  BSYNC B2 ;  /* 0x0000000000027941 */ /* 0x000fea0003800000 */
.L_x_5710:
        /* <DEDUP_REMOVED lines=9> */
.L_x_5713:
[----:B------:R-:W-:Y:S05]  /*21ab0*/  BSYNC B2 ;  /* 0x0000000000027941 */ /* 0x000fea0003800000 */
.L_x_5712:
        /* <DEDUP_REMOVED lines=13> */
.L_x_5714:
        /* <DEDUP_REMOVED lines=13> */
.L_x_5828:
[----:B------:R-:W-:Y:S05]  /*21c60*/  BSYNC B2 ;  /* 0x0000000000027941 */ /* 0x000fea0003800000 */
.L_x_5715:
        /* <DEDUP_REMOVED lines=11> */
.L_x_5718:
[----:B------:R-:W-:Y:S05]  /*21d20*/  BSYNC B2 ;  /* 0x0000000000027941 */ /* 0x000fea0003800000 */
.L_x_5717:
        /* <DEDUP_REMOVED lines=10> */
.L_x_5719:
        /* <DEDUP_REMOVED lines=15> */
.L_x_5720:
        /* <DEDUP_REMOVED lines=15> */
.L_x_5721:
        /* <DEDUP_REMOVED lines=15> */
.L_x_5722:
        /* <DEDUP_REMOVED lines=15> */
.L_x_5723:
        /* <DEDUP_REMOVED lines=15> */
.L_x_5724:
        /* <DEDUP_REMOVED lines=15> */
.L_x_5725:
        /* <DEDUP_REMOVED lines=15> */
.L_x_5726:
        /* <DEDUP_REMOVED lines=10> */
.L_x_5708:
[----:B------:R-:W-:Y:S05]  /*22500*/  BSYNC B1 ;  /* 0x0000000000017941 */ /* 0x000fea0003800000 */
.L_x_5707:
[----:B------:R-:W2:Y:S01]  /*22510*/  LDL R5, [R1+0x2c] ;  /* 0x00002c0001057983 */ /* 0x000ea20000100800 */
[----:B------:R-:W-:Y:S01]  /*22520*/  VIADD R0, R0, 0xfffffffe ;  /* 0xfffffffe00007836 */ /* 0x000fe20000000000 */
[----:B--2---:R-:W-:-:S13]  /*22530*/  ISETP.GT.AND P0, PT, R6, R5, PT ;  /* 0x000000050600720c */ /* 0x004fda0003f04270 */
[----:B------:R-:W-:Y:S05]  /*22540*/  @P0 BRA `(.L_x_5727) ;  /* 0xffffffe400200947 */ /* 0x000fea000383ffff */
.L_x_5664:
[----:B------:R-:W-:Y:S05]  /*22550*/  BSYNC B0 ;  /* 0x0000000000007941 */ /* 0x000fea0003800000 */
.L_x_5663:
        /* <DEDUP_REMOVED lines=25> */
.L_x_5729:
[----:B------:R-:W-:Y:S05]  /*226f0*/  BSYNC B0 ;  /* 0x0000000000007941 */ /* 0x000fea0003800000 */
.L_x_5728:
[----:B------:R-:W-:-:S05]  /*22700*/  SEL R0, R0, RZ, P0 ;  /* 0x000000ff00007207 */ /* 0x000fca0000000000 */
[----:B------:R3:W-:Y:S02]  /*22710*/  STL [R1+0x10], R0 ;  /* 0x0000100001007387 */ /* 0x0007e40000100800 */
.L_x_5625:
[----:B------:R-:W-:Y:S05]  /*22720*/  BSYNC B7 ;  /* 0x0000000000077941 */ /* 0x000fea0003800000 */
.L_x_5623:
        /* <DEDUP_REMOVED lines=13> */
.L_x_5730:
[----:B------:R-:W5:Y:S01]  /*22800*/  S2R R16, SR_TID.X ;  /* 0x0000000000107919 */ /* 0x000f620000002100 */
[----:B------:R-:W-:Y:S01]  /*22810*/  UMOV UR4, 0xffffffff ;  /* 0xffffffff00047882 */ /* 0x000fe20000000000 */
[----:B-----5:R-:W-:-:S04]  /*22820*/  LOP3.LUT R16, R16, 0x1f, RZ, 0xc0, !PT ;  /* 0x0000001f10107812 */ /* 0x020fc800078ec0ff */
[----:B------:R-:W-:Y:S01]  /*22830*/  ISETP.NE.AND P0, PT, R16, 0x1f, PT ;  /* 0x0000001f1000780c */ /* 0x000fe20003f05270 */
[----:B------:R-:W-:-:S12]  /*22840*/  BRA.DIV UR4, `(.L_x_5732) ;  /* 0x0000003604e87947 */ /* 0x000fd8000b800000 */
[----:B--2---:R-:W0:Y:S01]  /*22850*/  LDL.LU R2, [R1] ;  /* 0x0000000001027983 */ /* 0x004e220000300800 */
[----:B------:R-:W-:-:S03]  /*22860*/  ULDC UR4, c[0x0][0xd3c] ;  /* 0x00034f0000047ab9 */ /* 0x000fc60000000800 */
[----:B-1----:R-:W3:Y:S01]  /*22870*/  LDL R3, [R1+0xc] ;  /* 0x00000c0001037983 */ /* 0x002ee20000100800 */
[----:B0-----:R-:W-:Y:S02]  /*22880*/  IMAD.MOV.U32 R10, RZ, RZ, R2 ;  /* 0x000000ffff0a7224 */ /* 0x001fe400078e0002 */
[----:B---34-:R-:W-:-:S05]  /*22890*/  IMAD.IADD R0, R3, 0x1, R16 ;  /* 0x0000000103007824 */ /* 0x018fca00078e0210 */
        /* <DEDUP_REMOVED lines=36> */
.L_x_5838:
[----:B------:R-:W-:Y:S02]  /*22ae0*/  ULDC UR4, c[0x0][0xd38] ;  /* 0x00034e0000047ab9 */ /* 0x000fe40000000800 */
[----:B------:R-:W-:-:S04]  /*22af0*/  IMAD.U32 R2, RZ, RZ, UR4 ;  /* 0x00000004ff027e24 */ /* 0x000fc8000f8e00ff */
[----:B-1----:R-:W-:-:S04]  /*22b00*/  IMAD R9, R9, R2, RZ ;  /* 0x0000000209097224 */ /* 0x002fc800078e02ff */
[----:B------:R-:W-:-:S05]  /*22b10*/  IMAD.IADD R4, R4, 0x1, R9 ;  /* 0x0000000104047824 */ /* 0x000fca00078e0209 */
[----:B------:R-:W-:-:S13]  /*22b20*/  ISETP.GT.AND P6, PT, R4, R5, PT ;  /* 0x000000050400720c */ /* 0x000fda0003fc4270 */
[----:B------:R-:W-:Y:S05]  /*22b30*/  @P6 BRA `(.L_x_5733) ;  /* 0x0000000000ac6947 */ /* 0x000fea0003800000 */
.L_x_5736:
        /* <DEDUP_REMOVED lines=37> */
.L_x_5846:
[----:B------:R-:W-:Y:S02]  /*22d90*/  ULDC UR4, c[0x0][0xd38] ;  /* 0x00034e0000047ab9 */ /* 0x000fe40000000800 */
[----:B------:R-:W-:-:S04]  /*22da0*/  IMAD.U32 R2, RZ, RZ, UR4 ;  /* 0x00000004ff027e24 */ /* 0x000fc8000f8e00ff */
[----:B-1----:R-:W-:-:S04]  /*22db0*/  IMAD R9, R9, R2, RZ ;  /* 0x0000000209097224 */ /* 0x002fc800078e02ff */
[----:B------:R-:W-:-:S05]  /*22dc0*/  IMAD.IADD R4, R9, 0x1, R4 ;  /* 0x0000000109047824 */ /* 0x000fca00078e0204 */
[----:B------:R-:W-:-:S13]  /*22dd0*/  ISETP.GT.AND P6, PT, R4, R5, PT ;  /* 0x000000050400720c */ /* 0x000fda0003fc4270 */
[----:B------:R-:W-:Y:S05]  /*22de0*/  @!P6 BRA `(.L_x_5736) ;  /* 0xfffffffc0054e947 */ /* 0x000fea000383ffff */
.L_x_5733:
        /* <DEDUP_REMOVED lines=12> */
.L_x_5851:
[----:B------:R-:W-:-:S13]  /*22eb0*/  ISETP.NE.AND P0, PT, R3, RZ, PT ;  /* 0x000000ff0300720c */ /* 0x000fda0003f05270 */
[----:B------:R-:W-:Y:S05]  /*22ec0*/  @!P0 BRA `(.L_x_5738) ;  /* 0x0000000000148947 */ /* 0x000fea0003800000 */
[----:B------:R-:W-:Y:S01]  /*22ed0*/  UMOV UR4, 0xffffffff ;  /* 0xffffffff00047882 */ /* 0x000fe20000000000 */
[----:B-1----:R-:W-:Y:S02]  /*22ee0*/  VIADD R4, R4, 0xffffffff ;  /* 0xffffffff04047836 */ /* 0x002fe40000000000 */
[----:B------:R-:W-:Y:S05]  /*22ef0*/  BRA.DIV UR4, `(.L_x_5739) ;  /* 0x0000003a04dc7947 */ /* 0x000fea000b800000 */
[----:B------:R1:W2:Y:S02]  /*22f00*/  SHFL.IDX PT, R4, R7, R4, 0x1f ;  /* 0x00001f0407047589 */ /* 0x0002a400000e0000 */
.L_x_5854:
[----:B--2---:R-:W-:-:S07]  /*22f10*/  IMAD.MOV.U32 R8, RZ, RZ, R4 ;  /* 0x000000ffff087224 */ /* 0x004fce00078e0004 */
.L_x_5738:
        /* <DEDUP_REMOVED lines=62> */
.L_x_5740:
[----:B0-----:R-:W2:Y:S01]  /*23300*/  LDL R3, [R1+0xc] ;  /* 0x00000c0001037983 */ /* 0x001ea20000100800 */
[----:B------:R-:W2:Y:S02]  /*23310*/  LDC.64 R4, c[0x0][0xd90] ;  /* 0x00036400ff047b82 */ /* 0x000ea40000000a00 */
        /* <DEDUP_REMOVED lines=61> */
.L_x_5741:
[----:B------:R-:W-:-:S05]  /*236f0*/  LOP3.LUT R7, RZ, R7, RZ, 0x33, !PT ;  /* 0x00000007ff077212 */ /* 0x000fca00078e33ff */
[----:B------:R-:W-:-:S05]  /*23700*/  IMAD.IADD R0, R0, 0x1, R7 ;  /* 0x0000000100007824 */ /* 0x000fca00078e0207 */
[----:B------:R2:W-:Y:S01]  /*23710*/  STL [R1+0x4], R0 ;  /* 0x0000040001007387 */ /* 0x0005e20000100800 */
[----:B------:R-:W-:Y:S05]  /*23720*/  BRA `(.L_x_5742) ;  /* 0x0000000000287947 */ /* 0x000fea0003800000 */
.L_x_5734:
        /* <DEDUP_REMOVED lines=10> */
.L_x_5742:
        /* <DEDUP_REMOVED lines=16> */
.L_x_5731:
[----:B---34-:R-:W3:Y:S01]  /*238d0*/  LDL R0, [R1+0xc] ;  /* 0x00000c0001007983 */ /* 0x018ee20000100800 */
[----:B------:R-:W-:Y:S02]  /*238e0*/  ULDC UR4, c[0x0][0xd3c] ;  /* 0x00034f0000047ab9 */ /* 0x000fe40000000800 */
[----:B---3--:R-:W-:-:S13]  /*238f0*/  ISETP.GE.AND P0, PT, R0, UR4, PT ;  /* 0x0000000400007c0c */ /* 0x008fda000bf06270 */
[----:B------:R-:W-:Y:S05]  /*23900*/  @!P0 BRA `(.L_x_5743) ;  /* 0xffffff6800988947 */ /* 0x000fea000383ffff */
[----:B------:R-:W-:Y:S05]  /*23910*/  BSYNC B8 ;  /* 0x0000000000087941 */ /* 0x000fea0003800000 */
.L_x_5569:
        /* <DEDUP_REMOVED lines=12> */
.L_x_5855:
[----:B------:R-:W-:Y:S05]  /*239e0*/  BSYNC B0 ;  /* 0x0000000000007941 */ /* 0x000fea0003800000 */
.L_x_5744:
[----:B------:R-:W-:-:S03]  /*239f0*/  UMOV UR4, 0xffffffff ;  /* 0xffffffff00047882 */ /* 0x000fc60000000000 */
[----:B------:R-:W-:Y:S05]  /*23a00*/  BRA.DIV UR4, `(.L_x_5746) ;  /* 0x0000003204587947 */ /* 0x000fea000b800000 */
[----:B------:R-:W1:Y:S02]  /*23a10*/  S2R R2, SR_TID.X ;  /* 0x0000000000027919 */ /* 0x000e640000002100 */
[----:B-1----:R-:W-:-:S04]  /*23a20*/  SHF.R.U32.HI R2, RZ, 0x5, R2 ;  /* 0x00000005ff027819 */ /* 0x002fc80000011602 */
[----:B------:R-:W-:-:S05]  /*23a30*/  LOP3.LUT R2, R2, 0x3, RZ, 0xc0, !PT ;  /* 0x0000000302027812 */ /* 0x000fca00078ec0ff */
[----:B------:R1:W2:Y:S02]  /*23a40*/  SHFL.IDX PT, R14, R2, RZ, 0x1f ;  /* 0x00001fff020e7589 */ /* 0x0002a400000e0000 */
.L_x_5858:
[----:B--2---:R-:W-:-:S13]  /*23a50*/  ISETP.NE.AND P0, PT, R14, RZ, PT ;  /* 0x000000ff0e00720c */ /* 0x004fda0003f05270 */
[----:B------:R-:W-:Y:S05]  /*23a60*/  @P0 BRA `(.L_x_5417) ;  /* 0x0000000000940947 */ /* 0x000fea0003800000 */
[----:B------:R-:W-:-:S03]  /*23a70*/  UMOV UR4, 0xffffffff ;  /* 0xffffffff00047882 */ /* 0x000fc60000000000 */
[----:B------:R-:W-:Y:S05]  /*23a80*/  BRA.DIV UR4, `(.L_x_5747) ;  /* 0x00000032046c7947 */ /* 0x000fea000b800000 */
[----:B------:R-:W-:-:S13]  /*23a90*/  ELECT P6, URZ, PT ;  /* 0x00000000003f782f */ /* 0x000fda00038c0000 */
.L_x_5861:
[----:B------:R-:W-:Y:S05]  /*23aa0*/  @!P6 BRA `(.L_x_5417) ;  /* 0x000000000084e947 */ /* 0x000fea0003800000 */
[----:B------:R-:W-:-:S06]  /*23ab0*/  ULOP3.LUT UR4, UR36, 0x2, URZ, 0xfc, !UPT ;  /* 0x0000000224047892 */ /* 0x000fcc000f8efc3f */
[----:B-1----:R-:W-:-:S05]  /*23ac0*/  IMAD.U32 R2, RZ, RZ, UR4 ;  /* 0x00000004ff027e24 */ /* 0x002fca000f8e00ff */
[----:B------:R-:W-:-:S13]  /*23ad0*/  ISETP.NE.AND P2, PT, R2, 0x3, PT ;  /* 0x000000030200780c */ /* 0x000fda0003f45270 */
[----:B------:R-:W-:Y:S05]  /*23ae0*/  @!P2 BRA `(.L_x_5748) ;  /* 0x000000000004a947 */ /* 0x000fea0003800000 */
[----:B------:R-:W-:Y:S01]  /*23af0*/  BPT.TRAP 0x1 ;  /* 0x000000040000795c */ /* 0x000fe20000300000 */
.L_x_5748:
        /* <DEDUP_REMOVED lines=14> */
.L_x_5862:
[----:B------:R-:W1:Y:S02]  /*23be0*/  SYNCS.PHASECHK.TRANS64.TRYWAIT P0, [R7+URZ], R2 ;  /* 0x00000002070075a7 */ /* 0x000e64000800017f */
[----:B-1----:R-:W-:Y:S05]  /*23bf0*/  @!P0 BRA `(.L_x_5750) ;  /* 0x0000003000448947 */ /* 0x002fea0003800000 */
.L_x_5863:
[----:B------:R-:W-:Y:S05]  /*23c00*/  @!P2 BRA `(.L_x_5751) ;  /* 0x000000000004a947 */ /* 0x000fea0003800000 */
[----:B------:R-:W-:Y:S01]  /*23c10*/  BPT.TRAP 0x1 ;  /* 0x000000040000795c */ /* 0x000fe20000300000 */
.L_x_5751:
[----:B------:R-:W2:Y:S01]  /*23c20*/  LDL.LU R4, [R1+0x10] ;  /* 0x0000100001047983 */ /* 0x000ea20000300800 */
[----:B------:R-:W-:-:S04]  /*23c30*/  VIADD R0, R0, 0x38860 ;  /* 0x0003886000007836 */ /* 0x000fc80000000000 */
[----:B--2---:R-:W-:-:S04]  /*23c40*/  IMAD R4, R4, 0x8, R0 ;  /* 0x0000000804047824 */ /* 0x004fc800078e0200 */
[----:B------:R-:W2:Y:S02]  /*23c50*/  SYNCS.PHASECHK.TRANS64.TRYWAIT P0, [R4+URZ], R5 ;  /* 0x00000005040075a7 */ /* 0x000ea4000800017f */
[----:B--2---:R-:W-:Y:S05]  /*23c60*/  @!P0 BRA `(.L_x_5752) ;  /* 0x00000030003c8947 */ /* 0x004fea0003800000 */
.L_x_5864:
[----:B------:R-:W-:-:S07]  /*23c70*/  IMAD R3, R3, 0x8, R0 ;  /* 0x0000000803037824 */ /* 0x000fce00078e0200 */
.L_x_5753:
[----:B---3--:R3:W4:Y:S02]  /*23c80*/  SYNCS.PHASECHK.TRANS64.TRYWAIT P0, [R3+URZ], R2 ;  /* 0x00000002030075a7 */ /* 0x008724000800017f */
[----:B----4-:R-:W-:Y:S05]  /*23c90*/  @!P0 NANOSLEEP.SYNCS 0x989680 ;  /* 0x009896800000895d */ /* 0x010fea0003900000 */
[----:B------:R-:W4:Y:S02]  /*23ca0*/  @!P0 SYNCS.PHASECHK.TRANS64 P0, [R3+URZ], R2 ;  /* 0x00000002030085a7 */ /* 0x000f24000800007f */
[----:B----4-:R-:W-:Y:S05]  /*23cb0*/  @!P0 BRA `(.L_x_5753) ;  /* 0xfffffffc00f08947 */ /* 0x010fea000383ffff */
.L_x_5417:
[----:B------:R-:W-:Y:S05]  /*23cc0*/  BSYNC B9 ;  /* 0x0000000000097941 */ /* 0x000fea0003800000 */
.L_x_5414:
[----:B------:R-:W-:Y:S05]  /*23cd0*/  EXIT ;  /* 0x000000000000794d */ /* 0x000fea0003800000 */
.L_x_5435:
[----:B0-----:R0:W1:Y:S02]  /*23ce0*/  SYNCS.PHASECHK.TRANS64.TRYWAIT P5, [R75+URZ+0x38890], R78 ;  /* 0x0388904e4b0075a7 */ /* 0x00106400080a017f */
[----:B-1----:R-:W-:Y:S05]  /*23cf0*/  @!P5 NANOSLEEP.SYNCS 0x989680 ;  /* 0x009896800000d95d */ /* 0x002fea0003900000 */
[----:B------:R-:W1:Y:S02]  /*23d00*/  @!P5 SYNCS.PHASECHK.TRANS64 P5, [R75+URZ+0x38890], R78 ;  /* 0x0388904e4b00d5a7 */ /* 0x000e6400080a007f */
[----:B-1----:R-:W-:Y:S05]  /*23d10*/  @!P5 BRA `(.L_x_5435) ;  /* 0xfffffffc00f0d947 */ /* 0x002fea000383ffff */
[----:B------:R-:W-:Y:S05]  /*23d20*/  BRA `(.L_x_5754) ;  /* 0xfffffdf000287947 */ /* 0x000fea000383ffff */
.L_x_5445:
[----:B0-----:R0:W1:Y:S02]  /*23d30*/  SYNCS.PHASECHK.TRANS64.TRYWAIT P5, [R75+URZ+0x38890], R78 ;  /* 0x0388904e4b0075a7 */ /* 0x00106400080a017f */
[----:B-1----:R-:W-:Y:S05]  /*23d40*/  @!P5 NANOSLEEP.SYNCS 0x989680 ;  /* 0x009896800000d95d */ /* 0x002fea0003900000 */
[----:B------:R-:W1:Y:S02]  /*23d50*/  @!P5 SYNCS.PHASECHK.TRANS64 P5, [R75+URZ+0x38890], R78 ;  /* 0x0388904e4b00d5a7 */ /* 0x000e6400080a007f */
[----:B-1----:R-:W-:Y:S05]  /*23d60*/  @!P5 BRA `(.L_x_5445) ;  /* 0xfffffffc00f0d947 */ /* 0x002fea000383ffff */
[----:B------:R-:W-:Y:S05]  /*23d70*/  BRA `(.L_x_5755) ;  /* 0xfffffdf800787947 */ /* 0x000fea000383ffff */
.L_x_5450:
[----:B0-----:R0:W1:Y:S02]  /*23d80*/  SYNCS.PHASECHK.TRANS64.TRYWAIT P5, [R75+URZ+0x38890], R78 ;  /* 0x0388904e4b0075a7 */ /* 0x00106400080a017f */
[----:B-1----:R-:W-:Y:S05]  /*23d90*/  @!P5 NANOSLEEP.SYNCS 0x989680 ;  /* 0x009896800000d95d */ /* 0x002fea0003900000 */
[----:B------:R-:W1:Y:S02]  /*23da0*/  @!P5 SYNCS.PHASECHK.TRANS64 P5, [R75+URZ+0x38890], R78 ;  /* 0x0388904e4b00d5a7 */ /* 0x000e6400080a007f */
[----:B-1----:R-:W-:Y:S05]  /*23db0*/  @!P5 BRA `(.L_x_5450) ;  /* 0xfffffffc00f0d947 */ /* 0x002fea000383ffff */
[----:B------:R-:W-:Y:S05]  /*23dc0*/  BRA `(.L_x_5756) ;  /* 0xfffffe0000907947 */ /* 0x000fea000383ffff */
.L_x_5454:
[----:B--2---:R2:W0:Y:S02]  /*23dd0*/  SYNCS.PHASECHK.TRANS64.TRYWAIT P5, [R75+URZ+0x388b0], R78 ;  /* 0x0388b04e4b0075a7 */ /* 0x00442400080a017f */
[----:B0-----:R-:W-:Y:S05]  /*23de0*/  @!P5 NANOSLEEP.SYNCS 0x989680 ;  /* 0x009896800000d95d */ /* 0x001fea0003900000 */
[----:B------:R-:W0:Y:S02]  /*23df0*/  @!P5 SYNCS.PHASECHK.TRANS64 P5, [R75+URZ+0x388b0], R78 ;  /* 0x0388b04e4b00d5a7 */ /* 0x000e2400080a007f */
[----:B0-----:R-:W-:Y:S05]  /*23e00*/  @!P5 BRA `(.L_x_5454) ;  /* 0xfffffffc00f0d947 */ /* 0x001fea000383ffff */
[----:B------:R-:W-:Y:S05]  /*23e10*/  BRA `(.L_x_5757) ;  /* 0xfffffe04000c7947 */ /* 0x000fea000383ffff */
.L_x_5481:
        /* <DEDUP_REMOVED lines=8> */
.L_x_5759:
[----:B------:R-:W-:Y:S05]  /*23ea0*/  BSYNC B1 ;  /* 0x0000000000017941 */ /* 0x000fea0003800000 */
.L_x_5758:
        /* <DEDUP_REMOVED lines=8> */
.L_x_5760:
[----:B------:R-:W-:Y:S02]  /*23f30*/  IMAD.MOV.U32 R13, RZ, RZ, R33 ;  /* 0x000000ffff0d7224 */ /* 0x000fe400078e0021 */
[----:B------:R-:W-:-:S07]  /*23f40*/  IMAD.MOV.U32 R4, RZ, RZ, R14 ;  /* 0x000000ffff047224 */ /* 0x000fce00078e000e */
[----:B------:R-:W-:Y:S05]  /*23f50*/  WARPSYNC.COLLECTIVE R15, `(.L_x_5761) ;  /* 0x000000000f087348 */ /* 0x000fea0003c00000 */
[----:B------:R0:W1:Y:S02]  /*23f60*/  SHFL.IDX P6, R14, R13, R12, R11 ;  /* 0x0000000c0d0e7389 */ /* 0x00006400000c000b */
[----:B01----:R-:W-:Y:S01]  /*23f70*/  ENDCOLLECTIVE ;  /* 0x000000000000791b */ /* 0x003fe20003800000 */
.L_x_5761:
[----:B------:R-:W-:Y:S02]  /*23f80*/  IMAD.MOV.U32 R13, RZ, RZ, R30 ;  /* 0x000000ffff0d7224 */ /* 0x000fe400078e001e */
[----:B------:R-:W-:-:S07]  /*23f90*/  IMAD.MOV.U32 R0, RZ, RZ, R14 ;  /* 0x000000ffff007224 */ /* 0x000fce00078e000e */
[----:B------:R-:W-:Y:S05]  /*23fa0*/  WARPSYNC.COLLECTIVE R15, `(.L_x_5762) ;  /* 0x000000000f087348 */ /* 0x000fea0003c00000 */
[----:B------:R0:W1:Y:S02]  /*23fb0*/  SHFL.IDX P6, R14, R13, R12, R11 ;  /* 0x0000000c0d0e7389 */ /* 0x00006400000c000b */
[----:B01----:R-:W-:Y:S01]  /*23fc0*/  ENDCOLLECTIVE ;  /* 0x000000000000791b */ /* 0x003fe20003800000 */
.L_x_5762:
[----:B------:R-:W-:Y:S01]  /*23fd0*/  IMAD.MOV.U32 R8, RZ, RZ, R14 ;  /* 0x000000ffff087224 */ /* 0x000fe200078e000e */
[----:B------:R-:W-:Y:S06]  /*23fe0*/  BRA `(.L_x_5763) ;  /* 0xfffffe3800307947 */ /* 0x000fec000383ffff */
.L_x_5484:
        /* <DEDUP_REMOVED lines=8> */
.L_x_5765:
[----:B------:R-:W-:Y:S05]  /*24070*/  BSYNC B1 ;  /* 0x0000000000017941 */ /* 0x000fea0003800000 */
.L_x_5764:
        /* <DEDUP_REMOVED lines=8> */
.L_x_5766:
[----:B------:R-:W-:Y:S02]  /*24100*/  IMAD.MOV.U32 R13, RZ, RZ, R33 ;  /* 0x000000ffff0d7224 */ /* 0x000fe400078e0021 */
[----:B------:R-:W-:-:S07]  /*24110*/  IMAD.MOV.U32 R6, RZ, RZ, R14 ;  /* 0x000000ffff067224 */ /* 0x000fce00078e000e */
[----:B------:R-:W-:Y:S05]  /*24120*/  WARPSYNC.COLLECTIVE R15, `(.L_x_5767) ;  /* 0x000000000f087348 */ /* 0x000fea0003c00000 */
[----:B------:R0:W1:Y:S02]  /*24130*/  SHFL.IDX P6, R14, R13, R12, R11 ;  /* 0x0000000c0d0e7389 */ /* 0x00006400000c000b */
[----:B01----:R-:W-:Y:S01]  /*24140*/  ENDCOLLECTIVE ;  /* 0x000000000000791b */ /* 0x003fe20003800000 */
.L_x_5767:
[----:B------:R-:W-:Y:S02]  /*24150*/  IMAD.MOV.U32 R13, RZ, RZ, R30 ;  /* 0x000000ffff0d7224 */ /* 0x000fe400078e001e */
[----:B------:R-:W-:-:S07]  /*24160*/  IMAD.MOV.U32 R7, RZ, RZ, R14 ;  /* 0x000000ffff077224 */ /* 0x000fce00078e000e */
[----:B------:R-:W-:Y:S05]  /*24170*/  WARPSYNC.COLLECTIVE R15, `(.L_x_5768) ;  /* 0x000000000f087348 */ /* 0x000fea0003c00000 */
[----:B------:R0:W1:Y:S02]  /*24180*/  SHFL.IDX P6, R14, R13, R12, R11 ;  /* 0x0000000c0d0e7389 */ /* 0x00006400000c000b */
[----:B01----:R-:W-:Y:S01]  /*24190*/  ENDCOLLECTIVE ;  /* 0x000000000000791b */ /* 0x003fe20003800000 */
.L_x_5768:
[----:B------:R-:W-:Y:S01]  /*241a0*/  IMAD.MOV.U32 R30, RZ, RZ, R14 ;  /* 0x000000ffff1e7224 */ /* 0x000fe200078e000e */
[----:B------:R-:W-:Y:S06]  /*241b0*/  BRA `(.L_x_5769) ;  /* 0xfffffe3800887947 */ /* 0x000fec000383ffff */
.L_x_5488:
[----:B0-----:R0:W1:Y:S02]  /*241c0*/  SYNCS.PHASECHK.TRANS64.TRYWAIT P0, [R2+URZ+0x38800], R35 ;  /* 0x03880023020075a7 */ /* 0x001064000800017f */
[----:B-1----:R-:W-:Y:S05]  /*241d0*/  @!P0 NANOSLEEP.SYNCS 0x989680 ;  /* 0x009896800000895d */ /* 0x002fea0003900000 */
[----:B------:R-:W1:Y:S02]  /*241e0*/  @!P0 SYNCS.PHASECHK.TRANS64 P0, [R2+URZ+0x38800], R35 ;  /* 0x03880023020085a7 */ /* 0x000e64000800007f */
[----:B-1----:R-:W-:Y:S05]  /*241f0*/  @!P0 BRA `(.L_x_5488) ;  /* 0xfffffffc00f08947 */ /* 0x002fea000383ffff */
[----:B------:R-:W-:Y:S05]  /*24200*/  BRA `(.L_x_5770) ;  /* 0xfffffe3c00707947 */ /* 0x000fea000383ffff */
.L_x_5496:
        /* <DEDUP_REMOVED lines=8> */
.L_x_5772:
[----:B------:R-:W-:Y:S05]  /*24290*/  BSYNC B1 ;  /* 0x0000000000017941 */ /* 0x000fea0003800000 */
.L_x_5771:
        /* <DEDUP_REMOVED lines=8> */
.L_x_5773:
[----:B------:R-:W-:Y:S02]  /*24320*/  IMAD.MOV.U32 R13, RZ, RZ, R9 ;  /* 0x000000ffff0d7224 */ /* 0x000fe400078e0009 */
[----:B------:R-:W-:-:S07]  /*24330*/  IMAD.MOV.U32 R4, RZ, RZ, R14 ;  /* 0x000000ffff047224 */ /* 0x000fce00078e000e */
[----:B------:R-:W-:Y:S05]  /*24340*/  WARPSYNC.COLLECTIVE R15, `(.L_x_5774) ;  /* 0x000000000f087348 */ /* 0x000fea0003c00000 */
[----:B------:R0:W1:Y:S02]  /*24350*/  SHFL.IDX P6, R14, R13, R12, R11 ;  /* 0x0000000c0d0e7389 */ /* 0x00006400000c000b */
[----:B01----:R-:W-:Y:S01]  /*24360*/  ENDCOLLECTIVE ;  /* 0x000000000000791b */ /* 0x003fe20003800000 */
.L_x_5774:
[----:B------:R-:W-:Y:S02]  /*24370*/  IMAD.MOV.U32 R13, RZ, RZ, R8 ;  /* 0x000000ffff0d7224 */ /* 0x000fe400078e0008 */
[----:B------:R-:W-:-:S07]  /*24380*/  IMAD.MOV.U32 R7, RZ, RZ, R14 ;  /* 0x000000ffff077224 */ /* 0x000fce00078e000e */
[----:B------:R-:W-:Y:S05]  /*24390*/  WARPSYNC.COLLECTIVE R15, `(.L_x_5775) ;  /* 0x000000000f087348 */ /* 0x000fea0003c00000 */
[----:B------:R0:W1:Y:S02]  /*243a0*/  SHFL.IDX P6, R14, R13, R12, R11 ;  /* 0x0000000c0d0e7389 */ /* 0x00006400000c000b */
[----:B01----:R-:W-:Y:S01]  /*243b0*/  ENDCOLLECTIVE ;  /* 0x000000000000791b */ /* 0x003fe20003800000 */
.L_x_5775:
[----:B------:R-:W-:Y:S01]  /*243c0*/  IMAD.MOV.U32 R6, RZ, RZ, R14 ;  /* 0x000000ffff067224 */ /* 0x000fe200078e000e */
[----:B------:R-:W-:Y:S06]  /*243d0*/  BRA `(.L_x_5776) ;  /* 0xfffffe4800847947 */ /* 0x000fec000383ffff */
.L_x_5499:
        /* <DEDUP_REMOVED lines=8> */
.L_x_5778:
[----:B------:R-:W-:Y:S05]  /*24460*/  BSYNC B1 ;  /* 0x0000000000017941 */ /* 0x000fea0003800000 */
.L_x_5777:
        /* <DEDUP_REMOVED lines=8> */
.L_x_5779:
[----:B------:R-:W-:Y:S02]  /*244f0*/  IMAD.MOV.U32 R13, RZ, RZ, R9 ;  /* 0x000000ffff0d7224 */ /* 0x000fe400078e0009 */
[----:B------:R-:W-:-:S07]  /*24500*/  IMAD.MOV.U32 R3, RZ, RZ, R14 ;  /* 0x000000ffff037224 */ /* 0x000fce00078e000e */
[----:B------:R-:W-:Y:S05]  /*24510*/  WARPSYNC.COLLECTIVE R15, `(.L_x_5780) ;  /* 0x000000000f087348 */ /* 0x000fea0003c00000 */
[----:B------:R0:W1:Y:S02]  /*24520*/  SHFL.IDX P6, R14, R13, R12, R11 ;  /* 0x0000000c0d0e7389 */ /* 0x00006400000c000b */
[----:B01----:R-:W-:Y:S01]  /*24530*/  ENDCOLLECTIVE ;  /* 0x000000000000791b */ /* 0x003fe20003800000 */
.L_x_5780:
[----:B------:R-:W-:Y:S02]  /*24540*/  IMAD.MOV.U32 R13, RZ, RZ, R8 ;  /* 0x000000ffff0d7224 */ /* 0x000fe400078e0008 */
[----:B------:R-:W-:-:S07]  /*24550*/  IMAD.MOV.U32 R6, RZ, RZ, R14 ;  /* 0x000000ffff067224 */ /* 0x000fce00078e000e */
[----:B------:R-:W-:Y:S05]  /*24560*/  WARPSYNC.COLLECTIVE R15, `(.L_x_5781) ;  /* 0x000000000f087348 */ /* 0x000fea0003c00000 */
[----:B------:R0:W1:Y:S02]  /*24570*/  SHFL.IDX P6, R14, R13, R12, R11 ;  /* 0x0000000c0d0e7389 */ /* 0x00006400000c000b */
[----:B01----:R-:W-:Y:S01]  /*24580*/  ENDCOLLECTIVE ;  /* 0x000000000000791b */ /* 0x003fe20003800000 */
.L_x_5781:
[----:B------:R-:W-:Y:S02]  /*24590*/  IMAD.MOV.U32 R12, RZ, RZ, R3 ;  /* 0x000000ffff0c7224 */ /* 0x000fe400078e0003 */
[----:B------:R-:W-:Y:S01]  /*245a0*/  IMAD.MOV.U32 R13, RZ, RZ, R0 ;  /* 0x000000ffff0d7224 */ /* 0x000fe200078e0000 */
[----:B------:R-:W-:Y:S06]  /*245b0*/  BRA `(.L_x_5782) ;  /* 0xfffffe4800a87947 */ /* 0x000fec000383ffff */
.L_x_5503:
[----:B0-----:R0:W1:Y:S02]  /*245c0*/  SYNCS.PHASECHK.TRANS64.TRYWAIT P1, [R2+URZ+0x38800], R21 ;  /* 0x03880015020075a7 */ /* 0x001064000802017f */
[----:B-1----:R-:W-:Y:S05]  /*245d0*/  @!P1 NANOSLEEP.SYNCS 0x989680 ;  /* 0x009896800000995d */ /* 0x002fea0003900000 */
[----:B------:R-:W1:Y:S02]  /*245e0*/  @!P1 SYNCS.PHASECHK.TRANS64 P1, [R2+URZ+0x38800], R21 ;  /* 0x03880015020095a7 */ /* 0x000e64000802007f */
[----:B-1----:R-:W-:Y:S05]  /*245f0*/  @!P1 BRA `(.L_x_5503) ;  /* 0xfffffffc00f09947 */ /* 0x002fea000383ffff */
[----:B------:R-:W-:Y:S05]  /*24600*/  BRA `(.L_x_5783) ;  /* 0xfffffe4c00447947 */ /* 0x000fea000383ffff */
.L_x_5509:
[----:B-1----:R1:W2:Y:S02]  /*24610*/  SYNCS.PHASECHK.TRANS64.TRYWAIT P1, [R169+URZ+0x38830], R14 ;  /* 0x0388300ea90075a7 */ /* 0x0022a4000802017f */
[----:B--2---:R-:W-:Y:S05]  /*24620*/  @!P1 NANOSLEEP.SYNCS 0x989680 ;  /* 0x009896800000995d */ /* 0x004fea0003900000 */
[----:B------:R-:W2:Y:S02]  /*24630*/  @!P1 SYNCS.PHASECHK.TRANS64 P1, [R169+URZ+0x38830], R14 ;  /* 0x0388300ea90095a7 */ /* 0x000ea4000802007f */
[----:B--2---:R-:W-:Y:S05]  /*24640*/  @!P1 BRA `(.L_x_5509) ;  /* 0xfffffffc00f09947 */ /* 0x004fea000383ffff */
[----:B------:R-:W-:Y:S05]  /*24650*/  BRA `(.L_x_5508) ;  /* 0xfffffe5800b87947 */ /* 0x000fea000383ffff */
.L_x_5511:
[----:B--2---:R2:W3:Y:S02]  /*24660*/  SYNCS.PHASECHK.TRANS64.TRYWAIT P1, [R2+URZ+0x38810], R3 ;  /* 0x03881003020075a7 */ /* 0x0044e4000802017f */
[----:B---3--:R-:W-:Y:S05]  /*24670*/  @!P1 NANOSLEEP.SYNCS 0x989680 ;  /* 0x009896800000995d */ /* 0x008fea0003900000 */
[----:B------:R-:W3:Y:S02]  /*24680*/  @!P1 SYNCS.PHASECHK.TRANS64 P1, [R2+URZ+0x38810], R3 ;  /* 0x03881003020095a7 */ /* 0x000ee4000802007f */
[----:B---3--:R-:W-:Y:S05]  /*24690*/  @!P1 BRA `(.L_x_5511) ;  /* 0xfffffffc00f09947 */ /* 0x008fea000383ffff */
[----:B------:R-:W-:Y:S05]  /*246a0*/  BRA `(.L_x_5784) ;  /* 0xfffffe5c00687947 */ /* 0x000fea000383ffff */
.L_x_5516:
[----:B--2---:R2:W4:Y:S02]  /*246b0*/  SYNCS.PHASECHK.TRANS64.TRYWAIT P2, [R169+URZ+0x38850], R14 ;  /* 0x0388500ea90075a7 */ /* 0x004524000804017f */
[----:B----4-:R-:W-:Y:S05]  /*246c0*/  @!P2 NANOSLEEP.SYNCS 0x989680 ;  /* 0x009896800000a95d */ /* 0x010fea0003900000 */
[----:B------:R-:W4:Y:S02]  /*246d0*/  @!P2 SYNCS.PHASECHK.TRANS64 P2, [R169+URZ+0x38850], R14 ;  /* 0x0388500ea900a5a7 */ /* 0x000f24000804007f */
[----:B----4-:R-:W-:Y:S05]  /*246e0*/  @!P2 BRA `(.L_x_5516) ;  /* 0xfffffffc00f0a947 */ /* 0x010fea000383ffff */
[----:B------:R-:W-:Y:S05]  /*246f0*/  BRA `(.L_x_5515) ;  /* 0xfffffe5c00947947 */ /* 0x000fea000383ffff */
.L_x_5524:
[----:B-1----:R1:W2:Y:S02]  /*24700*/  SYNCS.PHASECHK.TRANS64.TRYWAIT P3, [R197+URZ+0x38830], R0 ;  /* 0x03883000c50075a7 */ /* 0x0022a4000806017f */
[----:B--2---:R-:W-:Y:S05]  /*24710*/  @!P3 NANOSLEEP.SYNCS 0x989680 ;  /* 0x009896800000b95d */ /* 0x004fea0003900000 */
[----:B------:R-:W2:Y:S02]  /*24720*/  @!P3 SYNCS.PHASECHK.TRANS64 P3, [R197+URZ+0x38830], R0 ;  /* 0x03883000c500b5a7 */ /* 0x000ea4000806007f */
[----:B--2---:R-:W-:Y:S05]  /*24730*/  @!P3 BRA `(.L_x_5524) ;  /* 0xfffffffc00f0b947 */ /* 0x004fea000383ffff */
[----:B------:R-:W-:Y:S05]  /*24740*/  BRA `(.L_x_5523) ;  /* 0xfffffe8800c87947 */ /* 0x000fea000383ffff */
.L_x_5529:
[----:B---3--:R3:W4:Y:S02]  /*24750*/  SYNCS.PHASECHK.TRANS64.TRYWAIT P3, [R197+URZ+0x38850], R0 ;  /* 0x03885000c50075a7 */ /* 0x008724000806017f */
[----:B----4-:R-:W-:Y:S05]  /*24760*/  @!P3 NANOSLEEP.SYNCS 0x989680 ;  /* 0x009896800000b95d */ /* 0x010fea0003900000 */
[----:B------:R-:W4:Y:S02]  /*24770*/  @!P3 SYNCS.PHASECHK.TRANS64 P3, [R197+URZ+0x38850], R0 ;  /* 0x03885000c500b5a7 */ /* 0x000f24000806007f */
[----:B----4-:R-:W-:Y:S05]  /*24780*/  @!P3 BRA `(.L_x_5529) ;  /* 0xfffffffc00f0b947 */ /* 0x010fea000383ffff */
[----:B------:R-:W-:Y:S05]  /*24790*/  BRA `(.L_x_5528) ;  /* 0xfffffe8c00647947 */ /* 0x000fea000383ffff */
.L_x_5537:
[----:B0-----:R0:W2:Y:S02]  /*247a0*/  SYNCS.PHASECHK.TRANS64.TRYWAIT P2, [R193+URZ+0x38830], R0 ;  /* 0x03883000c10075a7 */ /* 0x0010a4000804017f */
[----:B--2---:R-:W-:Y:S05]  /*247b0*/  @!P2 NANOSLEEP.SYNCS 0x989680 ;  /* 0x009896800000a95d */ /* 0x004fea0003900000 */
[----:B------:R-:W2:Y:S02]  /*247c0*/  @!P2 SYNCS.PHASECHK.TRANS64 P2, [R193+URZ+0x38830], R0 ;  /* 0x03883000c100a5a7 */ /* 0x000ea4000804007f */
[----:B--2---:R-:W-:Y:S05]  /*247d0*/  @!P2 BRA `(.L_x_5537) ;  /* 0xfffffffc00f0a947 */ /* 0x004fea000383ffff */
[----:B------:R-:W-:Y:S05]  /*247e0*/  BRA `(.L_x_5536) ;  /* 0xfffffec000a07947 */ /* 0x000fea000383ffff */
.L_x_5542:
[----:B---3--:R3:W4:Y:S02]  /*247f0*/  SYNCS.PHASECHK.TRANS64.TRYWAIT P2, [R193+URZ+0x38850], R0 ;  /* 0x03885000c10075a7 */ /* 0x008724000804017f */
[----:B----4-:R-:W-:Y:S05]  /*24800*/  @!P2 NANOSLEEP.SYNCS 0x989680 ;  /* 0x009896800000a95d */ /* 0x010fea0003900000 */
[----:B------:R-:W4:Y:S02]  /*24810*/  @!P2 SYNCS.PHASECHK.TRANS64 P2, [R193+URZ+0x38850], R0 ;  /* 0x03885000c100a5a7 */ /* 0x000f24000804007f */
[----:B----4-:R-:W-:Y:S05]  /*24820*/  @!P2 BRA `(.L_x_5542) ;  /* 0xfffffffc00f0a947 */ /* 0x010fea000383ffff */
[----:B------:R-:W-:Y:S05]  /*24830*/  BRA `(.L_x_5541) ;  /* 0xfffffec4003c7947 */ /* 0x000fea000383ffff */
.L_x_5577:
        /* <DEDUP_REMOVED lines=11> */
.L_x_5786:
[----:B------:R-:W-:Y:S05]  /*248f0*/  BSYNC B1 ;  /* 0x0000000000017941 */ /* 0x000fea0003800000 */
.L_x_5785:
[----:B------:R-:W-:Y:S05]  /*24900*/  BRA `(.L_x_5787) ;  /* 0xffffff6400447947 */ /* 0x000fea000383ffff */
.L_x_5579:
[----:B------:R-:W-:Y:S01]  /*24910*/  BSSY B1, `(.L_x_5788) ;  /* 0x0000006000017945 */ /* 0x000fe20003800000 */
[----:B------:R-:W-:-:S07]  /*24920*/  IMAD.MOV.U32 R15, RZ, RZ, -0x1 ;  /* 0xffffffffff0f7424 */ /* 0x000fce00078e00ff */
[----:B0-----:R-:W-:Y:S05]  /*24930*/  WARPSYNC.COLLECTIVE R15, `(.L_x_5789) ;  /* 0x000000000f0c7348 */ /* 0x001fea0003c00000 */
[----:B------:R-:W-:Y:S02]  /*24940*/  ELECT P6, UR62, PT ;  /* 0x00000000003e782f */ /* 0x000fe400038c0000 */
[----:B------:R-:W-:Y:S01]  /*24950*/  MOV R14, UR62 ;  /* 0x0000003e000e7c02 */ /* 0x000fe20008000f00 */
[----:B0-----:R-:W-:Y:S10]  /*24960*/  ENDCOLLECTIVE ;  /* 0x000000000000791b */ /* 0x001ff40003800000 */
.L_x_5789:
[----:B------:R-:W-:Y:S05]  /*24970*/  BSYNC B1 ;  /* 0x0000000000017941 */ /* 0x000fea0003800000 */
.L_x_5788:
[----:B------:R-:W-:Y:S05]  /*24980*/  BRA `(.L_x_5578) ;  /* 0xffffff64003c7947 */ /* 0x000fea000383ffff */
.L_x_5581:
[----:B0-----:R0:W1:Y:S02]  /*24990*/  SYNCS.PHASECHK.TRANS64.TRYWAIT P0, [R18+URZ+0x38820], R3 ;  /* 0x03882003120075a7 */ /* 0x001064000800017f */
[----:B-1----:R-:W-:Y:S05]  /*249a0*/  @!P0 NANOSLEEP.SYNCS 0x989680 ;  /* 0x009896800000895d */ /* 0x002fea0003900000 */
[----:B------:R-:W1:Y:S02]  /*249b0*/  @!P0 SYNCS.PHASECHK.TRANS64 P0, [R18+URZ+0x38820], R3 ;  /* 0x03882003120085a7 */ /* 0x000e64000800007f */
[----:B-1----:R-:W-:Y:S05]  /*249c0*/  @!P0 BRA `(.L_x_5581) ;  /* 0xfffffffc00f08947 */ /* 0x002fea000383ffff */
[----:B------:R-:W-:Y:S05]  /*249d0*/  BRA `(.L_x_5790) ;  /* 0xffffff64004c7947 */ /* 0x000fea000383ffff */
.L_x_5585:
[----:B-1----:R1:W2:Y:S02]  /*249e0*/  SYNCS.PHASECHK.TRANS64.TRYWAIT P0, [R4+URZ+0x388a0], R8 ;  /* 0x0388a008040075a7 */ /* 0x0022a4000800017f */
[----:B--2---:R-:W-:Y:S05]  /*249f0*/  @!P0 NANOSLEEP.SYNCS 0x989680 ;  /* 0x009896800000895d */ /* 0x004fea0003900000 */
[----:B------:R-:W2:Y:S02]  /*24a00*/  @!P0 SYNCS.PHASECHK.TRANS64 P0, [R4+URZ+0x388a0], R8 ;  /* 0x0388a008040085a7 */ /* 0x000ea4000800007f */
[----:B--2---:R-:W-:Y:S05]  /*24a10*/  @!P0 BRA `(.L_x_5585) ;  /* 0xfffffffc00f08947 */ /* 0x004fea000383ffff */
[----:B------:R-:W-:Y:S05]  /*24a20*/  BRA `(.L_x_5791) ;  /* 0xffffff64006c7947 */ /* 0x000fea000383ffff */
.L_x_5590:
[----:B0-----:R0:W2:Y:S02]  /*24a30*/  SYNCS.PHASECHK.TRANS64.TRYWAIT P0, [R4+URZ+0x388c0], R8 ;  /* 0x0388c008040075a7 */ /* 0x0010a4000800017f */
[----:B--2---:R-:W-:Y:S05]  /*24a40*/  @!P0 NANOSLEEP.SYNCS 0x989680 ;  /* 0x009896800000895d */ /* 0x004fea0003900000 */
[----:B------:R-:W2:Y:S02]  /*24a50*/  @!P0 SYNCS.PHASECHK.TRANS64 P0, [R4+URZ+0x388c0], R8 ;  /* 0x0388c008040085a7 */ /* 0x000ea4000800007f */
[----:B--2---:R-:W-:Y:S05]  /*24a60*/  @!P0 BRA `(.L_x_5590) ;  /* 0xfffffffc00f08947 */ /* 0x004fea000383ffff */
[----:B------:R-:W-:Y:S05]  /*24a70*/  BRA `(.L_x_5792) ;  /* 0xffffff6400ec7947 */ /* 0x000fea000383ffff */
.L_x_5604:
[----:B0-----:R0:W1:Y:S02]  /*24a80*/  SYNCS.PHASECHK.TRANS64.TRYWAIT P1, [R4+URZ+0x388a0], R5 ;  /* 0x0388a005040075a7 */ /* 0x001064000802017f */
[----:B-1----:R-:W-:Y:S05]  /*24a90*/  @!P1 NANOSLEEP.SYNCS 0x989680 ;  /* 0x009896800000995d */ /* 0x002fea0003900000 */
[----:B------:R-:W1:Y:S02]  /*24aa0*/  @!P1 SYNCS.PHASECHK.TRANS64 P1, [R4+URZ+0x388a0], R5 ;  /* 0x0388a005040095a7 */ /* 0x000e64000802007f */
[----:B-1----:R-:W-:Y:S05]  /*24ab0*/  @!P1 BRA `(.L_x_5604) ;  /* 0xfffffffc00f09947 */ /* 0x002fea000383ffff */
[----:B------:R-:W-:Y:S05]  /*24ac0*/  BRA `(.L_x_5793) ;  /* 0xffffff70006c7947 */ /* 0x000fea000383ffff */
.L_x_5609:
[----:B-1----:R1:W2:Y:S02]  /*24ad0*/  SYNCS.PHASECHK.TRANS64.TRYWAIT P1, [R4+URZ+0x388c0], R5 ;  /* 0x0388c005040075a7 */ /* 0x0022a4000802017f */
[----:B--2---:R-:W-:Y:S05]  /*24ae0*/  @!P1 NANOSLEEP.SYNCS 0x989680 ;  /* 0x009896800000995d */ /* 0x004fea0003900000 */
[----:B------:R-:W2:Y:S02]  /*24af0*/  @!P1 SYNCS.PHASECHK.TRANS64 P1, [R4+URZ+0x388c0], R5 ;  /* 0x0388c005040095a7 */ /* 0x000ea4000802007f */
[----:B--2---:R-:W-:Y:S05]  /*24b00*/  @!P1 BRA `(.L_x_5609) ;  /* 0xfffffffc00f09947 */ /* 0x004fea000383ffff */
[----:B------:R-:W-:Y:S05]  /*24b10*/  BRA `(.L_x_5794) ;  /* 0xffffff7000e87947 */ /* 0x000fea000383ffff */
.L_x_5631:
        /* <DEDUP_REMOVED lines=11> */
.L_x_5796:
[----:B------:R-:W-:Y:S05]  /*24bd0*/  BSYNC B0 ;  /* 0x0000000000007941 */ /* 0x000fea0003800000 */
.L_x_5795:
[----:B------:R-:W-:Y:S05]  /*24be0*/  BRA `(.L_x_5797) ;  /* 0xffffff8400907947 */ /* 0x000fea000383ffff */
.L_x_5633:
[----:B------:R-:W-:Y:S01]  /*24bf0*/  BSSY B0, `(.L_x_5798) ;  /* 0x0000006000007945 */ /* 0x000fe20003800000 */
[----:B------:R-:W-:-:S07]  /*24c00*/  IMAD.MOV.U32 R15, RZ, RZ, -0x1 ;  /* 0xffffffffff0f7424 */ /* 0x000fce00078e00ff */
[----:B0-----:R-:W-:Y:S05]  /*24c10*/  WARPSYNC.COLLECTIVE R15, `(.L_x_5799) ;  /* 0x000000000f0c7348 */ /* 0x001fea0003c00000 */
[----:B------:R-:W-:Y:S02]  /*24c20*/  ELECT P6, UR62, PT ;  /* 0x00000000003e782f */ /* 0x000fe400038c0000 */
[----:B------:R-:W-:Y:S01]  /*24c30*/  MOV R14, UR62 ;  /* 0x0000003e000e7c02 */ /* 0x000fe20008000f00 */
[----:B0-----:R-:W-:Y:S10]  /*24c40*/  ENDCOLLECTIVE ;  /* 0x000000000000791b */ /* 0x001ff40003800000 */
.L_x_5799:
[----:B------:R-:W-:Y:S05]  /*24c50*/  BSYNC B0 ;  /* 0x0000000000007941 */ /* 0x000fea0003800000 */
.L_x_5798:
[----:B------:R-:W-:Y:S05]  /*24c60*/  BRA `(.L_x_5800) ;  /* 0xffffff8400947947 */ /* 0x000fea000383ffff */
.L_x_5635:
[----:B-1----:R1:W2:Y:S02]  /*24c70*/  SYNCS.PHASECHK.TRANS64.TRYWAIT P0, [R0+URZ+0x38840], R2 ;  /* 0x03884002000075a7 */ /* 0x0022a4000800017f */
[----:B--2---:R-:W-:Y:S05]  /*24c80*/  @!P0 NANOSLEEP.SYNCS 0x989680 ;  /* 0x009896800000895d */ /* 0x004fea0003900000 */
[----:B------:R-:W2:Y:S02]  /*24c90*/  @!P0 SYNCS.PHASECHK.TRANS64 P0, [R0+URZ+0x38840], R2 ;  /* 0x03884002000085a7 */ /* 0x000ea4000800007f */
[----:B--2---:R-:W-:Y:S05]  /*24ca0*/  @!P0 BRA `(.L_x_5635) ;  /* 0xfffffffc00f08947 */ /* 0x004fea000383ffff */
[----:B------:R-:W-:Y:S05]  /*24cb0*/  BRA `(.L_x_5801) ;  /* 0xffffff8400f87947 */ /* 0x000fea000383ffff */
.L_x_5639:
        /* <DEDUP_REMOVED lines=9> */
.L_x_5802:
[----:B------:R-:W-:Y:S02]  /*24d50*/  IMAD.MOV.U32 R13, RZ, RZ, R3 ;  /* 0x000000ffff0d7224 */ /* 0x000fe400078e0003 */
[----:B------:R-:W-:Y:S01]  /*24d60*/  IMAD.MOV.U32 R4, RZ, RZ, R14 ;  /* 0x000000ffff047224 */ /* 0x000fe200078e000e */
[----:B------:R-:W-:-:S07]  /*24d70*/  LOP3.LUT R6, R6, 0x7f, RZ, 0xc0, !PT ;  /* 0x0000007f06067812 */ /* 0x000fce00078ec0ff */
[----:B------:R-:W-:Y:S05]  /*24d80*/  WARPSYNC.COLLECTIVE R15, `(.L_x_5803) ;  /* 0x000000000f087348 */ /* 0x000fea0003c00000 */
[----:B------:R0:W1:Y:S02]  /*24d90*/  SHFL.IDX P6, R14, R13, R12, R11 ;  /* 0x0000000c0d0e7389 */ /* 0x00006400000c000b */
[----:B01----:R-:W-:Y:S01]  /*24da0*/  ENDCOLLECTIVE ;  /* 0x000000000000791b */ /* 0x003fe20003800000 */
.L_x_5803:
        /* <DEDUP_REMOVED lines=9> */
.L_x_5804:
[----:B------:R-:W-:Y:S02]  /*24e40*/  IMAD.MOV.U32 R13, RZ, RZ, R3 ;  /* 0x000000ffff0d7224 */ /* 0x000fe400078e0003 */
[----:B------:R-:W-:-:S07]  /*24e50*/  IMAD.MOV.U32 R6, RZ, RZ, R14 ;  /* 0x000000ffff067224 */ /* 0x000fce00078e000e */
[----:B------:R-:W-:Y:S05]  /*24e60*/  WARPSYNC.COLLECTIVE R15, `(.L_x_5805) ;  /* 0x000000000f087348 */ /* 0x000fea0003c00000 */
[----:B------:R0:W1:Y:S02]  /*24e70*/  SHFL.IDX P6, R14, R13, R12, R11 ;  /* 0x0000000c0d0e7389 */ /* 0x00006400000c000b */
[----:B01----:R-:W-:Y:S01]  /*24e80*/  ENDCOLLECTIVE ;  /* 0x000000000000791b */ /* 0x003fe20003800000 */
.L_x_5805:
        /* <DEDUP_REMOVED lines=22> */
.L_x_5806:
        /* <DEDUP_REMOVED lines=10> */
.L_x_5807:
        /* <DEDUP_REMOVED lines=11> */
.L_x_5808:
        /* <DEDUP_REMOVED lines=14> */
.L_x_5809:
[----:B------:R-:W-:Y:S01]  /*25220*/  IMAD.MOV.U32 R3, RZ, RZ, R14 ;  /* 0x000000ffff037224 */ /* 0x000fe200078e000e */
[----:B------:R-:W-:Y:S06]  /*25230*/  BRA `(.L_x_5810) ;  /* 0xffffff8c00347947 */ /* 0x000fec000383ffff */
.L_x_5643:
        /* <DEDUP_REMOVED lines=26> */
.L_x_5812:
[----:B------:R-:W-:Y:S05]  /*253e0*/  BSYNC B0 ;  /* 0x0000000000007941 */ /* 0x000fea0003800000 */
.L_x_5811:
        /* <DEDUP_REMOVED lines=13> */
.L_x_5813:
        /* <DEDUP_REMOVED lines=40> */
.L_x_5814:
        /* <DEDUP_REMOVED lines=17> */
.L_x_5815:
        /* <DEDUP_REMOVED lines=29> */
.L_x_5816:
        /* <DEDUP_REMOVED lines=12> */
.L_x_5817:
        /* <DEDUP_REMOVED lines=34> */
.L_x_5818:
[----:B------:R-:W-:Y:S02]  /*25d00*/  IMAD.MOV.U32 R13, RZ, RZ, R0 ;  /* 0x000000ffff0d7224 */ /* 0x000fe400078e0000 */
[----:B------:R-:W-:-:S07]  /*25d10*/  IMAD.MOV.U32 R4, RZ, RZ, R14 ;  /* 0x000000ffff047224 */ /* 0x000fce00078e000e */
[----:B------:R-:W-:Y:S05]  /*25d20*/  WARPSYNC.COLLECTIVE R15, `(.L_x_5819) ;  /* 0x000000000f087348 */ /* 0x000fea0003c00000 */
[----:B------:R0:W1:Y:S02]  /*25d30*/  SHFL.IDX P6, R14, R13, R12, R11 ;  /* 0x0000000c0d0e7389 */ /* 0x00006400000c000b */
[----:B01----:R-:W-:Y:S01]  /*25d40*/  ENDCOLLECTIVE ;  /* 0x000000000000791b */ /* 0x003fe20003800000 */
.L_x_5819:
[----:B------:R-:W-:Y:S01]  /*25d50*/  IMAD.MOV.U32 R0, RZ, RZ, R14 ;  /* 0x000000ffff007224 */ /* 0x000fe200078e000e */
[----:B------:R-:W-:Y:S06]  /*25d60*/  BRA `(.L_x_5820) ;  /* 0xffffff90000c7947 */ /* 0x000fec000383ffff */
.L_x_5648:
[----:B0-----:R0:W2:Y:S02]  /*25d70*/  SYNCS.PHASECHK.TRANS64.TRYWAIT P0, [R18+URZ+0x38820], R0 ;  /* 0x03882000120075a7 */ /* 0x0010a4000800017f */
[----:B--2---:R-:W-:Y:S05]  /*25d80*/  @!P0 NANOSLEEP.SYNCS 0x989680 ;  /* 0x009896800000895d */ /* 0x004fea0003900000 */
[----:B------:R-:W2:Y:S02]  /*25d90*/  @!P0 SYNCS.PHASECHK.TRANS64 P0, [R18+URZ+0x38820], R0 ;  /* 0x03882000120085a7 */ /* 0x000ea4000800007f */
[----:B--2---:R-:W-:Y:S05]  /*25da0*/  @!P0 BRA `(.L_x_5648) ;  /* 0xfffffffc00f08947 */ /* 0x004fea000383ffff */
[----:B------:R-:W-:Y:S05]  /*25db0*/  BRA `(.L_x_5821) ;  /* 0xffffff9000c47947 */ /* 0x000fea000383ffff */
.L_x_5652:
[----:B0-----:R0:W1:Y:S02]  /*25dc0*/  SYNCS.PHASECHK.TRANS64.TRYWAIT P0, [R0+URZ+0x38860], R2 ;  /* 0x03886002000075a7 */ /* 0x001064000800017f */
[----:B-1----:R-:W-:Y:S05]  /*25dd0*/  @!P0 NANOSLEEP.SYNCS 0x989680 ;  /* 0x009896800000895d */ /* 0x002fea0003900000 */
[----:B------:R-:W1:Y:S02]  /*25de0*/  @!P0 SYNCS.PHASECHK.TRANS64 P0, [R0+URZ+0x38860], R2 ;  /* 0x03886002000085a7 */ /* 0x000e64000800007f */
[----:B-1----:R-:W-:Y:S05]  /*25df0*/  @!P0 BRA `(.L_x_5652) ;  /* 0xfffffffc00f08947 */ /* 0x002fea000383ffff */
[----:B------:R-:W-:Y:S05]  /*25e00*/  BRA `(.L_x_5822) ;  /* 0xffffff9000e87947 */ /* 0x000fea000383ffff */
.L_x_5671:
[----:B-1----:R1:W2:Y:S02]  /*25e10*/  SYNCS.PHASECHK.TRANS64.TRYWAIT P0, [R2+URZ+0x38840], R6 ;  /* 0x03884006020075a7 */ /* 0x0022a4000800017f */
[----:B--2---:R-:W-:Y:S05]  /*25e20*/  @!P0 NANOSLEEP.SYNCS 0x989680 ;  /* 0x009896800000895d */ /* 0x004fea0003900000 */
[----:B------:R-:W2:Y:S02]  /*25e30*/  @!P0 SYNCS.PHASECHK.TRANS64 P0, [R2+URZ+0x38840], R6 ;  /* 0x03884006020085a7 */ /* 0x000ea4000800007f */
[----:B--2---:R-:W-:Y:S05]  /*25e40*/  @!P0 BRA `(.L_x_5671) ;  /* 0xfffffffc00f08947 */ /* 0x004fea000383ffff */
[----:B------:R-:W-:Y:S05]  /*25e50*/  BRA `(.L_x_5823) ;  /* 0xffffffa000007947 */ /* 0x000fea000383ffff */
.L_x_5676:
[----:B0-----:R0:W2:Y:S02]  /*25e60*/  SYNCS.PHASECHK.TRANS64.TRYWAIT P0, [R2+URZ+0x38860], R6 ;  /* 0x03886006020075a7 */ /* 0x0010a4000800017f */
[----:B--2---:R-:W-:Y:S05]  /*25e70*/  @!P0 NANOSLEEP.SYNCS 0x989680 ;  /* 0x009896800000895d */ /* 0x004fea0003900000 */
[----:B------:R-:W2:Y:S02]  /*25e80*/  @!P0 SYNCS.PHASECHK.TRANS64 P0, [R2+URZ+0x38860], R6 ;  /* 0x03886006020085a7 */ /* 0x000ea4000800007f */
[----:B--2---:R-:W-:Y:S05]  /*25e90*/  @!P0 BRA `(.L_x_5676) ;  /* 0xfffffffc00f08947 */ /* 0x004fea000383ffff */
[----:B------:R-:W-:Y:S05]  /*25ea0*/  BRA `(.L_x_5824) ;  /* 0xffffffa000807947 */ /* 0x000fea000383ffff */
.L_x_5691:
[----:B-1----:R1:W2:Y:S02]  /*25eb0*/  SYNCS.PHASECHK.TRANS64.TRYWAIT P0, [R3+URZ+0x38840], R2 ;  /* 0x03884002030075a7 */ /* 0x0022a4000800017f */
[----:B--2---:R-:W-:Y:S05]  /*25ec0*/  @!P0 NANOSLEEP.SYNCS 0x989680 ;  /* 0x009896800000895d */ /* 0x004fea0003900000 */
[----:B------:R-:W2:Y:S02]  /*25ed0*/  @!P0 SYNCS.PHASECHK.TRANS64 P0, [R3+URZ+0x38840], R2 ;  /* 0x03884002030085a7 */ /* 0x000ea4000800007f */
[----:B--2---:R-:W-:Y:S05]  /*25ee0*/  @!P0 BRA `(.L_x_5691) ;  /* 0xfffffffc00f08947 */ /* 0x004fea000383ffff */
[----:B------:R-:W-:Y:S05]  /*25ef0*/  BRA `(.L_x_5825) ;  /* 0xffffffac00607947 */ /* 0x000fea000383ffff */
.L_x_5696:
[----:B0-----:R0:W2:Y:S02]  /*25f00*/  SYNCS.PHASECHK.TRANS64.TRYWAIT P0, [R3+URZ+0x38860], R2 ;  /* 0x03886002030075a7 */ /* 0x0010a4000800017f */
[----:B--2---:R-:W-:Y:S05]  /*25f10*/  @!P0 NANOSLEEP.SYNCS 0x989680 ;  /* 0x009896800000895d */ /* 0x004fea0003900000 */
[----:B------:R-:W2:Y:S02]  /*25f20*/  @!P0 SYNCS.PHASECHK.TRANS64 P0, [R3+URZ+0x38860], R2 ;  /* 0x03886002030085a7 */ /* 0x000ea4000800007f */
[----:B--2---:R-:W-:Y:S05]  /*25f30*/  @!P0 BRA `(.L_x_5696) ;  /* 0xfffffffc00f08947 */ /* 0x004fea000383ffff */
[----:B------:R-:W-:Y:S05]  /*25f40*/  BRA `(.L_x_5826) ;  /* 0xffffffac00dc7947 */ /* 0x000fea000383ffff */
.L_x_5711:
[----:B-1----:R1:W2:Y:S02]  /*25f50*/  SYNCS.PHASECHK.TRANS64.TRYWAIT P0, [R3+URZ+0x38840], R2 ;  /* 0x03884002030075a7 */ /* 0x0022a4000800017f */
[----:B--2---:R-:W-:Y:S05]  /*25f60*/  @!P0 NANOSLEEP.SYNCS 0x989680 ;  /* 0x009896800000895d */ /* 0x004fea0003900000 */
[----:B------:R-:W2:Y:S02]  /*25f70*/  @!P0 SYNCS.PHASECHK.TRANS64 P0, [R3+URZ+0x38840], R2 ;  /* 0x03884002030085a7 */ /* 0x000ea4000800007f */
[----:B--2---:R-:W-:Y:S05]  /*25f80*/  @!P0 BRA `(.L_x_5711) ;  /* 0xfffffffc00f08947 */ /* 0x004fea000383ffff */
[----:B------:R-:W-:Y:S05]  /*25f90*/  BRA `(.L_x_5827) ;  /* 0xffffffb8009c7947 */ /* 0x000fea000383ffff */
.L_x_5716:
[----:B--2---:R2:W3:Y:S02]  /*25fa0*/  SYNCS.PHASECHK.TRANS64.TRYWAIT P0, [R3+URZ+0x38860], R2 ;  /* 0x03886002030075a7 */ /* 0x0044e4000800017f */
[----:B---3--:R-:W-:Y:S05]  /*25fb0*/  @!P0 NANOSLEEP.SYNCS 0x989680 ;  /* 0x009896800000895d */ /* 0x008fea0003900000 */
[----:B------:R-:W3:Y:S02]  /*25fc0*/  @!P0 SYNCS.PHASECHK.TRANS64 P0, [R3+URZ+0x38860], R2 ;  /* 0x03886002030085a7 */ /* 0x000ee4000800007f */
[----:B---3--:R-:W-:Y:S05]  /*25fd0*/  @!P0 BRA `(.L_x_5716) ;  /* 0xfffffffc00f08947 */ /* 0x008fea000383ffff */
[----:B------:R-:W-:Y:S05]  /*25fe0*/  BRA `(.L_x_5828) ;  /* 0xffffffbc001c7947 */ /* 0x000fea000383ffff */
.L_x_5732:
[----:B--2---:R-:W2:Y:S01]  /*25ff0*/  LDL R2, [R1] ;  /* 0x0000000001027983 */ /* 0x004ea20000100800 */
[----:B------:R-:W-:Y:S01]  /*26000*/  BSSY B0, `(.L_x_5829) ;  /* 0x0000008000007945 */ /* 0x000fe20003800000 */
[----:B------:R-:W-:Y:S02]  /*26010*/  IMAD.MOV.U32 R12, RZ, RZ, RZ ;  /* 0x000000ffff0c7224 */ /* 0x000fe400078e00ff */
[----:B------:R-:W-:Y:S02]  /*26020*/  IMAD.MOV.U32 R11, RZ, RZ, 0x1f ;  /* 0x0000001fff0b7424 */ /* 0x000fe400078e00ff */
[----:B------:R-:W-:Y:S02]  /*26030*/  IMAD.MOV.U32 R15, RZ, RZ, -0x1 ;  /* 0xffffffffff0f7424 */ /* 0x000fe400078e00ff */
[----:B--2---:R-:W-:-:S07]  /*26040*/  IMAD.MOV.U32 R13, RZ, RZ, R2 ;  /* 0x000000ffff0d7224 */ /* 0x004fce00078e0002 */
[----:B01-34-:R-:W-:Y:S05]  /*26050*/  WARPSYNC.COLLECTIVE R15, `(.L_x_5830) ;  /* 0x000000000f087348 */ /* 0x01bfea0003c00000 */
[----:B------:R2:W0:Y:S02]  /*26060*/  SHFL.IDX P6, R14, R13, R12, R11 ;  /* 0x0000000c0d0e7389 */ /* 0x00042400000c000b */
[----:B01234-:R-:W-:Y:S01]  /*26070*/  ENDCOLLECTIVE ;  /* 0x000000000000791b */ /* 0x01ffe20003800000 */
.L_x_5830:
[----:B------:R-:W-:Y:S05]  /*26080*/  BSYNC B0 ;  /* 0x0000000000007941 */ /* 0x000fea0003800000 */
.L_x_5829:
        /* <DEDUP_REMOVED lines=9> */
.L_x_5831:
        /* <DEDUP_REMOVED lines=26> */
.L_x_5832:
        /* <DEDUP_REMOVED lines=8> */
.L_x_5833:
        /* <DEDUP_REMOVED lines=8> */
.L_x_5834:
        /* <DEDUP_REMOVED lines=8> */
.L_x_5835:
        /* <DEDUP_REMOVED lines=8> */
.L_x_5836:
        /* <DEDUP_REMOVED lines=9> */
.L_x_5837:
[----:B------:R-:W-:Y:S01]  /*26550*/  IMAD.MOV.U32 R9, RZ, RZ, R14 ;  /* 0x000000ffff097224 */ /* 0x000fe200078e000e */
[----:B------:R-:W-:Y:S06]  /*26560*/  BRA `(.L_x_5838) ;  /* 0xffffffc4005c7947 */ /* 0x000fec000383ffff */
.L_x_5735:
        /* <DEDUP_REMOVED lines=8> */
.L_x_5840:
[----:B------:R-:W-:Y:S05]  /*265f0*/  BSYNC B0 ;  /* 0x0000000000007941 */ /* 0x000fea0003800000 */
.L_x_5839:
        /* <DEDUP_REMOVED lines=10> */
.L_x_5841:
        /* <DEDUP_REMOVED lines=8> */
.L_x_5842:
        /* <DEDUP_REMOVED lines=8> */
.L_x_5843:
        /* <DEDUP_REMOVED lines=8> */
.L_x_5844:
        /* <DEDUP_REMOVED lines=9> */
.L_x_5845:
[----:B------:R-:W-:Y:S01]  /*268b0*/  IMAD.MOV.U32 R9, RZ, RZ, R14 ;  /* 0x000000ffff097224 */ /* 0x000fe200078e000e */
[----:B------:R-:W-:Y:S06]  /*268c0*/  BRA `(.L_x_5846) ;  /* 0xffffffc400307947 */ /* 0x000fec000383ffff */
.L_x_5737:
[----:B------:R-:W-:Y:S01]  /*268d0*/  BSSY B0, `(.L_x_5847) ;  /* 0x0000006000007945 */ /* 0x000fe20003800000 */
[----:B------:R-:W-:Y:S01]  /*268e0*/  PLOP3.LUT P6, PT, P6, PT, PT, 0x8, 0x0 ;  /* 0x000000000000781c */ /* 0x000fe200037ce170 */
[----:B------:R-:W-:-:S12]  /*268f0*/  IMAD.MOV.U32 R15, RZ, RZ, -0x1 ;  /* 0xffffffffff0f7424 */ /* 0x000fd800078e00ff */
[----:B0-----:R-:W-:Y:S05]  /*26900*/  WARPSYNC.COLLECTIVE R15, `(.L_x_5848) ;  /* 0x000000000f087348 */ /* 0x001fea0003c00000 */
[----:B------:R-:W-:Y:S01]  /*26910*/  VOTE.ANY R14, PT, P6 ;  /* 0x00000000000e7806 */ /* 0x000fe200030e0100 */
[----:B0-----:R-:W-:Y:S06]  /*26920*/  ENDCOLLECTIVE ;  /* 0x000000000000791b */ /* 0x001fec0003800000 */
.L_x_5848:
[----:B------:R-:W-:Y:S05]  /*26930*/  BSYNC B0 ;  /* 0x0000000000007941 */ /* 0x000fea0003800000 */
.L_x_5847:
        /* <DEDUP_REMOVED lines=10> */
.L_x_5849:
[----:B------:R-:W-:Y:S02]  /*269e0*/  IMAD.MOV.U32 R13, RZ, RZ, R6 ;  /* 0x000000ffff0d7224 */ /* 0x000fe400078e0006 */
[----:B------:R-:W-:-:S07]  /*269f0*/  IMAD.MOV.U32 R0, RZ, RZ, R14 ;  /* 0x000000ffff007224 */ /* 0x000fce00078e000e */
[----:B------:R-:W-:Y:S05]  /*26a00*/  WARPSYNC.COLLECTIVE R15, `(.L_x_5850) ;  /* 0x000000000f087348 */ /* 0x000fea0003c00000 */
[----:B------:R0:W1:Y:S02]  /*26a10*/  SHFL.IDX P6, R14, R13, R12, R11 ;  /* 0x0000000c0d0e7389 */ /* 0x00006400000c000b */
[----:B01----:R-:W-:Y:S01]  /*26a20*/  ENDCOLLECTIVE ;  /* 0x000000000000791b */ /* 0x003fe20003800000 */
.L_x_5850:
[----:B------:R-:W-:Y:S02]  /*26a30*/  IMAD.MOV.U32 R6, RZ, RZ, R14 ;  /* 0x000000ffff067224 */ /* 0x000fe400078e000e */
[----:B------:R-:W-:-:S05]  /*26a40*/  IMAD.IADD R10, R4, 0x1, R10 ;  /* 0x00000001040a7824 */ /* 0x000fca00078e020a */
[----:B------:R0:W-:Y:S01]  /*26a50*/  STL [R1+0xc], R10 ;  /* 0x00000c0a01007387 */ /* 0x0001e20000100800 */
[----:B------:R-:W-:Y:S05]  /*26a60*/  BRA `(.L_x_5851) ;  /* 0xffffffc400107947 */ /* 0x000fea000383ffff */
.L_x_5739:
        /* <DEDUP_REMOVED lines=8> */
.L_x_5853:
[----:B------:R-:W-:Y:S05]  /*26af0*/  BSYNC B0 ;  /* 0x0000000000007941 */ /* 0x000fea0003800000 */
.L_x_5852:
[----:B------:R-:W-:Y:S01]  /*26b00*/  IMAD.MOV.U32 R4, RZ, RZ, R14 ;  /* 0x000000ffff047224 */ /* 0x000fe200078e000e */
[----:B------:R-:W-:Y:S06]  /*26b10*/  BRA `(.L_x_5854) ;  /* 0xffffffc000fc7947 */ /* 0x000fec000383ffff */
.L_x_5745:
[----:B0-----:R0:W1:Y:S02]  /*26b20*/  SYNCS.PHASECHK.TRANS64.TRYWAIT P0, [R0+URZ+0x38820], R3 ;  /* 0x03882003000075a7 */ /* 0x001064000800017f */
[----:B-1----:R-:W-:Y:S05]  /*26b30*/  @!P0 NANOSLEEP.SYNCS 0x989680 ;  /* 0x009896800000895d */ /* 0x002fea0003900000 */
[----:B------:R-:W1:Y:S02]  /*26b40*/  @!P0 SYNCS.PHASECHK.TRANS64 P0, [R0+URZ+0x38820], R3 ;  /* 0x03882003000085a7 */ /* 0x000e64000800007f */
[----:B-1----:R-:W-:Y:S05]  /*26b50*/  @!P0 BRA `(.L_x_5745) ;  /* 0xfffffffc00f08947 */ /* 0x002fea000383ffff */
[----:B------:R-:W-:Y:S05]  /*26b60*/  BRA `(.L_x_5855) ;  /* 0xffffffcc009c7947 */ /* 0x000fea000383ffff */
.L_x_5746:
        /* <DEDUP_REMOVED lines=11> */
.L_x_5857:
[----:B------:R-:W-:Y:S05]  /*26c20*/  BSYNC B0 ;  /* 0x0000000000007941 */ /* 0x000fea0003800000 */
.L_x_5856:
[----:B------:R-:W-:Y:S05]  /*26c30*/  BRA `(.L_x_5858) ;  /* 0xffffffcc00847947 */ /* 0x000fea000383ffff */
.L_x_5747:
[----:B------:R-:W-:Y:S01]  /*26c40*/  BSSY B0, `(.L_x_5859) ;  /* 0x0000006000007945 */ /* 0x000fe20003800000 */
[----:B------:R-:W-:-:S07]  /*26c50*/  IMAD.MOV.U32 R15, RZ, RZ, -0x1 ;  /* 0xffffffffff0f7424 */ /* 0x000fce00078e00ff */
[----:B01----:R-:W-:Y:S05]  /*26c60*/  WARPSYNC.COLLECTIVE R15, `(.L_x_5860) ;  /* 0x000000000f0c7348 */ /* 0x003fea0003c00000 */
[----:B------:R-:W-:Y:S02]  /*26c70*/  ELECT P6, UR62, PT ;  /* 0x00000000003e782f */ /* 0x000fe400038c0000 */
[----:B------:R-:W-:Y:S01]  /*26c80*/  MOV R14, UR62 ;  /* 0x0000003e000e7c02 */ /* 0x000fe20008000f00 */
[----:B01----:R-:W-:Y:S10]  /*26c90*/  ENDCOLLECTIVE ;  /* 0x000000000000791b */ /* 0x003ff40003800000 */
.L_x_5860:
[----:B------:R-:W-:Y:S05]  /*26ca0*/  BSYNC B0 ;  /* 0x0000000000007941 */ /* 0x000fea0003800000 */
.L_x_5859:
[----:B------:R-:W-:Y:S05]  /*26cb0*/  BRA `(.L_x_5861) ;  /* 0xffffffcc00787947 */ /* 0x000fea000383ffff */
.L_x_5749:
[----:B0-----:R0:W1:Y:S02]  /*26cc0*/  SYNCS.PHASECHK.TRANS64.TRYWAIT P0, [R6+URZ], R5 ;  /* 0x00000005060075a7 */ /* 0x001064000800017f */
[----:B-1----:R-:W-:Y:S05]  /*26cd0*/  @!P0 NANOSLEEP.SYNCS 0x989680 ;  /* 0x009896800000895d */ /* 0x002fea0003900000 */
[----:B------:R-:W1:Y:S02]  /*26ce0*/  @!P0 SYNCS.PHASECHK.TRANS64 P0, [R6+URZ], R5 ;  /* 0x00000005060085a7 */ /* 0x000e64000800007f */
[----:B-1----:R-:W-:Y:S05]  /*26cf0*/  @!P0 BRA `(.L_x_5749) ;  /* 0xfffffffc00f08947 */ /* 0x002fea000383ffff */
[----:B------:R-:W-:Y:S05]  /*26d00*/  BRA `(.L_x_5862) ;  /* 0xffffffcc00b47947 */ /* 0x000fea000383ffff */
.L_x_5750:
[----:B-1----:R1:W2:Y:S02]  /*26d10*/  SYNCS.PHASECHK.TRANS64.TRYWAIT P0, [R7+URZ], R2 ;  /* 0x00000002070075a7 */ /* 0x0022a4000800017f */
[----:B--2---:R-:W-:Y:S05]  /*26d20*/  @!P0 NANOSLEEP.SYNCS 0x989680 ;  /* 0x009896800000895d */ /* 0x004fea0003900000 */
[----:B------:R-:W2:Y:S02]  /*26d30*/  @!P0 SYNCS.PHASECHK.TRANS64 P0, [R7+URZ], R2 ;  /* 0x00000002070085a7 */ /* 0x000ea4000800007f */
[----:B--2---:R-:W-:Y:S05]  /*26d40*/  @!P0 BRA `(.L_x_5750) ;  /* 0xfffffffc00f08947 */ /* 0x004fea000383ffff */
[----:B------:R-:W-:Y:S05]  /*26d50*/  BRA `(.L_x_5863) ;  /* 0xffffffcc00a87947 */ /* 0x000fea000383ffff */
.L_x_5752:
[----:B--2---:R2:W3:Y:S02]  /*26d60*/  SYNCS.PHASECHK.TRANS64.TRYWAIT P0, [R4+URZ], R5 ;  /* 0x00000005040075a7 */ /* 0x0044e4000800017f */
[----:B---3--:R-:W-:Y:S05]  /*26d70*/  @!P0 NANOSLEEP.SYNCS 0x989680 ;  /* 0x009896800000895d */ /* 0x008fea0003900000 */
[----:B------:R-:W3:Y:S02]  /*26d80*/  @!P0 SYNCS.PHASECHK.TRANS64 P0, [R4+URZ], R5 ;  /* 0x00000005040085a7 */ /* 0x000ee4000800007f */
[----:B---3--:R-:W-:Y:S05]  /*26d90*/  @!P0 BRA `(.L_x_5752) ;  /* 0xfffffffc00f08947 */ /* 0x008fea000383ffff */
[----:B------:R-:W-:Y:S05]  /*26da0*/  BRA `(.L_x_5864) ;  /* 0xffffffcc00b07947 */ /* 0x000fea000383ffff */
.L_x_5865:
        /* <DEDUP_REMOVED lines=13> */
.L_x_5883:


//--------------------- .nv.global.init           --------------------------
	.section	.nv.global.init,"aw",@progbits
.nv.global.init:
	.type		$str$20,@object
	.size		$str$20,($str$21 - $str$20)
$str$20:
        /*0000*/ 	.byte	0x28, 0x61, 0x64, 0x64, 0x72, 0x65, 0x73, 0x73, 0x20, 0x26, 0x20, 0x6d, 0x61, 0x73, 0x6b, 0x29
        /*0010*/ 	.byte	0x20, 0x3d, 0x3d, 0x20, 0x30, 0x00
	.type		$str$21,@object
	.size		$str$21,(__unnamed_4 - $str$21)
$str$21:
        /*0016*/ 	.byte	0x2f, 0x74, 0x6d, 0x70, 0x2f, 0x6f, 0x73, 0x73, 0x5f, 0x6b, 0x65, 0x72, 0x6e, 0x65, 0x6c, 0x73
        /*0026*/ 	.byte	0x5f, 0x73, 0x72, 0x63, 0x2f, 0x66, 0x6c, 0x61, 0x73, 0x68, 0x5f, 0x61, 0x74, 0x74, 0x65, 0x6e
        /*0036*/ 	.byte	0x74, 0x69, 0x6f, 0x6e, 0x2f, 0x63, 0x73, 0x72, 0x63, 0x2f, 0x63, 0x75, 0x74, 0x6c, 0x61, 0x73
        /*0046*/ 	.byte	0x73, 0x2f, 0x69, 0x6e, 0x63, 0x6c, 0x75, 0x64, 0x65, 0x2f, 0x63, 0x75, 0x74, 0x65, 0x2f, 0x70
        /*0056*/ 	.byte	0x6f, 0x69, 0x6e, 0x74, 0x65, 0x72, 0x5f, 0x66, 0x6c, 0x61, 0x67, 0x67, 0x65, 0x64, 0x2e, 0x68
        /*0066*/ 	.byte	0x70, 0x70, 0x00
	.type		__unnamed_4,@object
	.size		__unnamed_4,(__unnamed_5 - __unnamed_4)
__unnamed_4:
        /* <DEDUP_REMOVED lines=24> */
	.type		__unnamed_5,@object
	.size		__unnamed_5,(__unnamed_6 - __unnamed_5)
__unnamed_5:
        /* <DEDUP_REMOVED lines=23> */
        /*0355*/ 	.byte	0x43, 0x3c, 0x34, 0x30, 0x39, 0x36, 0x3e, 0x3e, 0x3e, 0x3e, 0x3e, 0x20, 0x26, 0x5d, 0x00
	.type		__unnamed_6,@object
	.size		__unnamed_6,(__unnamed_1 - __unnamed_6)
__unnamed_6:
        /* <DEDUP_REMOVED lines=28> */
        /*0524*/ 	.byte	0x3e, 0x3e, 0x3e, 0x3e, 0x3e, 0x5d, 0x00
	.type		__unnamed_1,@object
	.size		__unnamed_1,(__unnamed_3 - __unnamed_1)
__unnamed_1:
        /* <DEDUP_REMOVED lines=28> */
        /*06eb*/ 	.byte	0x3e, 0x3e, 0x3e, 0x3e, 0x3e, 0x20, 0x26, 0x5d, 0x00
	.type		__unnamed_3,@object
	.size		__unnamed_3,(__unnamed_2 - __unnamed_3)
__unnamed_3:
        /* <DEDUP_REMOVED lines=28> */
        /*08b4*/ 	.byte	0x32, 0x37, 0x36, 0x38, 0x3e, 0x3e, 0x3e, 0x3e, 0x3e, 0x5d, 0x00
	.type		__unnamed_2,@object
	.size		__unnamed_2,(.L_1 - __unnamed_2)
__unnamed_2:
        /* <DEDUP_REMOVED lines=29> */
.L_1:


//--------------------- .nv.shared._ZN7cutlass13device_kernelIN5flash11enable_sm90INS1_16FlashAttnFwdSm90INS1_25CollectiveMainloopFwdSm90ILi2EN4cute5tupleIJNS5_1CILi1EEES8_S8_EEENS6_IJNS7_ILi64EEESA_SA_EEELi512ENS_6half_tEfNS_4arch4Sm90ELb0ELb0ELb0ELb0ELb0ELb0ELb0ELb0ELb0ELb1ELb1ELb0EEENS1_21CollectiveEpilogueFwdINS6_IJSA_NS7_ILi512EEESA_EEES9_SC_SE_Li256ELb0ELb1ELb1ELb0EEENS1_19SingleTileSchedulerILb0ELb1ELb1ELi64EEEEEEEEEvNT_6ParamsE --------------------------
	.section	.nv.shared._ZN7cutlass13device_kernelIN5flash11enable_sm90INS1_16FlashAttnFwdSm90INS1_25CollectiveMainloopFwdSm90ILi2EN4cute5tupleIJNS5_1CILi1EEES8_S8_EEENS6_IJNS7_ILi64EEESA_SA_EEELi512ENS_6half_tEfNS_4arch4Sm90ELb0ELb0ELb0ELb0ELb0ELb0ELb0ELb0ELb0ELb1ELb1ELb0EEENS1_21CollectiveEpilogueFwdINS6_IJSA_NS7_ILi512EEESA_EEES9_SC_SE_Li256ELb0ELb1ELb1ELb0EEENS1_19SingleTileSchedulerILb0ELb1ELb1ELi64EEEEEEEEEvNT_6ParamsE,"aw",@nobits
	.sectionflags	@""
	.align	16
	.zero		1024


//--------------------- .nv.shared.reserved.0     --------------------------
	.section	.nv.shared.reserved.0,"aw",@nobits
	.weak		__nv_reservedSMEM_offset_0_alias
	.size		__nv_reservedSMEM_offset_0_alias, 0, 0
	.other		__nv_reservedSMEM_offset_0_alias,@"STO_CUDA_RESERVED_SHARED STV_DEFAULT"
__nv_reservedSMEM_offset_0_alias:
	.zero		0


//--------------------- .nv.global                --------------------------
	.section	.nv.global,"aw",@nobits
.nv.global:
	.type		_ZN75_INTERNAL_7fad4835_39_flash_fwd_hdim64_512_fp16_split_sm90_cu_3fbc093a_37384cute1_E,@object
	.size		_ZN75_INTERNAL_7fad4835_39_flash_fwd_hdim64_512_fp16_split_sm90_cu_3fbc093a_37384cute1_E,(_ZN75_INTERNAL_7fad4835_39_flash_fwd_hdim64_512_fp16_split_sm90_cu_3fbc093a_37384cuda3std3__45__cpo6cbeginE - _ZN75_INTERNAL_7fad4835_39_flash_fwd_hdim64_512_fp16_split_sm90_cu_3fbc093a_37384cute1_E)
_ZN75_INTERNAL_7fad4835_39_flash_fwd_hdim64_512_fp16_split_sm90_cu_3fbc093a_37384cute1_E:
	.zero		1
	.type		_ZN75_INTERNAL_7fad4835_39_flash_fwd_hdim64_512_fp16_split_sm90_cu_3fbc093a_37384cuda3std3__45__cpo6cbeginE,@object
	.size		_ZN75_INTERNAL_7fad4835_39_flash_fwd_hdim64_512_fp16_split_sm90_cu_3fbc093a_37384cuda3std3__45__cpo6cbeginE,(_ZN75_INTERNAL_7fad4835_39_flash_fwd_hdim64_512_fp16_split_sm90_cu_3fbc093a_37384cuda3std3__48in_placeE - _ZN75_INTERNAL_7fad4835_39_flash_fwd_hdim64_512_fp16_split_sm90_cu_3fbc093a_37384cuda3std3__45__cpo6cbeginE)
_ZN75_INTERNAL_7fad4835_39_flash_fwd_hdim64_512_fp16_split_sm90_cu_3fbc093a_37384cuda3std3__45__cpo6cbeginE:
	.zero		1
	.type		_ZN75_INTERNAL_7fad4835_39_flash_fwd_hdim64_512_fp16_split_sm90_cu_3fbc093a_37384cuda3std3__48in_placeE,@object
	.size		_ZN75_INTERNAL_7fad4835_39_flash_fwd_hdim64_512_fp16_split_sm90_cu_3fbc093a_37384cuda3std3__48in_placeE,(_ZN75_INTERNAL_7fad4835_39_flash_fwd_hdim64_512_fp16_split_sm90_cu_3fbc093a_37384cuda3std6ranges3__45__cpo9iter_moveE - _ZN75_INTERNAL_7fad4835_39_flash_fwd_hdim64_512_fp16_split_sm90_cu_3fbc093a_37384cuda3std3__48in_placeE)
_ZN75_INTERNAL_7fad4835_39_flash_fwd_hdim64_512_fp16_split_sm90_cu_3fbc093a_37384cuda3std3__48in_placeE:
	.zero		1
	.type		_ZN75_INTERNAL_7fad4835_39_flash_fwd_hdim64_512_fp16_split_sm90_cu_3fbc093a_37384cuda3std6ranges3__45__cpo9iter_moveE,@object
	.size		_ZN75_INTERNAL_7fad4835_39_flash_fwd_hdim64_512_fp16_split_sm90_cu_3fbc093a_37384cuda3std6ranges3__45__cpo9iter_moveE,(_ZN75_INTERNAL_7fad4835_39_flash_fwd_hdim64_512_fp16_split_sm90_cu_3fbc093a_37384cuda3std3__45__cpo5beginE - _ZN75_INTERNAL_7fad4835_39_flash_fwd_hdim64_512_fp16_split_sm90_cu_3fbc093a_37384cuda3std6ranges3__45__cpo9iter_moveE)
_ZN75_INTERNAL_7fad4835_39_flash_fwd_hdim64_512_fp16_split_sm90_cu_3fbc093a_37384cuda3std6ranges3__45__cpo9iter_moveE:
	.zero		1
	.type		_ZN75_INTERNAL_7fad4835_39_flash_fwd_hdim64_512_fp16_split_sm90_cu_3fbc093a_37384cuda3std3__45__cpo5beginE,@object
	.size		_ZN75_INTERNAL_7fad4835_39_flash_fwd_hdim64_512_fp16_split_sm90_cu_3fbc093a_37384cuda3std3__45__cpo5beginE,(_ZN75_INTERNAL_7fad4835_39_flash_fwd_hdim64_512_fp16_split_sm90_cu_3fbc093a_37384cuda3std3__477_GLOBAL__N__7fad4835_39_flash_fwd_hdim64_512_fp16_split_sm90_cu_3fbc093a_37386ignoreE - _ZN75_INTERNAL_7fad4835_39_flash_fwd_hdim64_512_fp16_split_sm90_cu_3fbc093a_37384cuda3std3__45__cpo5beginE)
_ZN75_INTERNAL_7fad4835_39_flash_fwd_hdim64_512_fp16_split_sm90_cu_3fbc093a_37384cuda3std3__45__cpo5beginE:
	.zero		1
	.type		_ZN75_INTERNAL_7fad4835_39_flash_fwd_hdim64_512_fp16_split_sm90_cu_3fbc093a_37384cuda3std3__477_GLOBAL__N__7fad4835_39_flash_fwd_hdim64_512_fp16_split_sm90_cu_3fbc093a_37386ignoreE,@object
	.size		_ZN75_INTERNAL_7fad4835_39_flash_fwd_hdim64_512_fp16_split_sm90_cu_3fbc093a_37384cuda3std3__477_GLOBAL__N__7fad4835_39_flash_fwd_hdim64_512_fp16_split_sm90_cu_3fbc093a_37386ignoreE,(_ZN75_INTERNAL_7fad4835_39_flash_fwd_hdim64_512_fp16_split_sm90_cu_3fbc093a_37384cute7productE - _ZN75_INTERNAL_7fad4835_39_flash_fwd_hdim64_512_fp16_split_sm90_cu_3fbc093a_37384cuda3std3__477_GLOBAL__N__7fad4835_39_flash_fwd_hdim64_512_fp16_split_sm90_cu_3fbc093a_37386ignoreE)
_ZN75_INTERNAL_7fad4835_39_flash_fwd_hdim64_512_fp16_split_sm90_cu_3fbc093a_37384cuda3std3__477_GLOBAL__N__7fad4835_39_flash_fwd_hdim64_512_fp16_split_sm90_cu_3fbc093a_37386ignoreE:
	.zero		1
	.type		_ZN75_INTERNAL_7fad4835_39_flash_fwd_hdim64_512_fp16_split_sm90_cu_3fbc093a_37384cute7productE,@object
	.size		_ZN75_INTERNAL_7fad4835_39_flash_fwd_hdim64_512_fp16_split_sm90_cu_3fbc093a_37384cute7productE,(_ZN75_INTERNAL_7fad4835_39_flash_fwd_hdim64_512_fp16_split_sm90_cu_3fbc093a_37384cuda3std3__45__cpo3endE - _ZN75_INTERNAL_7fad4835_39_flash_fwd_hdim64_512_fp16_split_sm90_cu_3fbc093a_37384cute7productE)
_ZN75_INTERNAL_7fad4835_39_flash_fwd_hdim64_512_fp16_split_sm90_cu_3fbc093a_37384cute7productE:
	.zero		1
	.type		_ZN75_INTERNAL_7fad4835_39_flash_fwd_hdim64_512_fp16_split_sm90_cu_3fbc093a_37384cuda3std3__45__cpo3endE,@object
	.size		_ZN75_INTERNAL_7fad4835_39_flash_fwd_hdim64_512_fp16_split_sm90_cu_3fbc093a_37384cuda3std3__45__cpo3endE,(_ZN75_INTERNAL_7fad4835_39_flash_fwd_hdim64_512_fp16_split_sm90_cu_3fbc093a_37384cuda3std3__419piecewise_constructE - _ZN75_INTERNAL_7fad4835_39_flash_fwd_hdim64_512_fp16_split_sm90_cu_3fbc093a_37384cuda3std3__45__cpo3endE)
_ZN75_INTERNAL_7fad4835_39_flash_fwd_hdim64_512_fp16_split_sm90_cu_3fbc093a_37384cuda3std3__45__cpo3endE:
	.zero		1
	.type		_ZN75_INTERNAL_7fad4835_39_flash_fwd_hdim64_512_fp16_split_sm90_cu_3fbc093a_37384cuda3std3__419piecewise_constructE,@object
	.size		_ZN75_INTERNAL_7fad4835_39_flash_fwd_hdim64_512_fp16_split_sm90_cu_3fbc093a_37384cuda3std3__419piecewise_constructE,(_ZN75_INTERNAL_7fad4835_39_flash_fwd_hdim64_512_fp16_split_sm90_cu_3fbc093a_37384cuda3std3__45__cpo4cendE - _ZN75_INTERNAL_7fad4835_39_flash_fwd_hdim64_512_fp16_split_sm90_cu_3fbc093a_37384cuda3std3__419piecewise_constructE)
_ZN75_INTERNAL_7fad4835_39_flash_fwd_hdim64_512_fp16_split_sm90_cu_3fbc093a_37384cuda3std3__419piecewise_constructE:
	.zero		1
	.type		_ZN75_INTERNAL_7fad4835_39_flash_fwd_hdim64_512_fp16_split_sm90_cu_3fbc093a_37384cuda3std3__45__cpo4cendE,@object
	.size		_ZN75_INTERNAL_7fad4835_39_flash_fwd_hdim64_512_fp16_split_sm90_cu_3fbc093a_37384cuda3std3__45__cpo4cendE,(_ZN75_INTERNAL_7fad4835_39_flash_fwd_hdim64_512_fp16_split_sm90_cu_3fbc093a_37384cuda3std6ranges3__45__cpo4swapE - _ZN75_INTERNAL_7fad4835_39_flash_fwd_hdim64_512_fp16_split_sm90_cu_3fbc093a_37384cuda3std3__45__cpo4cendE)
_ZN75_INTERNAL_7fad4835_39_flash_fwd_hdim64_512_fp16_split_sm90_cu_3fbc093a_37384cuda3std3__45__cpo4cendE:
	.zero		1
	.type		_ZN75_INTERNAL_7fad4835_39_flash_fwd_hdim64_512_fp16_split_sm90_cu_3fbc093a_37384cuda3std6ranges3__45__cpo4swapE,@object
	.size		_ZN75_INTERNAL_7fad4835_39_flash_fwd_hdim64_512_fp16_split_sm90_cu_3fbc093a_37384cuda3std6ranges3__45__cpo4swapE,(.L_13 - _ZN75_INTERNAL_7fad4835_39_flash_fwd_hdim64_512_fp16_split_sm90_cu_3fbc093a_37384cuda3std6ranges3__45__cpo4swapE)
_ZN75_INTERNAL_7fad4835_39_flash_fwd_hdim64_512_fp16_split_sm90_cu_3fbc093a_37384cuda3std6ranges3__45__cpo4swapE:
	.zero		1
.L_13:


//--------------------- .nv.shared._ZN7cutlass13device_kernelIN5flash11enable_sm90INS1_16FlashAttnFwdSm90INS1_25CollectiveMainloopFwdSm90ILi2EN4cute5tupleIJNS5_1CILi1EEES8_S8_EEENS6_IJNS7_ILi64EEESA_SA_EEELi512ENS_6half_tEfNS_4arch4Sm90ELb0ELb0ELb0ELb0ELb0ELb0ELb1ELb0ELb0ELb1ELb1ELb0EEENS1_21CollectiveEpilogueFwdINS6_IJSA_NS7_ILi512EEESA_EEES9_SC_SE_Li256ELb0ELb1ELb1ELb0EEENS1_19SingleTileSchedulerILb0ELb1ELb1ELi64EEEEEEEEEvNT_6ParamsE --------------------------
	.section	.nv.shared._ZN7cutlass13device_kernelIN5flash11enable_sm90INS1_16FlashAttnFwdSm90INS1_25CollectiveMainloopFwdSm90ILi2EN4cute5tupleIJNS5_1CILi1EEES8_S8_EEENS6_IJNS7_ILi64EEESA_SA_EEELi512ENS_6half_tEfNS_4arch4Sm90ELb0ELb0ELb0ELb0ELb0ELb0ELb1ELb0ELb0ELb1ELb1ELb0EEENS1_21CollectiveEpilogueFwdINS6_IJSA_NS7_ILi512EEESA_EEES9_SC_SE_Li256ELb0ELb1ELb1ELb0EEENS1_19SingleTileSchedulerILb0ELb1ELb1ELi64EEEEEEEEEvNT_6ParamsE,"aw",@nobits
	.sectionflags	@""
	.align	16
	.zero		1024


//--------------------- .nv.shared._ZN7cutlass13device_kernelIN5flash11enable_sm90INS1_16FlashAttnFwdSm90INS1_25CollectiveMainloopFwdSm90ILi2EN4cute5tupleIJNS5_1CILi1EEES8_S8_EEENS6_IJNS7_ILi64EEESA_SA_EEELi512ENS_6half_tEfNS_4arch4Sm90ELb0ELb0ELb0ELb1ELb0ELb0ELb0ELb0ELb0ELb1ELb1ELb0EEENS1_21CollectiveEpilogueFwdINS6_IJSA_NS7_ILi512EEESA_EEES9_SC_SE_Li256ELb1ELb1ELb1ELb0EEENS1_36VarlenDynamicPersistentTileSchedulerILi64ELi64ELi256ELi128ELb1ELb1ELb1ELb0ELb1ELb1EEEEEEEEEvNT_6ParamsE --------------------------
	.section	.nv.shared._ZN7cutlass13device_kernelIN5flash11enable_sm90INS1_16FlashAttnFwdSm90INS1_25CollectiveMainloopFwdSm90ILi2EN4cute5tupleIJNS5_1CILi1EEES8_S8_EEENS6_IJNS7_ILi64EEESA_SA_EEELi512ENS_6half_tEfNS_4arch4Sm90ELb0ELb0ELb0ELb1ELb0ELb0ELb0ELb0ELb0ELb1ELb1ELb0EEENS1_21CollectiveEpilogueFwdINS6_IJSA_NS7_ILi512EEESA_EEES9_SC_SE_Li256ELb1ELb1ELb1ELb0EEENS1_36VarlenDynamicPersistentTileSchedulerILi64ELi64ELi256ELi128ELb1ELb1ELb1ELb0ELb1ELb1EEEEEEEEEvNT_6ParamsE,"aw",@nobits
	.sectionflags	@""
	.align	16
	.zero		1024


//--------------------- .nv.shared._ZN7cutlass13device_kernelIN5flash11enable_sm90INS1_16FlashAttnFwdSm90INS1_25CollectiveMainloopFwdSm90ILi2EN4cute5tupleIJNS5_1CILi1EEES8_S8_EEENS6_IJNS7_ILi64EEESA_SA_EEELi512ENS_6half_tEfNS_4arch4Sm90ELb0ELb0ELb0ELb1ELb0ELb1ELb0ELb0ELb0ELb1ELb1ELb0EEENS1_21CollectiveEpilogueFwdINS6_IJSA_NS7_ILi512EEESA_EEES9_SC_SE_Li256ELb1ELb1ELb1ELb0EEENS1_36VarlenDynamicPersistentTileSchedulerILi64ELi64ELi256ELi128ELb1ELb1ELb1ELb0ELb1ELb1EEEEEEEEEvNT_6ParamsE --------------------------
	.section	.nv.shared._ZN7cutlass13device_kernelIN5flash11enable_sm90INS1_16FlashAttnFwdSm90INS1_25CollectiveMainloopFwdSm90ILi2EN4cute5tupleIJNS5_1CILi1EEES8_S8_EEENS6_IJNS7_ILi64EEESA_SA_EEELi512ENS_6half_tEfNS_4arch4Sm90ELb0ELb0ELb0ELb1ELb0ELb1ELb0ELb0ELb0ELb1ELb1ELb0EEENS1_21CollectiveEpilogueFwdINS6_IJSA_NS7_ILi512EEESA_EEES9_SC_SE_Li256ELb1ELb1ELb1ELb0EEENS1_36VarlenDynamicPersistentTileSchedulerILi64ELi64ELi256ELi128ELb1ELb1ELb1ELb0ELb1ELb1EEEEEEEEEvNT_6ParamsE,"aw",@nobits
	.sectionflags	@""
	.align	16
	.zero		1024


//--------------------- .nv.shared._ZN7cutlass13device_kernelIN5flash11enable_sm90INS1_16FlashAttnFwdSm90INS1_25CollectiveMainloopFwdSm90ILi2EN4cute5tupleIJNS5_1CILi1EEES8_S8_EEENS6_IJNS7_ILi64EEESA_SA_EEELi512ENS_6half_tEfNS_4arch4Sm90ELb0ELb0ELb0ELb1ELb0ELb0ELb1ELb0ELb0ELb1ELb1ELb0EEENS1_21CollectiveEpilogueFwdINS6_IJSA_NS7_ILi512EEESA_EEES9_SC_SE_Li256ELb1ELb1ELb1ELb0EEENS1_36VarlenDynamicPersistentTileSchedulerILi64ELi64ELi256ELi128ELb1ELb1ELb1ELb0ELb1ELb1EEEEEEEEEvNT_6ParamsE --------------------------
	.section	.nv.shared._ZN7cutlass13device_kernelIN5flash11enable_sm90INS1_16FlashAttnFwdSm90INS1_25CollectiveMainloopFwdSm90ILi2EN4cute5tupleIJNS5_1CILi1EEES8_S8_EEENS6_IJNS7_ILi64EEESA_SA_EEELi512ENS_6half_tEfNS_4arch4Sm90ELb0ELb0ELb0ELb1ELb0ELb0ELb1ELb0ELb0ELb1ELb1ELb0EEENS1_21CollectiveEpilogueFwdINS6_IJSA_NS7_ILi512EEESA_EEES9_SC_SE_Li256ELb1ELb1ELb1ELb0EEENS1_36VarlenDynamicPersistentTileSchedulerILi64ELi64ELi256ELi128ELb1ELb1ELb1ELb0ELb1ELb1EEEEEEEEEvNT_6ParamsE,"aw",@nobits
	.sectionflags	@""
	.align	16
	.zero		1024


//--------------------- .nv.shared._ZN7cutlass13device_kernelIN5flash11enable_sm90INS1_16FlashAttnFwdSm90INS1_25CollectiveMainloopFwdSm90ILi2EN4cute5tupleIJNS5_1CILi1EEES8_S8_EEENS6_IJNS7_ILi64EEESA_SA_EEELi512ENS_6half_tEfNS_4arch4Sm90ELb0ELb0ELb0ELb1ELb0ELb1ELb1ELb0ELb0ELb1ELb1ELb0EEENS1_21CollectiveEpilogueFwdINS6_IJSA_NS7_ILi512EEESA_EEES9_SC_SE_Li256ELb1ELb1ELb1ELb0EEENS1_36VarlenDynamicPersistentTileSchedulerILi64ELi64ELi256ELi128ELb1ELb1ELb1ELb0ELb1ELb1EEEEEEEEEvNT_6ParamsE --------------------------
	.section	.nv.shared._ZN7cutlass13device_kernelIN5flash11enable_sm90INS1_16FlashAttnFwdSm90INS1_25CollectiveMainloopFwdSm90ILi2EN4cute5tupleIJNS5_1CILi1EEES8_S8_EEENS6_IJNS7_ILi64EEESA_SA_EEELi512ENS_6half_tEfNS_4arch4Sm90ELb0ELb0ELb0ELb1ELb0ELb1ELb1ELb0ELb0ELb1ELb1ELb0EEENS1_21CollectiveEpilogueFwdINS6_IJSA_NS7_ILi512EEESA_EEES9_SC_SE_Li256ELb1ELb1ELb1ELb0EEENS1_36VarlenDynamicPersistentTileSchedulerILi64ELi64ELi256ELi128ELb1ELb1ELb1ELb0ELb1ELb1EEEEEEEEEvNT_6ParamsE,"aw",@nobits
	.sectionflags	@""
	.align	16
	.zero		1024


//--------------------- .nv.shared._ZN7cutlass13device_kernelIN5flash11enable_sm90INS1_16FlashAttnFwdSm90INS1_25CollectiveMainloopFwdSm90ILi2EN4cute5tupleIJNS5_1CILi1EEES8_S8_EEENS6_IJNS7_ILi64EEESA_SA_EEELi512ENS_6half_tEfNS_4arch4Sm90ELb0ELb1ELb0ELb0ELb0ELb0ELb0ELb0ELb0ELb1ELb1ELb0EEENS1_21CollectiveEpilogueFwdINS6_IJSA_NS7_ILi512EEESA_EEES9_SC_SE_Li256ELb0ELb1ELb1ELb0EEENS1_19SingleTileSchedulerILb0ELb1ELb1ELi64EEEEEEEEEvNT_6ParamsE --------------------------
	.section	.nv.shared._ZN7cutlass13device_kernelIN5flash11enable_sm90INS1_16FlashAttnFwdSm90INS1_25CollectiveMainloopFwdSm90ILi2EN4cute5tupleIJNS5_1CILi1EEES8_S8_EEENS6_IJNS7_ILi64EEESA_SA_EEELi512ENS_6half_tEfNS_4arch4Sm90ELb0ELb1ELb0ELb0ELb0ELb0ELb0ELb0ELb0ELb1ELb1ELb0EEENS1_21CollectiveEpilogueFwdINS6_IJSA_NS7_ILi512EEESA_EEES9_SC_SE_Li256ELb0ELb1ELb1ELb0EEENS1_19SingleTileSchedulerILb0ELb1ELb1ELi64EEEEEEEEEvNT_6ParamsE,"aw",@nobits
	.sectionflags	@""
	.align	16
	.zero		1024


//--------------------- .nv.shared._ZN7cutlass13device_kernelIN5flash11enable_sm90INS1_16FlashAttnFwdSm90INS1_25CollectiveMainloopFwdSm90ILi2EN4cute5tupleIJNS5_1CILi1EEES8_S8_EEENS6_IJNS7_ILi64EEESA_SA_EEELi512ENS_6half_tEfNS_4arch4Sm90ELb0ELb1ELb0ELb0ELb0ELb0ELb1ELb0ELb0ELb1ELb1ELb0EEENS1_21CollectiveEpilogueFwdINS6_IJSA_NS7_ILi512EEESA_EEES9_SC_SE_Li256ELb0ELb1ELb1ELb0EEENS1_19SingleTileSchedulerILb0ELb1ELb1ELi64EEEEEEEEEvNT_6ParamsE --------------------------
	.section	.nv.shared._ZN7cutlass13device_kernelIN5flash11enable_sm90INS1_16FlashAttnFwdSm90INS1_25CollectiveMainloopFwdSm90ILi2EN4cute5tupleIJNS5_1CILi1EEES8_S8_EEENS6_IJNS7_ILi64EEESA_SA_EEELi512ENS_6half_tEfNS_4arch4Sm90ELb0ELb1ELb0ELb0ELb0ELb0ELb1ELb0ELb0ELb1ELb1ELb0EEENS1_21CollectiveEpilogueFwdINS6_IJSA_NS7_ILi512EEESA_EEES9_SC_SE_Li256ELb0ELb1ELb1ELb0EEENS1_19SingleTileSchedulerILb0ELb1ELb1ELi64EEEEEEEEEvNT_6ParamsE,"aw",@nobits
	.sectionflags	@""
	.align	16
	.zero		1024


//--------------------- .nv.shared._ZN7cutlass13device_kernelIN5flash11enable_sm90INS1_16FlashAttnFwdSm90INS1_25CollectiveMainloopFwdSm90ILi2EN4cute5tupleIJNS5_1CILi1EEES8_S8_EEENS6_IJNS7_ILi64EEESA_SA_EEELi512ENS_6half_tEfNS_4arch4Sm90ELb0ELb1ELb0ELb1ELb0ELb0ELb0ELb0ELb0ELb1ELb1ELb0EEENS1_21CollectiveEpilogueFwdINS6_IJSA_NS7_ILi512EEESA_EEES9_SC_SE_Li256ELb1ELb1ELb1ELb0EEENS1_36VarlenDynamicPersistentTileSchedulerILi64ELi64ELi256ELi128ELb1ELb1ELb1ELb1ELb0ELb1EEEEEEEEEvNT_6ParamsE --------------------------
	.section	.nv.shared._ZN7cutlass13device_kernelIN5flash11enable_sm90INS1_16FlashAttnFwdSm90INS1_25CollectiveMainloopFwdSm90ILi2EN4cute5tupleIJNS5_1CILi1EEES8_S8_EEENS6_IJNS7_ILi64EEESA_SA_EEELi512ENS_6half_tEfNS_4arch4Sm90ELb0ELb1ELb0ELb1ELb0ELb0ELb0ELb0ELb0ELb1ELb1ELb0EEENS1_21CollectiveEpilogueFwdINS6_IJSA_NS7_ILi512EEESA_EEES9_SC_SE_Li256ELb1ELb1ELb1ELb0EEENS1_36VarlenDynamicPersistentTileSchedulerILi64ELi64ELi256ELi128ELb1ELb1ELb1ELb1ELb0ELb1EEEEEEEEEvNT_6ParamsE,"aw",@nobits
	.sectionflags	@""
	.align	16
	.zero		1024


//--------------------- .nv.shared._ZN7cutlass13device_kernelIN5flash11enable_sm90INS1_16FlashAttnFwdSm90INS1_25CollectiveMainloopFwdSm90ILi2EN4cute5tupleIJNS5_1CILi1EEES8_S8_EEENS6_IJNS7_ILi64EEESA_SA_EEELi512ENS_6half_tEfNS_4arch4Sm90ELb0ELb1ELb0ELb1ELb0ELb1ELb0ELb0ELb0ELb1ELb1ELb0EEENS1_21CollectiveEpilogueFwdINS6_IJSA_NS7_ILi512EEESA_EEES9_SC_SE_Li256ELb1ELb1ELb1ELb0EEENS1_36VarlenDynamicPersistentTileSchedulerILi64ELi64ELi256ELi128ELb1ELb1ELb1ELb1ELb0ELb1EEEEEEEEEvNT_6ParamsE --------------------------
	.section	.nv.shared._ZN7cutlass13device_kernelIN5flash11enable_sm90INS1_16FlashAttnFwdSm90INS1_25CollectiveMainloopFwdSm90ILi2EN4cute5tupleIJNS5_1CILi1EEES8_S8_EEENS6_IJNS7_ILi64EEESA_SA_EEELi512ENS_6half_tEfNS_4arch4Sm90ELb0ELb1ELb0ELb1ELb0ELb1ELb0ELb0ELb0ELb1ELb1ELb0EEENS1_21CollectiveEpilogueFwdINS6_IJSA_NS7_ILi512EEESA_EEES9_SC_SE_Li256ELb1ELb1ELb1ELb0EEENS1_36VarlenDynamicPersistentTileSchedulerILi64ELi64ELi256ELi128ELb1ELb1ELb1ELb1ELb0ELb1EEEEEEEEEvNT_6ParamsE,"aw",@nobits
	.sectionflags	@""
	.align	16
	.zero		1024


//--------------------- .nv.shared._ZN7cutlass13device_kernelIN5flash11enable_sm90INS1_16FlashAttnFwdSm90INS1_25CollectiveMainloopFwdSm90ILi2EN4cute5tupleIJNS5_1CILi1EEES8_S8_EEENS6_IJNS7_ILi64EEESA_SA_EEELi512ENS_6half_tEfNS_4arch4Sm90ELb0ELb1ELb0ELb1ELb0ELb0ELb1ELb0ELb0ELb1ELb1ELb0EEENS1_21CollectiveEpilogueFwdINS6_IJSA_NS7_ILi512EEESA_EEES9_SC_SE_Li256ELb1ELb1ELb1ELb0EEENS1_36VarlenDynamicPersistentTileSchedulerILi64ELi64ELi256ELi128ELb1ELb1ELb1ELb1ELb0ELb1EEEEEEEEEvNT_6ParamsE --------------------------
	.section	.nv.shared._ZN7cutlass13device_kernelIN5flash11enable_sm90INS1_16FlashAttnFwdSm90INS1_25CollectiveMainloopFwdSm90ILi2EN4cute5tupleIJNS5_1CILi1EEES8_S8_EEENS6_IJNS7_ILi64EEESA_SA_EEELi512ENS_6half_tEfNS_4arch4Sm90ELb0ELb1ELb0ELb1ELb0ELb0ELb1ELb0ELb0ELb1ELb1ELb0EEENS1_21CollectiveEpilogueFwdINS6_IJSA_NS7_ILi512EEESA_EEES9_SC_SE_Li256ELb1ELb1ELb1ELb0EEENS1_36VarlenDynamicPersistentTileSchedulerILi64ELi64ELi256ELi128ELb1ELb1ELb1ELb1ELb0ELb1EEEEEEEEEvNT_6ParamsE,"aw",@nobits
	.sectionflags	@""
	.align	16
	.zero		1024


//--------------------- .nv.shared._ZN7cutlass13device_kernelIN5flash11enable_sm90INS1_16FlashAttnFwdSm90INS1_25CollectiveMainloopFwdSm90ILi2EN4cute5tupleIJNS5_1CILi1EEES8_S8_EEENS6_IJNS7_ILi64EEESA_SA_EEELi512ENS_6half_tEfNS_4arch4Sm90ELb0ELb1ELb0ELb1ELb0ELb1ELb1ELb0ELb0ELb1ELb1ELb0EEENS1_21CollectiveEpilogueFwdINS6_IJSA_NS7_ILi512EEESA_EEES9_SC_SE_Li256ELb1ELb1ELb1ELb0EEENS1_36VarlenDynamicPersistentTileSchedulerILi64ELi64ELi256ELi128ELb1ELb1ELb1ELb1ELb0ELb1EEEEEEEEEvNT_6ParamsE --------------------------
	.section	.nv.shared._ZN7cutlass13device_kernelIN5flash11enable_sm90INS1_16FlashAttnFwdSm90INS1_25CollectiveMainloopFwdSm90ILi2EN4cute5tupleIJNS5_1CILi1EEES8_S8_EEENS6_IJNS7_ILi64EEESA_SA_EEELi512ENS_6half_tEfNS_4arch4Sm90ELb0ELb1ELb0ELb1ELb0ELb1ELb1ELb0ELb0ELb1ELb1ELb0EEENS1_21CollectiveEpilogueFwdINS6_IJSA_NS7_ILi512EEESA_EEES9_SC_SE_Li256ELb1ELb1ELb1ELb0EEENS1_36VarlenDynamicPersistentTileSchedulerILi64ELi64ELi256ELi128ELb1ELb1ELb1ELb1ELb0ELb1EEEEEEEEEvNT_6ParamsE,"aw",@nobits
	.sectionflags	@""
	.align	16
	.zero		1024


//--------------------- .nv.shared._ZN7cutlass13device_kernelIN5flash11enable_sm90INS1_16FlashAttnFwdSm90INS1_25CollectiveMainloopFwdSm90ILi2EN4cute5tupleIJNS5_1CILi1EEES8_S8_EEENS6_IJNS7_ILi64EEESA_SA_EEELi512ENS_6half_tEfNS_4arch4Sm90ELb1ELb0ELb0ELb0ELb0ELb0ELb0ELb0ELb0ELb1ELb1ELb0EEENS1_21CollectiveEpilogueFwdINS6_IJSA_NS7_ILi512EEESA_EEES9_SC_SE_Li256ELb0ELb1ELb1ELb0EEENS1_19SingleTileSchedulerILb0ELb1ELb1ELi64EEEEEEEEEvNT_6ParamsE --------------------------
	.section	.nv.shared._ZN7cutlass13device_kernelIN5flash11enable_sm90INS1_16FlashAttnFwdSm90INS1_25CollectiveMainloopFwdSm90ILi2EN4cute5tupleIJNS5_1CILi1EEES8_S8_EEENS6_IJNS7_ILi64EEESA_SA_EEELi512ENS_6half_tEfNS_4arch4Sm90ELb1ELb0ELb0ELb0ELb0ELb0ELb0ELb0ELb0ELb1ELb1ELb0EEENS1_21CollectiveEpilogueFwdINS6_IJSA_NS7_ILi512EEESA_EEES9_SC_SE_Li256ELb0ELb1ELb1ELb0EEENS1_19SingleTileSchedulerILb0ELb1ELb1ELi64EEEEEEEEEvNT_6ParamsE,"aw",@nobits
	.sectionflags	@""
	.align	16
	.zero		1024


//--------------------- .nv.shared._ZN7cutlass13device_kernelIN5flash11enable_sm90INS1_16FlashAttnFwdSm90INS1_25CollectiveMainloopFwdSm90ILi2EN4cute5tupleIJNS5_1CILi1EEES8_S8_EEENS6_IJNS7_ILi64EEESA_SA_EEELi512ENS_6half_tEfNS_4arch4Sm90ELb1ELb0ELb0ELb0ELb0ELb0ELb1ELb0ELb0ELb1ELb1ELb0EEENS1_21CollectiveEpilogueFwdINS6_IJSA_NS7_ILi512EEESA_EEES9_SC_SE_Li256ELb0ELb1ELb1ELb0EEENS1_19SingleTileSchedulerILb0ELb1ELb1ELi64EEEEEEEEEvNT_6ParamsE --------------------------
	.section	.nv.shared._ZN7cutlass13device_kernelIN5flash11enable_sm90INS1_16FlashAttnFwdSm90INS1_25CollectiveMainloopFwdSm90ILi2EN4cute5tupleIJNS5_1CILi1EEES8_S8_EEENS6_IJNS7_ILi64EEESA_SA_EEELi512ENS_6half_tEfNS_4arch4Sm90ELb1ELb0ELb0ELb0ELb0ELb0ELb1ELb0ELb0ELb1ELb1ELb0EEENS1_21CollectiveEpilogueFwdINS6_IJSA_NS7_ILi512EEESA_EEES9_SC_SE_Li256ELb0ELb1ELb1ELb0EEENS1_19SingleTileSchedulerILb0ELb1ELb1ELi64EEEEEEEEEvNT_6ParamsE,"aw",@nobits
	.sectionflags	@""
	.align	16
	.zero		1024


//--------------------- .nv.shared._ZN7cutlass13device_kernelIN5flash11enable_sm90INS1_16FlashAttnFwdSm90INS1_25CollectiveMainloopFwdSm90ILi2EN4cute5tupleIJNS5_1CILi1EEES8_S8_EEENS6_IJNS7_ILi64EEESA_SA_EEELi512ENS_6half_tEfNS_4arch4Sm90ELb1ELb0ELb0ELb1ELb0ELb0ELb0ELb0ELb0ELb1ELb1ELb0EEENS1_21CollectiveEpilogueFwdINS6_IJSA_NS7_ILi512EEESA_EEES9_SC_SE_Li256ELb1ELb1ELb1ELb0EEENS1_36VarlenDynamicPersistentTileSchedulerILi64ELi64ELi256ELi128ELb1ELb1ELb1ELb1ELb1ELb1EEEEEEEEEvNT_6ParamsE --------------------------
	.section	.nv.shared._ZN7cutlass13device_kernelIN5flash11enable_sm90INS1_16FlashAttnFwdSm90INS1_25CollectiveMainloopFwdSm90ILi2EN4cute5tupleIJNS5_1CILi1EEES8_S8_EEENS6_IJNS7_ILi64EEESA_SA_EEELi512ENS_6half_tEfNS_4arch4Sm90ELb1ELb0ELb0ELb1ELb0ELb0ELb0ELb0ELb0ELb1ELb1ELb0EEENS1_21CollectiveEpilogueFwdINS6_IJSA_NS7_ILi512EEESA_EEES9_SC_SE_Li256ELb1ELb1ELb1ELb0EEENS1_36VarlenDynamicPersistentTileSchedulerILi64ELi64ELi256ELi128ELb1ELb1ELb1ELb1ELb1ELb1EEEEEEEEEvNT_6ParamsE,"aw",@nobits
	.sectionflags	@""
	.align	16
	.zero		1024


//--------------------- .nv.shared._ZN7cutlass13device_kernelIN5flash11enable_sm90INS1_16FlashAttnFwdSm90INS1_25CollectiveMainloopFwdSm90ILi2EN4cute5tupleIJNS5_1CILi1EEES8_S8_EEENS6_IJNS7_ILi64EEESA_SA_EEELi512ENS_6half_tEfNS_4arch4Sm90ELb1ELb0ELb0ELb1ELb0ELb1ELb0ELb0ELb0ELb1ELb1ELb0EEENS1_21CollectiveEpilogueFwdINS6_IJSA_NS7_ILi512EEESA_EEES9_SC_SE_Li256ELb1ELb1ELb1ELb0EEENS1_36VarlenDynamicPersistentTileSchedulerILi64ELi64ELi256ELi128ELb1ELb1ELb1ELb1ELb1ELb1EEEEEEEEEvNT_6ParamsE --------------------------
	.section	.nv.shared._ZN7cutlass13device_kernelIN5flash11enable_sm90INS1_16FlashAttnFwdSm90INS1_25CollectiveMainloopFwdSm90ILi2EN4cute5tupleIJNS5_1CILi1EEES8_S8_EEENS6_IJNS7_ILi64EEESA_SA_EEELi512ENS_6half_tEfNS_4arch4Sm90ELb1ELb0ELb0ELb1ELb0ELb1ELb0ELb0ELb0ELb1ELb1ELb0EEENS1_21CollectiveEpilogueFwdINS6_IJSA_NS7_ILi512EEESA_EEES9_SC_SE_Li256ELb1ELb1ELb1ELb0EEENS1_36VarlenDynamicPersistentTileSchedulerILi64ELi64ELi256ELi128ELb1ELb1ELb1ELb1ELb1ELb1EEEEEEEEEvNT_6ParamsE,"aw",@nobits
	.sectionflags	@""
	.align	16
	.zero		1024


//--------------------- .nv.shared._ZN7cutlass13device_kernelIN5flash11enable_sm90INS1_16FlashAttnFwdSm90INS1_25CollectiveMainloopFwdSm90ILi2EN4cute5tupleIJNS5_1CILi1EEES8_S8_EEENS6_IJNS7_ILi64EEESA_SA_EEELi512ENS_6half_tEfNS_4arch4Sm90ELb1ELb0ELb0ELb1ELb0ELb0ELb1ELb0ELb0ELb1ELb1ELb0EEENS1_21CollectiveEpilogueFwdINS6_IJSA_NS7_ILi512EEESA_EEES9_SC_SE_Li256ELb1ELb1ELb1ELb0EEENS1_36VarlenDynamicPersistentTileSchedulerILi64ELi64ELi256ELi128ELb1ELb1ELb1ELb1ELb1ELb1EEEEEEEEEvNT_6ParamsE --------------------------
	.section	.nv.shared._ZN7cutlass13device_kernelIN5flash11enable_sm90INS1_16FlashAttnFwdSm90INS1_25CollectiveMainloopFwdSm90ILi2EN4cute5tupleIJNS5_1CILi1EEES8_S8_EEENS6_IJNS7_ILi64EEESA_SA_EEELi512ENS_6half_tEfNS_4arch4Sm90ELb1ELb0ELb0ELb1ELb0ELb0ELb1ELb0ELb0ELb1ELb1ELb0EEENS1_21CollectiveEpilogueFwdINS6_IJSA_NS7_ILi512EEESA_EEES9_SC_SE_Li256ELb1ELb1ELb1ELb0EEENS1_36VarlenDynamicPersistentTileSchedulerILi64ELi64ELi256ELi128ELb1ELb1ELb1ELb1ELb1ELb1EEEEEEEEEvNT_6ParamsE,"aw",@nobits
	.sectionflags	@""
	.align	16
	.zero		1024


//--------------------- .nv.shared._ZN7cutlass13device_kernelIN5flash11enable_sm90INS1_16FlashAttnFwdSm90INS1_25CollectiveMainloopFwdSm90ILi2EN4cute5tupleIJNS5_1CILi1EEES8_S8_EEENS6_IJNS7_ILi64EEESA_SA_EEELi512ENS_6half_tEfNS_4arch4Sm90ELb1ELb0ELb0ELb1ELb0ELb1ELb1ELb0ELb0ELb1ELb1ELb0EEENS1_21CollectiveEpilogueFwdINS6_IJSA_NS7_ILi512EEESA_EEES9_SC_SE_Li256ELb1ELb1ELb1ELb0EEENS1_36VarlenDynamicPersistentTileSchedulerILi64ELi64ELi256ELi128ELb1ELb1ELb1ELb1ELb1ELb1EEEEEEEEEvNT_6ParamsE --------------------------
	.section	.nv.shared._ZN7cutlass13device_kernelIN5flash11enable_sm90INS1_16FlashAttnFwdSm90INS1_25CollectiveMainloopFwdSm90ILi2EN4cute5tupleIJNS5_1CILi1EEES8_S8_EEENS6_IJNS7_ILi64EEESA_SA_EEELi512ENS_6half_tEfNS_4arch4Sm90ELb1ELb0ELb0ELb1ELb0ELb1ELb1ELb0ELb0ELb1ELb1ELb0EEENS1_21CollectiveEpilogueFwdINS6_IJSA_NS7_ILi512EEESA_EEES9_SC_SE_Li256ELb1ELb1ELb1ELb0EEENS1_36VarlenDynamicPersistentTileSchedulerILi64ELi64ELi256ELi128ELb1ELb1ELb1ELb1ELb1ELb1EEEEEEEEEvNT_6ParamsE,"aw",@nobits
	.sectionflags	@""
	.align	16
	.zero		1024


//--------------------- .nv.constant0._ZN7cutlass13device_kernelIN5flash11enable_sm90INS1_16FlashAttnFwdSm90INS1_25CollectiveMainloopFwdSm90ILi2EN4cute5tupleIJNS5_1CILi1EEES8_S8_EEENS6_IJNS7_ILi64EEESA_SA_EEELi512ENS_6half_tEfNS_4arch4Sm90ELb0ELb0ELb0ELb0ELb0ELb0ELb0ELb0ELb0ELb1ELb1ELb0EEENS1_21CollectiveEpilogueFwdINS6_IJSA_NS7_ILi512EEESA_EEES9_SC_SE_Li256ELb0ELb1ELb1ELb0EEENS1_19SingleTileSchedulerILb0ELb1ELb1ELi64EEEEEEEEEvNT_6ParamsE --------------------------
	.section	.nv.constant0._ZN7cutlass13device_kernelIN5flash11enable_sm90INS1_16FlashAttnFwdSm90INS1_25CollectiveMainloopFwdSm90ILi2EN4cute5tupleIJNS5_1CILi1EEES8_S8_EEENS6_IJNS7_ILi64EEESA_SA_EEELi512ENS_6half_tEfNS_4arch4Sm90ELb0ELb0ELb0ELb0ELb0ELb0ELb0ELb0ELb0ELb1ELb1ELb0EEENS1_21CollectiveEpilogueFwdINS6_IJSA_NS7_ILi512EEESA_EEES9_SC_SE_Li256ELb0ELb1ELb1ELb0EEENS1_19SingleTileSchedulerILb0ELb1ELb1ELi64EEEEEEEEEvNT_6ParamsE,"a",@progbits
	.sectionflags	@""
	.align	4
.nv.constant0._ZN7cutlass13device_kernelIN5flash11enable_sm90INS1_16FlashAttnFwdSm90INS1_25CollectiveMainloopFwdSm90ILi2EN4cute5tupleIJNS5_1CILi1EEES8_S8_EEENS6_IJNS7_ILi64EEESA_SA_EEELi512ENS_6half_tEfNS_4arch4Sm90ELb0ELb0ELb0ELb0ELb0ELb0ELb0ELb0ELb0ELb1ELb1ELb0EEENS1_21CollectiveEpilogueFwdINS6_IJSA_NS7_ILi512EEESA_EEES9_SC_SE_Li256ELb0ELb1ELb1ELb0EEENS1_19SingleTileSchedulerILb0ELb1ELb1ELi64EEEEEEEEEvNT_6ParamsE:
	.zero		3200


//--------------------- .nv.constant0._ZN7cutlass13device_kernelIN5flash11enable_sm90INS1_16FlashAttnFwdSm90INS1_25CollectiveMainloopFwdSm90ILi2EN4cute5tupleIJNS5_1CILi1EEES8_S8_EEENS6_IJNS7_ILi64EEESA_SA_EEELi512ENS_6half_tEfNS_4arch4Sm90ELb0ELb0ELb0ELb0ELb0ELb0ELb1ELb0ELb0ELb1ELb1ELb0EEENS1_21CollectiveEpilogueFwdINS6_IJSA_NS7_ILi512EEESA_EEES9_SC_SE_Li256ELb0ELb1ELb1ELb0EEENS1_19SingleTileSchedulerILb0ELb1ELb1ELi64EEEEEEEEEvNT_6ParamsE --------------------------
	.section	.nv.constant0._ZN7cutlass13device_kernelIN5flash11enable_sm90INS1_16FlashAttnFwdSm90INS1_25CollectiveMainloopFwdSm90ILi2EN4cute5tupleIJNS5_1CILi1EEES8_S8_EEENS6_IJNS7_ILi64EEESA_SA_EEELi512ENS_6half_tEfNS_4arch4Sm90ELb0ELb0ELb0ELb0ELb0ELb0ELb1ELb0ELb0ELb1ELb1ELb0EEENS1_21CollectiveEpilogueFwdINS6_IJSA_NS7_ILi512EEESA_EEES9_SC_SE_Li256ELb0ELb1ELb1ELb0EEENS1_19SingleTileSchedulerILb0ELb1ELb1ELi64EEEEEEEEEvNT_6ParamsE,"a",@progbits
	.sectionflags	@""
	.align	4
.nv.constant0._ZN7cutlass13device_kernelIN5flash11enable_sm90INS1_16FlashAttnFwdSm90INS1_25CollectiveMainloopFwdSm90ILi2EN4cute5tupleIJNS5_1CILi1EEES8_S8_EEENS6_IJNS7_ILi64EEESA_SA_EEELi512ENS_6half_tEfNS_4arch4Sm90ELb0ELb0ELb0ELb0ELb0ELb0ELb1ELb0ELb0ELb1ELb1ELb0EEENS1_21CollectiveEpilogueFwdINS6_IJSA_NS7_ILi512EEESA_EEES9_SC_SE_Li256ELb0ELb1ELb1ELb0EEENS1_19SingleTileSchedulerILb0ELb1ELb1ELi64EEEEEEEEEvNT_6ParamsE:
	.zero		3456


//--------------------- .nv.constant0._ZN7cutlass13device_kernelIN5flash11enable_sm90INS1_16FlashAttnFwdSm90INS1_25CollectiveMainloopFwdSm90ILi2EN4cute5tupleIJNS5_1CILi1EEES8_S8_EEENS6_IJNS7_ILi64EEESA_SA_EEELi512ENS_6half_tEfNS_4arch4Sm90ELb0ELb0ELb0ELb1ELb0ELb0ELb0ELb0ELb0ELb1ELb1ELb0EEENS1_21CollectiveEpilogueFwdINS6_IJSA_NS7_ILi512EEESA_EEES9_SC_SE_Li256ELb1ELb1ELb1ELb0EEENS1_36VarlenDynamicPersistentTileSchedulerILi64ELi64ELi256ELi128ELb1ELb1ELb1ELb0ELb1ELb1EEEEEEEEEvNT_6ParamsE --------------------------
	.section	.nv.constant0._ZN7cutlass13device_kernelIN5flash11enable_sm90INS1_16FlashAttnFwdSm90INS1_25CollectiveMainloopFwdSm90ILi2EN4cute5tupleIJNS5_1CILi1EEES8_S8_EEENS6_IJNS7_ILi64EEESA_SA_EEELi512ENS_6half_tEfNS_4arch4Sm90ELb0ELb0ELb0ELb1ELb0ELb0ELb0ELb0ELb0ELb1ELb1ELb0EEENS1_21CollectiveEpilogueFwdINS6_IJSA_NS7_ILi512EEESA_EEES9_SC_SE_Li256ELb1ELb1ELb1ELb0EEENS1_36VarlenDynamicPersistentTileSchedulerILi64ELi64ELi256ELi128ELb1ELb1ELb1ELb0ELb1ELb1EEEEEEEEEvNT_6ParamsE,"a",@progbits
	.sectionflags	@""
	.align	4
.nv.constant0._ZN7cutlass13device_kernelIN5flash11enable_sm90INS1_16FlashAttnFwdSm90INS1_25CollectiveMainloopFwdSm90ILi2EN4cute5tupleIJNS5_1CILi1EEES8_S8_EEENS6_IJNS7_ILi64EEESA_SA_EEELi512ENS_6half_tEfNS_4arch4Sm90ELb0ELb0ELb0ELb1ELb0ELb0ELb0ELb0ELb0ELb1ELb1ELb0EEENS1_21CollectiveEpilogueFwdINS6_IJSA_NS7_ILi512EEESA_EEES9_SC_SE_Li256ELb1ELb1ELb1ELb0EEENS1_36VarlenDynamicPersistentTileSchedulerILi64ELi64ELi256ELi128ELb1ELb1ELb1ELb0ELb1ELb1EEEEEEEEEvNT_6ParamsE:
	.zero		3328


//--------------------- .nv.constant0._ZN7cutlass13device_kernelIN5flash11enable_sm90INS1_16FlashAttnFwdSm90INS1_25CollectiveMainloopFwdSm90ILi2EN4cute5tupleIJNS5_1CILi1EEES8_S8_EEENS6_IJNS7_ILi64EEESA_SA_EEELi512ENS_6half_tEfNS_4arch4Sm90ELb0ELb0ELb0ELb1ELb0ELb1ELb0ELb0ELb0ELb1ELb1ELb0EEENS1_21CollectiveEpilogueFwdINS6_IJSA_NS7_ILi512EEESA_EEES9_SC_SE_Li256ELb1ELb1ELb1ELb0EEENS1_36VarlenDynamicPersistentTileSchedulerILi64ELi64ELi256ELi128ELb1ELb1ELb1ELb0ELb1ELb1EEEEEEEEEvNT_6ParamsE --------------------------
	.section	.nv.constant0._ZN7cutlass13device_kernelIN5flash11enable_sm90INS1_16FlashAttnFwdSm90INS1_25CollectiveMainloopFwdSm90ILi2EN4cute5tupleIJNS5_1CILi1EEES8_S8_EEENS6_IJNS7_ILi64EEESA_SA_EEELi512ENS_6half_tEfNS_4arch4Sm90ELb0ELb0ELb0ELb1ELb0ELb1ELb0ELb0ELb0ELb1ELb1ELb0EEENS1_21CollectiveEpilogueFwdINS6_IJSA_NS7_ILi512EEESA_EEES9_SC_SE_Li256ELb1ELb1ELb1ELb0EEENS1_36VarlenDynamicPersistentTileSchedulerILi64ELi64ELi256ELi128ELb1ELb1ELb1ELb0ELb1ELb1EEEEEEEEEvNT_6ParamsE,"a",@progbits
	.sectionflags	@""
	.align	4
.nv.constant0._ZN7cutlass13device_kernelIN5flash11enable_sm90INS1_16FlashAttnFwdSm90INS1_25CollectiveMainloopFwdSm90ILi2EN4cute5tupleIJNS5_1CILi1EEES8_S8_EEENS6_IJNS7_ILi64EEESA_SA_EEELi512ENS_6half_tEfNS_4arch4Sm90ELb0ELb0ELb0ELb1ELb0ELb1ELb0ELb0ELb0ELb1ELb1ELb0EEENS1_21CollectiveEpilogueFwdINS6_IJSA_NS7_ILi512EEESA_EEES9_SC_SE_Li256ELb1ELb1ELb1ELb0EEENS1_36VarlenDynamicPersistentTileSchedulerILi64ELi64ELi256ELi128ELb1ELb1ELb1ELb0ELb1ELb1EEEEEEEEEvNT_6ParamsE:
	.zero		3328


//--------------------- .nv.constant0._ZN7cutlass13device_kernelIN5flash11enable_sm90INS1_16FlashAttnFwdSm90INS1_25CollectiveMainloopFwdSm90ILi2EN4cute5tupleIJNS5_1CILi1EEES8_S8_EEENS6_IJNS7_ILi64EEESA_SA_EEELi512ENS_6half_tEfNS_4arch4Sm90ELb0ELb0ELb0ELb1ELb0ELb0ELb1ELb0ELb0ELb1ELb1ELb0EEENS1_21CollectiveEpilogueFwdINS6_IJSA_NS7_ILi512EEESA_EEES9_SC_SE_Li256ELb1ELb1ELb1ELb0EEENS1_36VarlenDynamicPersistentTileSchedulerILi64ELi64ELi256ELi128ELb1ELb1ELb1ELb0ELb1ELb1EEEEEEEEEvNT_6ParamsE --------------------------
	.section	.nv.constant0._ZN7cutlass13device_kernelIN5flash11enable_sm90INS1_16FlashAttnFwdSm90INS1_25CollectiveMainloopFwdSm90ILi2EN4cute5tupleIJNS5_1CILi1EEES8_S8_EEENS6_IJNS7_ILi64EEESA_SA_EEELi512ENS_6half_tEfNS_4arch4Sm90ELb0ELb0ELb0ELb1ELb0ELb0ELb1ELb0ELb0ELb1ELb1ELb0EEENS1_21CollectiveEpilogueFwdINS6_IJSA_NS7_ILi512EEESA_EEES9_SC_SE_Li256ELb1ELb1ELb1ELb0EEENS1_36VarlenDynamicPersistentTileSchedulerILi64ELi64ELi256ELi128ELb1ELb1ELb1ELb0ELb1ELb1EEEEEEEEEvNT_6ParamsE,"a",@progbits
	.sectionflags	@""
	.align	4
.nv.constant0._ZN7cutlass13device_kernelIN5flash11enable_sm90INS1_16FlashAttnFwdSm90INS1_25CollectiveMainloopFwdSm90ILi2EN4cute5tupleIJNS5_1CILi1EEES8_S8_EEENS6_IJNS7_ILi64EEESA_SA_EEELi512ENS_6half_tEfNS_4arch4Sm90ELb0ELb0ELb0ELb1ELb0ELb0ELb1ELb0ELb0ELb1ELb1ELb0EEENS1_21CollectiveEpilogueFwdINS6_IJSA_NS7_ILi512EEESA_EEES9_SC_SE_Li256ELb1ELb1ELb1ELb0EEENS1_36VarlenDynamicPersistentTileSchedulerILi64ELi64ELi256ELi128ELb1ELb1ELb1ELb0ELb1ELb1EEEEEEEEEvNT_6ParamsE:
	.zero		3584


//--------------------- .nv.constant0._ZN7cutlass13device_kernelIN5flash11enable_sm90INS1_16FlashAttnFwdSm90INS1_25CollectiveMainloopFwdSm90ILi2EN4cute5tupleIJNS5_1CILi1EEES8_S8_EEENS6_IJNS7_ILi64EEESA_SA_EEELi512ENS_6half_tEfNS_4arch4Sm90ELb0ELb0ELb0ELb1ELb0ELb1ELb1ELb0ELb0ELb1ELb1ELb0EEENS1_21CollectiveEpilogueFwdINS6_IJSA_NS7_ILi512EEESA_EEES9_SC_SE_Li256ELb1ELb1ELb1ELb0EEENS1_36VarlenDynamicPersistentTileSchedulerILi64ELi64ELi256ELi128ELb1ELb1ELb1ELb0ELb1ELb1EEEEEEEEEvNT_6ParamsE --------------------------
	.section	.nv.constant0._ZN7cutlass13device_kernelIN5flash11enable_sm90INS1_16FlashAttnFwdSm90INS1_25CollectiveMainloopFwdSm90ILi2EN4cute5tupleIJNS5_1CILi1EEES8_S8_EEENS6_IJNS7_ILi64EEESA_SA_EEELi512ENS_6half_tEfNS_4arch4Sm90ELb0ELb0ELb0ELb1ELb0ELb1ELb1ELb0ELb0ELb1ELb1ELb0EEENS1_21CollectiveEpilogueFwdINS6_IJSA_NS7_ILi512EEESA_EEES9_SC_SE_Li256ELb1ELb1ELb1ELb0EEENS1_36VarlenDynamicPersistentTileSchedulerILi64ELi64ELi256ELi128ELb1ELb1ELb1ELb0ELb1ELb1EEEEEEEEEvNT_6ParamsE,"a",@progbits
	.sectionflags	@""
	.align	4
.nv.constant0._ZN7cutlass13device_kernelIN5flash11enable_sm90INS1_16FlashAttnFwdSm90INS1_25CollectiveMainloopFwdSm90ILi2EN4cute5tupleIJNS5_1CILi1EEES8_S8_EEENS6_IJNS7_ILi64EEESA_SA_EEELi512ENS_6half_tEfNS_4arch4Sm90ELb0ELb0ELb0ELb1ELb0ELb1ELb1ELb0ELb0ELb1ELb1ELb0EEENS1_21CollectiveEpilogueFwdINS6_IJSA_NS7_ILi512EEESA_EEES9_SC_SE_Li256ELb1ELb1ELb1ELb0EEENS1_36VarlenDynamicPersistentTileSchedulerILi64ELi64ELi256ELi128ELb1ELb1ELb1ELb0ELb1ELb1EEEEEEEEEvNT_6ParamsE:
	.zero		3584


//--------------------- .nv.constant0._ZN7cutlass13device_kernelIN5flash11enable_sm90INS1_16FlashAttnFwdSm90INS1_25CollectiveMainloopFwdSm90ILi2EN4cute5tupleIJNS5_1CILi1EEES8_S8_EEENS6_IJNS7_ILi64EEESA_SA_EEELi512ENS_6half_tEfNS_4arch4Sm90ELb0ELb1ELb0ELb0ELb0ELb0ELb0ELb0ELb0ELb1ELb1ELb0EEENS1_21CollectiveEpilogueFwdINS6_IJSA_NS7_ILi512EEESA_EEES9_SC_SE_Li256ELb0ELb1ELb1ELb0EEENS1_19SingleTileSchedulerILb0ELb1ELb1ELi64EEEEEEEEEvNT_6ParamsE --------------------------
	.section	.nv.constant0._ZN7cutlass13device_kernelIN5flash11enable_sm90INS1_16FlashAttnFwdSm90INS1_25CollectiveMainloopFwdSm90ILi2EN4cute5tupleIJNS5_1CILi1EEES8_S8_EEENS6_IJNS7_ILi64EEESA_SA_EEELi512ENS_6half_tEfNS_4arch4Sm90ELb0ELb1ELb0ELb0ELb0ELb0ELb0ELb0ELb0ELb1ELb1ELb0EEENS1_21CollectiveEpilogueFwdINS6_IJSA_NS7_ILi512EEESA_EEES9_SC_SE_Li256ELb0ELb1ELb1ELb0EEENS1_19SingleTileSchedulerILb0ELb1ELb1ELi64EEEEEEEEEvNT_6ParamsE,"a",@progbits
	.sectionflags	@""
	.align	4
.nv.constant0._ZN7cutlass13device_kernelIN5flash11enable_sm90INS1_16FlashAttnFwdSm90INS1_25CollectiveMainloopFwdSm90ILi2EN4cute5tupleIJNS5_1CILi1EEES8_S8_EEENS6_IJNS7_ILi64EEESA_SA_EEELi512ENS_6half_tEfNS_4arch4Sm90ELb0ELb1ELb0ELb0ELb0ELb0ELb0ELb0ELb0ELb1ELb1ELb0EEENS1_21CollectiveEpilogueFwdINS6_IJSA_NS7_ILi512EEESA_EEES9_SC_SE_Li256ELb0ELb1ELb1ELb0EEENS1_19SingleTileSchedulerILb0ELb1ELb1ELi64EEEEEEEEEvNT_6ParamsE:
	.zero		3200


//--------------------- .nv.constant0._ZN7cutlass13device_kernelIN5flash11enable_sm90INS1_16FlashAttnFwdSm90INS1_25CollectiveMainloopFwdSm90ILi2EN4cute5tupleIJNS5_1CILi1EEES8_S8_EEENS6_IJNS7_ILi64EEESA_SA_EEELi512ENS_6half_tEfNS_4arch4Sm90ELb0ELb1ELb0ELb0ELb0ELb0ELb1ELb0ELb0ELb1ELb1ELb0EEENS1_21CollectiveEpilogueFwdINS6_IJSA_NS7_ILi512EEESA_EEES9_SC_SE_Li256ELb0ELb1ELb1ELb0EEENS1_19SingleTileSchedulerILb0ELb1ELb1ELi64EEEEEEEEEvNT_6ParamsE --------------------------
	.section	.nv.constant0._ZN7cutlass13device_kernelIN5flash11enable_sm90INS1_16FlashAttnFwdSm90INS1_25CollectiveMainloopFwdSm90ILi2EN4cute5tupleIJNS5_1CILi1EEES8_S8_EEENS6_IJNS7_ILi64EEESA_SA_EEELi512ENS_6half_tEfNS_4arch4Sm90ELb0ELb1ELb0ELb0ELb0ELb0ELb1ELb0ELb0ELb1ELb1ELb0EEENS1_21CollectiveEpilogueFwdINS6_IJSA_NS7_ILi512EEESA_EEES9_SC_SE_Li256ELb0ELb1ELb1ELb0EEENS1_19SingleTileSchedulerILb0ELb1ELb1ELi64EEEEEEEEEvNT_6ParamsE,"a",@progbits
	.sectionflags	@""
	.align	4
.nv.constant0._ZN7cutlass13device_kernelIN5flash11enable_sm90INS1_16FlashAttnFwdSm90INS1_25CollectiveMainloopFwdSm90ILi2EN4cute5tupleIJNS5_1CILi1EEES8_S8_EEENS6_IJNS7_ILi64EEESA_SA_EEELi512ENS_6half_tEfNS_4arch4Sm90ELb0ELb1ELb0ELb0ELb0ELb0ELb1ELb0ELb0ELb1ELb1ELb0EEENS1_21CollectiveEpilogueFwdINS6_IJSA_NS7_ILi512EEESA_EEES9_SC_SE_Li256ELb0ELb1ELb1ELb0EEENS1_19SingleTileSchedulerILb0ELb1ELb1ELi64EEEEEEEEEvNT_6ParamsE:
	.zero		3456


//--------------------- .nv.constant0._ZN7cutlass13device_kernelIN5flash11enable_sm90INS1_16FlashAttnFwdSm90INS1_25CollectiveMainloopFwdSm90ILi2EN4cute5tupleIJNS5_1CILi1EEES8_S8_EEENS6_IJNS7_ILi64EEESA_SA_EEELi512ENS_6half_tEfNS_4arch4Sm90ELb0ELb1ELb0ELb1ELb0ELb0ELb0ELb0ELb0ELb1ELb1ELb0EEENS1_21CollectiveEpilogueFwdINS6_IJSA_NS7_ILi512EEESA_EEES9_SC_SE_Li256ELb1ELb1ELb1ELb0EEENS1_36VarlenDynamicPersistentTileSchedulerILi64ELi64ELi256ELi128ELb1ELb1ELb1ELb1ELb0ELb1EEEEEEEEEvNT_6ParamsE --------------------------
	.section	.nv.constant0._ZN7cutlass13device_kernelIN5flash11enable_sm90INS1_16FlashAttnFwdSm90INS1_25CollectiveMainloopFwdSm90ILi2EN4cute5tupleIJNS5_1CILi1EEES8_S8_EEENS6_IJNS7_ILi64EEESA_SA_EEELi512ENS_6half_tEfNS_4arch4Sm90ELb0ELb1ELb0ELb1ELb0ELb0ELb0ELb0ELb0ELb1ELb1ELb0EEENS1_21CollectiveEpilogueFwdINS6_IJSA_NS7_ILi512EEESA_EEES9_SC_SE_Li256ELb1ELb1ELb1ELb0EEENS1_36VarlenDynamicPersistentTileSchedulerILi64ELi64ELi256ELi128ELb1ELb1ELb1ELb1ELb0ELb1EEEEEEEEEvNT_6ParamsE,"a",@progbits
	.sectionflags	@""
	.align	4
.nv.constant0._ZN7cutlass13device_kernelIN5flash11enable_sm90INS1_16FlashAttnFwdSm90INS1_25CollectiveMainloopFwdSm90ILi2EN4cute5tupleIJNS5_1CILi1EEES8_S8_EEENS6_IJNS7_ILi64EEESA_SA_EEELi512ENS_6half_tEfNS_4arch4Sm90ELb0ELb1ELb0ELb1ELb0ELb0ELb0ELb0ELb0ELb1ELb1ELb0EEENS1_21CollectiveEpilogueFwdINS6_IJSA_NS7_ILi512EEESA_EEES9_SC_SE_Li256ELb1ELb1ELb1ELb0EEENS1_36VarlenDynamicPersistentTileSchedulerILi64ELi64ELi256ELi128ELb1ELb1ELb1ELb1ELb0ELb1EEEEEEEEEvNT_6ParamsE:
	.zero		3328


//--------------------- .nv.constant0._ZN7cutlass13device_kernelIN5flash11enable_sm90INS1_16FlashAttnFwdSm90INS1_25CollectiveMainloopFwdSm90ILi2EN4cute5tupleIJNS5_1CILi1EEES8_S8_EEENS6_IJNS7_ILi64EEESA_SA_EEELi512ENS_6half_tEfNS_4arch4Sm90ELb0ELb1ELb0ELb1ELb0ELb1ELb0ELb0ELb0ELb1ELb1ELb0EEENS1_21CollectiveEpilogueFwdINS6_IJSA_NS7_ILi512EEESA_EEES9_SC_SE_Li256ELb1ELb1ELb1ELb0EEENS1_36VarlenDynamicPersistentTileSchedulerILi64ELi64ELi256ELi128ELb1ELb1ELb1ELb1ELb0ELb1EEEEEEEEEvNT_6ParamsE --------------------------
	.section	.nv.constant0._ZN7cutlass13device_kernelIN5flash11enable_sm90INS1_16FlashAttnFwdSm90INS1_25CollectiveMainloopFwdSm90ILi2EN4cute5tupleIJNS5_1CILi1EEES8_S8_EEENS6_IJNS7_ILi64EEESA_SA_EEELi512ENS_6half_tEfNS_4arch4Sm90ELb0ELb1ELb0ELb1ELb0ELb1ELb0ELb0ELb0ELb1ELb1ELb0EEENS1_21CollectiveEpilogueFwdINS6_IJSA_NS7_ILi512EEESA_EEES9_SC_SE_Li256ELb1ELb1ELb1ELb0EEENS1_36VarlenDynamicPersistentTileSchedulerILi64ELi64ELi256ELi128ELb1ELb1ELb1ELb1ELb0ELb1EEEEEEEEEvNT_6ParamsE,"a",@progbits
	.sectionflags	@""
	.align	4
.nv.constant0._ZN7cutlass13device_kernelIN5flash11enable_sm90INS1_16FlashAttnFwdSm90INS1_25CollectiveMainloopFwdSm90ILi2EN4cute5tupleIJNS5_1CILi1EEES8_S8_EEENS6_IJNS7_ILi64EEESA_SA_EEELi512ENS_6half_tEfNS_4arch4Sm90ELb0ELb1ELb0ELb1ELb0ELb1ELb0ELb0ELb0ELb1ELb1ELb0EEENS1_21CollectiveEpilogueFwdINS6_IJSA_NS7_ILi512EEESA_EEES9_SC_SE_Li256ELb1ELb1ELb1ELb0EEENS1_36VarlenDynamicPersistentTileSchedulerILi64ELi64ELi256ELi128ELb1ELb1ELb1ELb1ELb0ELb1EEEEEEEEEvNT_6ParamsE:
	.zero		3328


//--------------------- .nv.constant0._ZN7cutlass13device_kernelIN5flash11enable_sm90INS1_16FlashAttnFwdSm90INS1_25CollectiveMainloopFwdSm90ILi2EN4cute5tupleIJNS5_1CILi1EEES8_S8_EEENS6_IJNS7_ILi64EEESA_SA_EEELi512ENS_6half_tEfNS_4arch4Sm90ELb0ELb1ELb0ELb1ELb0ELb0ELb1ELb0ELb0ELb1ELb1ELb0EEENS1_21CollectiveEpilogueFwdINS6_IJSA_NS7_ILi512EEESA_EEES9_SC_SE_Li256ELb1ELb1ELb1ELb0EEENS1_36VarlenDynamicPersistentTileSchedulerILi64ELi64ELi256ELi128ELb1ELb1ELb1ELb1ELb0ELb1EEEEEEEEEvNT_6ParamsE --------------------------
	.section	.nv.constant0._ZN7cutlass13device_kernelIN5flash11enable_sm90INS1_16FlashAttnFwdSm90INS1_25CollectiveMainloopFwdSm90ILi2EN4cute5tupleIJNS5_1CILi1EEES8_S8_EEENS6_IJNS7_ILi64EEESA_SA_EEELi512ENS_6half_tEfNS_4arch4Sm90ELb0ELb1ELb0ELb1ELb0ELb0ELb1ELb0ELb0ELb1ELb1ELb0EEENS1_21CollectiveEpilogueFwdINS6_IJSA_NS7_ILi512EEESA_EEES9_SC_SE_Li256ELb1ELb1ELb1ELb0EEENS1_36VarlenDynamicPersistentTileSchedulerILi64ELi64ELi256ELi128ELb1ELb1ELb1ELb1ELb0ELb1EEEEEEEEEvNT_6ParamsE,"a",@progbits
	.sectionflags	@""
	.align	4
.nv.constant0._ZN7cutlass13device_kernelIN5flash11enable_sm90INS1_16FlashAttnFwdSm90INS1_25CollectiveMainloopFwdSm90ILi2EN4cute5tupleIJNS5_1CILi1EEES8_S8_EEENS6_IJNS7_ILi64EEESA_SA_EEELi512ENS_6half_tEfNS_4arch4Sm90ELb0ELb1ELb0ELb1ELb0ELb0ELb1ELb0ELb0ELb1ELb1ELb0EEENS1_21CollectiveEpilogueFwdINS6_IJSA_NS7_ILi512EEESA_EEES9_SC_SE_Li256ELb1ELb1ELb1ELb0EEENS1_36VarlenDynamicPersistentTileSchedulerILi64ELi64ELi256ELi128ELb1ELb1ELb1ELb1ELb0ELb1EEEEEEEEEvNT_6ParamsE:
	.zero		3584


//--------------------- .nv.constant0._ZN7cutlass13device_kernelIN5flash11enable_sm90INS1_16FlashAttnFwdSm90INS1_25CollectiveMainloopFwdSm90ILi2EN4cute5tupleIJNS5_1CILi1EEES8_S8_EEENS6_IJNS7_ILi64EEESA_SA_EEELi512ENS_6half_tEfNS_4arch4Sm90ELb0ELb1ELb0ELb1ELb0ELb1ELb1ELb0ELb0ELb1ELb1ELb0EEENS1_21CollectiveEpilogueFwdINS6_IJSA_NS7_ILi512EEESA_EEES9_SC_SE_Li256ELb1ELb1ELb1ELb0EEENS1_36VarlenDynamicPersistentTileSchedulerILi64ELi64ELi256ELi128ELb1ELb1ELb1ELb1ELb0ELb1EEEEEEEEEvNT_6ParamsE --------------------------
	.section	.nv.constant0._ZN7cutlass13device_kernelIN5flash11enable_sm90INS1_16FlashAttnFwdSm90INS1_25CollectiveMainloopFwdSm90ILi2EN4cute5tupleIJNS5_1CILi1EEES8_S8_EEENS6_IJNS7_ILi64EEESA_SA_EEELi512ENS_6half_tEfNS_4arch4Sm90ELb0ELb1ELb0ELb1ELb0ELb1ELb1ELb0ELb0ELb1ELb1ELb0EEENS1_21CollectiveEpilogueFwdINS6_IJSA_NS7_ILi512EEESA_EEES9_SC_SE_Li256ELb1ELb1ELb1ELb0EEENS1_36VarlenDynamicPersistentTileSchedulerILi64ELi64ELi256ELi128ELb1ELb1ELb1ELb1ELb0ELb1EEEEEEEEEvNT_6ParamsE,"a",@progbits
	.sectionflags	@""
	.align	4
.nv.constant0._ZN7cutlass13device_kernelIN5flash11enable_sm90INS1_16FlashAttnFwdSm90INS1_25CollectiveMainloopFwdSm90ILi2EN4cute5tupleIJNS5_1CILi1EEES8_S8_EEENS6_IJNS7_ILi64EEESA_SA_EEELi512ENS_6half_tEfNS_4arch4Sm90ELb0ELb1ELb0ELb1ELb0ELb1ELb1ELb0ELb0ELb1ELb1ELb0EEENS1_21CollectiveEpilogueFwdINS6_IJSA_NS7_ILi512EEESA_EEES9_SC_SE_Li256ELb1ELb1ELb1ELb0EEENS1_36VarlenDynamicPersistentTileSchedulerILi64ELi64ELi256ELi128ELb1ELb1ELb1ELb1ELb0ELb1EEEEEEEEEvNT_6ParamsE:
	.zero		3584


//--------------------- .nv.constant0._ZN7cutlass13device_kernelIN5flash11enable_sm90INS1_16FlashAttnFwdSm90INS1_25CollectiveMainloopFwdSm90ILi2EN4cute5tupleIJNS5_1CILi1EEES8_S8_EEENS6_IJNS7_ILi64EEESA_SA_EEELi512ENS_6half_tEfNS_4arch4Sm90ELb1ELb0ELb0ELb0ELb0ELb0ELb0ELb0ELb0ELb1ELb1ELb0EEENS1_21CollectiveEpilogueFwdINS6_IJSA_NS7_ILi512EEESA_EEES9_SC_SE_Li256ELb0ELb1ELb1ELb0EEENS1_19SingleTileSchedulerILb0ELb1ELb1ELi64EEEEEEEEEvNT_6ParamsE --------------------------
	.section	.nv.constant0._ZN7cutlass13device_kernelIN5flash11enable_sm90INS1_16FlashAttnFwdSm90INS1_25CollectiveMainloopFwdSm90ILi2EN4cute5tupleIJNS5_1CILi1EEES8_S8_EEENS6_IJNS7_ILi64EEESA_SA_EEELi512ENS_6half_tEfNS_4arch4Sm90ELb1ELb0ELb0ELb0ELb0ELb0ELb0ELb0ELb0ELb1ELb1ELb0EEENS1_21CollectiveEpilogueFwdINS6_IJSA_NS7_ILi512EEESA_EEES9_SC_SE_Li256ELb0ELb1ELb1ELb0EEENS1_19SingleTileSchedulerILb0ELb1ELb1ELi64EEEEEEEEEvNT_6ParamsE,"a",@progbits
	.sectionflags	@""
	.align	4
.nv.constant0._ZN7cutlass13device_kernelIN5flash11enable_sm90INS1_16FlashAttnFwdSm90INS1_25CollectiveMainloopFwdSm90ILi2EN4cute5tupleIJNS5_1CILi1EEES8_S8_EEENS6_IJNS7_ILi64EEESA_SA_EEELi512ENS_6half_tEfNS_4arch4Sm90ELb1ELb0ELb0ELb0ELb0ELb0ELb0ELb0ELb0ELb1ELb1ELb0EEENS1_21CollectiveEpilogueFwdINS6_IJSA_NS7_ILi512EEESA_EEES9_SC_SE_Li256ELb0ELb1ELb1ELb0EEENS1_19SingleTileSchedulerILb0ELb1ELb1ELi64EEEEEEEEEvNT_6ParamsE:
	.zero		3200


//--------------------- .nv.constant0._ZN7cutlass13device_kernelIN5flash11enable_sm90INS1_16FlashAttnFwdSm90INS1_25CollectiveMainloopFwdSm90ILi2EN4cute5tupleIJNS5_1CILi1EEES8_S8_EEENS6_IJNS7_ILi64EEESA_SA_EEELi512ENS_6half_tEfNS_4arch4Sm90ELb1ELb0ELb0ELb0ELb0ELb0ELb1ELb0ELb0ELb1ELb1ELb0EEENS1_21CollectiveEpilogueFwdINS6_IJSA_NS7_ILi512EEESA_EEES9_SC_SE_Li256ELb0ELb1ELb1ELb0EEENS1_19SingleTileSchedulerILb0ELb1ELb1ELi64EEEEEEEEEvNT_6ParamsE --------------------------
	.section	.nv.constant0._ZN7cutlass13device_kernelIN5flash11enable_sm90INS1_16FlashAttnFwdSm90INS1_25CollectiveMainloopFwdSm90ILi2EN4cute5tupleIJNS5_1CILi1EEES8_S8_EEENS6_IJNS7_ILi64EEESA_SA_EEELi512ENS_6half_tEfNS_4arch4Sm90ELb1ELb0ELb0ELb0ELb0ELb0ELb1ELb0ELb0ELb1ELb1ELb0EEENS1_21CollectiveEpilogueFwdINS6_IJSA_NS7_ILi512EEESA_EEES9_SC_SE_Li256ELb0ELb1ELb1ELb0EEENS1_19SingleTileSchedulerILb0ELb1ELb1ELi64EEEEEEEEEvNT_6ParamsE,"a",@progbits
	.sectionflags	@""
	.align	4
.nv.constant0._ZN7cutlass13device_kernelIN5flash11enable_sm90INS1_16FlashAttnFwdSm90INS1_25CollectiveMainloopFwdSm90ILi2EN4cute5tupleIJNS5_1CILi1EEES8_S8_EEENS6_IJNS7_ILi64EEESA_SA_EEELi512ENS_6half_tEfNS_4arch4Sm90ELb1ELb0ELb0ELb0ELb0ELb0ELb1ELb0ELb0ELb1ELb1ELb0EEENS1_21CollectiveEpilogueFwdINS6_IJSA_NS7_ILi512EEESA_EEES9_SC_SE_Li256ELb0ELb1ELb1ELb0EEENS1_19SingleTileSchedulerILb0ELb1ELb1ELi64EEEEEEEEEvNT_6ParamsE:
	.zero		3456


//--------------------- .nv.constant0._ZN7cutlass13device_kernelIN5flash11enable_sm90INS1_16FlashAttnFwdSm90INS1_25CollectiveMainloopFwdSm90ILi2EN4cute5tupleIJNS5_1CILi1EEES8_S8_EEENS6_IJNS7_ILi64EEESA_SA_EEELi512ENS_6half_tEfNS_4arch4Sm90ELb1ELb0ELb0ELb1ELb0ELb0ELb0ELb0ELb0ELb1ELb1ELb0EEENS1_21CollectiveEpilogueFwdINS6_IJSA_NS7_ILi512EEESA_EEES9_SC_SE_Li256ELb1ELb1ELb1ELb0EEENS1_36VarlenDynamicPersistentTileSchedulerILi64ELi64ELi256ELi128ELb1ELb1ELb1ELb1ELb1ELb1EEEEEEEEEvNT_6ParamsE --------------------------
	.section	.nv.constant0._ZN7cutlass13device_kernelIN5flash11enable_sm90INS1_16FlashAttnFwdSm90INS1_25CollectiveMainloopFwdSm90ILi2EN4cute5tupleIJNS5_1CILi1EEES8_S8_EEENS6_IJNS7_ILi64EEESA_SA_EEELi512ENS_6half_tEfNS_4arch4Sm90ELb1ELb0ELb0ELb1ELb0ELb0ELb0ELb0ELb0ELb1ELb1ELb0EEENS1_21CollectiveEpilogueFwdINS6_IJSA_NS7_ILi512EEESA_EEES9_SC_SE_Li256ELb1ELb1ELb1ELb0EEENS1_36VarlenDynamicPersistentTileSchedulerILi64ELi64ELi256ELi128ELb1ELb1ELb1ELb1ELb1ELb1EEEEEEEEEvNT_6ParamsE,"a",@progbits
	.sectionflags	@""
	.align	4
.nv.constant0._ZN7cutlass13device_kernelIN5flash11enable_sm90INS1_16FlashAttnFwdSm90INS1_25CollectiveMainloopFwdSm90ILi2EN4cute5tupleIJNS5_1CILi1EEES8_S8_EEENS6_IJNS7_ILi64EEESA_SA_EEELi512ENS_6half_tEfNS_4arch4Sm90ELb1ELb0ELb0ELb1ELb0ELb0ELb0ELb0ELb0ELb1ELb1ELb0EEENS1_21CollectiveEpilogueFwdINS6_IJSA_NS7_ILi512EEESA_EEES9_SC_SE_Li256ELb1ELb1ELb1ELb0EEENS1_36VarlenDynamicPersistentTileSchedulerILi64ELi64ELi256ELi128ELb1ELb1ELb1ELb1ELb1ELb1EEEEEEEEEvNT_6ParamsE:
	.zero		3328


//--------------------- .nv.constant0._ZN7cutlass13device_kernelIN5flash11enable_sm90INS1_16FlashAttnFwdSm90INS1_25CollectiveMainloopFwdSm90ILi2EN4cute5tupleIJNS5_1CILi1EEES8_S8_EEENS6_IJNS7_ILi64EEESA_SA_EEELi512ENS_6half_tEfNS_4arch4Sm90ELb1ELb0ELb0ELb1ELb0ELb1ELb0ELb0ELb0ELb1ELb1ELb0EEENS1_21CollectiveEpilogueFwdINS6_IJSA_NS7_ILi512EEESA_EEES9_SC_SE_Li256ELb1ELb1ELb1ELb0EEENS1_36VarlenDynamicPersistentTileSchedulerILi64ELi64ELi256ELi128ELb1ELb1ELb1ELb1ELb1ELb1EEEEEEEEEvNT_6ParamsE --------------------------
	.section	.nv.constant0._ZN7cutlass13device_kernelIN5flash11enable_sm90INS1_16FlashAttnFwdSm90INS1_25CollectiveMainloopFwdSm90ILi2EN4cute5tupleIJNS5_1CILi1EEES8_S8_EEENS6_IJNS7_ILi64EEESA_SA_EEELi512ENS_6half_tEfNS_4arch4Sm90ELb1ELb0ELb0ELb1ELb0ELb1ELb0ELb0ELb0ELb1ELb1ELb0EEENS1_21CollectiveEpilogueFwdINS6_IJSA_NS7_ILi512EEESA_EEES9_SC_SE_Li256ELb1ELb1ELb1ELb0EEENS1_36VarlenDynamicPersistentTileSchedulerILi64ELi64ELi256ELi128ELb1ELb1ELb1ELb1ELb1ELb1EEEEEEEEEvNT_6ParamsE,"a",@progbits
	.sectionflags	@""
	.align	4
.nv.constant0._ZN7cutlass13device_kernelIN5flash11enable_sm90INS1_16FlashAttnFwdSm90INS1_25CollectiveMainloopFwdSm90ILi2EN4cute5tupleIJNS5_1CILi1EEES8_S8_EEENS6_IJNS7_ILi64EEESA_SA_EEELi512ENS_6half_tEfNS_4arch4Sm90ELb1ELb0ELb0ELb1ELb0ELb1ELb0ELb0ELb0ELb1ELb1ELb0EEENS1_21CollectiveEpilogueFwdINS6_IJSA_NS7_ILi512EEESA_EEES9_SC_SE_Li256ELb1ELb1ELb1ELb0EEENS1_36VarlenDynamicPersistentTileSchedulerILi64ELi64ELi256ELi128ELb1ELb1ELb1ELb1ELb1ELb1EEEEEEEEEvNT_6ParamsE:
	.zero		3328


//--------------------- .nv.constant0._ZN7cutlass13device_kernelIN5flash11enable_sm90INS1_16FlashAttnFwdSm90INS1_25CollectiveMainloopFwdSm90ILi2EN4cute5tupleIJNS5_1CILi1EEES8_S8_EEENS6_IJNS7_ILi64EEESA_SA_EEELi512ENS_6half_tEfNS_4arch4Sm90ELb1ELb0ELb0ELb1ELb0ELb0ELb1ELb0ELb0ELb1ELb1ELb0EEENS1_21CollectiveEpilogueFwdINS6_IJSA_NS7_ILi512EEESA_EEES9_SC_SE_Li256ELb1ELb1ELb1ELb0EEENS1_36VarlenDynamicPersistentTileSchedulerILi64ELi64ELi256ELi128ELb1ELb1ELb1ELb1ELb1ELb1EEEEEEEEEvNT_6ParamsE --------------------------
	.section	.nv.constant0._ZN7cutlass13device_kernelIN5flash11enable_sm90INS1_16FlashAttnFwdSm90INS1_25CollectiveMainloopFwdSm90ILi2EN4cute5tupleIJNS5_1CILi1EEES8_S8_EEENS6_IJNS7_ILi64EEESA_SA_EEELi512ENS_6half_tEfNS_4arch4Sm90ELb1ELb0ELb0ELb1ELb0ELb0ELb1ELb0ELb0ELb1ELb1ELb0EEENS1_21CollectiveEpilogueFwdINS6_IJSA_NS7_ILi512EEESA_EEES9_SC_SE_Li256ELb1ELb1ELb1ELb0EEENS1_36VarlenDynamicPersistentTileSchedulerILi64ELi64ELi256ELi128ELb1ELb1ELb1ELb1ELb1ELb1EEEEEEEEEvNT_6ParamsE,"a",@progbits
	.sectionflags	@""
	.align	4
.nv.constant0._ZN7cutlass13device_kernelIN5flash11enable_sm90INS1_16FlashAttnFwdSm90INS1_25CollectiveMainloopFwdSm90ILi2EN4cute5tupleIJNS5_1CILi1EEES8_S8_EEENS6_IJNS7_ILi64EEESA_SA_EEELi512ENS_6half_tEfNS_4arch4Sm90ELb1ELb0ELb0ELb1ELb0ELb0ELb1ELb0ELb0ELb1ELb1ELb0EEENS1_21CollectiveEpilogueFwdINS6_IJSA_NS7_ILi512EEESA_EEES9_SC_SE_Li256ELb1ELb1ELb1ELb0EEENS1_36VarlenDynamicPersistentTileSchedulerILi64ELi64ELi256ELi128ELb1ELb1ELb1ELb1ELb1ELb1EEEEEEEEEvNT_6ParamsE:
	.zero		3584


//--------------------- .nv.constant0._ZN7cutlass13device_kernelIN5flash11enable_sm90INS1_16FlashAttnFwdSm90INS1_25CollectiveMainloopFwdSm90ILi2EN4cute5tupleIJNS5_1CILi1EEES8_S8_EEENS6_IJNS7_ILi64EEESA_SA_EEELi512ENS_6half_tEfNS_4arch4Sm90ELb1ELb0ELb0ELb1ELb0ELb1ELb1ELb0ELb0ELb1ELb1ELb0EEENS1_21CollectiveEpilogueFwdINS6_IJSA_NS7_ILi512EEESA_EEES9_SC_SE_Li256ELb1ELb1ELb1ELb0EEENS1_36VarlenDynamicPersistentTileSchedulerILi64ELi64ELi256ELi128ELb1ELb1ELb1ELb1ELb1ELb1EEEEEEEEEvNT_6ParamsE --------------------------
	.section	.nv.constant0._ZN7cutlass13device_kernelIN5flash11enable_sm90INS1_16FlashAttnFwdSm90INS1_25CollectiveMainloopFwdSm90ILi2EN4cute5tupleIJNS5_1CILi1EEES8_S8_EEENS6_IJNS7_ILi64EEESA_SA_EEELi512ENS_6half_tEfNS_4arch4Sm90ELb1ELb0ELb0ELb1ELb0ELb1ELb1ELb0ELb0ELb1ELb1ELb0EEENS1_21CollectiveEpilogueFwdINS6_IJSA_NS7_ILi512EEESA_EEES9_SC_SE_Li256ELb1ELb1ELb1ELb0EEENS1_36VarlenDynamicPersistentTileSchedulerILi64ELi64ELi256ELi128ELb1ELb1ELb1ELb1ELb1ELb1EEEEEEEEEvNT_6ParamsE,"a",@progbits
	.sectionflags	@""
	.align	4
.nv.constant0._ZN7cutlass13device_kernelIN5flash11enable_sm90INS1_16FlashAttnFwdSm90INS1_25CollectiveMainloopFwdSm90ILi2EN4cute5tupleIJNS5_1CILi1EEES8_S8_EEENS6_IJNS7_ILi64EEESA_SA_EEELi512ENS_6half_tEfNS_4arch4Sm90ELb1ELb0ELb0ELb1ELb0ELb1ELb1ELb0ELb0ELb1ELb1ELb0EEENS1_21CollectiveEpilogueFwdINS6_IJSA_NS7_ILi512EEESA_EEES9_SC_SE_Li256ELb1ELb1ELb1ELb0EEENS1_36VarlenDynamicPersistentTileSchedulerILi64ELi64ELi256ELi128ELb1ELb1ELb1ELb1ELb1ELb1EEEEEEEEEvNT_6ParamsE:
	.zero		3584


//--------------------- SYMBOLS --------------------------

	.type		.nv.reservedSmem.offset0,@object
	.size		.nv.reservedSmem.offset0,0x4
	.type		__assertfail,@function
